	.target	sm_90a

	.elftype	@"ET_EXEC"


//--------------------- .note.nv.tkinfo           --------------------------
	.section	.note.nv.tkinfo,"",@"SHT_NOTE"
	.sectionflags	@"SHF_NOTE_NV_TKINFO"
	.tkinfo
        /*0018*/ 	.word	0x00000002
        /*0030*/ 	.string	""
        /*0030*/ 	.string	"ptxas"
        /*0030*/ 	.string	"Cuda compilation tools, release 13.0, V13.0.88"
        /*0030*/ 	.string	"Build cuda_13.0.r13.0/compiler.36424714_0"
        /*0030*/ 	.string	"-arch sm_90a -m 64 "



//--------------------- .note.nv.cuinfo           --------------------------
	.section	.note.nv.cuinfo,"",@"SHT_NOTE"
	.sectionflags	@"SHF_NOTE_NV_CUINFO"
        /*0018*/ 	.short	0x0002
        /*001a*/ 	.short	0x005a
        /*001c*/ 	.short	0x0082
	.zero		2


//--------------------- .nv.info                  --------------------------
	.section	.nv.info,"",@"SHT_CUDA_INFO"
	.align	4


	//----- nvinfo : EIATTR_REGCOUNT
	.align		4
        /*0000*/ 	.byte	0x04, 0x2f
        /*0002*/ 	.short	(.L_23 - .L_22)
	.align		4
.L_22:
        /*0004*/ 	.word	index@(_ZN7cutlass13device_kernelIN5flash11enable_sm90INS1_16FlashAttnFwdSm90INS1_25CollectiveMainloopFwdSm90ILi2EN4cute5tupleIJNS5_1CILi1EEES8_S8_EEENS6_IJNS7_ILi128EEENS7_ILi80EEENS7_ILi256EEEEEELi256ENS_6half_tEfNS_4arch4Sm90ELb1ELb0ELb1ELb1ELb0ELb1ELb0ELb1ELb1ELb0ELb0ELb0EEENS1_21CollectiveEpilogueFwdINS6_IJSA_SC_SB_EEES9_SE_SG_Li256ELb1ELb0ELb0ELb0EEENS1_36VarlenDynamicPersistentTileSchedulerILi128ELi80ELi256ELi32ELb0ELb0ELb1ELb1ELb1ELb1EEEEEEEEEvNT_6ParamsE)
        /*0008*/ 	.word	0x000000a8


	//----- nvinfo : EIATTR_FRAME_SIZE
	.align		4
.L_23:
        /*000c*/ 	.byte	0x04, 0x11
        /*000e*/ 	.short	(.L_25 - .L_24)
	.align		4
.L_24:
        /*0010*/ 	.word	index@(_ZN7cutlass13device_kernelIN5flash11enable_sm90INS1_16FlashAttnFwdSm90INS1_25CollectiveMainloopFwdSm90ILi2EN4cute5tupleIJNS5_1CILi1EEES8_S8_EEENS6_IJNS7_ILi128EEENS7_ILi80EEENS7_ILi256EEEEEELi256ENS_6half_tEfNS_4arch4Sm90ELb1ELb0ELb1ELb1ELb0ELb1ELb0ELb1ELb1ELb0ELb0ELb0EEENS1_21CollectiveEpilogueFwdINS6_IJSA_SC_SB_EEES9_SE_SG_Li256ELb1ELb0ELb0ELb0EEENS1_36VarlenDynamicPersistentTileSchedulerILi128ELi80ELi256ELi32ELb0ELb0ELb1ELb1ELb1ELb1EEEEEEEEEvNT_6ParamsE)
        /*0014*/ 	.word	0x00000098


	//----- nvinfo : EIATTR_REGCOUNT
	.align		4
.L_25:
        /*0018*/ 	.byte	0x04, 0x2f
        /*001a*/ 	.short	(.L_27 - .L_26)
	.align		4
.L_26:
        /*001c*/ 	.word	index@(_ZN7cutlass13device_kernelIN5flash11enable_sm90INS1_16FlashAttnFwdSm90INS1_25CollectiveMainloopFwdSm90ILi2EN4cute5tupleIJNS5_1CILi1EEES8_S8_EEENS6_IJNS7_ILi128EEENS7_ILi80EEENS7_ILi256EEEEEELi256ENS_6half_tEfNS_4arch4Sm90ELb1ELb0ELb1ELb1ELb0ELb0ELb0ELb1ELb1ELb0ELb0ELb0EEENS1_21CollectiveEpilogueFwdINS6_IJSA_SC_SB_EEES9_SE_SG_Li256ELb1ELb0ELb0ELb0EEENS1_36VarlenDynamicPersistentTileSchedulerILi128ELi80ELi256ELi32ELb0ELb0ELb1ELb1ELb1ELb1EEEEEEEEEvNT_6ParamsE)
        /*0020*/ 	.word	0x000000a8


	//----- nvinfo : EIATTR_FRAME_SIZE
	.align		4
.L_27:
        /*0024*/ 	.byte	0x04, 0x11
        /*0026*/ 	.short	(.L_29 - .L_28)
	.align		4
.L_28:
        /*0028*/ 	.word	index@(_ZN7cutlass13device_kernelIN5flash11enable_sm90INS1_16FlashAttnFwdSm90INS1_25CollectiveMainloopFwdSm90ILi2EN4cute5tupleIJNS5_1CILi1EEES8_S8_EEENS6_IJNS7_ILi128EEENS7_ILi80EEENS7_ILi256EEEEEELi256ENS_6half_tEfNS_4arch4Sm90ELb1ELb0ELb1ELb1ELb0ELb0ELb0ELb1ELb1ELb0ELb0ELb0EEENS1_21CollectiveEpilogueFwdINS6_IJSA_SC_SB_EEES9_SE_SG_Li256ELb1ELb0ELb0ELb0EEENS1_36VarlenDynamicPersistentTileSchedulerILi128ELi80ELi256ELi32ELb0ELb0ELb1ELb1ELb1ELb1EEEEEEEEEvNT_6ParamsE)
        /*002c*/ 	.word	0x00000030


	//----- nvinfo : EIATTR_REGCOUNT
	.align		4
.L_29:
        /*0030*/ 	.byte	0x04, 0x2f
        /*0032*/ 	.short	(.L_31 - .L_30)
	.align		4
.L_30:
        /*0034*/ 	.word	index@(_ZN7cutlass13device_kernelIN5flash11enable_sm90INS1_16FlashAttnFwdSm90INS1_25CollectiveMainloopFwdSm90ILi2EN4cute5tupleIJNS5_1CILi1EEES8_S8_EEENS6_IJNS7_ILi128EEENS7_ILi80EEENS7_ILi256EEEEEELi256ENS_6half_tEfNS_4arch4Sm90ELb1ELb0ELb1ELb0ELb0ELb0ELb0ELb1ELb1ELb0ELb0ELb0EEENS1_21CollectiveEpilogueFwdINS6_IJSA_SC_SB_EEES9_SE_SG_Li256ELb0ELb0ELb0ELb0EEENS1_30DynamicPersistentTileSchedulerILi256ELi32ELb0ELb0ELb1EEEEEEEEEvNT_6ParamsE)
        /*0038*/ 	.word	0x000000a8


	//----- nvinfo : EIATTR_FRAME_SIZE
	.align		4
.L_31:
        /*003c*/ 	.byte	0x04, 0x11
        /*003e*/ 	.short	(.L_33 - .L_32)
	.align		4
.L_32:
        /*0040*/ 	.word	index@(_ZN7cutlass13device_kernelIN5flash11enable_sm90INS1_16FlashAttnFwdSm90INS1_25CollectiveMainloopFwdSm90ILi2EN4cute5tupleIJNS5_1CILi1EEES8_S8_EEENS6_IJNS7_ILi128EEENS7_ILi80EEENS7_ILi256EEEEEELi256ENS_6half_tEfNS_4arch4Sm90ELb1ELb0ELb1ELb0ELb0ELb0ELb0ELb1ELb1ELb0ELb0ELb0EEENS1_21CollectiveEpilogueFwdINS6_IJSA_SC_SB_EEES9_SE_SG_Li256ELb0ELb0ELb0ELb0EEENS1_30DynamicPersistentTileSchedulerILi256ELi32ELb0ELb0ELb1EEEEEEEEEvNT_6ParamsE)
        /*0044*/ 	.word	0x00000008


	//----- nvinfo : EIATTR_REGCOUNT
	.align		4
.L_33:
        /*0048*/ 	.byte	0x04, 0x2f
        /*004a*/ 	.short	(.L_35 - .L_34)
	.align		4
.L_34:
        /*004c*/ 	.word	index@(_ZN7cutlass13device_kernelIN5flash11enable_sm90INS1_16FlashAttnFwdSm90INS1_25CollectiveMainloopFwdSm90ILi2EN4cute5tupleIJNS5_1CILi1EEES8_S8_EEENS6_IJNS7_ILi128EEENS7_ILi64EEENS7_ILi256EEEEEELi256ENS_6half_tEfNS_4arch4Sm90ELb0ELb1ELb1ELb1ELb0ELb1ELb0ELb1ELb1ELb0ELb0ELb0EEENS1_21CollectiveEpilogueFwdINS6_IJSA_SC_SB_EEES9_SE_SG_Li256ELb1ELb0ELb0ELb0EEENS1_36VarlenDynamicPersistentTileSchedulerILi128ELi64ELi256ELi32ELb0ELb0ELb1ELb1ELb0ELb1EEEEEEEEEvNT_6ParamsE)
        /*0050*/ 	.word	0x000000a8


	//----- nvinfo : EIATTR_FRAME_SIZE
	.align		4
.L_35:
        /*0054*/ 	.byte	0x04, 0x11
        /*0056*/ 	.short	(.L_37 - .L_36)
	.align		4
.L_36:
        /*0058*/ 	.word	index@(_ZN7cutlass13device_kernelIN5flash11enable_sm90INS1_16FlashAttnFwdSm90INS1_25CollectiveMainloopFwdSm90ILi2EN4cute5tupleIJNS5_1CILi1EEES8_S8_EEENS6_IJNS7_ILi128EEENS7_ILi64EEENS7_ILi256EEEEEELi256ENS_6half_tEfNS_4arch4Sm90ELb0ELb1ELb1ELb1ELb0ELb1ELb0ELb1ELb1ELb0ELb0ELb0EEENS1_21CollectiveEpilogueFwdINS6_IJSA_SC_SB_EEES9_SE_SG_Li256ELb1ELb0ELb0ELb0EEENS1_36VarlenDynamicPersistentTileSchedulerILi128ELi64ELi256ELi32ELb0ELb0ELb1ELb1ELb0ELb1EEEEEEEEEvNT_6ParamsE)
        /*005c*/ 	.word	0x00000098


	//----- nvinfo : EIATTR_REGCOUNT
	.align		4
.L_37:
        /*0060*/ 	.byte	0x04, 0x2f
        /*0062*/ 	.short	(.L_39 - .L_38)
	.align		4
.L_38:
        /*0064*/ 	.word	index@(_ZN7cutlass13device_kernelIN5flash11enable_sm90INS1_16FlashAttnFwdSm90INS1_25CollectiveMainloopFwdSm90ILi2EN4cute5tupleIJNS5_1CILi1EEES8_S8_EEENS6_IJNS7_ILi128EEENS7_ILi64EEENS7_ILi256EEEEEELi256ENS_6half_tEfNS_4arch4Sm90ELb0ELb1ELb1ELb1ELb0ELb0ELb0ELb1ELb1ELb0ELb0ELb0EEENS1_21CollectiveEpilogueFwdINS6_IJSA_SC_SB_EEES9_SE_SG_Li256ELb1ELb0ELb0ELb0EEENS1_36VarlenDynamicPersistentTileSchedulerILi128ELi64ELi256ELi32ELb0ELb0ELb1ELb1ELb0ELb1EEEEEEEEEvNT_6ParamsE)
        /*0068*/ 	.word	0x000000a8


	//----- nvinfo : EIATTR_FRAME_SIZE
	.align		4
.L_39:
        /*006c*/ 	.byte	0x04, 0x11
        /*006e*/ 	.short	(.L_41 - .L_40)
	.align		4
.L_40:
        /*0070*/ 	.word	index@(_ZN7cutlass13device_kernelIN5flash11enable_sm90INS1_16FlashAttnFwdSm90INS1_25CollectiveMainloopFwdSm90ILi2EN4cute5tupleIJNS5_1CILi1EEES8_S8_EEENS6_IJNS7_ILi128EEENS7_ILi64EEENS7_ILi256EEEEEELi256ENS_6half_tEfNS_4arch4Sm90ELb0ELb1ELb1ELb1ELb0ELb0ELb0ELb1ELb1ELb0ELb0ELb0EEENS1_21CollectiveEpilogueFwdINS6_IJSA_SC_SB_EEES9_SE_SG_Li256ELb1ELb0ELb0ELb0EEENS1_36VarlenDynamicPersistentTileSchedulerILi128ELi64ELi256ELi32ELb0ELb0ELb1ELb1ELb0ELb1EEEEEEEEEvNT_6ParamsE)
        /*0074*/ 	.word	0x00000028


	//----- nvinfo : EIATTR_REGCOUNT
	.align		4
.L_41:
        /*0078*/ 	.byte	0x04, 0x2f
        /*007a*/ 	.short	(.L_43 - .L_42)
	.align		4
.L_42:
        /*007c*/ 	.word	index@(_ZN7cutlass13device_kernelIN5flash11enable_sm90INS1_16FlashAttnFwdSm90INS1_25CollectiveMainloopFwdSm90ILi2EN4cute5tupleIJNS5_1CILi1EEES8_S8_EEENS6_IJNS7_ILi128EEENS7_ILi64EEENS7_ILi256EEEEEELi256ENS_6half_tEfNS_4arch4Sm90ELb0ELb1ELb1ELb0ELb0ELb0ELb0ELb1ELb1ELb0ELb0ELb0EEENS1_21CollectiveEpilogueFwdINS6_IJSA_SC_SB_EEES9_SE_SG_Li256ELb0ELb0ELb0ELb0EEENS1_30DynamicPersistentTileSchedulerILi256ELi32ELb0ELb0ELb1EEEEEEEEEvNT_6ParamsE)
        /*0080*/ 	.word	0x000000a8


	//----- nvinfo : EIATTR_FRAME_SIZE
	.align		4
.L_43:
        /*0084*/ 	.byte	0x04, 0x11
        /*0086*/ 	.short	(.L_45 - .L_44)
	.align		4
.L_44:
        /*0088*/ 	.word	index@(_ZN7cutlass13device_kernelIN5flash11enable_sm90INS1_16FlashAttnFwdSm90INS1_25CollectiveMainloopFwdSm90ILi2EN4cute5tupleIJNS5_1CILi1EEES8_S8_EEENS6_IJNS7_ILi128EEENS7_ILi64EEENS7_ILi256EEEEEELi256ENS_6half_tEfNS_4arch4Sm90ELb0ELb1ELb1ELb0ELb0ELb0ELb0ELb1ELb1ELb0ELb0ELb0EEENS1_21CollectiveEpilogueFwdINS6_IJSA_SC_SB_EEES9_SE_SG_Li256ELb0ELb0ELb0ELb0EEENS1_30DynamicPersistentTileSchedulerILi256ELi32ELb0ELb0ELb1EEEEEEEEEvNT_6ParamsE)
        /*008c*/ 	.word	0x00000008


	//----- nvinfo : EIATTR_REGCOUNT
	.align		4
.L_45:
        /*0090*/ 	.byte	0x04, 0x2f
        /*0092*/ 	.short	(.L_47 - .L_46)
	.align		4
.L_46:
        /*0094*/ 	.word	index@(_ZN7cutlass13device_kernelIN5flash11enable_sm90INS1_16FlashAttnFwdSm90INS1_25CollectiveMainloopFwdSm90ILi2EN4cute5tupleIJNS5_1CILi1EEES8_S8_EEENS6_IJNS7_ILi128EEENS7_ILi80EEENS7_ILi256EEEEEELi256ENS_6half_tEfNS_4arch4Sm90ELb0ELb0ELb1ELb1ELb0ELb1ELb0ELb1ELb1ELb0ELb0ELb0EEENS1_21CollectiveEpilogueFwdINS6_IJSA_SC_SB_EEES9_SE_SG_Li256ELb1ELb0ELb0ELb0EEENS1_36VarlenDynamicPersistentTileSchedulerILi128ELi80ELi256ELi32ELb0ELb0ELb1ELb0ELb1ELb1EEEEEEEEEvNT_6ParamsE)
        /*0098*/ 	.word	0x000000a8


	//----- nvinfo : EIATTR_FRAME_SIZE
	.align		4
.L_47:
        /*009c*/ 	.byte	0x04, 0x11
        /*009e*/ 	.short	(.L_49 - .L_48)
	.align		4
.L_48:
        /*00a0*/ 	.word	index@(_ZN7cutlass13device_kernelIN5flash11enable_sm90INS1_16FlashAttnFwdSm90INS1_25CollectiveMainloopFwdSm90ILi2EN4cute5tupleIJNS5_1CILi1EEES8_S8_EEENS6_IJNS7_ILi128EEENS7_ILi80EEENS7_ILi256EEEEEELi256ENS_6half_tEfNS_4arch4Sm90ELb0ELb0ELb1ELb1ELb0ELb1ELb0ELb1ELb1ELb0ELb0ELb0EEENS1_21CollectiveEpilogueFwdINS6_IJSA_SC_SB_EEES9_SE_SG_Li256ELb1ELb0ELb0ELb0EEENS1_36VarlenDynamicPersistentTileSchedulerILi128ELi80ELi256ELi32ELb0ELb0ELb1ELb0ELb1ELb1EEEEEEEEEvNT_6ParamsE)
        /*00a4*/ 	.word	0x00000098


	//----- nvinfo : EIATTR_REGCOUNT
	.align		4
.L_49:
        /*00a8*/ 	.byte	0x04, 0x2f
        /*00aa*/ 	.short	(.L_51 - .L_50)
	.align		4
.L_50:
        /*00ac*/ 	.word	index@(_ZN7cutlass13device_kernelIN5flash11enable_sm90INS1_16FlashAttnFwdSm90INS1_25CollectiveMainloopFwdSm90ILi2EN4cute5tupleIJNS5_1CILi1EEES8_S8_EEENS6_IJNS7_ILi128EEENS7_ILi80EEENS7_ILi256EEEEEELi256ENS_6half_tEfNS_4arch4Sm90ELb0ELb0ELb1ELb1ELb0ELb0ELb0ELb1ELb1ELb0ELb0ELb0EEENS1_21CollectiveEpilogueFwdINS6_IJSA_SC_SB_EEES9_SE_SG_Li256ELb1ELb0ELb0ELb0EEENS1_36VarlenDynamicPersistentTileSchedulerILi128ELi80ELi256ELi32ELb0ELb0ELb1ELb0ELb1ELb1EEEEEEEEEvNT_6ParamsE)
        /*00b0*/ 	.word	0x000000a8


	//----- nvinfo : EIATTR_FRAME_SIZE
	.align		4
.L_51:
        /*00b4*/ 	.byte	0x04, 0x11
        /*00b6*/ 	.short	(.L_53 - .L_52)
	.align		4
.L_52:
        /*00b8*/ 	.word	index@(_ZN7cutlass13device_kernelIN5flash11enable_sm90INS1_16FlashAttnFwdSm90INS1_25CollectiveMainloopFwdSm90ILi2EN4cute5tupleIJNS5_1CILi1EEES8_S8_EEENS6_IJNS7_ILi128EEENS7_ILi80EEENS7_ILi256EEEEEELi256ENS_6half_tEfNS_4arch4Sm90ELb0ELb0ELb1ELb1ELb0ELb0ELb0ELb1ELb1ELb0ELb0ELb0EEENS1_21CollectiveEpilogueFwdINS6_IJSA_SC_SB_EEES9_SE_SG_Li256ELb1ELb0ELb0ELb0EEENS1_36VarlenDynamicPersistentTileSchedulerILi128ELi80ELi256ELi32ELb0ELb0ELb1ELb0ELb1ELb1EEEEEEEEEvNT_6ParamsE)
        /*00bc*/ 	.word	0x00000038


	//----- nvinfo : EIATTR_REGCOUNT
	.align		4
.L_53:
        /*00c0*/ 	.byte	0x04, 0x2f
        /*00c2*/ 	.short	(.L_55 - .L_54)
	.align		4
.L_54:
        /*00c4*/ 	.word	index@(_ZN7cutlass13device_kernelIN5flash11enable_sm90INS1_16FlashAttnFwdSm90INS1_25CollectiveMainloopFwdSm90ILi2EN4cute5tupleIJNS5_1CILi2EEENS7_ILi1EEES9_EEENS6_IJNS7_ILi128EEENS7_ILi80EEENS7_ILi256EEEEEELi256ENS_6half_tEfNS_4arch4Sm90ELb0ELb0ELb1ELb0ELb0ELb0ELb0ELb1ELb1ELb0ELb0ELb0EEENS1_21CollectiveEpilogueFwdINS6_IJSB_SD_SC_EEESA_SF_SH_Li256ELb0ELb0ELb0ELb0EEENS1_29StaticPersistentTileSchedulerILb0EEEEEEEEEvNT_6ParamsE)
        /*00c8*/ 	.word	0x000000a8


	//----- nvinfo : EIATTR_FRAME_SIZE
	.align		4
.L_55:
        /*00cc*/ 	.byte	0x04, 0x11
        /*00ce*/ 	.short	(.L_57 - .L_56)
	.align		4
.L_56:
        /*00d0*/ 	.word	index@(_ZN7cutlass13device_kernelIN5flash11enable_sm90INS1_16FlashAttnFwdSm90INS1_25CollectiveMainloopFwdSm90ILi2EN4cute5tupleIJNS5_1CILi2EEENS7_ILi1EEES9_EEENS6_IJNS7_ILi128EEENS7_ILi80EEENS7_ILi256EEEEEELi256ENS_6half_tEfNS_4arch4Sm90ELb0ELb0ELb1ELb0ELb0ELb0ELb0ELb1ELb1ELb0ELb0ELb0EEENS1_21CollectiveEpilogueFwdINS6_IJSB_SD_SC_EEESA_SF_SH_Li256ELb0ELb0ELb0ELb0EEENS1_29StaticPersistentTileSchedulerILb0EEEEEEEEEvNT_6ParamsE)
        /*00d4*/ 	.word	0x00000028


	//----- nvinfo : EIATTR_REGCOUNT
	.align		4
.L_57:
        /*00d8*/ 	.byte	0x04, 0x2f
        /*00da*/ 	.short	(.L_59 - .L_58)
	.align		4
.L_58:
        /*00dc*/ 	.word	index@(_ZN7cutlass13device_kernelIN5flash11enable_sm90INS1_16FlashAttnFwdSm90INS1_25CollectiveMainloopFwdSm90ILi2EN4cute5tupleIJNS5_1CILi1EEES8_S8_EEENS6_IJNS7_ILi128EEENS7_ILi80EEENS7_ILi256EEEEEELi256ENS_6half_tEfNS_4arch4Sm90ELb0ELb0ELb1ELb0ELb0ELb0ELb0ELb1ELb1ELb0ELb0ELb0EEENS1_21CollectiveEpilogueFwdINS6_IJSA_SC_SB_EEES9_SE_SG_Li256ELb0ELb0ELb0ELb0EEENS1_29StaticPersistentTileSchedulerILb0EEEEEEEEEvNT_6ParamsE)
        /*00e0*/ 	.word	0x000000a8


	//----- nvinfo : EIATTR_FRAME_SIZE
	.align		4
.L_59:
        /*00e4*/ 	.byte	0x04, 0x11
        /*00e6*/ 	.short	(.L_61 - .L_60)
	.align		4
.L_60:
        /*00e8*/ 	.word	index@(_ZN7cutlass13device_kernelIN5flash11enable_sm90INS1_16FlashAttnFwdSm90INS1_25CollectiveMainloopFwdSm90ILi2EN4cute5tupleIJNS5_1CILi1EEES8_S8_EEENS6_IJNS7_ILi128EEENS7_ILi80EEENS7_ILi256EEEEEELi256ENS_6half_tEfNS_4arch4Sm90ELb0ELb0ELb1ELb0ELb0ELb0ELb0ELb1ELb1ELb0ELb0ELb0EEENS1_21CollectiveEpilogueFwdINS6_IJSA_SC_SB_EEES9_SE_SG_Li256ELb0ELb0ELb0ELb0EEENS1_29StaticPersistentTileSchedulerILb0EEEEEEEEEvNT_6ParamsE)
        /*00ec*/ 	.word	0x00000020


	//----- nvinfo : EIATTR_MIN_STACK_SIZE
	.align		4
.L_61:
        /*00f0*/ 	.byte	0x04, 0x12
        /*00f2*/ 	.short	(.L_63 - .L_62)
	.align		4
.L_62:
        /*00f4*/ 	.word	index@(_ZN7cutlass13device_kernelIN5flash11enable_sm90INS1_16FlashAttnFwdSm90INS1_25CollectiveMainloopFwdSm90ILi2EN4cute5tupleIJNS5_1CILi1EEES8_S8_EEENS6_IJNS7_ILi128EEENS7_ILi80EEENS7_ILi256EEEEEELi256ENS_6half_tEfNS_4arch4Sm90ELb0ELb0ELb1ELb0ELb0ELb0ELb0ELb1ELb1ELb0ELb0ELb0EEENS1_21CollectiveEpilogueFwdINS6_IJSA_SC_SB_EEES9_SE_SG_Li256ELb0ELb0ELb0ELb0EEENS1_29StaticPersistentTileSchedulerILb0EEEEEEEEEvNT_6ParamsE)
        /*00f8*/ 	.word	0x00000020


	//----- nvinfo : EIATTR_MIN_STACK_SIZE
	.align		4
.L_63:
        /*00fc*/ 	.byte	0x04, 0x12
        /*00fe*/ 	.short	(.L_65 - .L_64)
	.align		4
.L_64:
        /*0100*/ 	.word	index@(_ZN7cutlass13device_kernelIN5flash11enable_sm90INS1_16FlashAttnFwdSm90INS1_25CollectiveMainloopFwdSm90ILi2EN4cute5tupleIJNS5_1CILi2EEENS7_ILi1EEES9_EEENS6_IJNS7_ILi128EEENS7_ILi80EEENS7_ILi256EEEEEELi256ENS_6half_tEfNS_4arch4Sm90ELb0ELb0ELb1ELb0ELb0ELb0ELb0ELb1ELb1ELb0ELb0ELb0EEENS1_21CollectiveEpilogueFwdINS6_IJSB_SD_SC_EEESA_SF_SH_Li256ELb0ELb0ELb0ELb0EEENS1_29StaticPersistentTileSchedulerILb0EEEEEEEEEvNT_6ParamsE)
        /*0104*/ 	.word	0x00000028


	//----- nvinfo : EIATTR_MIN_STACK_SIZE
	.align		4
.L_65:
        /*0108*/ 	.byte	0x04, 0x12
        /*010a*/ 	.short	(.L_67 - .L_66)
	.align		4
.L_66:
        /*010c*/ 	.word	index@(_ZN7cutlass13device_kernelIN5flash11enable_sm90INS1_16FlashAttnFwdSm90INS1_25CollectiveMainloopFwdSm90ILi2EN4cute5tupleIJNS5_1CILi1EEES8_S8_EEENS6_IJNS7_ILi128EEENS7_ILi80EEENS7_ILi256EEEEEELi256ENS_6half_tEfNS_4arch4Sm90ELb0ELb0ELb1ELb1ELb0ELb0ELb0ELb1ELb1ELb0ELb0ELb0EEENS1_21CollectiveEpilogueFwdINS6_IJSA_SC_SB_EEES9_SE_SG_Li256ELb1ELb0ELb0ELb0EEENS1_36VarlenDynamicPersistentTileSchedulerILi128ELi80ELi256ELi32ELb0ELb0ELb1ELb0ELb1ELb1EEEEEEEEEvNT_6ParamsE)
        /*0110*/ 	.word	0x00000038


	//----- nvinfo : EIATTR_MIN_STACK_SIZE
	.align		4
.L_67:
        /*0114*/ 	.byte	0x04, 0x12
        /*0116*/ 	.short	(.L_69 - .L_68)
	.align		4
.L_68:
        /*0118*/ 	.word	index@(_ZN7cutlass13device_kernelIN5flash11enable_sm90INS1_16FlashAttnFwdSm90INS1_25CollectiveMainloopFwdSm90ILi2EN4cute5tupleIJNS5_1CILi1EEES8_S8_EEENS6_IJNS7_ILi128EEENS7_ILi80EEENS7_ILi256EEEEEELi256ENS_6half_tEfNS_4arch4Sm90ELb0ELb0ELb1ELb1ELb0ELb1ELb0ELb1ELb1ELb0ELb0ELb0EEENS1_21CollectiveEpilogueFwdINS6_IJSA_SC_SB_EEES9_SE_SG_Li256ELb1ELb0ELb0ELb0EEENS1_36VarlenDynamicPersistentTileSchedulerILi128ELi80ELi256ELi32ELb0ELb0ELb1ELb0ELb1ELb1EEEEEEEEEvNT_6ParamsE)
        /*011c*/ 	.word	0x00000098


	//----- nvinfo : EIATTR_MIN_STACK_SIZE
	.align		4
.L_69:
        /*0120*/ 	.byte	0x04, 0x12
        /*0122*/ 	.short	(.L_71 - .L_70)
	.align		4
.L_70:
        /*0124*/ 	.word	index@(_ZN7cutlass13device_kernelIN5flash11enable_sm90INS1_16FlashAttnFwdSm90INS1_25CollectiveMainloopFwdSm90ILi2EN4cute5tupleIJNS5_1CILi1EEES8_S8_EEENS6_IJNS7_ILi128EEENS7_ILi64EEENS7_ILi256EEEEEELi256ENS_6half_tEfNS_4arch4Sm90ELb0ELb1ELb1ELb0ELb0ELb0ELb0ELb1ELb1ELb0ELb0ELb0EEENS1_21CollectiveEpilogueFwdINS6_IJSA_SC_SB_EEES9_SE_SG_Li256ELb0ELb0ELb0ELb0EEENS1_30DynamicPersistentTileSchedulerILi256ELi32ELb0ELb0ELb1EEEEEEEEEvNT_6ParamsE)
        /*0128*/ 	.word	0x00000008


	//----- nvinfo : EIATTR_MIN_STACK_SIZE
	.align		4
.L_71:
        /*012c*/ 	.byte	0x04, 0x12
        /*012e*/ 	.short	(.L_73 - .L_72)
	.align		4
.L_72:
        /*0130*/ 	.word	index@(_ZN7cutlass13device_kernelIN5flash11enable_sm90INS1_16FlashAttnFwdSm90INS1_25CollectiveMainloopFwdSm90ILi2EN4cute5tupleIJNS5_1CILi1EEES8_S8_EEENS6_IJNS7_ILi128EEENS7_ILi64EEENS7_ILi256EEEEEELi256ENS_6half_tEfNS_4arch4Sm90ELb0ELb1ELb1ELb1ELb0ELb0ELb0ELb1ELb1ELb0ELb0ELb0EEENS1_21CollectiveEpilogueFwdINS6_IJSA_SC_SB_EEES9_SE_SG_Li256ELb1ELb0ELb0ELb0EEENS1_36VarlenDynamicPersistentTileSchedulerILi128ELi64ELi256ELi32ELb0ELb0ELb1ELb1ELb0ELb1EEEEEEEEEvNT_6ParamsE)
        /*0134*/ 	.word	0x00000028


	//----- nvinfo : EIATTR_MIN_STACK_SIZE
	.align		4
.L_73:
        /*0138*/ 	.byte	0x04, 0x12
        /*013a*/ 	.short	(.L_75 - .L_74)
	.align		4
.L_74:
        /*013c*/ 	.word	index@(_ZN7cutlass13device_kernelIN5flash11enable_sm90INS1_16FlashAttnFwdSm90INS1_25CollectiveMainloopFwdSm90ILi2EN4cute5tupleIJNS5_1CILi1EEES8_S8_EEENS6_IJNS7_ILi128EEENS7_ILi64EEENS7_ILi256EEEEEELi256ENS_6half_tEfNS_4arch4Sm90ELb0ELb1ELb1ELb1ELb0ELb1ELb0ELb1ELb1ELb0ELb0ELb0EEENS1_21CollectiveEpilogueFwdINS6_IJSA_SC_SB_EEES9_SE_SG_Li256ELb1ELb0ELb0ELb0EEENS1_36VarlenDynamicPersistentTileSchedulerILi128ELi64ELi256ELi32ELb0ELb0ELb1ELb1ELb0ELb1EEEEEEEEEvNT_6ParamsE)
        /*0140*/ 	.word	0x00000098


	//----- nvinfo : EIATTR_MIN_STACK_SIZE
	.align		4
.L_75:
        /*0144*/ 	.byte	0x04, 0x12
        /*0146*/ 	.short	(.L_77 - .L_76)
	.align		4
.L_76:
        /*0148*/ 	.word	index@(_ZN7cutlass13device_kernelIN5flash11enable_sm90INS1_16FlashAttnFwdSm90INS1_25CollectiveMainloopFwdSm90ILi2EN4cute5tupleIJNS5_1CILi1EEES8_S8_EEENS6_IJNS7_ILi128EEENS7_ILi80EEENS7_ILi256EEEEEELi256ENS_6half_tEfNS_4arch4Sm90ELb1ELb0ELb1ELb0ELb0ELb0ELb0ELb1ELb1ELb0ELb0ELb0EEENS1_21CollectiveEpilogueFwdINS6_IJSA_SC_SB_EEES9_SE_SG_Li256ELb0ELb0ELb0ELb0EEENS1_30DynamicPersistentTileSchedulerILi256ELi32ELb0ELb0ELb1EEEEEEEEEvNT_6ParamsE)
        /*014c*/ 	.word	0x00000008


	//----- nvinfo : EIATTR_MIN_STACK_SIZE
	.align		4
.L_77:
        /*0150*/ 	.byte	0x04, 0x12
        /*0152*/ 	.short	(.L_79 - .L_78)
	.align		4
.L_78:
        /*0154*/ 	.word	index@(_ZN7cutlass13device_kernelIN5flash11enable_sm90INS1_16FlashAttnFwdSm90INS1_25CollectiveMainloopFwdSm90ILi2EN4cute5tupleIJNS5_1CILi1EEES8_S8_EEENS6_IJNS7_ILi128EEENS7_ILi80EEENS7_ILi256EEEEEELi256ENS_6half_tEfNS_4arch4Sm90ELb1ELb0ELb1ELb1ELb0ELb0ELb0ELb1ELb1ELb0ELb0ELb0EEENS1_21CollectiveEpilogueFwdINS6_IJSA_SC_SB_EEES9_SE_SG_Li256ELb1ELb0ELb0ELb0EEENS1_36VarlenDynamicPersistentTileSchedulerILi128ELi80ELi256ELi32ELb0ELb0ELb1ELb1ELb1ELb1EEEEEEEEEvNT_6ParamsE)
        /*0158*/ 	.word	0x00000030


	//----- nvinfo : EIATTR_MIN_STACK_SIZE
	.align		4
.L_79:
        /*015c*/ 	.byte	0x04, 0x12
        /*015e*/ 	.short	(.L_81 - .L_80)
	.align		4
.L_80:
        /*0160*/ 	.word	index@(_ZN7cutlass13device_kernelIN5flash11enable_sm90INS1_16FlashAttnFwdSm90INS1_25CollectiveMainloopFwdSm90ILi2EN4cute5tupleIJNS5_1CILi1EEES8_S8_EEENS6_IJNS7_ILi128EEENS7_ILi80EEENS7_ILi256EEEEEELi256ENS_6half_tEfNS_4arch4Sm90ELb1ELb0ELb1ELb1ELb0ELb1ELb0ELb1ELb1ELb0ELb0ELb0EEENS1_21CollectiveEpilogueFwdINS6_IJSA_SC_SB_EEES9_SE_SG_Li256ELb1ELb0ELb0ELb0EEENS1_36VarlenDynamicPersistentTileSchedulerILi128ELi80ELi256ELi32ELb0ELb0ELb1ELb1ELb1ELb1EEEEEEEEEvNT_6ParamsE)
        /*0164*/ 	.word	0x00000098
.L_81:


//--------------------- .nv.compat                --------------------------
	.section	.nv.compat,"",@"SHT_CUDA_COMPAT_INFO"
	.align	4
        /*0000*/ 	.byte	0x02, 0x09, 0x01, 0x00, 0x02, 0x02, 0x04, 0x00, 0x02, 0x05, 0x05, 0x00, 0x03, 0x07, 0x01, 0x01
        /*0010*/ 	.byte	0x02, 0x03, 0x01, 0x00, 0x02, 0x06, 0x01, 0x00, 0x04, 0x0b, 0x08, 0x00, 0x00, 0x00, 0x00, 0x00
        /*0020*/ 	.byte	0x00, 0x00, 0x00, 0x00


//--------------------- .nv.info._ZN7cutlass13device_kernelIN5flash11enable_sm90INS1_16FlashAttnFwdSm90INS1_25CollectiveMainloopFwdSm90ILi2EN4cute5tupleIJNS5_1CILi1EEES8_S8_EEENS6_IJNS7_ILi128EEENS7_ILi80EEENS7_ILi256EEEEEELi256ENS_6half_tEfNS_4arch4Sm90ELb0ELb0ELb1ELb0ELb0ELb0ELb0ELb1ELb1ELb0ELb0ELb0EEENS1_21CollectiveEpilogueFwdINS6_IJSA_SC_SB_EEES9_SE_SG_Li256ELb0ELb0ELb0ELb0EEENS1_29StaticPersistentTileSchedulerILb0EEEEEEEEEvNT_6ParamsE --------------------------
	.section	.nv.info._ZN7cutlass13device_kernelIN5flash11enable_sm90INS1_16FlashAttnFwdSm90INS1_25CollectiveMainloopFwdSm90ILi2EN4cute5tupleIJNS5_1CILi1EEES8_S8_EEENS6_IJNS7_ILi128EEENS7_ILi80EEENS7_ILi256EEEEEELi256ENS_6half_tEfNS_4arch4Sm90ELb0ELb0ELb1ELb0ELb0ELb0ELb0ELb1ELb1ELb0ELb0ELb0EEENS1_21CollectiveEpilogueFwdINS6_IJSA_SC_SB_EEES9_SE_SG_Li256ELb0ELb0ELb0ELb0EEENS1_29StaticPersistentTileSchedulerILb0EEEEEEEEEvNT_6ParamsE,"",@"SHT_CUDA_INFO"
	.sectionflags	@""
	.align	4


	//----- nvinfo : EIATTR_CUDA_API_VERSION
	.align		4
        /*0000*/ 	.byte	0x04, 0x37
        /*0002*/ 	.short	(.L_83 - .L_82)
.L_82:
        /*0004*/ 	.word	0x00000082


	//----- nvinfo : EIATTR_KPARAM_INFO
	.align		4
.L_83:
        /*0008*/ 	.byte	0x04, 0x17
        /*000a*/ 	.short	(.L_85 - .L_84)
.L_84:
        /*000c*/ 	.word	0x00000000
        /*0010*/ 	.short	0x0000
        /*0012*/ 	.short	0x0070
        /*0014*/ 	.byte	0x00, 0xf0, 0x01, 0x2e


	//----- nvinfo : EIATTR_SPARSE_MMA_MASK
	.align		4
.L_85:
        /*0018*/ 	.byte	0x03, 0x50
        /*001a*/ 	.short	0x0000


	//----- nvinfo : EIATTR_MAXREG_COUNT
	.align		4
        /*001c*/ 	.byte	0x03, 0x1b
        /*001e*/ 	.short	0x00a8


	//----- nvinfo : EIATTR_NUM_BARRIERS
	.align		4
        /*0020*/ 	.byte	0x02, 0x4c
        /*0022*/ 	.byte	0x09
	.zero		1


	//----- nvinfo : EIATTR_EXTERNS
	.align		4
        /*0024*/ 	.byte	0x04, 0x0f
        /*0026*/ 	.short	(.L_87 - .L_86)


	//   ....[0]....
	.align		4
.L_86:
        /*0028*/ 	.word	index@(__assertfail)


	//----- nvinfo : EIATTR_ANNOTATIONS
	.align		4
.L_87:
        /*002c*/ 	.byte	0x04, 0x55
        /*002e*/ 	.short	(.L_89 - .L_88)


	//   ....[0]....
.L_88:
        /*0030*/ 	.word	0x00000001
        /*0034*/ 	.byte	0x40, 0x09, 0x00, 0x00, 0x01, 0x00, 0x00, 0x00, 0x00, 0x0a, 0x00, 0x00, 0x01, 0x00, 0x00, 0x00
        /* <DEDUP_REMOVED lines=14> */
        /*0124*/ 	.byte	0x50, 0xf0, 0x00, 0x00, 0x01, 0x00, 0x00, 0x00, 0xf0, 0xf1, 0x00, 0x00


	//----- nvinfo : EIATTR_MERCURY_ISA_VERSION
	.align		4
.L_89:
        /*0130*/ 	.byte	0x03, 0x5f
        /*0132*/ 	.short	0x0101


	//----- nvinfo : EIATTR_INT_WARP_WIDE_INSTR_OFFSETS
	.align		4
        /*0134*/ 	.byte	0x04, 0x31
        /*0136*/ 	.short	(.L_91 - .L_90)


	//   ....[0]....
.L_90:
        /*0138*/ 	.word	0x00000180


	//   ....[1]....
        /*013c*/ 	.word	0x000001b0


	//   ....[2]....
        /*0140*/ 	.word	0x00000240


	//   ....[3]....
        /*0144*/ 	.word	0x0000c5c0


	//   ....[4]....
        /*0148*/ 	.word	0x0000c5f0


	//   ....[5]....
        /*014c*/ 	.word	0x0000c6e0


	//   ....[6]....
        /*0150*/ 	.word	0x0000c7a0


	//   ....[7]....
        /*0154*/ 	.word	0x0000c860


	//----- nvinfo : EIATTR_COOP_GROUP_MASK_REGIDS
	.align		4
.L_91:
        /*0158*/ 	.byte	0x04, 0x29
        /*015a*/ 	.short	(.L_93 - .L_92)


	//   ....[0]....
.L_92:
        /*015c*/ 	.word	0xffffffff


	//   ....[1]....
        /*0160*/ 	.word	0xffffffff


	//   ....[2]....
        /*0164*/ 	.word	0xffffffff


	//   ....[3]....
        /*0168*/ 	.word	0xffffffff


	//   ....[4]....
        /*016c*/ 	.word	0xffffffff


	//   ....[5]....
        /*0170*/ 	.word	0xffffffff


	//   ....[6]....
        /*0174*/ 	.word	0xffffffff


	//   ....[7]....
        /*0178*/ 	.word	0xffffffff


	//   ....[8]....
        /*017c*/ 	.word	0xffffffff


	//   ....[9]....
        /*0180*/ 	.word	0xffffffff


	//   ....[10]....
        /*0184*/ 	.word	0xffffffff


	//   ....[11]....
        /*0188*/ 	.word	0xffffffff


	//   ....[12]....
        /*018c*/ 	.word	0xffffffff


	//   ....[13]....
        /*0190*/ 	.word	0xffffffff


	//   ....[14]....
        /*0194*/ 	.word	0xffffffff


	//   ....[15]....
        /*0198*/ 	.word	0xffffffff


	//   ....[16]....
        /*019c*/ 	.word	0xffffffff


	//   ....[17]....
        /*01a0*/ 	.word	0xffffffff


	//   ....[18]....
        /*01a4*/ 	.word	0xffffffff


	//   ....[19]....
        /*01a8*/ 	.word	0xffffffff


	//   ....[20]....
        /*01ac*/ 	.word	0xffffffff


	//   ....[21]....
        /*01b0*/ 	.word	0xffffffff


	//   ....[22]....
        /*01b4*/ 	.word	0xffffffff


	//   ....[23]....
        /*01b8*/ 	.word	0x0500000f


	//   ....[24]....
        /*01bc*/ 	.word	0x0500000f


	//----- nvinfo : EIATTR_COOP_GROUP_INSTR_OFFSETS
	.align		4
.L_93:
        /*01c0*/ 	.byte	0x04, 0x28
        /*01c2*/ 	.short	(.L_95 - .L_94)


	//   ....[0]....
.L_94:
        /*01c4*/ 	.word	0x00000060


	//   ....[1]....
        /*01c8*/ 	.word	0x00000190


	//   ....[2]....
        /*01cc*/ 	.word	0x00000250


	//   ....[3]....
        /*01d0*/ 	.word	0x000003c0


	//   ....[4]....
        /*01d4*/ 	.word	0x00000520


	//   ....[5]....
        /*01d8*/ 	.word	0x00000640


	//   ....[6]....
        /*01dc*/ 	.word	0x000007a0


	//   ....[7]....
        /*01e0*/ 	.word	0x00000d50


	//   ....[8]....
        /*01e4*/ 	.word	0x00004540


	//   ....[9]....
        /*01e8*/ 	.word	0x000045c0


	//   ....[10]....
        /*01ec*/ 	.word	0x00004980


	//   ....[11]....
        /*01f0*/ 	.word	0x00004a10


	//   ....[12]....
        /*01f4*/ 	.word	0x00008b80


	//   ....[13]....
        /*01f8*/ 	.word	0x00008bb0


	//   ....[14]....
        /*01fc*/ 	.word	0x00008f50


	//   ....[15]....
        /*0200*/ 	.word	0x00008fa0


	//   ....[16]....
        /*0204*/ 	.word	0x0000a070


	//   ....[17]....
        /*0208*/ 	.word	0x0000a0b0


	//   ....[18]....
        /*020c*/ 	.word	0x0000a200


	//   ....[19]....
        /*0210*/ 	.word	0x0000a250


	//   ....[20]....
        /*0214*/ 	.word	0x0000ba20


	//   ....[21]....
        /*0218*/ 	.word	0x0000bdb0


	//   ....[22]....
        /*021c*/ 	.word	0x0000f170


	//   ....[23]....
        /*0220*/ 	.word	0x0000f660


	//   ....[24]....
        /*0224*/ 	.word	0x0000fb00


	//----- nvinfo : EIATTR_REG_RECONFIG
	.align		4
.L_95:
        /*0228*/ 	.byte	0x01, 0x54
	.zero		2


	//----- nvinfo : EIATTR_SYSCALL_OFFSETS
	.align		4
        /*022c*/ 	.byte	0x04, 0x46
        /*022e*/ 	.short	(.L_97 - .L_96)


	//   ....[0]....
.L_96:
        /*0230*/ 	.word	0x000010d0


	//   ....[1]....
        /*0234*/ 	.word	0x0000c210


	//   ....[2]....
        /*0238*/ 	.word	0x0000c350


	//   ....[3]....
        /*023c*/ 	.word	0x0000c450


	//----- nvinfo : EIATTR_MBARRIER_INSTR_OFFSETS
	.align		4
.L_97:
        /*0240*/ 	.byte	0x04, 0x39
        /*0242*/ 	.short	(.L_99 - .L_98)


	//   ....[0]....
.L_98:
        /*0244*/ 	.word	0x00000270
        /*0248*/ 	.word	0x000000ff
        /*024c*/ 	.word	0x00038800
        /*0250*/ 	.short	0x0100
        /*0252*/ 	.byte	0x06
	.zero		1


	//   ....[1]....
        /*0254*/ 	.word	0x00000280
        /*0258*/ 	.word	0x000000ff
        /*025c*/ 	.word	0x00038820
        /*0260*/ 	.short	0x0100
        /*0262*/ 	.byte	0x06
	.zero		1


	//   ....[2]....
        /*0264*/ 	.word	0x00000370
        /*0268*/ 	.word	0x000000ff
        /*026c*/ 	.word	0x00038830
        /*0270*/ 	.short	0x0100
        /*0272*/ 	.byte	0x08
	.zero		1


	//   ....[3]....
        /*0274*/ 	.word	0x00000380
        /*0278*/ 	.word	0x000000ff
        /*027c*/ 	.word	0x00038840
        /*0280*/ 	.short	0x0100
        /*0282*/ 	.byte	0x08
	.zero		1


	//   ....[4]....
        /*0284*/ 	.word	0x00000390
        /*0288*/ 	.word	0x000000ff
        /*028c*/ 	.word	0x00038838
        /*0290*/ 	.short	0x0100
        /*0292*/ 	.byte	0x08
	.zero		1


	//   ....[5]....
        /*0294*/ 	.word	0x000003a0
        /*0298*/ 	.word	0x000000ff
        /*029c*/ 	.word	0x00038848
        /*02a0*/ 	.short	0x0100
        /*02a2*/ 	.byte	0x08
	.zero		1


	//   ....[6]....
        /*02a4*/ 	.word	0x000004d0
        /*02a8*/ 	.word	0x000000ff
        /*02ac*/ 	.word	0x00038850
        /*02b0*/ 	.short	0x0100
        /*02b2*/ 	.byte	0x08
	.zero		1


	//   ....[7]....
        /*02b4*/ 	.word	0x000004e0
        /*02b8*/ 	.word	0x000000ff
        /*02bc*/ 	.word	0x00038860
        /*02c0*/ 	.short	0x0100
        /*02c2*/ 	.byte	0x08
	.zero		1


	//   ....[8]....
        /*02c4*/ 	.word	0x000004f0
        /*02c8*/ 	.word	0x000000ff
        /*02cc*/ 	.word	0x00038858
        /*02d0*/ 	.short	0x0100
        /*02d2*/ 	.byte	0x08
	.zero		1


	//   ....[9]....
        /*02d4*/ 	.word	0x00000500
        /*02d8*/ 	.word	0x000000ff
        /*02dc*/ 	.word	0x00038868
        /*02e0*/ 	.short	0x0100
        /*02e2*/ 	.byte	0x08
	.zero		1


	//   ....[10]....
        /*02e4*/ 	.word	0x000005f0
        /*02e8*/ 	.word	0x000000ff
        /*02ec*/ 	.word	0x00038870
        /*02f0*/ 	.short	0x0100
        /*02f2*/ 	.byte	0x06
	.zero		1


	//   ....[11]....
        /*02f4*/ 	.word	0x00000600
        /*02f8*/ 	.word	0x000000ff
        /*02fc*/ 	.word	0x00038880
        /*0300*/ 	.short	0x0100
        /*0302*/ 	.byte	0x06
	.zero		1


	//   ....[12]....
        /*0304*/ 	.word	0x00000610
        /*0308*/ 	.word	0x000000ff
        /*030c*/ 	.word	0x00038878
        /*0310*/ 	.short	0x0100
        /*0312*/ 	.byte	0x06
	.zero		1


	//   ....[13]....
        /*0314*/ 	.word	0x00000620
        /*0318*/ 	.word	0x000000ff
        /*031c*/ 	.word	0x00038888
        /*0320*/ 	.short	0x0100
        /*0322*/ 	.byte	0x06
	.zero		1


	//   ....[14]....
        /*0324*/ 	.word	0x00000750
        /*0328*/ 	.word	0x000000ff
        /*032c*/ 	.word	0x00038890
        /*0330*/ 	.short	0x0100
        /*0332*/ 	.byte	0x08
	.zero		1


	//   ....[15]....
        /*0334*/ 	.word	0x00000760
        /*0338*/ 	.word	0x000000ff
        /*033c*/ 	.word	0x000388a0
        /*0340*/ 	.short	0x0100
        /*0342*/ 	.byte	0x08
	.zero		1


	//   ....[16]....
        /*0344*/ 	.word	0x00000770
        /*0348*/ 	.word	0x000000ff
        /*034c*/ 	.word	0x00038898
        /*0350*/ 	.short	0x0100
        /*0352*/ 	.byte	0x08
	.zero		1


	//   ....[17]....
        /*0354*/ 	.word	0x00000780
        /*0358*/ 	.word	0x000000ff
        /*035c*/ 	.word	0x000388a8
        /*0360*/ 	.short	0x0100
        /*0362*/ 	.byte	0x08
	.zero		1


	//   ....[18]....
        /*0364*/ 	.word	0x000008b0
        /*0368*/ 	.word	0x000000ff
        /*036c*/ 	.word	0x000388b0
        /*0370*/ 	.short	0x0100
        /*0372*/ 	.byte	0x08
	.zero		1


	//   ....[19]....
        /*0374*/ 	.word	0x000008c0
        /*0378*/ 	.word	0x000000ff
        /*037c*/ 	.word	0x000388c0
        /*0380*/ 	.short	0x0100
        /*0382*/ 	.byte	0x08
	.zero		1


	//   ....[20]....
        /*0384*/ 	.word	0x000008d0
        /*0388*/ 	.word	0x000000ff
        /*038c*/ 	.word	0x000388b8
        /*0390*/ 	.short	0x0100
        /*0392*/ 	.byte	0x08
	.zero		1


	//   ....[21]....
        /*0394*/ 	.word	0x000008e0
        /*0398*/ 	.word	0x000000ff
        /*039c*/ 	.word	0x000388c8
        /*03a0*/ 	.short	0x0100
        /*03a2*/ 	.byte	0x08
	.zero		1


	//   ....[22]....
        /*03a4*/ 	.word	0x00001120
        /*03a8*/ 	.word	0x000000ff
        /*03ac*/ 	.word	0x00038800
        /*03b0*/ 	.short	0x010a
        /*03b2*/ 	.byte	0x04
	.zero		1


	//   ....[23]....
        /*03b4*/ 	.word	0x000011c0
        /*03b8*/ 	.word	0x00000000
        /*03bc*/ 	.word	0x00038830
        /*03c0*/ 	.short	0x010a
        /*03c2*/ 	.byte	0x3f
	.zero		1


	//   ....[24]....
        /*03c4*/ 	.word	0x00001240
        /*03c8*/ 	.word	0x00000000
        /*03cc*/ 	.word	0x00038830
        /*03d0*/ 	.short	0x010a
        /*03d2*/ 	.byte	0x3f
	.zero		1


	//   ....[25]....
        /*03d4*/ 	.word	0x000043c0
        /*03d8*/ 	.word	0x00000000
        /*03dc*/ 	.word	0x00000000
        /*03e0*/ 	.short	0x0101
        /*03e2*/ 	.byte	0x3f
	.zero		1


	//   ....[26]....
        /*03e4*/ 	.word	0x00005920
        /*03e8*/ 	.word	0x000000ff
        /*03ec*/ 	.word	0x00038830
        /*03f0*/ 	.short	0x010a
        /*03f2*/ 	.byte	0x3c
	.zero		1


	//   ....[27]....
        /*03f4*/ 	.word	0x00005960
        /*03f8*/ 	.word	0x000000ff
        /*03fc*/ 	.word	0x00038830
        /*0400*/ 	.short	0x010a
        /*0402*/ 	.byte	0x3c
	.zero		1


	//   ....[28]....
        /*0404*/ 	.word	0x000082c0
        /*0408*/ 	.word	0x000000ff
        /*040c*/ 	.word	0x00038850
        /*0410*/ 	.short	0x010a
        /*0412*/ 	.byte	0x05
	.zero		1


	//   ....[29]....
        /*0414*/ 	.word	0x00008300
        /*0418*/ 	.word	0x000000ff
        /*041c*/ 	.word	0x00038850
        /*0420*/ 	.short	0x010a
        /*0422*/ 	.byte	0x05
	.zero		1


	//   ....[30]....
        /*0424*/ 	.word	0x000092b0
        /*0428*/ 	.word	0x000000ae
        /*042c*/ 	.word	0x00000000
        /*0430*/ 	.short	0x0101
        /*0432*/ 	.byte	0x3f
	.zero		1


	//   ....[31]....
        /*0434*/ 	.word	0x000092f0
        /*0438*/ 	.word	0x000000b0
        /*043c*/ 	.word	0x00000000
        /*0440*/ 	.short	0x0101
        /*0442*/ 	.byte	0x3f
	.zero		1


	//   ....[32]....
        /*0444*/ 	.word	0x00009fe0
        /*0448*/ 	.word	0x000000ff
        /*044c*/ 	.word	0x00038850
        /*0450*/ 	.short	0x010a
        /*0452*/ 	.byte	0x07
	.zero		1


	//   ....[33]....
        /*0454*/ 	.word	0x0000a020
        /*0458*/ 	.word	0x000000ff
        /*045c*/ 	.word	0x00038850
        /*0460*/ 	.short	0x010a
        /*0462*/ 	.byte	0x07
	.zero		1


	//   ....[34]....
        /*0464*/ 	.word	0x0000abf0
        /*0468*/ 	.word	0x0000000d
        /*046c*/ 	.word	0x00000000
        /*0470*/ 	.short	0x0101
        /*0472*/ 	.byte	0x3f
	.zero		1


	//   ....[35]....
        /*0474*/ 	.word	0x0000bc90
        /*0478*/ 	.word	0x000000ff
        /*047c*/ 	.word	0x00000000
        /*0480*/ 	.short	0x0101
        /*0482*/ 	.byte	0x06
	.zero		1


	//   ....[36]....
        /*0484*/ 	.word	0x0000cba0
        /*0488*/ 	.word	0x00000006
        /*048c*/ 	.word	0x00038840
        /*0490*/ 	.short	0x010a
        /*0492*/ 	.byte	0x3f
	.zero		1


	//   ....[37]....
        /*0494*/ 	.word	0x0000d1d0
        /*0498*/ 	.word	0x00000009
        /*049c*/ 	.word	0x00038820
        /*04a0*/ 	.short	0x010a
        /*04a2*/ 	.byte	0x3f
	.zero		1


	//   ....[38]....
        /*04a4*/ 	.word	0x0000d4b0
        /*04a8*/ 	.word	0x00000002
        /*04ac*/ 	.word	0x00038840
        /*04b0*/ 	.short	0x010a
        /*04b2*/ 	.byte	0x3f
	.zero		1


	//   ....[39]....
        /*04b4*/ 	.word	0x0000d7c0
        /*04b8*/ 	.word	0x00000002
        /*04bc*/ 	.word	0x00000060
        /*04c0*/ 	.short	0x010a
        /*04c2*/ 	.byte	0x3f
	.zero		1


	//   ....[40]....
        /*04c4*/ 	.word	0x0000ddb0
        /*04c8*/ 	.word	0x00000002
        /*04cc*/ 	.word	0x00038840
        /*04d0*/ 	.short	0x010a
        /*04d2*/ 	.byte	0x3f
	.zero		1


	//   ....[41]....
        /*04d4*/ 	.word	0x0000e0c0
        /*04d8*/ 	.word	0x00000002
        /*04dc*/ 	.word	0x00000060
        /*04e0*/ 	.short	0x010a
        /*04e2*/ 	.byte	0x3f
	.zero		1


	//   ....[42]....
        /*04e4*/ 	.word	0x0000e5d0
        /*04e8*/ 	.word	0x00000002
        /*04ec*/ 	.word	0x00038840
        /*04f0*/ 	.short	0x010a
        /*04f2*/ 	.byte	0x3f
	.zero		1


	//   ....[43]....
        /*04f4*/ 	.word	0x0000e8f0
        /*04f8*/ 	.word	0x00000002
        /*04fc*/ 	.word	0x00000060
        /*0500*/ 	.short	0x010a
        /*0502*/ 	.byte	0x3f
	.zero		1


	//   ....[44]....
        /*0504*/ 	.word	0x0000ecd0
        /*0508*/ 	.word	0x00000003
        /*050c*/ 	.word	0x00038860
        /*0510*/ 	.short	0x010a
        /*0512*/ 	.byte	0x3f
	.zero		1


	//   ....[45]....
        /*0514*/ 	.word	0x0000f0f0
        /*0518*/ 	.word	0x00000000
        /*051c*/ 	.word	0x00038820
        /*0520*/ 	.short	0x010a
        /*0522*/ 	.byte	0x3f
	.zero		1


	//   ....[46]....
        /*0524*/ 	.word	0x0000f290
        /*0528*/ 	.word	0x00000006
        /*052c*/ 	.word	0x00000000
        /*0530*/ 	.short	0x010a
        /*0532*/ 	.byte	0x3f
	.zero		1


	//   ....[47]....
        /*0534*/ 	.word	0x0000f300
        /*0538*/ 	.word	0x00000003
        /*053c*/ 	.word	0x00000000
        /*0540*/ 	.short	0x010a
        /*0542*/ 	.byte	0x3f
	.zero		1


	//   ....[48]....
        /*0544*/ 	.word	0x0000f360
        /*0548*/ 	.word	0x00000010
        /*054c*/ 	.word	0x00000000
        /*0550*/ 	.short	0x010a
        /*0552*/ 	.byte	0x3f
	.zero		1


	//   ....[49]....
        /*0554*/ 	.word	0x0000f390
        /*0558*/ 	.word	0x00000003
        /*055c*/ 	.word	0x00000000
        /*0560*/ 	.short	0x010a
        /*0562*/ 	.byte	0x3f
	.zero		1


	//   ....[50]....
        /*0564*/ 	.word	0x0000f410
        /*0568*/ 	.word	0x00000003
        /*056c*/ 	.word	0x00038800
        /*0570*/ 	.short	0x010a
        /*0572*/ 	.byte	0x3f
	.zero		1


	//   ....[51]....
        /*0574*/ 	.word	0x0000f460
        /*0578*/ 	.word	0x00000000
        /*057c*/ 	.word	0x00038830
        /*0580*/ 	.short	0x010a
        /*0582*/ 	.byte	0x3f
	.zero		1


	//   ....[52]....
        /*0584*/ 	.word	0x0000f4c0
        /*0588*/ 	.word	0x00000005
        /*058c*/ 	.word	0x00038830
        /*0590*/ 	.short	0x010a
        /*0592*/ 	.byte	0x3f
	.zero		1


	//   ....[53]....
        /*0594*/ 	.word	0x0000f520
        /*0598*/ 	.word	0x00000003
        /*059c*/ 	.word	0x00038850
        /*05a0*/ 	.short	0x010a
        /*05a2*/ 	.byte	0x3f
	.zero		1


	//   ....[54]....
        /*05a4*/ 	.word	0x0000f580
        /*05a8*/ 	.word	0x00000003
        /*05ac*/ 	.word	0x00038850
        /*05b0*/ 	.short	0x010a
        /*05b2*/ 	.byte	0x3f
	.zero		1


	//   ....[55]....
        /*05b4*/ 	.word	0x0000f720
        /*05b8*/ 	.word	0x00000006
        /*05bc*/ 	.word	0x00038840
        /*05c0*/ 	.short	0x010a
        /*05c2*/ 	.byte	0x3f
	.zero		1


	//   ....[56]....
        /*05c4*/ 	.word	0x0000f7a0
        /*05c8*/ 	.word	0x00000007
        /*05cc*/ 	.word	0x00038820
        /*05d0*/ 	.short	0x010a
        /*05d2*/ 	.byte	0x3f
	.zero		1


	//   ....[57]....
        /*05d4*/ 	.word	0x0000f7f0
        /*05d8*/ 	.word	0x00000002
        /*05dc*/ 	.word	0x00038840
        /*05e0*/ 	.short	0x010a
        /*05e2*/ 	.byte	0x3f
	.zero		1


	//   ....[58]....
        /*05e4*/ 	.word	0x0000f840
        /*05e8*/ 	.word	0x00000002
        /*05ec*/ 	.word	0x00000060
        /*05f0*/ 	.short	0x010a
        /*05f2*/ 	.byte	0x3f
	.zero		1


	//   ....[59]....
        /*05f4*/ 	.word	0x0000f890
        /*05f8*/ 	.word	0x00000002
        /*05fc*/ 	.word	0x00038840
        /*0600*/ 	.short	0x010a
        /*0602*/ 	.byte	0x3f
	.zero		1


	//   ....[60]....
        /*0604*/ 	.word	0x0000f8e0
        /*0608*/ 	.word	0x00000002
        /*060c*/ 	.word	0x00000060
        /*0610*/ 	.short	0x010a
        /*0612*/ 	.byte	0x3f
	.zero		1


	//   ....[61]....
        /*0614*/ 	.word	0x0000f930
        /*0618*/ 	.word	0x00000002
        /*061c*/ 	.word	0x00038840
        /*0620*/ 	.short	0x010a
        /*0622*/ 	.byte	0x3f
	.zero		1


	//   ....[62]....
        /*0624*/ 	.word	0x0000f980
        /*0628*/ 	.word	0x00000002
        /*062c*/ 	.word	0x00000060
        /*0630*/ 	.short	0x010a
        /*0632*/ 	.byte	0x3f
	.zero		1


	//   ....[63]....
        /*0634*/ 	.word	0x0000f9d0
        /*0638*/ 	.word	0x00000003
        /*063c*/ 	.word	0x00038860
        /*0640*/ 	.short	0x010a
        /*0642*/ 	.byte	0x3f
	.zero		1


	//   ....[64]....
        /*0644*/ 	.word	0x0000fa20
        /*0648*/ 	.word	0x00000000
        /*064c*/ 	.word	0x00038820
        /*0650*/ 	.short	0x010a
        /*0652*/ 	.byte	0x3f
	.zero		1


	//   ....[65]....
        /*0654*/ 	.word	0x0000fbc0
        /*0658*/ 	.word	0x00000006
        /*065c*/ 	.word	0x00000000
        /*0660*/ 	.short	0x010a
        /*0662*/ 	.byte	0x3f
	.zero		1


	//   ....[66]....
        /*0664*/ 	.word	0x0000fc10
        /*0668*/ 	.word	0x00000003
        /*066c*/ 	.word	0x00000000
        /*0670*/ 	.short	0x010a
        /*0672*/ 	.byte	0x3f
	.zero		1


	//   ....[67]....
        /*0674*/ 	.word	0x0000fc60
        /*0678*/ 	.word	0x00000010
        /*067c*/ 	.word	0x00000000
        /*0680*/ 	.short	0x010a
        /*0682*/ 	.byte	0x3f
	.zero		1


	//----- nvinfo : EIATTR_NUM_MBARRIERS
	.align		4
.L_99:
        /*0684*/ 	.byte	0x03, 0x38
        /*0686*/ 	.short	0x0016


	//----- nvinfo : EIATTR_EXIT_INSTR_OFFSETS
	.align		4
        /*0688*/ 	.byte	0x04, 0x1c
        /*068a*/ 	.short	(.L_101 - .L_100)


	//   ....[0]....
.L_100:
        /*068c*/ 	.word	0x000009f0


	//   ....[1]....
        /*0690*/ 	.word	0x0000bd70


	//   ....[2]....
        /*0694*/ 	.word	0x0000bdd0


	//   ....[3]....
        /*0698*/ 	.word	0x0000f3e0


	//----- nvinfo : EIATTR_MAX_THREADS
	.align		4
.L_101:
        /*069c*/ 	.byte	0x04, 0x05
        /*069e*/ 	.short	(.L_103 - .L_102)
.L_102:
        /*06a0*/ 	.word	0x00000180
        /*06a4*/ 	.word	0x00000001
        /*06a8*/ 	.word	0x00000001


	//----- nvinfo : EIATTR_CRS_STACK_SIZE
	.align		4
.L_103:
        /*06ac*/ 	.byte	0x04, 0x1e
        /*06ae*/ 	.short	(.L_105 - .L_104)
.L_104:
        /*06b0*/ 	.word	0x00000000


	//----- nvinfo : EIATTR_CBANK_PARAM_SIZE
	.align		4
.L_105:
        /*06b4*/ 	.byte	0x03, 0x19
        /*06b6*/ 	.short	0x0bf0


	//----- nvinfo : EIATTR_PARAM_CBANK
	.align		4
        /*06b8*/ 	.byte	0x04, 0x0a
        /*06ba*/ 	.short	(.L_107 - .L_106)
	.align		4
.L_106:
        /*06bc*/ 	.word	index@(.nv.constant0._ZN7cutlass13device_kernelIN5flash11enable_sm90INS1_16FlashAttnFwdSm90INS1_25CollectiveMainloopFwdSm90ILi2EN4cute5tupleIJNS5_1CILi1EEES8_S8_EEENS6_IJNS7_ILi128EEENS7_ILi80EEENS7_ILi256EEEEEELi256ENS_6half_tEfNS_4arch4Sm90ELb0ELb0ELb1ELb0ELb0ELb0ELb0ELb1ELb1ELb0ELb0ELb0EEENS1_21CollectiveEpilogueFwdINS6_IJSA_SC_SB_EEES9_SE_SG_Li256ELb0ELb0ELb0ELb0EEENS1_29StaticPersistentTileSchedulerILb0EEEEEEEEEvNT_6ParamsE)
        /*06c0*/ 	.short	0x0210
        /*06c2*/ 	.short	0x0bf0


	//----- nvinfo : EIATTR_SW_WAR
	.align		4
.L_107:
        /*06c4*/ 	.byte	0x04, 0x36
        /*06c6*/ 	.short	(.L_109 - .L_108)
.L_108:
        /*06c8*/ 	.word	0x00000008
.L_109:


//--------------------- .nv.info._ZN7cutlass13device_kernelIN5flash11enable_sm90INS1_16FlashAttnFwdSm90INS1_25CollectiveMainloopFwdSm90ILi2EN4cute5tupleIJNS5_1CILi2EEENS7_ILi1EEES9_EEENS6_IJNS7_ILi128EEENS7_ILi80EEENS7_ILi256EEEEEELi256ENS_6half_tEfNS_4arch4Sm90ELb0ELb0ELb1ELb0ELb0ELb0ELb0ELb1ELb1ELb0ELb0ELb0EEENS1_21CollectiveEpilogueFwdINS6_IJSB_SD_SC_EEESA_SF_SH_Li256ELb0ELb0ELb0ELb0EEENS1_29StaticPersistentTileSchedulerILb0EEEEEEEEEvNT_6ParamsE --------------------------
	.section	.nv.info._ZN7cutlass13device_kernelIN5flash11enable_sm90INS1_16FlashAttnFwdSm90INS1_25CollectiveMainloopFwdSm90ILi2EN4cute5tupleIJNS5_1CILi2EEENS7_ILi1EEES9_EEENS6_IJNS7_ILi128EEENS7_ILi80EEENS7_ILi256EEEEEELi256ENS_6half_tEfNS_4arch4Sm90ELb0ELb0ELb1ELb0ELb0ELb0ELb0ELb1ELb1ELb0ELb0ELb0EEENS1_21CollectiveEpilogueFwdINS6_IJSB_SD_SC_EEESA_SF_SH_Li256ELb0ELb0ELb0ELb0EEENS1_29StaticPersistentTileSchedulerILb0EEEEEEEEEvNT_6ParamsE,"",@"SHT_CUDA_INFO"
	.sectionflags	@""
	.align	4


	//----- nvinfo : EIATTR_CUDA_API_VERSION
	.align		4
        /*0000*/ 	.byte	0x04, 0x37
        /*0002*/ 	.short	(.L_111 - .L_110)
.L_110:
        /*0004*/ 	.word	0x00000082


	//----- nvinfo : EIATTR_KPARAM_INFO
	.align		4
.L_111:
        /*0008*/ 	.byte	0x04, 0x17
        /*000a*/ 	.short	(.L_113 - .L_112)
.L_112:
        /*000c*/ 	.word	0x00000000
        /*0010*/ 	.short	0x0000
        /*0012*/ 	.short	0x0070
        /*0014*/ 	.byte	0x00, 0xf0, 0x01, 0x2e


	//----- nvinfo : EIATTR_SPARSE_MMA_MASK
	.align		4
.L_113:
        /*0018*/ 	.byte	0x03, 0x50
        /*001a*/ 	.short	0x0000


	//----- nvinfo : EIATTR_MAXREG_COUNT
	.align		4
        /*001c*/ 	.byte	0x03, 0x1b
        /*001e*/ 	.short	0x00a8


	//----- nvinfo : EIATTR_NUM_BARRIERS
	.align		4
        /*0020*/ 	.byte	0x02, 0x4c
        /*0022*/ 	.byte	0x09
	.zero		1


	//----- nvinfo : EIATTR_EXTERNS
	.align		4
        /*0024*/ 	.byte	0x04, 0x0f
        /*0026*/ 	.short	(.L_115 - .L_114)


	//   ....[0]....
	.align		4
.L_114:
        /*0028*/ 	.word	index@(__assertfail)


	//----- nvinfo : EIATTR_ANNOTATIONS
	.align		4
.L_115:
        /*002c*/ 	.byte	0x04, 0x55
        /*002e*/ 	.short	(.L_117 - .L_116)


	//   ....[0]....
.L_116:
        /* <DEDUP_REMOVED lines=26> */


	//----- nvinfo : EIATTR_MERCURY_ISA_VERSION
	.align		4
.L_117:
        /*01c0*/ 	.byte	0x03, 0x5f
        /*01c2*/ 	.short	0x0101


	//----- nvinfo : EIATTR_INT_WARP_WIDE_INSTR_OFFSETS
	.align		4
        /*01c4*/ 	.byte	0x04, 0x31
        /*01c6*/ 	.short	(.L_119 - .L_118)


	//   ....[0]....
.L_118:
        /*01c8*/ 	.word	0x00000190


	//   ....[1]....
        /*01cc*/ 	.word	0x000001d0


	//   ....[2]....
        /*01d0*/ 	.word	0x00000240


	//   ....[3]....
        /*01d4*/ 	.word	0x0000c150


	//   ....[4]....
        /*01d8*/ 	.word	0x0000c1a0


	//   ....[5]....
        /*01dc*/ 	.word	0x0000c260


	//   ....[6]....
        /*01e0*/ 	.word	0x0000c320


	//   ....[7]....
        /*01e4*/ 	.word	0x0000c3e0


	//----- nvinfo : EIATTR_COOP_GROUP_MASK_REGIDS
	.align		4
.L_119:
        /*01e8*/ 	.byte	0x04, 0x29
        /*01ea*/ 	.short	(.L_121 - .L_120)


	//   ....[0]....
.L_120:
        /*01ec*/ 	.word	0xffffffff


	//   ....[1]....
        /*01f0*/ 	.word	0xffffffff


	//   ....[2]....
        /*01f4*/ 	.word	0xffffffff


	//   ....[3]....
        /*01f8*/ 	.word	0xffffffff


	//   ....[4]....
        /*01fc*/ 	.word	0xffffffff


	//   ....[5]....
        /*0200*/ 	.word	0xffffffff


	//   ....[6]....
        /*0204*/ 	.word	0xffffffff


	//   ....[7]....
        /*0208*/ 	.word	0xffffffff


	//   ....[8]....
        /*020c*/ 	.word	0xffffffff


	//   ....[9]....
        /*0210*/ 	.word	0xffffffff


	//   ....[10]....
        /*0214*/ 	.word	0xffffffff


	//   ....[11]....
        /*0218*/ 	.word	0xffffffff


	//   ....[12]....
        /*021c*/ 	.word	0xffffffff


	//   ....[13]....
        /*0220*/ 	.word	0xffffffff


	//   ....[14]....
        /*0224*/ 	.word	0xffffffff


	//   ....[15]....
        /*0228*/ 	.word	0xffffffff


	//   ....[16]....
        /*022c*/ 	.word	0xffffffff


	//   ....[17]....
        /*0230*/ 	.word	0xffffffff


	//   ....[18]....
        /*0234*/ 	.word	0xffffffff


	//   ....[19]....
        /*0238*/ 	.word	0xffffffff


	//   ....[20]....
        /*023c*/ 	.word	0xffffffff


	//   ....[21]....
        /*0240*/ 	.word	0xffffffff


	//   ....[22]....
        /*0244*/ 	.word	0xffffffff


	//   ....[23]....
        /*0248*/ 	.word	0xffffffff


	//   ....[24]....
        /*024c*/ 	.word	0x0500000f


	//   ....[25]....
        /*0250*/ 	.word	0x0500000f


	//----- nvinfo : EIATTR_COOP_GROUP_INSTR_OFFSETS
	.align		4
.L_121:
        /*0254*/ 	.byte	0x04, 0x28
        /*0256*/ 	.short	(.L_123 - .L_122)


	//   ....[0]....
.L_122:
        /*0258*/ 	.word	0x00000060


	//   ....[1]....
        /*025c*/ 	.word	0x000001a0


	//   ....[2]....
        /*0260*/ 	.word	0x000001f0


	//   ....[3]....
        /*0264*/ 	.word	0x00000430


	//   ....[4]....
        /*0268*/ 	.word	0x00000660


	//   ....[5]....
        /*026c*/ 	.word	0x00000890


	//   ....[6]....
        /*0270*/ 	.word	0x00000b20


	//   ....[7]....
        /*0274*/ 	.word	0x00000e50


	//   ....[8]....
        /*0278*/ 	.word	0x00001330


	//   ....[9]....
        /*027c*/ 	.word	0x00004820


	//   ....[10]....
        /*0280*/ 	.word	0x000048a0


	//   ....[11]....
        /*0284*/ 	.word	0x00004c40


	//   ....[12]....
        /*0288*/ 	.word	0x00004cc0


	//   ....[13]....
        /*028c*/ 	.word	0x00008680


	//   ....[14]....
        /*0290*/ 	.word	0x000086b0


	//   ....[15]....
        /*0294*/ 	.word	0x000086d0


	//   ....[16]....
        /*0298*/ 	.word	0x000086f0


	//   ....[17]....
        /*029c*/ 	.word	0x00009ac0


	//   ....[18]....
        /*02a0*/ 	.word	0x00009ad0


	//   ....[19]....
        /*02a4*/ 	.word	0x00009b70


	//   ....[20]....
        /*02a8*/ 	.word	0x00009b90


	//   ....[21]....
        /*02ac*/ 	.word	0x0000b490


	//   ....[22]....
        /*02b0*/ 	.word	0x0000b880


	//   ....[23]....
        /*02b4*/ 	.word	0x0000ef30


	//   ....[24]....
        /*02b8*/ 	.word	0x0000f440


	//   ....[25]....
        /*02bc*/ 	.word	0x0000f8e0


	//----- nvinfo : EIATTR_REG_RECONFIG
	.align		4
.L_123:
        /*02c0*/ 	.byte	0x01, 0x54
	.zero		2


	//----- nvinfo : EIATTR_SYSCALL_OFFSETS
	.align		4
        /*02c4*/ 	.byte	0x04, 0x46
        /*02c6*/ 	.short	(.L_125 - .L_124)


	//   ....[0]....
.L_124:
        /*02c8*/ 	.word	0x000016b0


	//   ....[1]....
        /*02cc*/ 	.word	0x0000bd90


	//   ....[2]....
        /*02d0*/ 	.word	0x0000bed0


	//   ....[3]....
        /*02d4*/ 	.word	0x0000bfd0


	//----- nvinfo : EIATTR_MBARRIER_INSTR_OFFSETS
	.align		4
.L_125:
        /*02d8*/ 	.byte	0x04, 0x39
        /*02da*/ 	.short	(.L_127 - .L_126)


	//   ....[0]....
.L_126:
        /*02dc*/ 	.word	0x000002d0
        /*02e0*/ 	.word	0x000000ff
        /*02e4*/ 	.word	0x00038800
        /*02e8*/ 	.short	0x0100
        /*02ea*/ 	.byte	0x08
	.zero		1


	//   ....[1]....
        /*02ec*/ 	.word	0x000002e0
        /*02f0*/ 	.word	0x000000ff
        /*02f4*/ 	.word	0x00038820
        /*02f8*/ 	.short	0x0100
        /*02fa*/ 	.byte	0x08
	.zero		1


	//   ....[2]....
        /*02fc*/ 	.word	0x000003d0
        /*0300*/ 	.word	0x000000ff
        /*0304*/ 	.word	0x00038830
        /*0308*/ 	.short	0x0100
        /*030a*/ 	.byte	0x08
	.zero		1


	//   ....[3]....
        /*030c*/ 	.word	0x000003e0
        /*0310*/ 	.word	0x000000ff
        /*0314*/ 	.word	0x00038840
        /*0318*/ 	.short	0x0100
        /*031a*/ 	.byte	0x08
	.zero		1


	//   ....[4]....
        /*031c*/ 	.word	0x000003f0
        /*0320*/ 	.word	0x000000ff
        /*0324*/ 	.word	0x00038838
        /*0328*/ 	.short	0x0100
        /*032a*/ 	.byte	0x08
	.zero		1


	//   ....[5]....
        /*032c*/ 	.word	0x00000400
        /*0330*/ 	.word	0x000000ff
        /*0334*/ 	.word	0x00038848
        /*0338*/ 	.short	0x0100
        /*033a*/ 	.byte	0x08
	.zero		1


	//   ....[6]....
        /*033c*/ 	.word	0x00000610
        /*0340*/ 	.word	0x000000ff
        /*0344*/ 	.word	0x00038850
        /*0348*/ 	.short	0x0100
        /*034a*/ 	.byte	0x08
	.zero		1


	//   ....[7]....
        /*034c*/ 	.word	0x00000620
        /*0350*/ 	.word	0x000000ff
        /*0354*/ 	.word	0x00038860
        /*0358*/ 	.short	0x0100
        /*035a*/ 	.byte	0x08
	.zero		1


	//   ....[8]....
        /*035c*/ 	.word	0x00000630
        /*0360*/ 	.word	0x000000ff
        /*0364*/ 	.word	0x00038858
        /*0368*/ 	.short	0x0100
        /*036a*/ 	.byte	0x08
	.zero		1


	//   ....[9]....
        /*036c*/ 	.word	0x00000640
        /*0370*/ 	.word	0x000000ff
        /*0374*/ 	.word	0x00038868
        /*0378*/ 	.short	0x0100
        /*037a*/ 	.byte	0x08
	.zero		1


	//   ....[10]....
        /*037c*/ 	.word	0x00000840
        /*0380*/ 	.word	0x000000ff
        /*0384*/ 	.word	0x00038870
        /*0388*/ 	.short	0x0100
        /*038a*/ 	.byte	0x08
	.zero		1


	//   ....[11]....
        /*038c*/ 	.word	0x00000850
        /*0390*/ 	.word	0x000000ff
        /*0394*/ 	.word	0x00038880
        /*0398*/ 	.short	0x0100
        /*039a*/ 	.byte	0x08
	.zero		1


	//   ....[12]....
        /*039c*/ 	.word	0x00000860
        /*03a0*/ 	.word	0x000000ff
        /*03a4*/ 	.word	0x00038878
        /*03a8*/ 	.short	0x0100
        /*03aa*/ 	.byte	0x08
	.zero		1


	//   ....[13]....
        /*03ac*/ 	.word	0x00000870
        /*03b0*/ 	.word	0x000000ff
        /*03b4*/ 	.word	0x00038888
        /*03b8*/ 	.short	0x0100
        /*03ba*/ 	.byte	0x08
	.zero		1


	//   ....[14]....
        /*03bc*/ 	.word	0x00000ad0
        /*03c0*/ 	.word	0x000000ff
        /*03c4*/ 	.word	0x00038890
        /*03c8*/ 	.short	0x0100
        /*03ca*/ 	.byte	0x08
	.zero		1


	//   ....[15]....
        /*03cc*/ 	.word	0x00000ae0
        /*03d0*/ 	.word	0x000000ff
        /*03d4*/ 	.word	0x000388a0
        /*03d8*/ 	.short	0x0100
        /*03da*/ 	.byte	0x08
	.zero		1


	//   ....[16]....
        /*03dc*/ 	.word	0x00000af0
        /*03e0*/ 	.word	0x000000ff
        /*03e4*/ 	.word	0x00038898
        /*03e8*/ 	.short	0x0100
        /*03ea*/ 	.byte	0x08
	.zero		1


	//   ....[17]....
        /*03ec*/ 	.word	0x00000b00
        /*03f0*/ 	.word	0x000000ff
        /*03f4*/ 	.word	0x000388a8
        /*03f8*/ 	.short	0x0100
        /*03fa*/ 	.byte	0x08
	.zero		1


	//   ....[18]....
        /*03fc*/ 	.word	0x00000da0
        /*0400*/ 	.word	0x000000ff
        /*0404*/ 	.word	0x000388b0
        /*0408*/ 	.short	0x0100
        /*040a*/ 	.byte	0x08
	.zero		1


	//   ....[19]....
        /*040c*/ 	.word	0x00000db0
        /*0410*/ 	.word	0x000000ff
        /*0414*/ 	.word	0x000388c0
        /*0418*/ 	.short	0x0100
        /*041a*/ 	.byte	0x08
	.zero		1


	//   ....[20]....
        /*041c*/ 	.word	0x00000dc0
        /*0420*/ 	.word	0x000000ff
        /*0424*/ 	.word	0x000388b8
        /*0428*/ 	.short	0x0100
        /*042a*/ 	.byte	0x08
	.zero		1


	//   ....[21]....
        /*042c*/ 	.word	0x00000dd0
        /*0430*/ 	.word	0x000000ff
        /*0434*/ 	.word	0x000388c8
        /*0438*/ 	.short	0x0100
        /*043a*/ 	.byte	0x08
	.zero		1


	//   ....[22]....
        /*043c*/ 	.word	0x00001740
        /*0440*/ 	.word	0x000000ff
        /*0444*/ 	.word	0x00038800
        /*0448*/ 	.short	0x010a
        /*044a*/ 	.byte	0x06
	.zero		1


	//   ....[23]....
        /*044c*/ 	.word	0x000017e0
        /*0450*/ 	.word	0x00000000
        /*0454*/ 	.word	0x00038830
        /*0458*/ 	.short	0x010a
        /*045a*/ 	.byte	0x3f
	.zero		1


	//   ....[24]....
        /*045c*/ 	.word	0x00001820
        /*0460*/ 	.word	0x00000000
        /*0464*/ 	.word	0x00038830
        /*0468*/ 	.short	0x010a
        /*046a*/ 	.byte	0x3f
	.zero		1


	//   ....[25]....
        /*046c*/ 	.word	0x00004f30
        /*0470*/ 	.word	0x00000000
        /*0474*/ 	.word	0x00000000
        /*0478*/ 	.short	0x0101
        /*047a*/ 	.byte	0x3f
	.zero		1


	//   ....[26]....
        /*047c*/ 	.word	0x000056a0
        /*0480*/ 	.word	0x000000ff
        /*0484*/ 	.word	0x00038830
        /*0488*/ 	.short	0x010a
        /*048a*/ 	.byte	0x3c
	.zero		1


	//   ....[27]....
        /*048c*/ 	.word	0x000056e0
        /*0490*/ 	.word	0x000000ff
        /*0494*/ 	.word	0x00038830
        /*0498*/ 	.short	0x010a
        /*049a*/ 	.byte	0x3c
	.zero		1


	//   ....[28]....
        /*049c*/ 	.word	0x00007c40
        /*04a0*/ 	.word	0x000000ff
        /*04a4*/ 	.word	0x00038850
        /*04a8*/ 	.short	0x010a
        /*04aa*/ 	.byte	0x04
	.zero		1


	//   ....[29]....
        /*04ac*/ 	.word	0x00007c80
        /*04b0*/ 	.word	0x000000ff
        /*04b4*/ 	.word	0x00038850
        /*04b8*/ 	.short	0x010a
        /*04ba*/ 	.byte	0x04
	.zero		1


	//   ....[30]....
        /*04bc*/ 	.word	0x00008db0
        /*04c0*/ 	.word	0x00000005
        /*04c4*/ 	.word	0x00000000
        /*04c8*/ 	.short	0x0101
        /*04ca*/ 	.byte	0x3f
	.zero		1


	//   ....[31]....
        /*04cc*/ 	.word	0x00009180
        /*04d0*/ 	.word	0x0000009a
        /*04d4*/ 	.word	0x00000000
        /*04d8*/ 	.short	0x0101
        /*04da*/ 	.byte	0x3f
	.zero		1


	//   ....[32]....
        /*04dc*/ 	.word	0x00009a30
        /*04e0*/ 	.word	0x000000ff
        /*04e4*/ 	.word	0x00038850
        /*04e8*/ 	.short	0x010a
        /*04ea*/ 	.byte	0x08
	.zero		1


	//   ....[33]....
        /*04ec*/ 	.word	0x00009a70
        /*04f0*/ 	.word	0x000000ff
        /*04f4*/ 	.word	0x00038850
        /*04f8*/ 	.short	0x010a
        /*04fa*/ 	.byte	0x08
	.zero		1


	//   ....[34]....
        /*04fc*/ 	.word	0x0000adf0
        /*0500*/ 	.word	0x00000014
        /*0504*/ 	.word	0x00000000
        /*0508*/ 	.short	0x0101
        /*050a*/ 	.byte	0x3f
	.zero		1


	//   ....[35]....
        /*050c*/ 	.word	0x0000b730
        /*0510*/ 	.word	0x000000ff
        /*0514*/ 	.word	0x00000000
        /*0518*/ 	.short	0x0101
        /*051a*/ 	.byte	0x07
	.zero		1


	//   ....[36]....
        /*051c*/ 	.word	0x0000b740
        /*0520*/ 	.word	0x000000ff
        /*0524*/ 	.word	0x00000000
        /*0528*/ 	.short	0x0101
        /*052a*/ 	.byte	0x06
	.zero		1


	//   ....[37]....
        /*052c*/ 	.word	0x0000c750
        /*0530*/ 	.word	0x00000004
        /*0534*/ 	.word	0x00038840
        /*0538*/ 	.short	0x010a
        /*053a*/ 	.byte	0x3f
	.zero		1


	//   ....[38]....
        /*053c*/ 	.word	0x0000cde0
        /*0540*/ 	.word	0x0000000a
        /*0544*/ 	.word	0x00038820
        /*0548*/ 	.short	0x010a
        /*054a*/ 	.byte	0x3f
	.zero		1


	//   ....[39]....
        /*054c*/ 	.word	0x0000d0d0
        /*0550*/ 	.word	0x00000002
        /*0554*/ 	.word	0x00038840
        /*0558*/ 	.short	0x010a
        /*055a*/ 	.byte	0x3f
	.zero		1


	//   ....[40]....
        /*055c*/ 	.word	0x0000d420
        /*0560*/ 	.word	0x00000002
        /*0564*/ 	.word	0x00038860
        /*0568*/ 	.short	0x010a
        /*056a*/ 	.byte	0x3f
	.zero		1


	//   ....[41]....
        /*056c*/ 	.word	0x0000da10
        /*0570*/ 	.word	0x00000002
        /*0574*/ 	.word	0x00038840
        /*0578*/ 	.short	0x010a
        /*057a*/ 	.byte	0x3f
	.zero		1


	//   ....[42]....
        /*057c*/ 	.word	0x0000dd60
        /*0580*/ 	.word	0x00000002
        /*0584*/ 	.word	0x00038860
        /*0588*/ 	.short	0x010a
        /*058a*/ 	.byte	0x3f
	.zero		1


	//   ....[43]....
        /*058c*/ 	.word	0x0000e2c0
        /*0590*/ 	.word	0x00000002
        /*0594*/ 	.word	0x00038840
        /*0598*/ 	.short	0x010a
        /*059a*/ 	.byte	0x3f
	.zero		1


	//   ....[44]....
        /*059c*/ 	.word	0x0000e610
        /*05a0*/ 	.word	0x00000002
        /*05a4*/ 	.word	0x00038860
        /*05a8*/ 	.short	0x010a
        /*05aa*/ 	.byte	0x3f
	.zero		1


	//   ....[45]....
        /*05ac*/ 	.word	0x0000ea10
        /*05b0*/ 	.word	0x00000003
        /*05b4*/ 	.word	0x00038860
        /*05b8*/ 	.short	0x010a
        /*05ba*/ 	.byte	0x3f
	.zero		1


	//   ....[46]....
        /*05bc*/ 	.word	0x0000eeb0
        /*05c0*/ 	.word	0x00000000
        /*05c4*/ 	.word	0x00038820
        /*05c8*/ 	.short	0x010a
        /*05ca*/ 	.byte	0x3f
	.zero		1


	//   ....[47]....
        /*05cc*/ 	.word	0x0000f070
        /*05d0*/ 	.word	0x00000006
        /*05d4*/ 	.word	0x00000000
        /*05d8*/ 	.short	0x010a
        /*05da*/ 	.byte	0x3f
	.zero		1


	//   ....[48]....
        /*05dc*/ 	.word	0x0000f0e0
        /*05e0*/ 	.word	0x00000003
        /*05e4*/ 	.word	0x00000000
        /*05e8*/ 	.short	0x010a
        /*05ea*/ 	.byte	0x3f
	.zero		1


	//   ....[49]....
        /*05ec*/ 	.word	0x0000f140
        /*05f0*/ 	.word	0x00000010
        /*05f4*/ 	.word	0x00000000
        /*05f8*/ 	.short	0x010a
        /*05fa*/ 	.byte	0x3f
	.zero		1


	//   ....[50]....
        /*05fc*/ 	.word	0x0000f170
        /*0600*/ 	.word	0x00000003
        /*0604*/ 	.word	0x00000000
        /*0608*/ 	.short	0x010a
        /*060a*/ 	.byte	0x3f
	.zero		1


	//   ....[51]....
        /*060c*/ 	.word	0x0000f1f0
        /*0610*/ 	.word	0x00000003
        /*0614*/ 	.word	0x00038800
        /*0618*/ 	.short	0x010a
        /*061a*/ 	.byte	0x3f
	.zero		1


	//   ....[52]....
        /*061c*/ 	.word	0x0000f240
        /*0620*/ 	.word	0x00000000
        /*0624*/ 	.word	0x00038830
        /*0628*/ 	.short	0x010a
        /*062a*/ 	.byte	0x3f
	.zero		1


	//   ....[53]....
        /*062c*/ 	.word	0x0000f2a0
        /*0630*/ 	.word	0x00000004
        /*0634*/ 	.word	0x00038830
        /*0638*/ 	.short	0x010a
        /*063a*/ 	.byte	0x3f
	.zero		1


	//   ....[54]....
        /*063c*/ 	.word	0x0000f300
        /*0640*/ 	.word	0x00000003
        /*0644*/ 	.word	0x00038850
        /*0648*/ 	.short	0x010a
        /*064a*/ 	.byte	0x3f
	.zero		1


	//   ....[55]....
        /*064c*/ 	.word	0x0000f360
        /*0650*/ 	.word	0x00000007
        /*0654*/ 	.word	0x00038850
        /*0658*/ 	.short	0x010a
        /*065a*/ 	.byte	0x3f
	.zero		1


	//   ....[56]....
        /*065c*/ 	.word	0x0000f500
        /*0660*/ 	.word	0x00000004
        /*0664*/ 	.word	0x00038840
        /*0668*/ 	.short	0x010a
        /*066a*/ 	.byte	0x3f
	.zero		1


	//   ....[57]....
        /*066c*/ 	.word	0x0000f580
        /*0670*/ 	.word	0x00000007
        /*0674*/ 	.word	0x00038820
        /*0678*/ 	.short	0x010a
        /*067a*/ 	.byte	0x3f
	.zero		1


	//   ....[58]....
        /*067c*/ 	.word	0x0000f5d0
        /*0680*/ 	.word	0x00000002
        /*0684*/ 	.word	0x00038840
        /*0688*/ 	.short	0x010a
        /*068a*/ 	.byte	0x3f
	.zero		1


	//   ....[59]....
        /*068c*/ 	.word	0x0000f620
        /*0690*/ 	.word	0x00000002
        /*0694*/ 	.word	0x00038860
        /*0698*/ 	.short	0x010a
        /*069a*/ 	.byte	0x3f
	.zero		1


	//   ....[60]....
        /*069c*/ 	.word	0x0000f670
        /*06a0*/ 	.word	0x00000002
        /*06a4*/ 	.word	0x00038840
        /*06a8*/ 	.short	0x010a
        /*06aa*/ 	.byte	0x3f
	.zero		1


	//   ....[61]....
        /*06ac*/ 	.word	0x0000f6c0
        /*06b0*/ 	.word	0x00000002
        /*06b4*/ 	.word	0x00038860
        /*06b8*/ 	.short	0x010a
        /*06ba*/ 	.byte	0x3f
	.zero		1


	//   ....[62]....
        /*06bc*/ 	.word	0x0000f710
        /*06c0*/ 	.word	0x00000002
        /*06c4*/ 	.word	0x00038840
        /*06c8*/ 	.short	0x010a
        /*06ca*/ 	.byte	0x3f
	.zero		1


	//   ....[63]....
        /*06cc*/ 	.word	0x0000f760
        /*06d0*/ 	.word	0x00000002
        /*06d4*/ 	.word	0x00038860
        /*06d8*/ 	.short	0x010a
        /*06da*/ 	.byte	0x3f
	.zero		1


	//   ....[64]....
        /*06dc*/ 	.word	0x0000f7b0
        /*06e0*/ 	.word	0x00000003
        /*06e4*/ 	.word	0x00038860
        /*06e8*/ 	.short	0x010a
        /*06ea*/ 	.byte	0x3f
	.zero		1


	//   ....[65]....
        /*06ec*/ 	.word	0x0000f800
        /*06f0*/ 	.word	0x00000000
        /*06f4*/ 	.word	0x00038820
        /*06f8*/ 	.short	0x010a
        /*06fa*/ 	.byte	0x3f
	.zero		1


	//   ....[66]....
        /*06fc*/ 	.word	0x0000f9a0
        /*0700*/ 	.word	0x00000006
        /*0704*/ 	.word	0x00000000
        /*0708*/ 	.short	0x010a
        /*070a*/ 	.byte	0x3f
	.zero		1


	//   ....[67]....
        /*070c*/ 	.word	0x0000f9f0
        /*0710*/ 	.word	0x00000003
        /*0714*/ 	.word	0x00000000
        /*0718*/ 	.short	0x010a
        /*071a*/ 	.byte	0x3f
	.zero		1


	//   ....[68]....
        /*071c*/ 	.word	0x0000fa40
        /*0720*/ 	.word	0x00000010
        /*0724*/ 	.word	0x00000000
        /*0728*/ 	.short	0x010a
        /*072a*/ 	.byte	0x3f
	.zero		1


	//----- nvinfo : EIATTR_NUM_MBARRIERS
	.align		4
.L_127:
        /*072c*/ 	.byte	0x03, 0x38
        /*072e*/ 	.short	0x0016


	//----- nvinfo : EIATTR_EXIT_INSTR_OFFSETS
	.align		4
        /*0730*/ 	.byte	0x04, 0x1c
        /*0732*/ 	.short	(.L_129 - .L_128)


	//   ....[0]....
.L_128:
        /*0734*/ 	.word	0x00000f90


	//   ....[1]....
        /*0738*/ 	.word	0x0000b840


	//   ....[2]....
        /*073c*/ 	.word	0x0000b8a0


	//   ....[3]....
        /*0740*/ 	.word	0x0000f1c0


	//----- nvinfo : EIATTR_MAX_THREADS
	.align		4
.L_129:
        /*0744*/ 	.byte	0x04, 0x05
        /*0746*/ 	.short	(.L_131 - .L_130)
.L_130:
        /*0748*/ 	.word	0x00000180
        /*074c*/ 	.word	0x00000001
        /*0750*/ 	.word	0x00000001


	//----- nvinfo : EIATTR_CRS_STACK_SIZE
	.align		4
.L_131:
        /*0754*/ 	.byte	0x04, 0x1e
        /*0756*/ 	.short	(.L_133 - .L_132)
.L_132:
        /*0758*/ 	.word	0x00000000


	//----- nvinfo : EIATTR_CBANK_PARAM_SIZE
	.align		4
.L_133:
        /*075c*/ 	.byte	0x03, 0x19
        /*075e*/ 	.short	0x0bf0


	//----- nvinfo : EIATTR_PARAM_CBANK
	.align		4
        /*0760*/ 	.byte	0x04, 0x0a
        /*0762*/ 	.short	(.L_135 - .L_134)
	.align		4
.L_134:
        /*0764*/ 	.word	index@(.nv.constant0._ZN7cutlass13device_kernelIN5flash11enable_sm90INS1_16FlashAttnFwdSm90INS1_25CollectiveMainloopFwdSm90ILi2EN4cute5tupleIJNS5_1CILi2EEENS7_ILi1EEES9_EEENS6_IJNS7_ILi128EEENS7_ILi80EEENS7_ILi256EEEEEELi256ENS_6half_tEfNS_4arch4Sm90ELb0ELb0ELb1ELb0ELb0ELb0ELb0ELb1ELb1ELb0ELb0ELb0EEENS1_21CollectiveEpilogueFwdINS6_IJSB_SD_SC_EEESA_SF_SH_Li256ELb0ELb0ELb0ELb0EEENS1_29StaticPersistentTileSchedulerILb0EEEEEEEEEvNT_6ParamsE)
        /*0768*/ 	.short	0x0210
        /*076a*/ 	.short	0x0bf0


	//----- nvinfo : EIATTR_SW_WAR
	.align		4
.L_135:
        /*076c*/ 	.byte	0x04, 0x36
        /*076e*/ 	.short	(.L_137 - .L_136)
.L_136:
        /*0770*/ 	.word	0x00000008
.L_137:


//--------------------- .nv.info._ZN7cutlass13device_kernelIN5flash11enable_sm90INS1_16FlashAttnFwdSm90INS1_25CollectiveMainloopFwdSm90ILi2EN4cute5tupleIJNS5_1CILi1EEES8_S8_EEENS6_IJNS7_ILi128EEENS7_ILi80EEENS7_ILi256EEEEEELi256ENS_6half_tEfNS_4arch4Sm90ELb0ELb0ELb1ELb1ELb0ELb0ELb0ELb1ELb1ELb0ELb0ELb0EEENS1_21CollectiveEpilogueFwdINS6_IJSA_SC_SB_EEES9_SE_SG_Li256ELb1ELb0ELb0ELb0EEENS1_36VarlenDynamicPersistentTileSchedulerILi128ELi80ELi256ELi32ELb0ELb0ELb1ELb0ELb1ELb1EEEEEEEEEvNT_6ParamsE --------------------------
	.section	.nv.info._ZN7cutlass13device_kernelIN5flash11enable_sm90INS1_16FlashAttnFwdSm90INS1_25CollectiveMainloopFwdSm90ILi2EN4cute5tupleIJNS5_1CILi1EEES8_S8_EEENS6_IJNS7_ILi128EEENS7_ILi80EEENS7_ILi256EEEEEELi256ENS_6half_tEfNS_4arch4Sm90ELb0ELb0ELb1ELb1ELb0ELb0ELb0ELb1ELb1ELb0ELb0ELb0EEENS1_21CollectiveEpilogueFwdINS6_IJSA_SC_SB_EEES9_SE_SG_Li256ELb1ELb0ELb0ELb0EEENS1_36VarlenDynamicPersistentTileSchedulerILi128ELi80ELi256ELi32ELb0ELb0ELb1ELb0ELb1ELb1EEEEEEEEEvNT_6ParamsE,"",@"SHT_CUDA_INFO"
	.sectionflags	@""
	.align	4


	//----- nvinfo : EIATTR_CUDA_API_VERSION
	.align		4
        /*0000*/ 	.byte	0x04, 0x37
        /*0002*/ 	.short	(.L_139 - .L_138)
.L_138:
        /*0004*/ 	.word	0x00000082


	//----- nvinfo : EIATTR_KPARAM_INFO
	.align		4
.L_139:
        /*0008*/ 	.byte	0x04, 0x17
        /*000a*/ 	.short	(.L_141 - .L_140)
.L_140:
        /*000c*/ 	.word	0x00000000
        /*0010*/ 	.short	0x0000
        /*0012*/ 	.short	0x0070
        /*0014*/ 	.byte	0x00, 0xf0, 0x01, 0x28


	//----- nvinfo : EIATTR_SPARSE_MMA_MASK
	.align		4
.L_141:
        /*0018*/ 	.byte	0x03, 0x50
        /*001a*/ 	.short	0x0000


	//----- nvinfo : EIATTR_MAXREG_COUNT
	.align		4
        /*001c*/ 	.byte	0x03, 0x1b
        /*001e*/ 	.short	0x00a8


	//----- nvinfo : EIATTR_NUM_BARRIERS
	.align		4
        /*0020*/ 	.byte	0x02, 0x4c
        /*0022*/ 	.byte	0x09
	.zero		1


	//----- nvinfo : EIATTR_EXTERNS
	.align		4
        /*0024*/ 	.byte	0x04, 0x0f
        /*0026*/ 	.short	(.L_143 - .L_142)


	//   ....[0]....
	.align		4
.L_142:
        /*0028*/ 	.word	index@(__assertfail)


	//----- nvinfo : EIATTR_ANNOTATIONS
	.align		4
.L_143:
        /*002c*/ 	.byte	0x04, 0x55
        /*002e*/ 	.short	(.L_145 - .L_144)


	//   ....[0]....
.L_144:
        /* <DEDUP_REMOVED lines=39> */


	//----- nvinfo : EIATTR_MERCURY_ISA_VERSION
	.align		4
.L_145:
        /*0290*/ 	.byte	0x03, 0x5f
        /*0292*/ 	.short	0x0101


	//----- nvinfo : EIATTR_UNUSED_LOAD_BYTE_OFFSET
	.align		4
        /*0294*/ 	.byte	0x04, 0x44
        /*0296*/ 	.short	(.L_147 - .L_146)


	//   ....[0]....
.L_146:
        /*0298*/ 	.word	0x00000a40
        /*029c*/ 	.word	0x0000fff0


	//   ....[1]....
        /*02a0*/ 	.word	0x0000b3e0
        /*02a4*/ 	.word	0x0000fff0


	//----- nvinfo : EIATTR_INT_WARP_WIDE_INSTR_OFFSETS
	.align		4
.L_147:
        /*02a8*/ 	.byte	0x04, 0x31
        /*02aa*/ 	.short	(.L_149 - .L_148)


	//   ....[0]....
.L_148:
        /*02ac*/ 	.word	0x00000160


	//   ....[1]....
        /*02b0*/ 	.word	0x000001a0


	//   ....[2]....
        /*02b4*/ 	.word	0x00000210


	//   ....[3]....
        /*02b8*/ 	.word	0x00008da0


	//   ....[4]....
        /*02bc*/ 	.word	0x0000ef00


	//   ....[5]....
        /*02c0*/ 	.word	0x0000efa0


	//   ....[6]....
        /*02c4*/ 	.word	0x0000f430


	//   ....[7]....
        /*02c8*/ 	.word	0x0000f460


	//   ....[8]....
        /*02cc*/ 	.word	0x0000f670


	//   ....[9]....
        /*02d0*/ 	.word	0x0000f760


	//   ....[10]....
        /*02d4*/ 	.word	0x0000f850


	//   ....[11]....
        /*02d8*/ 	.word	0x00011f50


	//   ....[12]....
        /*02dc*/ 	.word	0x00011ff0


	//----- nvinfo : EIATTR_COOP_GROUP_MASK_REGIDS
	.align		4
.L_149:
        /*02e0*/ 	.byte	0x04, 0x29
        /*02e2*/ 	.short	(.L_151 - .L_150)


	//   ....[0]....
.L_150:
        /*02e4*/ 	.word	0xffffffff


	//   ....[1]....
        /*02e8*/ 	.word	0xffffffff


	//   ....[2]....
        /*02ec*/ 	.word	0xffffffff


	//   ....[3]....
        /*02f0*/ 	.word	0xffffffff


	//   ....[4]....
        /*02f4*/ 	.word	0xffffffff


	//   ....[5]....
        /*02f8*/ 	.word	0xffffffff


	//   ....[6]....
        /*02fc*/ 	.word	0xffffffff


	//   ....[7]....
        /*0300*/ 	.word	0xffffffff


	//   ....[8]....
        /*0304*/ 	.word	0xffffffff


	//   ....[9]....
        /*0308*/ 	.word	0xffffffff


	//   ....[10]....
        /*030c*/ 	.word	0xffffffff


	//   ....[11]....
        /*0310*/ 	.word	0xffffffff


	//   ....[12]....
        /*0314*/ 	.word	0xffffffff


	//   ....[13]....
        /*0318*/ 	.word	0xffffffff


	//   ....[14]....
        /*031c*/ 	.word	0xffffffff


	//   ....[15]....
        /*0320*/ 	.word	0xffffffff


	//   ....[16]....
        /*0324*/ 	.word	0xffffffff


	//   ....[17]....
        /*0328*/ 	.word	0xffffffff


	//   ....[18]....
        /*032c*/ 	.word	0xffffffff


	//   ....[19]....
        /*0330*/ 	.word	0xffffffff


	//   ....[20]....
        /*0334*/ 	.word	0xffffffff


	//   ....[21]....
        /*0338*/ 	.word	0xffffffff


	//   ....[22]....
        /*033c*/ 	.word	0xffffffff


	//   ....[23]....
        /*0340*/ 	.word	0xffffffff


	//   ....[24]....
        /*0344*/ 	.word	0xffffffff


	//   ....[25]....
        /*0348*/ 	.word	0xffffffff


	//   ....[26]....
        /*034c*/ 	.word	0xffffffff


	//   ....[27]....
        /*0350*/ 	.word	0xffffffff


	//   ....[28]....
        /*0354*/ 	.word	0xffffffff


	//   ....[29]....
        /*0358*/ 	.word	0xffffffff


	//   ....[30]....
        /*035c*/ 	.word	0xffffffff


	//   ....[31]....
        /*0360*/ 	.word	0xffffffff


	//   ....[32]....
        /*0364*/ 	.word	0xffffffff


	//   ....[33]....
        /*0368*/ 	.word	0xffffffff


	//   ....[34]....
        /*036c*/ 	.word	0xffffffff


	//   ....[35]....
        /*0370*/ 	.word	0xffffffff


	//   ....[36]....
        /*0374*/ 	.word	0xffffffff


	//   ....[37]....
        /*0378*/ 	.word	0xffffffff


	//   ....[38]....
        /*037c*/ 	.word	0xffffffff


	//   ....[39]....
        /*0380*/ 	.word	0xffffffff


	//   ....[40]....
        /*0384*/ 	.word	0xffffffff


	//   ....[41]....
        /*0388*/ 	.word	0xffffffff


	//   ....[42]....
        /*038c*/ 	.word	0xffffffff


	//   ....[43]....
        /*0390*/ 	.word	0xffffffff


	//   ....[44]....
        /*0394*/ 	.word	0xffffffff


	//   ....[45]....
        /*0398*/ 	.word	0xffffffff


	//   ....[46]....
        /*039c*/ 	.word	0xffffffff


	//   ....[47]....
        /*03a0*/ 	.word	0xffffffff


	//   ....[48]....
        /*03a4*/ 	.word	0xffffffff


	//   ....[49]....
        /*03a8*/ 	.word	0xffffffff


	//   ....[50]....
        /*03ac*/ 	.word	0xffffffff


	//   ....[51]....
        /*03b0*/ 	.word	0xffffffff


	//   ....[52]....
        /*03b4*/ 	.word	0xffffffff


	//   ....[53]....
        /*03b8*/ 	.word	0xffffffff


	//   ....[54]....
        /*03bc*/ 	.word	0x0500000f


	//   ....[55]....
        /*03c0*/ 	.word	0x0500000f


	//   ....[56]....
        /*03c4*/ 	.word	0x0500000f


	//   ....[57]....
        /*03c8*/ 	.word	0x0500000f


	//   ....[58]....
        /*03cc*/ 	.word	0x0500000f


	//   ....[59]....
        /*03d0*/ 	.word	0x0500000f


	//   ....[60]....
        /*03d4*/ 	.word	0x0500000f


	//   ....[61]....
        /*03d8*/ 	.word	0x0500000f


	//   ....[62]....
        /*03dc*/ 	.word	0x0500000f


	//   ....[63]....
        /*03e0*/ 	.word	0x0500000f


	//   ....[64]....
        /*03e4*/ 	.word	0x0500000f


	//   ....[65]....
        /*03e8*/ 	.word	0x0500000f


	//   ....[66]....
        /*03ec*/ 	.word	0x0500000f


	//   ....[67]....
        /*03f0*/ 	.word	0x0500000f


	//   ....[68]....
        /*03f4*/ 	.word	0x0500000f


	//   ....[69]....
        /*03f8*/ 	.word	0x0500000f


	//   ....[70]....
        /*03fc*/ 	.word	0x0500000f


	//   ....[71]....
        /*0400*/ 	.word	0x0500000f


	//   ....[72]....
        /*0404*/ 	.word	0x0500000f


	//----- nvinfo : EIATTR_COOP_GROUP_INSTR_OFFSETS
	.align		4
.L_151:
        /*0408*/ 	.byte	0x04, 0x28
        /*040a*/ 	.short	(.L_153 - .L_152)


	//   ....[0]....
.L_152:
        /*040c*/ 	.word	0x00000060


	//   ....[1]....
        /*0410*/ 	.word	0x00000170


	//   ....[2]....
        /*0414*/ 	.word	0x000001c0


	//   ....[3]....
        /*0418*/ 	.word	0x000003f0


	//   ....[4]....
        /*041c*/ 	.word	0x00000550


	//   ....[5]....
        /*0420*/ 	.word	0x00000670


	//   ....[6]....
        /*0424*/ 	.word	0x000007d0


	//   ....[7]....
        /*0428*/ 	.word	0x00001610


	//   ....[8]....
        /*042c*/ 	.word	0x00004ce0


	//   ....[9]....
        /*0430*/ 	.word	0x00004d50


	//   ....[10]....
        /*0434*/ 	.word	0x000050c0


	//   ....[11]....
        /*0438*/ 	.word	0x00005170


	//   ....[12]....
        /*043c*/ 	.word	0x00008ff0


	//   ....[13]....
        /*0440*/ 	.word	0x00009050


	//   ....[14]....
        /*0444*/ 	.word	0x00009630


	//   ....[15]....
        /*0448*/ 	.word	0x00009690


	//   ....[16]....
        /*044c*/ 	.word	0x0000a700


	//   ....[17]....
        /*0450*/ 	.word	0x0000a7b0


	//   ....[18]....
        /*0454*/ 	.word	0x0000a880


	//   ....[19]....
        /*0458*/ 	.word	0x0000aa60


	//   ....[20]....
        /*045c*/ 	.word	0x0000e020


	//   ....[21]....
        /*0460*/ 	.word	0x0000e1c0


	//   ....[22]....
        /*0464*/ 	.word	0x0000e1f0


	//   ....[23]....
        /*0468*/ 	.word	0x0000e230


	//   ....[24]....
        /*046c*/ 	.word	0x0000e290


	//   ....[25]....
        /*0470*/ 	.word	0x0000e2f0


	//   ....[26]....
        /*0474*/ 	.word	0x0000e330


	//   ....[27]....
        /*0478*/ 	.word	0x0000e4f0


	//   ....[28]....
        /*047c*/ 	.word	0x0000e550


	//   ....[29]....
        /*0480*/ 	.word	0x0000e590


	//   ....[30]....
        /*0484*/ 	.word	0x0000e5d0


	//   ....[31]....
        /*0488*/ 	.word	0x0000e600


	//   ....[32]....
        /*048c*/ 	.word	0x0000e630


	//   ....[33]....
        /*0490*/ 	.word	0x0000e6c0


	//   ....[34]....
        /*0494*/ 	.word	0x0000e6f0


	//   ....[35]....
        /*0498*/ 	.word	0x0000e780


	//   ....[36]....
        /*049c*/ 	.word	0x000124b0


	//   ....[37]....
        /*04a0*/ 	.word	0x000124c0


	//   ....[38]....
        /*04a4*/ 	.word	0x000125e0


	//   ....[39]....
        /*04a8*/ 	.word	0x00012640


	//   ....[40]....
        /*04ac*/ 	.word	0x00012680


	//   ....[41]....
        /*04b0*/ 	.word	0x000126c0


	//   ....[42]....
        /*04b4*/ 	.word	0x000126f0


	//   ....[43]....
        /*04b8*/ 	.word	0x00012720


	//   ....[44]....
        /*04bc*/ 	.word	0x000128c0


	//   ....[45]....
        /*04c0*/ 	.word	0x00012920


	//   ....[46]....
        /*04c4*/ 	.word	0x00012960


	//   ....[47]....
        /*04c8*/ 	.word	0x000129a0


	//   ....[48]....
        /*04cc*/ 	.word	0x000129d0


	//   ....[49]....
        /*04d0*/ 	.word	0x00012a00


	//   ....[50]....
        /*04d4*/ 	.word	0x00012ac0


	//   ....[51]....
        /*04d8*/ 	.word	0x00012ae0


	//   ....[52]....
        /*04dc*/ 	.word	0x00012b50


	//   ....[53]....
        /*04e0*/ 	.word	0x00012fa0


	//   ....[54]....
        /*04e4*/ 	.word	0x000134c0


	//   ....[55]....
        /*04e8*/ 	.word	0x000138e0


	//   ....[56]....
        /*04ec*/ 	.word	0x00013970


	//   ....[57]....
        /*04f0*/ 	.word	0x00013a10


	//   ....[58]....
        /*04f4*/ 	.word	0x00013ac0


	//   ....[59]....
        /*04f8*/ 	.word	0x00013b40


	//   ....[60]....
        /*04fc*/ 	.word	0x00013bc0


	//   ....[61]....
        /*0500*/ 	.word	0x00013c40


	//   ....[62]....
        /*0504*/ 	.word	0x00013cc0


	//   ....[63]....
        /*0508*/ 	.word	0x00013d50


	//   ....[64]....
        /*050c*/ 	.word	0x00013e00


	//   ....[65]....
        /*0510*/ 	.word	0x00013e80


	//   ....[66]....
        /*0514*/ 	.word	0x00013f00


	//   ....[67]....
        /*0518*/ 	.word	0x00013f80


	//   ....[68]....
        /*051c*/ 	.word	0x00014000


	//   ....[69]....
        /*0520*/ 	.word	0x00014070


	//   ....[70]....
        /*0524*/ 	.word	0x00014110


	//   ....[71]....
        /*0528*/ 	.word	0x000141a0


	//   ....[72]....
        /*052c*/ 	.word	0x000142c0


	//----- nvinfo : EIATTR_REG_RECONFIG
	.align		4
.L_153:
        /*0530*/ 	.byte	0x01, 0x54
	.zero		2


	//----- nvinfo : EIATTR_SYSCALL_OFFSETS
	.align		4
        /*0534*/ 	.byte	0x04, 0x46
        /*0536*/ 	.short	(.L_155 - .L_154)


	//   ....[0]....
.L_154:
        /*0538*/ 	.word	0x000017f0


	//   ....[1]....
        /*053c*/ 	.word	0x0000f130


	//   ....[2]....
        /*0540*/ 	.word	0x0000f270


	//   ....[3]....
        /*0544*/ 	.word	0x0000f370


	//----- nvinfo : EIATTR_MBARRIER_INSTR_OFFSETS
	.align		4
.L_155:
        /*0548*/ 	.byte	0x04, 0x39
        /*054a*/ 	.short	(.L_157 - .L_156)


	//   ....[0]....
.L_156:
        /*054c*/ 	.word	0x000002a0
        /*0550*/ 	.word	0x000000ff
        /*0554*/ 	.word	0x00038800
        /*0558*/ 	.short	0x0100
        /*055a*/ 	.byte	0x08
	.zero		1


	//   ....[1]....
        /*055c*/ 	.word	0x000002b0
        /*0560*/ 	.word	0x000000ff
        /*0564*/ 	.word	0x00038820
        /*0568*/ 	.short	0x0100
        /*056a*/ 	.byte	0x08
	.zero		1


	//   ....[2]....
        /*056c*/ 	.word	0x000003a0
        /*0570*/ 	.word	0x000000ff
        /*0574*/ 	.word	0x00038830
        /*0578*/ 	.short	0x0100
        /*057a*/ 	.byte	0x08
	.zero		1


	//   ....[3]....
        /*057c*/ 	.word	0x000003b0
        /*0580*/ 	.word	0x000000ff
        /*0584*/ 	.word	0x00038840
        /*0588*/ 	.short	0x0100
        /*058a*/ 	.byte	0x08
	.zero		1


	//   ....[4]....
        /*058c*/ 	.word	0x000003c0
        /*0590*/ 	.word	0x000000ff
        /*0594*/ 	.word	0x00038838
        /*0598*/ 	.short	0x0100
        /*059a*/ 	.byte	0x08
	.zero		1


	//   ....[5]....
        /*059c*/ 	.word	0x000003d0
        /*05a0*/ 	.word	0x000000ff
        /*05a4*/ 	.word	0x00038848
        /*05a8*/ 	.short	0x0100
        /*05aa*/ 	.byte	0x08
	.zero		1


	//   ....[6]....
        /*05ac*/ 	.word	0x00000500
        /*05b0*/ 	.word	0x000000ff
        /*05b4*/ 	.word	0x00038850
        /*05b8*/ 	.short	0x0100
        /*05ba*/ 	.byte	0x08
	.zero		1


	//   ....[7]....
        /*05bc*/ 	.word	0x00000510
        /*05c0*/ 	.word	0x000000ff
        /*05c4*/ 	.word	0x00038860
        /*05c8*/ 	.short	0x0100
        /*05ca*/ 	.byte	0x08
	.zero		1


	//   ....[8]....
        /*05cc*/ 	.word	0x00000520
        /*05d0*/ 	.word	0x000000ff
        /*05d4*/ 	.word	0x00038858
        /*05d8*/ 	.short	0x0100
        /*05da*/ 	.byte	0x08
	.zero		1


	//   ....[9]....
        /*05dc*/ 	.word	0x00000530
        /*05e0*/ 	.word	0x000000ff
        /*05e4*/ 	.word	0x00038868
        /*05e8*/ 	.short	0x0100
        /*05ea*/ 	.byte	0x08
	.zero		1


	//   ....[10]....
        /*05ec*/ 	.word	0x00000620
        /*05f0*/ 	.word	0x000000ff
        /*05f4*/ 	.word	0x00038870
        /*05f8*/ 	.short	0x0100
        /*05fa*/ 	.byte	0x06
	.zero		1


	//   ....[11]....
        /*05fc*/ 	.word	0x00000630
        /*0600*/ 	.word	0x000000ff
        /*0604*/ 	.word	0x00038880
        /*0608*/ 	.short	0x0100
        /*060a*/ 	.byte	0x06
	.zero		1


	//   ....[12]....
        /*060c*/ 	.word	0x00000640
        /*0610*/ 	.word	0x000000ff
        /*0614*/ 	.word	0x00038878
        /*0618*/ 	.short	0x0100
        /*061a*/ 	.byte	0x06
	.zero		1


	//   ....[13]....
        /*061c*/ 	.word	0x00000650
        /*0620*/ 	.word	0x000000ff
        /*0624*/ 	.word	0x00038888
        /*0628*/ 	.short	0x0100
        /*062a*/ 	.byte	0x06
	.zero		1


	//   ....[14]....
        /*062c*/ 	.word	0x00000780
        /*0630*/ 	.word	0x000000ff
        /*0634*/ 	.word	0x00038890
        /*0638*/ 	.short	0x0100
        /*063a*/ 	.byte	0x08
	.zero		1


	//   ....[15]....
        /*063c*/ 	.word	0x00000790
        /*0640*/ 	.word	0x000000ff
        /*0644*/ 	.word	0x000388a0
        /*0648*/ 	.short	0x0100
        /*064a*/ 	.byte	0x08
	.zero		1


	//   ....[16]....
        /*064c*/ 	.word	0x000007a0
        /*0650*/ 	.word	0x000000ff
        /*0654*/ 	.word	0x00038898
        /*0658*/ 	.short	0x0100
        /*065a*/ 	.byte	0x08
	.zero		1


	//   ....[17]....
        /*065c*/ 	.word	0x000007b0
        /*0660*/ 	.word	0x000000ff
        /*0664*/ 	.word	0x000388a8
        /*0668*/ 	.short	0x0100
        /*066a*/ 	.byte	0x08
	.zero		1


	//   ....[18]....
        /*066c*/ 	.word	0x000008e0
        /*0670*/ 	.word	0x000000ff
        /*0674*/ 	.word	0x000388b0
        /*0678*/ 	.short	0x0100
        /*067a*/ 	.byte	0x08
	.zero		1


	//   ....[19]....
        /*067c*/ 	.word	0x000008f0
        /*0680*/ 	.word	0x000000ff
        /*0684*/ 	.word	0x000388c0
        /*0688*/ 	.short	0x0100
        /*068a*/ 	.byte	0x08
	.zero		1


	//   ....[20]....
        /*068c*/ 	.word	0x00000900
        /*0690*/ 	.word	0x000000ff
        /*0694*/ 	.word	0x000388b8
        /*0698*/ 	.short	0x0100
        /*069a*/ 	.byte	0x08
	.zero		1


	//   ....[21]....
        /*069c*/ 	.word	0x00000910
        /*06a0*/ 	.word	0x000000ff
        /*06a4*/ 	.word	0x000388c8
        /*06a8*/ 	.short	0x0100
        /*06aa*/ 	.byte	0x08
	.zero		1


	//   ....[22]....
        /*06ac*/ 	.word	0x000018c0
        /*06b0*/ 	.word	0x00000005
        /*06b4*/ 	.word	0x00038800
        /*06b8*/ 	.short	0x010a
        /*06ba*/ 	.byte	0x3f
	.zero		1


	//   ....[23]....
        /*06bc*/ 	.word	0x00001930
        /*06c0*/ 	.word	0x00000000
        /*06c4*/ 	.word	0x00038830
        /*06c8*/ 	.short	0x010a
        /*06ca*/ 	.byte	0x3f
	.zero		1


	//   ....[24]....
        /*06cc*/ 	.word	0x000019a0
        /*06d0*/ 	.word	0x00000000
        /*06d4*/ 	.word	0x00038830
        /*06d8*/ 	.short	0x010a
        /*06da*/ 	.byte	0x3f
	.zero		1


	//   ....[25]....
        /*06dc*/ 	.word	0x00004b60
        /*06e0*/ 	.word	0x00000000
        /*06e4*/ 	.word	0x00000000
        /*06e8*/ 	.short	0x0101
        /*06ea*/ 	.byte	0x3f
	.zero		1


	//   ....[26]....
        /*06ec*/ 	.word	0x00006050
        /*06f0*/ 	.word	0x000000ff
        /*06f4*/ 	.word	0x00038830
        /*06f8*/ 	.short	0x010a
        /*06fa*/ 	.byte	0x04
	.zero		1


	//   ....[27]....
        /*06fc*/ 	.word	0x000060a0
        /*0700*/ 	.word	0x000000ff
        /*0704*/ 	.word	0x00038830
        /*0708*/ 	.short	0x010a
        /*070a*/ 	.byte	0x04
	.zero		1


	//   ....[28]....
        /*070c*/ 	.word	0x00008940
        /*0710*/ 	.word	0x000000ff
        /*0714*/ 	.word	0x00038850
        /*0718*/ 	.short	0x010a
        /*071a*/ 	.byte	0x04
	.zero		1


	//   ....[29]....
        /*071c*/ 	.word	0x00008980
        /*0720*/ 	.word	0x000000ff
        /*0724*/ 	.word	0x00038850
        /*0728*/ 	.short	0x010a
        /*072a*/ 	.byte	0x04
	.zero		1


	//   ....[30]....
        /*072c*/ 	.word	0x00009be0
        /*0730*/ 	.word	0x000000ff
        /*0734*/ 	.word	0x00000000
        /*0738*/ 	.short	0x0101
        /*073a*/ 	.byte	0x06
	.zero		1


	//   ....[31]....
        /*073c*/ 	.word	0x00009c20
        /*0740*/ 	.word	0x000000ff
        /*0744*/ 	.word	0x00000000
        /*0748*/ 	.short	0x0101
        /*074a*/ 	.byte	0x04
	.zero		1


	//   ....[32]....
        /*074c*/ 	.word	0x0000a650
        /*0750*/ 	.word	0x0000000b
        /*0754*/ 	.word	0x00038850
        /*0758*/ 	.short	0x010a
        /*075a*/ 	.byte	0x3f
	.zero		1


	//   ....[33]....
        /*075c*/ 	.word	0x0000a690
        /*0760*/ 	.word	0x0000000b
        /*0764*/ 	.word	0x00038850
        /*0768*/ 	.short	0x010a
        /*076a*/ 	.byte	0x3f
	.zero		1


	//   ....[34]....
        /*076c*/ 	.word	0x0000ab80
        /*0770*/ 	.word	0x0000000b
        /*0774*/ 	.word	0x00000000
        /*0778*/ 	.short	0x0101
        /*077a*/ 	.byte	0x3f
	.zero		1


	//   ....[35]....
        /*077c*/ 	.word	0x0000cbc0
        /*0780*/ 	.word	0x00000098
        /*0784*/ 	.word	0x00000000
        /*0788*/ 	.short	0x0101
        /*078a*/ 	.byte	0x3f
	.zero		1


	//   ....[36]....
        /*078c*/ 	.word	0x0000fbc0
        /*0790*/ 	.word	0x00000008
        /*0794*/ 	.word	0x00038840
        /*0798*/ 	.short	0x010a
        /*079a*/ 	.byte	0x3f
	.zero		1


	//   ....[37]....
        /*079c*/ 	.word	0x00010240
        /*07a0*/ 	.word	0x00000009
        /*07a4*/ 	.word	0x00038820
        /*07a8*/ 	.short	0x010a
        /*07aa*/ 	.byte	0x3f
	.zero		1


	//   ....[38]....
        /*07ac*/ 	.word	0x00010590
        /*07b0*/ 	.word	0x00000002
        /*07b4*/ 	.word	0x00038840
        /*07b8*/ 	.short	0x010a
        /*07ba*/ 	.byte	0x3f
	.zero		1


	//   ....[39]....
        /*07bc*/ 	.word	0x000108e0
        /*07c0*/ 	.word	0x00000003
        /*07c4*/ 	.word	0x00000060
        /*07c8*/ 	.short	0x010a
        /*07ca*/ 	.byte	0x3f
	.zero		1


	//   ....[40]....
        /*07cc*/ 	.word	0x00010f60
        /*07d0*/ 	.word	0x00000002
        /*07d4*/ 	.word	0x00038840
        /*07d8*/ 	.short	0x010a
        /*07da*/ 	.byte	0x3f
	.zero		1


	//   ....[41]....
        /*07dc*/ 	.word	0x000112b0
        /*07e0*/ 	.word	0x00000002
        /*07e4*/ 	.word	0x00000060
        /*07e8*/ 	.short	0x010a
        /*07ea*/ 	.byte	0x3f
	.zero		1


	//   ....[42]....
        /*07ec*/ 	.word	0x00011830
        /*07f0*/ 	.word	0x00000002
        /*07f4*/ 	.word	0x00038840
        /*07f8*/ 	.short	0x010a
        /*07fa*/ 	.byte	0x3f
	.zero		1


	//   ....[43]....
        /*07fc*/ 	.word	0x00011b80
        /*0800*/ 	.word	0x00000002
        /*0804*/ 	.word	0x00000060
        /*0808*/ 	.short	0x010a
        /*080a*/ 	.byte	0x3f
	.zero		1


	//   ....[44]....
        /*080c*/ 	.word	0x000120b0
        /*0810*/ 	.word	0x00000003
        /*0814*/ 	.word	0x00038860
        /*0818*/ 	.short	0x010a
        /*081a*/ 	.byte	0x3f
	.zero		1


	//   ....[45]....
        /*081c*/ 	.word	0x00012f20
        /*0820*/ 	.word	0x00000000
        /*0824*/ 	.word	0x00038820
        /*0828*/ 	.short	0x010a
        /*082a*/ 	.byte	0x3f
	.zero		1


	//   ....[46]....
        /*082c*/ 	.word	0x00013100
        /*0830*/ 	.word	0x00000006
        /*0834*/ 	.word	0x00000000
        /*0838*/ 	.short	0x010a
        /*083a*/ 	.byte	0x3f
	.zero		1


	//   ....[47]....
        /*083c*/ 	.word	0x00013170
        /*0840*/ 	.word	0x00000007
        /*0844*/ 	.word	0x00000000
        /*0848*/ 	.short	0x010a
        /*084a*/ 	.byte	0x3f
	.zero		1


	//   ....[48]....
        /*084c*/ 	.word	0x000131e0
        /*0850*/ 	.word	0x00000004
        /*0854*/ 	.word	0x00000000
        /*0858*/ 	.short	0x010a
        /*085a*/ 	.byte	0x3f
	.zero		1


	//   ....[49]....
        /*085c*/ 	.word	0x00013210
        /*0860*/ 	.word	0x00000003
        /*0864*/ 	.word	0x00000000
        /*0868*/ 	.short	0x010a
        /*086a*/ 	.byte	0x3f
	.zero		1


	//   ....[50]....
        /*086c*/ 	.word	0x00013270
        /*0870*/ 	.word	0x00000005
        /*0874*/ 	.word	0x00038800
        /*0878*/ 	.short	0x010a
        /*087a*/ 	.byte	0x3f
	.zero		1


	//   ....[51]....
        /*087c*/ 	.word	0x000132c0
        /*0880*/ 	.word	0x00000000
        /*0884*/ 	.word	0x00038830
        /*0888*/ 	.short	0x010a
        /*088a*/ 	.byte	0x3f
	.zero		1


	//   ....[52]....
        /*088c*/ 	.word	0x00013330
        /*0890*/ 	.word	0x00000004
        /*0894*/ 	.word	0x00038830
        /*0898*/ 	.short	0x010a
        /*089a*/ 	.byte	0x3f
	.zero		1


	//   ....[53]....
        /*089c*/ 	.word	0x00013390
        /*08a0*/ 	.word	0x00000003
        /*08a4*/ 	.word	0x00038850
        /*08a8*/ 	.short	0x010a
        /*08aa*/ 	.byte	0x3f
	.zero		1


	//   ....[54]....
        /*08ac*/ 	.word	0x000133e0
        /*08b0*/ 	.word	0x0000000b
        /*08b4*/ 	.word	0x00038850
        /*08b8*/ 	.short	0x010a
        /*08ba*/ 	.byte	0x3f
	.zero		1


	//   ....[55]....
        /*08bc*/ 	.word	0x00013580
        /*08c0*/ 	.word	0x00000008
        /*08c4*/ 	.word	0x00038840
        /*08c8*/ 	.short	0x010a
        /*08ca*/ 	.byte	0x3f
	.zero		1


	//   ....[56]....
        /*08cc*/ 	.word	0x00013600
        /*08d0*/ 	.word	0x00000008
        /*08d4*/ 	.word	0x00038820
        /*08d8*/ 	.short	0x010a
        /*08da*/ 	.byte	0x3f
	.zero		1


	//   ....[57]....
        /*08dc*/ 	.word	0x00013650
        /*08e0*/ 	.word	0x00000002
        /*08e4*/ 	.word	0x00038840
        /*08e8*/ 	.short	0x010a
        /*08ea*/ 	.byte	0x3f
	.zero		1


	//   ....[58]....
        /*08ec*/ 	.word	0x000136a0
        /*08f0*/ 	.word	0x00000003
        /*08f4*/ 	.word	0x00000060
        /*08f8*/ 	.short	0x010a
        /*08fa*/ 	.byte	0x3f
	.zero		1


	//   ....[59]....
        /*08fc*/ 	.word	0x000136f0
        /*0900*/ 	.word	0x00000002
        /*0904*/ 	.word	0x00038840
        /*0908*/ 	.short	0x010a
        /*090a*/ 	.byte	0x3f
	.zero		1


	//   ....[60]....
        /*090c*/ 	.word	0x00013740
        /*0910*/ 	.word	0x00000002
        /*0914*/ 	.word	0x00000060
        /*0918*/ 	.short	0x010a
        /*091a*/ 	.byte	0x3f
	.zero		1


	//   ....[61]....
        /*091c*/ 	.word	0x00013790
        /*0920*/ 	.word	0x00000002
        /*0924*/ 	.word	0x00038840
        /*0928*/ 	.short	0x010a
        /*092a*/ 	.byte	0x3f
	.zero		1


	//   ....[62]....
        /*092c*/ 	.word	0x000137e0
        /*0930*/ 	.word	0x00000002
        /*0934*/ 	.word	0x00000060
        /*0938*/ 	.short	0x010a
        /*093a*/ 	.byte	0x3f
	.zero		1


	//   ....[63]....
        /*093c*/ 	.word	0x00013830
        /*0940*/ 	.word	0x00000003
        /*0944*/ 	.word	0x00038860
        /*0948*/ 	.short	0x010a
        /*094a*/ 	.byte	0x3f
	.zero		1


	//   ....[64]....
        /*094c*/ 	.word	0x000141e0
        /*0950*/ 	.word	0x00000000
        /*0954*/ 	.word	0x00038820
        /*0958*/ 	.short	0x010a
        /*095a*/ 	.byte	0x3f
	.zero		1


	//   ....[65]....
        /*095c*/ 	.word	0x00014380
        /*0960*/ 	.word	0x00000006
        /*0964*/ 	.word	0x00000000
        /*0968*/ 	.short	0x010a
        /*096a*/ 	.byte	0x3f
	.zero		1


	//   ....[66]....
        /*096c*/ 	.word	0x000143d0
        /*0970*/ 	.word	0x00000007
        /*0974*/ 	.word	0x00000000
        /*0978*/ 	.short	0x010a
        /*097a*/ 	.byte	0x3f
	.zero		1


	//   ....[67]....
        /*097c*/ 	.word	0x00014420
        /*0980*/ 	.word	0x00000004
        /*0984*/ 	.word	0x00000000
        /*0988*/ 	.short	0x010a
        /*098a*/ 	.byte	0x3f
	.zero		1


	//----- nvinfo : EIATTR_NUM_MBARRIERS
	.align		4
.L_157:
        /*098c*/ 	.byte	0x03, 0x38
        /*098e*/ 	.short	0x0016


	//----- nvinfo : EIATTR_EXIT_INSTR_OFFSETS
	.align		4
        /*0990*/ 	.byte	0x04, 0x1c
        /*0992*/ 	.short	(.L_159 - .L_158)


	//   ....[0]....
.L_158:
        /*0994*/ 	.word	0x00000a80


	//   ....[1]....
        /*0998*/ 	.word	0x0000dfe0


	//   ....[2]....
        /*099c*/ 	.word	0x0000e040


	//   ....[3]....
        /*09a0*/ 	.word	0x00013260


	//----- nvinfo : EIATTR_MAX_THREADS
	.align		4
.L_159:
        /*09a4*/ 	.byte	0x04, 0x05
        /*09a6*/ 	.short	(.L_161 - .L_160)
.L_160:
        /*09a8*/ 	.word	0x00000180
        /*09ac*/ 	.word	0x00000001
        /*09b0*/ 	.word	0x00000001


	//----- nvinfo : EIATTR_CRS_STACK_SIZE
	.align		4
.L_161:
        /*09b4*/ 	.byte	0x04, 0x1e
        /*09b6*/ 	.short	(.L_163 - .L_162)
.L_162:
        /*09b8*/ 	.word	0x00000000


	//----- nvinfo : EIATTR_CBANK_PARAM_SIZE
	.align		4
.L_163:
        /*09bc*/ 	.byte	0x03, 0x19
        /*09be*/ 	.short	0x0a70


	//----- nvinfo : EIATTR_PARAM_CBANK
	.align		4
        /*09c0*/ 	.byte	0x04, 0x0a
        /*09c2*/ 	.short	(.L_165 - .L_164)
	.align		4
.L_164:
        /*09c4*/ 	.word	index@(.nv.constant0._ZN7cutlass13device_kernelIN5flash11enable_sm90INS1_16FlashAttnFwdSm90INS1_25CollectiveMainloopFwdSm90ILi2EN4cute5tupleIJNS5_1CILi1EEES8_S8_EEENS6_IJNS7_ILi128EEENS7_ILi80EEENS7_ILi256EEEEEELi256ENS_6half_tEfNS_4arch4Sm90ELb0ELb0ELb1ELb1ELb0ELb0ELb0ELb1ELb1ELb0ELb0ELb0EEENS1_21CollectiveEpilogueFwdINS6_IJSA_SC_SB_EEES9_SE_SG_Li256ELb1ELb0ELb0ELb0EEENS1_36VarlenDynamicPersistentTileSchedulerILi128ELi80ELi256ELi32ELb0ELb0ELb1ELb0ELb1ELb1EEEEEEEEEvNT_6ParamsE)
        /*09c8*/ 	.short	0x0210
        /*09ca*/ 	.short	0x0a70


	//----- nvinfo : EIATTR_SW_WAR
	.align		4
.L_165:
        /*09cc*/ 	.byte	0x04, 0x36
        /*09ce*/ 	.short	(.L_167 - .L_166)
.L_166:
        /*09d0*/ 	.word	0x00000008
.L_167:


//--------------------- .nv.info._ZN7cutlass13device_kernelIN5flash11enable_sm90INS1_16FlashAttnFwdSm90INS1_25CollectiveMainloopFwdSm90ILi2EN4cute5tupleIJNS5_1CILi1EEES8_S8_EEENS6_IJNS7_ILi128EEENS7_ILi80EEENS7_ILi256EEEEEELi256ENS_6half_tEfNS_4arch4Sm90ELb0ELb0ELb1ELb1ELb0ELb1ELb0ELb1ELb1ELb0ELb0ELb0EEENS1_21CollectiveEpilogueFwdINS6_IJSA_SC_SB_EEES9_SE_SG_Li256ELb1ELb0ELb0ELb0EEENS1_36VarlenDynamicPersistentTileSchedulerILi128ELi80ELi256ELi32ELb0ELb0ELb1ELb0ELb1ELb1EEEEEEEEEvNT_6ParamsE --------------------------
	.section	.nv.info._ZN7cutlass13device_kernelIN5flash11enable_sm90INS1_16FlashAttnFwdSm90INS1_25CollectiveMainloopFwdSm90ILi2EN4cute5tupleIJNS5_1CILi1EEES8_S8_EEENS6_IJNS7_ILi128EEENS7_ILi80EEENS7_ILi256EEEEEELi256ENS_6half_tEfNS_4arch4Sm90ELb0ELb0ELb1ELb1ELb0ELb1ELb0ELb1ELb1ELb0ELb0ELb0EEENS1_21CollectiveEpilogueFwdINS6_IJSA_SC_SB_EEES9_SE_SG_Li256ELb1ELb0ELb0ELb0EEENS1_36VarlenDynamicPersistentTileSchedulerILi128ELi80ELi256ELi32ELb0ELb0ELb1ELb0ELb1ELb1EEEEEEEEEvNT_6ParamsE,"",@"SHT_CUDA_INFO"
	.sectionflags	@""
	.align	4


	//----- nvinfo : EIATTR_CUDA_API_VERSION
	.align		4
        /*0000*/ 	.byte	0x04, 0x37
        /*0002*/ 	.short	(.L_169 - .L_168)
.L_168:
        /*0004*/ 	.word	0x00000082


	//----- nvinfo : EIATTR_KPARAM_INFO
	.align		4
.L_169:
        /*0008*/ 	.byte	0x04, 0x17
        /*000a*/ 	.short	(.L_171 - .L_170)
.L_170:
        /*000c*/ 	.word	0x00000000
        /*0010*/ 	.short	0x0000
        /*0012*/ 	.short	0x0070
        /*0014*/ 	.byte	0x00, 0xf0, 0x01, 0x28


	//----- nvinfo : EIATTR_SPARSE_MMA_MASK
	.align		4
.L_171:
        /*0018*/ 	.byte	0x03, 0x50
        /*001a*/ 	.short	0x0000


	//----- nvinfo : EIATTR_MAXREG_COUNT
	.align		4
        /*001c*/ 	.byte	0x03, 0x1b
        /*001e*/ 	.short	0x00a8


	//----- nvinfo : EIATTR_NUM_BARRIERS
	.align		4
        /*0020*/ 	.byte	0x02, 0x4c
        /*0022*/ 	.byte	0x10
	.zero		1


	//----- nvinfo : EIATTR_EXTERNS
	.align		4
        /*0024*/ 	.byte	0x04, 0x0f
        /*0026*/ 	.short	(.L_173 - .L_172)


	//   ....[0]....
	.align		4
.L_172:
        /*0028*/ 	.word	index@(__assertfail)


	//----- nvinfo : EIATTR_ANNOTATIONS
	.align		4
.L_173:
        /*002c*/ 	.byte	0x04, 0x55
        /*002e*/ 	.short	(.L_175 - .L_174)


	//   ....[0]....
.L_174:
        /* <DEDUP_REMOVED lines=82> */


	//----- nvinfo : EIATTR_MERCURY_ISA_VERSION
	.align		4
.L_175:
        /*0540*/ 	.byte	0x03, 0x5f
        /*0542*/ 	.short	0x0101


	//----- nvinfo : EIATTR_UNUSED_LOAD_BYTE_OFFSET
	.align		4
        /*0544*/ 	.byte	0x04, 0x44
        /*0546*/ 	.short	(.L_177 - .L_176)


	//   ....[0]....
.L_176:
        /*0548*/ 	.word	0x00000aa0
        /*054c*/ 	.word	0x0000fff0


	//   ....[1]....
        /*0550*/ 	.word	0x0001cde0
        /*0554*/ 	.word	0x0000fff0


	//----- nvinfo : EIATTR_INT_WARP_WIDE_INSTR_OFFSETS
	.align		4
.L_177:
        /*0558*/ 	.byte	0x04, 0x31
        /*055a*/ 	.short	(.L_179 - .L_178)


	//   ....[0]....
.L_178:
        /*055c*/ 	.word	0x000001b0


	//   ....[1]....
        /*0560*/ 	.word	0x000001f0


	//   ....[2]....
        /*0564*/ 	.word	0x000002b0


	//   ....[3]....
        /*0568*/ 	.word	0x00021730


	//   ....[4]....
        /*056c*/ 	.word	0x000217d0


	//   ....[5]....
        /*0570*/ 	.word	0x00021c60


	//   ....[6]....
        /*0574*/ 	.word	0x00021c90


	//   ....[7]....
        /*0578*/ 	.word	0x00021ea0


	//   ....[8]....
        /*057c*/ 	.word	0x00021f90


	//   ....[9]....
        /*0580*/ 	.word	0x00022080


	//   ....[10]....
        /*0584*/ 	.word	0x00024780


	//   ....[11]....
        /*0588*/ 	.word	0x00024820


	//----- nvinfo : EIATTR_COOP_GROUP_MASK_REGIDS
	.align		4
.L_179:
        /*058c*/ 	.byte	0x04, 0x29
        /*058e*/ 	.short	(.L_181 - .L_180)


	//   ....[0]....
.L_180:
        /*0590*/ 	.word	0xffffffff


	//   ....[1]....
        /*0594*/ 	.word	0xffffffff


	//   ....[2]....
        /*0598*/ 	.word	0xffffffff


	//   ....[3]....
        /*059c*/ 	.word	0xffffffff


	//   ....[4]....
        /*05a0*/ 	.word	0xffffffff


	//   ....[5]....
        /*05a4*/ 	.word	0xffffffff


	//   ....[6]....
        /*05a8*/ 	.word	0xffffffff


	//   ....[7]....
        /*05ac*/ 	.word	0xffffffff


	//   ....[8]....
        /*05b0*/ 	.word	0xffffffff


	//   ....[9]....
        /*05b4*/ 	.word	0xffffffff


	//   ....[10]....
        /*05b8*/ 	.word	0xffffffff


	//   ....[11]....
        /*05bc*/ 	.word	0xffffffff


	//   ....[12]....
        /*05c0*/ 	.word	0xffffffff


	//   ....[13]....
        /*05c4*/ 	.word	0xffffffff


	//   ....[14]....
        /*05c8*/ 	.word	0xffffffff


	//   ....[15]....
        /*05cc*/ 	.word	0xffffffff


	//   ....[16]....
        /*05d0*/ 	.word	0xffffffff


	//   ....[17]....
        /*05d4*/ 	.word	0xffffffff


	//   ....[18]....
        /*05d8*/ 	.word	0xffffffff


	//   ....[19]....
        /*05dc*/ 	.word	0xffffffff


	//   ....[20]....
        /*05e0*/ 	.word	0xffffffff


	//   ....[21]....
        /*05e4*/ 	.word	0xffffffff


	//   ....[22]....
        /*05e8*/ 	.word	0xffffffff


	//   ....[23]....
        /*05ec*/ 	.word	0xffffffff


	//   ....[24]....
        /*05f0*/ 	.word	0xffffffff


	//   ....[25]....
        /*05f4*/ 	.word	0xffffffff


	//   ....[26]....
        /*05f8*/ 	.word	0xffffffff


	//   ....[27]....
        /*05fc*/ 	.word	0xffffffff


	//   ....[28]....
        /*0600*/ 	.word	0xffffffff


	//   ....[29]....
        /*0604*/ 	.word	0xffffffff


	//   ....[30]....
        /*0608*/ 	.word	0xffffffff


	//   ....[31]....
        /*060c*/ 	.word	0xffffffff


	//   ....[32]....
        /*0610*/ 	.word	0xffffffff


	//   ....[33]....
        /*0614*/ 	.word	0xffffffff


	//   ....[34]....
        /*0618*/ 	.word	0xffffffff


	//   ....[35]....
        /*061c*/ 	.word	0xffffffff


	//   ....[36]....
        /*0620*/ 	.word	0xffffffff


	//   ....[37]....
        /*0624*/ 	.word	0xffffffff


	//   ....[38]....
        /*0628*/ 	.word	0xffffffff


	//   ....[39]....
        /*062c*/ 	.word	0xffffffff


	//   ....[40]....
        /*0630*/ 	.word	0xffffffff


	//   ....[41]....
        /*0634*/ 	.word	0xffffffff


	//   ....[42]....
        /*0638*/ 	.word	0xffffffff


	//   ....[43]....
        /*063c*/ 	.word	0xffffffff


	//   ....[44]....
        /*0640*/ 	.word	0xffffffff


	//   ....[45]....
        /*0644*/ 	.word	0xffffffff


	//   ....[46]....
        /*0648*/ 	.word	0xffffffff


	//   ....[47]....
        /*064c*/ 	.word	0xffffffff


	//   ....[48]....
        /*0650*/ 	.word	0xffffffff


	//   ....[49]....
        /*0654*/ 	.word	0xffffffff


	//   ....[50]....
        /*0658*/ 	.word	0xffffffff


	//   ....[51]....
        /*065c*/ 	.word	0xffffffff


	//   ....[52]....
        /*0660*/ 	.word	0xffffffff


	//   ....[53]....
        /*0664*/ 	.word	0xffffffff


	//   ....[54]....
        /*0668*/ 	.word	0x0500000f


	//   ....[55]....
        /*066c*/ 	.word	0x0500000f


	//   ....[56]....
        /*0670*/ 	.word	0x0500000f


	//   ....[57]....
        /*0674*/ 	.word	0x0500000f


	//   ....[58]....
        /*0678*/ 	.word	0x0500000f


	//   ....[59]....
        /*067c*/ 	.word	0x0500000f


	//   ....[60]....
        /*0680*/ 	.word	0x0500000f


	//   ....[61]....
        /*0684*/ 	.word	0x0500000f


	//   ....[62]....
        /*0688*/ 	.word	0x0500000f


	//   ....[63]....
        /*068c*/ 	.word	0x0500000f


	//   ....[64]....
        /*0690*/ 	.word	0x0500000f


	//   ....[65]....
        /*0694*/ 	.word	0x0500000f


	//   ....[66]....
        /*0698*/ 	.word	0x0500000f


	//   ....[67]....
        /*069c*/ 	.word	0x0500000f


	//   ....[68]....
        /*06a0*/ 	.word	0x0500000f


	//   ....[69]....
        /*06a4*/ 	.word	0x0500000f


	//   ....[70]....
        /*06a8*/ 	.word	0x0500000f


	//   ....[71]....
        /*06ac*/ 	.word	0x0500000f


	//   ....[72]....
        /*06b0*/ 	.word	0x0500000f


	//   ....[73]....
        /*06b4*/ 	.word	0x0500000f


	//   ....[74]....
        /*06b8*/ 	.word	0x0500000f


	//   ....[75]....
        /*06bc*/ 	.word	0x0500000f


	//   ....[76]....
        /*06c0*/ 	.word	0x0500000f


	//   ....[77]....
        /*06c4*/ 	.word	0x0500000f


	//   ....[78]....
        /*06c8*/ 	.word	0x0500000f


	//   ....[79]....
        /*06cc*/ 	.word	0x0500000f


	//   ....[80]....
        /*06d0*/ 	.word	0x0500000f


	//   ....[81]....
        /*06d4*/ 	.word	0x0500000f


	//----- nvinfo : EIATTR_COOP_GROUP_INSTR_OFFSETS
	.align		4
.L_181:
        /*06d8*/ 	.byte	0x04, 0x28
        /*06da*/ 	.short	(.L_183 - .L_182)


	//   ....[0]....
.L_182:
        /*06dc*/ 	.word	0x00000060


	//   ....[1]....
        /*06e0*/ 	.word	0x000001c0


	//   ....[2]....
        /*06e4*/ 	.word	0x000002c0


	//   ....[3]....
        /*06e8*/ 	.word	0x00000430


	//   ....[4]....
        /*06ec*/ 	.word	0x00000590


	//   ....[5]....
        /*06f0*/ 	.word	0x000006b0


	//   ....[6]....
        /*06f4*/ 	.word	0x00000810


	//   ....[7]....
        /*06f8*/ 	.word	0x0000a8d0


	//   ....[8]....
        /*06fc*/ 	.word	0x00015850


	//   ....[9]....
        /*0700*/ 	.word	0x000158a0


	//   ....[10]....
        /*0704*/ 	.word	0x00015c20


	//   ....[11]....
        /*0708*/ 	.word	0x00015cb0


	//   ....[12]....
        /*070c*/ 	.word	0x0001abf0


	//   ....[13]....
        /*0710*/ 	.word	0x0001ac20


	//   ....[14]....
        /*0714*/ 	.word	0x0001af90


	//   ....[15]....
        /*0718*/ 	.word	0x0001b030


	//   ....[16]....
        /*071c*/ 	.word	0x0001c340


	//   ....[17]....
        /*0720*/ 	.word	0x0001c3b0


	//   ....[18]....
        /*0724*/ 	.word	0x0001c3d0


	//   ....[19]....
        /*0728*/ 	.word	0x0001c3f0


	//   ....[20]....
        /*072c*/ 	.word	0x0001f760


	//   ....[21]....
        /*0730*/ 	.word	0x0001f8f0


	//   ....[22]....
        /*0734*/ 	.word	0x0001f920


	//   ....[23]....
        /*0738*/ 	.word	0x0001f960


	//   ....[24]....
        /*073c*/ 	.word	0x0001f9c0


	//   ....[25]....
        /*0740*/ 	.word	0x0001fa20


	//   ....[26]....
        /*0744*/ 	.word	0x0001fa60


	//   ....[27]....
        /*0748*/ 	.word	0x0001fc20


	//   ....[28]....
        /*074c*/ 	.word	0x0001fc80


	//   ....[29]....
        /*0750*/ 	.word	0x0001fcc0


	//   ....[30]....
        /*0754*/ 	.word	0x0001fd00


	//   ....[31]....
        /*0758*/ 	.word	0x0001fd30


	//   ....[32]....
        /*075c*/ 	.word	0x0001fd60


	//   ....[33]....
        /*0760*/ 	.word	0x0001fdf0


	//   ....[34]....
        /*0764*/ 	.word	0x0001fe20


	//   ....[35]....
        /*0768*/ 	.word	0x0001feb0


	//   ....[36]....
        /*076c*/ 	.word	0x00024ce0


	//   ....[37]....
        /*0770*/ 	.word	0x00024cf0


	//   ....[38]....
        /*0774*/ 	.word	0x00024e10


	//   ....[39]....
        /*0778*/ 	.word	0x00024e70


	//   ....[40]....
        /*077c*/ 	.word	0x00024eb0


	//   ....[41]....
        /*0780*/ 	.word	0x00024ef0


	//   ....[42]....
        /*0784*/ 	.word	0x00024f20


	//   ....[43]....
        /*0788*/ 	.word	0x00024f50


	//   ....[44]....
        /*078c*/ 	.word	0x000250f0


	//   ....[45]....
        /*0790*/ 	.word	0x00025150


	//   ....[46]....
        /*0794*/ 	.word	0x00025190


	//   ....[47]....
        /*0798*/ 	.word	0x000251d0


	//   ....[48]....
        /*079c*/ 	.word	0x00025200


	//   ....[49]....
        /*07a0*/ 	.word	0x00025230


	//   ....[50]....
        /*07a4*/ 	.word	0x000252f0


	//   ....[51]....
        /*07a8*/ 	.word	0x00025310


	//   ....[52]....
        /*07ac*/ 	.word	0x00025380


	//   ....[53]....
        /*07b0*/ 	.word	0x000257d0


	//   ....[54]....
        /*07b4*/ 	.word	0x00025c10


	//   ....[55]....
        /*07b8*/ 	.word	0x00025cb0


	//   ....[56]....
        /*07bc*/ 	.word	0x00025d50


	//   ....[57]....
        /*07c0*/ 	.word	0x00025df0


	//   ....[58]....
        /*07c4*/ 	.word	0x00025ee0


	//   ....[59]....
        /*07c8*/ 	.word	0x00025f80


	//   ....[60]....
        /*07cc*/ 	.word	0x00026020


	//   ....[61]....
        /*07d0*/ 	.word	0x000260c0


	//   ....[62]....
        /*07d4*/ 	.word	0x00026320


	//   ....[63]....
        /*07d8*/ 	.word	0x00026600


	//   ....[64]....
        /*07dc*/ 	.word	0x00026a20


	//   ....[65]....
        /*07e0*/ 	.word	0x00026ab0


	//   ....[66]....
        /*07e4*/ 	.word	0x00026b50


	//   ....[67]....
        /*07e8*/ 	.word	0x00026c00


	//   ....[68]....
        /*07ec*/ 	.word	0x00026c80


	//   ....[69]....
        /*07f0*/ 	.word	0x00026d00


	//   ....[70]....
        /*07f4*/ 	.word	0x00026d80


	//   ....[71]....
        /*07f8*/ 	.word	0x00026e00


	//   ....[72]....
        /*07fc*/ 	.word	0x00026e90


	//   ....[73]....
        /*0800*/ 	.word	0x00026f40


	//   ....[74]....
        /*0804*/ 	.word	0x00026fc0


	//   ....[75]....
        /*0808*/ 	.word	0x00027040


	//   ....[76]....
        /*080c*/ 	.word	0x000270c0


	//   ....[77]....
        /*0810*/ 	.word	0x00027140


	//   ....[78]....
        /*0814*/ 	.word	0x000271b0


	//   ....[79]....
        /*0818*/ 	.word	0x00027250


	//   ....[80]....
        /*081c*/ 	.word	0x000272e0


	//   ....[81]....
        /*0820*/ 	.word	0x00027400


	//----- nvinfo : EIATTR_REG_RECONFIG
	.align		4
.L_183:
        /*0824*/ 	.byte	0x01, 0x54
	.zero		2


	//----- nvinfo : EIATTR_SYSCALL_OFFSETS
	.align		4
        /*0828*/ 	.byte	0x04, 0x46
        /*082a*/ 	.short	(.L_185 - .L_184)


	//   ....[0]....
.L_184:
        /*082c*/ 	.word	0x00001930


	//   ....[1]....
        /*0830*/ 	.word	0x00001a80


	//   ....[2]....
        /*0834*/ 	.word	0x0000aa50


	//   ....[3]....
        /*0838*/ 	.word	0x0000aee0


	//   ....[4]....
        /*083c*/ 	.word	0x00021960


	//   ....[5]....
        /*0840*/ 	.word	0x00021aa0


	//   ....[6]....
        /*0844*/ 	.word	0x00021ba0


	//----- nvinfo : EIATTR_MBARRIER_INSTR_OFFSETS
	.align		4
.L_185:
        /*0848*/ 	.byte	0x04, 0x39
        /*084a*/ 	.short	(.L_187 - .L_186)


	//   ....[0]....
.L_186:
        /*084c*/ 	.word	0x000002e0
        /*0850*/ 	.word	0x000000ff
        /*0854*/ 	.word	0x00038800
        /*0858*/ 	.short	0x0100
        /*085a*/ 	.byte	0x08
	.zero		1


	//   ....[1]....
        /*085c*/ 	.word	0x000002f0
        /*0860*/ 	.word	0x000000ff
        /*0864*/ 	.word	0x00038820
        /*0868*/ 	.short	0x0100
        /*086a*/ 	.byte	0x08
	.zero		1


	//   ....[2]....
        /*086c*/ 	.word	0x000003e0
        /*0870*/ 	.word	0x000000ff
        /*0874*/ 	.word	0x00038830
        /*0878*/ 	.short	0x0100
        /*087a*/ 	.byte	0x08
	.zero		1


	//   ....[3]....
        /*087c*/ 	.word	0x000003f0
        /*0880*/ 	.word	0x000000ff
        /*0884*/ 	.word	0x00038840
        /*0888*/ 	.short	0x0100
        /*088a*/ 	.byte	0x08
	.zero		1


	//   ....[4]....
        /*088c*/ 	.word	0x00000400
        /*0890*/ 	.word	0x000000ff
        /*0894*/ 	.word	0x00038838
        /*0898*/ 	.short	0x0100
        /*089a*/ 	.byte	0x08
	.zero		1


	//   ....[5]....
        /*089c*/ 	.word	0x00000410
        /*08a0*/ 	.word	0x000000ff
        /*08a4*/ 	.word	0x00038848
        /*08a8*/ 	.short	0x0100
        /*08aa*/ 	.byte	0x08
	.zero		1


	//   ....[6]....
        /*08ac*/ 	.word	0x00000540
        /*08b0*/ 	.word	0x000000ff
        /*08b4*/ 	.word	0x00038850
        /*08b8*/ 	.short	0x0100
        /*08ba*/ 	.byte	0x08
	.zero		1


	//   ....[7]....
        /*08bc*/ 	.word	0x00000550
        /*08c0*/ 	.word	0x000000ff
        /*08c4*/ 	.word	0x00038860
        /*08c8*/ 	.short	0x0100
        /*08ca*/ 	.byte	0x08
	.zero		1


	//   ....[8]....
        /*08cc*/ 	.word	0x00000560
        /*08d0*/ 	.word	0x000000ff
        /*08d4*/ 	.word	0x00038858
        /*08d8*/ 	.short	0x0100
        /*08da*/ 	.byte	0x08
	.zero		1


	//   ....[9]....
        /*08dc*/ 	.word	0x00000570
        /*08e0*/ 	.word	0x000000ff
        /*08e4*/ 	.word	0x00038868
        /*08e8*/ 	.short	0x0100
        /*08ea*/ 	.byte	0x08
	.zero		1


	//   ....[10]....
        /*08ec*/ 	.word	0x00000660
        /*08f0*/ 	.word	0x000000ff
        /*08f4*/ 	.word	0x00038870
        /*08f8*/ 	.short	0x0100
        /*08fa*/ 	.byte	0x06
	.zero		1


	//   ....[11]....
        /*08fc*/ 	.word	0x00000670
        /*0900*/ 	.word	0x000000ff
        /*0904*/ 	.word	0x00038880
        /*0908*/ 	.short	0x0100
        /*090a*/ 	.byte	0x06
	.zero		1


	//   ....[12]....
        /*090c*/ 	.word	0x00000680
        /*0910*/ 	.word	0x000000ff
        /*0914*/ 	.word	0x00038878
        /*0918*/ 	.short	0x0100
        /*091a*/ 	.byte	0x06
	.zero		1


	//   ....[13]....
        /*091c*/ 	.word	0x00000690
        /*0920*/ 	.word	0x000000ff
        /*0924*/ 	.word	0x00038888
        /*0928*/ 	.short	0x0100
        /*092a*/ 	.byte	0x06
	.zero		1


	//   ....[14]....
        /*092c*/ 	.word	0x000007c0
        /*0930*/ 	.word	0x000000ff
        /*0934*/ 	.word	0x00038890
        /*0938*/ 	.short	0x0100
        /*093a*/ 	.byte	0x08
	.zero		1


	//   ....[15]....
        /*093c*/ 	.word	0x000007d0
        /*0940*/ 	.word	0x000000ff
        /*0944*/ 	.word	0x000388a0
        /*0948*/ 	.short	0x0100
        /*094a*/ 	.byte	0x08
	.zero		1


	//   ....[16]....
        /*094c*/ 	.word	0x000007e0
        /*0950*/ 	.word	0x000000ff
        /*0954*/ 	.word	0x00038898
        /*0958*/ 	.short	0x0100
        /*095a*/ 	.byte	0x08
	.zero		1


	//   ....[17]....
        /*095c*/ 	.word	0x000007f0
        /*0960*/ 	.word	0x000000ff
        /*0964*/ 	.word	0x000388a8
        /*0968*/ 	.short	0x0100
        /*096a*/ 	.byte	0x08
	.zero		1


	//   ....[18]....
        /*096c*/ 	.word	0x00000920
        /*0970*/ 	.word	0x000000ff
        /*0974*/ 	.word	0x000388b0
        /*0978*/ 	.short	0x0100
        /*097a*/ 	.byte	0x08
	.zero		1


	//   ....[19]....
        /*097c*/ 	.word	0x00000930
        /*0980*/ 	.word	0x000000ff
        /*0984*/ 	.word	0x000388c0
        /*0988*/ 	.short	0x0100
        /*098a*/ 	.byte	0x08
	.zero		1


	//   ....[20]....
        /*098c*/ 	.word	0x00000940
        /*0990*/ 	.word	0x000000ff
        /*0994*/ 	.word	0x000388b8
        /*0998*/ 	.short	0x0100
        /*099a*/ 	.byte	0x08
	.zero		1


	//   ....[21]....
        /*099c*/ 	.word	0x00000950
        /*09a0*/ 	.word	0x000000ff
        /*09a4*/ 	.word	0x000388c8
        /*09a8*/ 	.short	0x0100
        /*09aa*/ 	.byte	0x08
	.zero		1


	//   ....[22]....
        /*09ac*/ 	.word	0x00003530
        /*09b0*/ 	.word	0x00000000
        /*09b4*/ 	.word	0x00038890
        /*09b8*/ 	.short	0x010a
        /*09ba*/ 	.byte	0x3f
	.zero		1


	//   ....[23]....
        /*09bc*/ 	.word	0x00006890
        /*09c0*/ 	.word	0x00000000
        /*09c4*/ 	.word	0x00038890
        /*09c8*/ 	.short	0x010a
        /*09ca*/ 	.byte	0x3f
	.zero		1


	//   ....[24]....
        /*09cc*/ 	.word	0x000098c0
        /*09d0*/ 	.word	0x00000000
        /*09d4*/ 	.word	0x00038890
        /*09d8*/ 	.short	0x010a
        /*09da*/ 	.byte	0x3f
	.zero		1


	//   ....[25]....
        /*09dc*/ 	.word	0x00009d00
        /*09e0*/ 	.word	0x00000028
        /*09e4*/ 	.word	0x00000000
        /*09e8*/ 	.short	0x0101
        /*09ea*/ 	.byte	0x3f
	.zero		1


	//   ....[26]....
        /*09ec*/ 	.word	0x00009d40
        /*09f0*/ 	.word	0x00000000
        /*09f4*/ 	.word	0x000388b0
        /*09f8*/ 	.short	0x010a
        /*09fa*/ 	.byte	0x3f
	.zero		1


	//   ....[27]....
        /*09fc*/ 	.word	0x0000a370
        /*0a00*/ 	.word	0x00000000
        /*0a04*/ 	.word	0x00000000
        /*0a08*/ 	.short	0x0101
        /*0a0a*/ 	.byte	0x3f
	.zero		1


	//   ....[28]....
        /*0a0c*/ 	.word	0x0000aae0
        /*0a10*/ 	.word	0x00000010
        /*0a14*/ 	.word	0x00038800
        /*0a18*/ 	.short	0x010a
        /*0a1a*/ 	.byte	0x3f
	.zero		1


	//   ....[29]....
        /*0a1c*/ 	.word	0x0000ab30
        /*0a20*/ 	.word	0x00000010
        /*0a24*/ 	.word	0x00038800
        /*0a28*/ 	.short	0x010a
        /*0a2a*/ 	.byte	0x3f
	.zero		1


	//   ....[30]....
        /*0a2c*/ 	.word	0x0000b410
        /*0a30*/ 	.word	0x00000010
        /*0a34*/ 	.word	0x00038800
        /*0a38*/ 	.short	0x010a
        /*0a3a*/ 	.byte	0x3f
	.zero		1


	//   ....[31]....
        /*0a3c*/ 	.word	0x0000e4c0
        /*0a40*/ 	.word	0x00000010
        /*0a44*/ 	.word	0x00038800
        /*0a48*/ 	.short	0x010a
        /*0a4a*/ 	.byte	0x3f
	.zero		1


	//   ....[32]....
        /*0a4c*/ 	.word	0x00011730
        /*0a50*/ 	.word	0x00000000
        /*0a54*/ 	.word	0x00038830
        /*0a58*/ 	.short	0x010a
        /*0a5a*/ 	.byte	0x3f
	.zero		1


	//   ....[33]....
        /*0a5c*/ 	.word	0x000117d0
        /*0a60*/ 	.word	0x00000000
        /*0a64*/ 	.word	0x00038830
        /*0a68*/ 	.short	0x010a
        /*0a6a*/ 	.byte	0x3f
	.zero		1


	//   ....[34]....
        /*0a6c*/ 	.word	0x000155c0
        /*0a70*/ 	.word	0x00000000
        /*0a74*/ 	.word	0x00000000
        /*0a78*/ 	.short	0x0101
        /*0a7a*/ 	.byte	0x3f
	.zero		1


	//   ....[35]....
        /*0a7c*/ 	.word	0x00016af0
        /*0a80*/ 	.word	0x0000000b
        /*0a84*/ 	.word	0x00038830
        /*0a88*/ 	.short	0x010a
        /*0a8a*/ 	.byte	0x3f
	.zero		1


	//   ....[36]....
        /*0a8c*/ 	.word	0x00016b70
        /*0a90*/ 	.word	0x0000000b
        /*0a94*/ 	.word	0x00038830
        /*0a98*/ 	.short	0x010a
        /*0a9a*/ 	.byte	0x3f
	.zero		1


	//   ....[37]....
        /*0a9c*/ 	.word	0x0001a2a0
        /*0aa0*/ 	.word	0x00000009
        /*0aa4*/ 	.word	0x00038850
        /*0aa8*/ 	.short	0x010a
        /*0aaa*/ 	.byte	0x3f
	.zero		1


	//   ....[38]....
        /*0aac*/ 	.word	0x0001a2f0
        /*0ab0*/ 	.word	0x00000009
        /*0ab4*/ 	.word	0x00038850
        /*0ab8*/ 	.short	0x010a
        /*0aba*/ 	.byte	0x3f
	.zero		1


	//   ....[39]....
        /*0abc*/ 	.word	0x0001b260
        /*0ac0*/ 	.word	0x000000a4
        /*0ac4*/ 	.word	0x00000000
        /*0ac8*/ 	.short	0x0101
        /*0aca*/ 	.byte	0x3f
	.zero		1


	//   ....[40]....
        /*0acc*/ 	.word	0x0001b380
        /*0ad0*/ 	.word	0x00000009
        /*0ad4*/ 	.word	0x00000000
        /*0ad8*/ 	.short	0x0101
        /*0ada*/ 	.byte	0x3f
	.zero		1


	//   ....[41]....
        /*0adc*/ 	.word	0x0001c020
        /*0ae0*/ 	.word	0x00000000
        /*0ae4*/ 	.word	0x00038850
        /*0ae8*/ 	.short	0x010a
        /*0aea*/ 	.byte	0x3f
	.zero		1


	//   ....[42]....
        /*0aec*/ 	.word	0x0001c0c0
        /*0af0*/ 	.word	0x00000000
        /*0af4*/ 	.word	0x00038850
        /*0af8*/ 	.short	0x010a
        /*0afa*/ 	.byte	0x3f
	.zero		1


	//   ....[43]....
        /*0afc*/ 	.word	0x0001c5d0
        /*0b00*/ 	.word	0x0000000b
        /*0b04*/ 	.word	0x00000000
        /*0b08*/ 	.short	0x0101
        /*0b0a*/ 	.byte	0x3f
	.zero		1


	//   ....[44]....
        /*0b0c*/ 	.word	0x0001e4f0
        /*0b10*/ 	.word	0x00000000
        /*0b14*/ 	.word	0x00000000
        /*0b18*/ 	.short	0x0101
        /*0b1a*/ 	.byte	0x3f
	.zero		1


	//   ....[45]....
        /*0b1c*/ 	.word	0x00020920
        /*0b20*/ 	.word	0x00000009
        /*0b24*/ 	.word	0x00038820
        /*0b28*/ 	.short	0x010a
        /*0b2a*/ 	.byte	0x3f
	.zero		1


	//   ....[46]....
        /*0b2c*/ 	.word	0x000209b0
        /*0b30*/ 	.word	0x00000005
        /*0b34*/ 	.word	0x000388a0
        /*0b38*/ 	.short	0x010a
        /*0b3a*/ 	.byte	0x3f
	.zero		1


	//   ....[47]....
        /*0b3c*/ 	.word	0x00020c80
        /*0b40*/ 	.word	0x00000005
        /*0b44*/ 	.word	0x000388c0
        /*0b48*/ 	.short	0x010a
        /*0b4a*/ 	.byte	0x3f
	.zero		1


	//   ....[48]....
        /*0b4c*/ 	.word	0x00021070
        /*0b50*/ 	.word	0x00000006
        /*0b54*/ 	.word	0x000388a0
        /*0b58*/ 	.short	0x010a
        /*0b5a*/ 	.byte	0x3f
	.zero		1


	//   ....[49]....
        /*0b5c*/ 	.word	0x00021320
        /*0b60*/ 	.word	0x00000006
        /*0b64*/ 	.word	0x000388c0
        /*0b68*/ 	.short	0x010a
        /*0b6a*/ 	.byte	0x3f
	.zero		1


	//   ....[50]....
        /*0b6c*/ 	.word	0x000223f0
        /*0b70*/ 	.word	0x00000006
        /*0b74*/ 	.word	0x00038840
        /*0b78*/ 	.short	0x010a
        /*0b7a*/ 	.byte	0x3f
	.zero		1


	//   ....[51]....
        /*0b7c*/ 	.word	0x00022a70
        /*0b80*/ 	.word	0x00000007
        /*0b84*/ 	.word	0x00038820
        /*0b88*/ 	.short	0x010a
        /*0b8a*/ 	.byte	0x3f
	.zero		1


	//   ....[52]....
        /*0b8c*/ 	.word	0x00022dd0
        /*0b90*/ 	.word	0x00000008
        /*0b94*/ 	.word	0x00038840
        /*0b98*/ 	.short	0x010a
        /*0b9a*/ 	.byte	0x3f
	.zero		1


	//   ....[53]....
        /*0b9c*/ 	.word	0x00023120
        /*0ba0*/ 	.word	0x00000009
        /*0ba4*/ 	.word	0x00000060
        /*0ba8*/ 	.short	0x010a
        /*0baa*/ 	.byte	0x3f
	.zero		1


	//   ....[54]....
        /*0bac*/ 	.word	0x000237a0
        /*0bb0*/ 	.word	0x00000002
        /*0bb4*/ 	.word	0x00038840
        /*0bb8*/ 	.short	0x010a
        /*0bba*/ 	.byte	0x3f
	.zero		1


	//   ....[55]....
        /*0bbc*/ 	.word	0x00023af0
        /*0bc0*/ 	.word	0x00000003
        /*0bc4*/ 	.word	0x00000060
        /*0bc8*/ 	.short	0x010a
        /*0bca*/ 	.byte	0x3f
	.zero		1


	//   ....[56]....
        /*0bcc*/ 	.word	0x00024070
        /*0bd0*/ 	.word	0x00000002
        /*0bd4*/ 	.word	0x00038840
        /*0bd8*/ 	.short	0x010a
        /*0bda*/ 	.byte	0x3f
	.zero		1


	//   ....[57]....
        /*0bdc*/ 	.word	0x000243c0
        /*0be0*/ 	.word	0x00000002
        /*0be4*/ 	.word	0x00000060
        /*0be8*/ 	.short	0x010a
        /*0bea*/ 	.byte	0x3f
	.zero		1


	//   ....[58]....
        /*0bec*/ 	.word	0x000248e0
        /*0bf0*/ 	.word	0x00000003
        /*0bf4*/ 	.word	0x00038860
        /*0bf8*/ 	.short	0x010a
        /*0bfa*/ 	.byte	0x3f
	.zero		1


	//   ....[59]....
        /*0bfc*/ 	.word	0x00025750
        /*0c00*/ 	.word	0x00000000
        /*0c04*/ 	.word	0x00038820
        /*0c08*/ 	.short	0x010a
        /*0c0a*/ 	.byte	0x3f
	.zero		1


	//   ....[60]....
        /*0c0c*/ 	.word	0x00025900
        /*0c10*/ 	.word	0x00000006
        /*0c14*/ 	.word	0x00000000
        /*0c18*/ 	.short	0x010a
        /*0c1a*/ 	.byte	0x3f
	.zero		1


	//   ....[61]....
        /*0c1c*/ 	.word	0x00025970
        /*0c20*/ 	.word	0x00000007
        /*0c24*/ 	.word	0x00000000
        /*0c28*/ 	.short	0x010a
        /*0c2a*/ 	.byte	0x3f
	.zero		1


	//   ....[62]....
        /*0c2c*/ 	.word	0x000259e0
        /*0c30*/ 	.word	0x00000004
        /*0c34*/ 	.word	0x00000000
        /*0c38*/ 	.short	0x010a
        /*0c3a*/ 	.byte	0x3f
	.zero		1


	//   ....[63]....
        /*0c3c*/ 	.word	0x00025a10
        /*0c40*/ 	.word	0x00000003
        /*0c44*/ 	.word	0x00000000
        /*0c48*/ 	.short	0x010a
        /*0c4a*/ 	.byte	0x3f
	.zero		1


	//   ....[64]....
        /*0c4c*/ 	.word	0x00025a70
        /*0c50*/ 	.word	0x00000000
        /*0c54*/ 	.word	0x00038890
        /*0c58*/ 	.short	0x010a
        /*0c5a*/ 	.byte	0x3f
	.zero		1


	//   ....[65]....
        /*0c5c*/ 	.word	0x00025ac0
        /*0c60*/ 	.word	0x00000000
        /*0c64*/ 	.word	0x00038890
        /*0c68*/ 	.short	0x010a
        /*0c6a*/ 	.byte	0x3f
	.zero		1


	//   ....[66]....
        /*0c6c*/ 	.word	0x00025b10
        /*0c70*/ 	.word	0x00000000
        /*0c74*/ 	.word	0x00038890
        /*0c78*/ 	.short	0x010a
        /*0c7a*/ 	.byte	0x3f
	.zero		1


	//   ....[67]....
        /*0c7c*/ 	.word	0x00025b60
        /*0c80*/ 	.word	0x00000000
        /*0c84*/ 	.word	0x000388b0
        /*0c88*/ 	.short	0x010a
        /*0c8a*/ 	.byte	0x3f
	.zero		1


	//   ....[68]....
        /*0c8c*/ 	.word	0x00025e30
        /*0c90*/ 	.word	0x00000010
        /*0c94*/ 	.word	0x00038800
        /*0c98*/ 	.short	0x010a
        /*0c9a*/ 	.byte	0x3f
	.zero		1


	//   ....[69]....
        /*0c9c*/ 	.word	0x00026100
        /*0ca0*/ 	.word	0x00000010
        /*0ca4*/ 	.word	0x00038800
        /*0ca8*/ 	.short	0x010a
        /*0caa*/ 	.byte	0x3f
	.zero		1


	//   ....[70]....
        /*0cac*/ 	.word	0x00026150
        /*0cb0*/ 	.word	0x00000000
        /*0cb4*/ 	.word	0x00038830
        /*0cb8*/ 	.short	0x010a
        /*0cba*/ 	.byte	0x3f
	.zero		1


	//   ....[71]....
        /*0cbc*/ 	.word	0x000261a0
        /*0cc0*/ 	.word	0x0000000b
        /*0cc4*/ 	.word	0x00038830
        /*0cc8*/ 	.short	0x010a
        /*0cca*/ 	.byte	0x3f
	.zero		1


	//   ....[72]....
        /*0ccc*/ 	.word	0x000261f0
        /*0cd0*/ 	.word	0x00000009
        /*0cd4*/ 	.word	0x00038850
        /*0cd8*/ 	.short	0x010a
        /*0cda*/ 	.byte	0x3f
	.zero		1


	//   ....[73]....
        /*0cdc*/ 	.word	0x00026240
        /*0ce0*/ 	.word	0x00000000
        /*0ce4*/ 	.word	0x00038850
        /*0ce8*/ 	.short	0x010a
        /*0cea*/ 	.byte	0x3f
	.zero		1


	//   ....[74]....
        /*0cec*/ 	.word	0x000263e0
        /*0cf0*/ 	.word	0x00000009
        /*0cf4*/ 	.word	0x00038820
        /*0cf8*/ 	.short	0x010a
        /*0cfa*/ 	.byte	0x3f
	.zero		1


	//   ....[75]....
        /*0cfc*/ 	.word	0x00026430
        /*0d00*/ 	.word	0x00000005
        /*0d04*/ 	.word	0x000388a0
        /*0d08*/ 	.short	0x010a
        /*0d0a*/ 	.byte	0x3f
	.zero		1


	//   ....[76]....
        /*0d0c*/ 	.word	0x00026480
        /*0d10*/ 	.word	0x00000005
        /*0d14*/ 	.word	0x000388c0
        /*0d18*/ 	.short	0x010a
        /*0d1a*/ 	.byte	0x3f
	.zero		1


	//   ....[77]....
        /*0d1c*/ 	.word	0x000264d0
        /*0d20*/ 	.word	0x00000006
        /*0d24*/ 	.word	0x000388a0
        /*0d28*/ 	.short	0x010a
        /*0d2a*/ 	.byte	0x3f
	.zero		1


	//   ....[78]....
        /*0d2c*/ 	.word	0x00026520
        /*0d30*/ 	.word	0x00000006
        /*0d34*/ 	.word	0x000388c0
        /*0d38*/ 	.short	0x010a
        /*0d3a*/ 	.byte	0x3f
	.zero		1


	//   ....[79]....
        /*0d3c*/ 	.word	0x000266c0
        /*0d40*/ 	.word	0x00000006
        /*0d44*/ 	.word	0x00038840
        /*0d48*/ 	.short	0x010a
        /*0d4a*/ 	.byte	0x3f
	.zero		1


	//   ....[80]....
        /*0d4c*/ 	.word	0x00026740
        /*0d50*/ 	.word	0x00000006
        /*0d54*/ 	.word	0x00038820
        /*0d58*/ 	.short	0x010a
        /*0d5a*/ 	.byte	0x3f
	.zero		1


	//   ....[81]....
        /*0d5c*/ 	.word	0x00026790
        /*0d60*/ 	.word	0x00000008
        /*0d64*/ 	.word	0x00038840
        /*0d68*/ 	.short	0x010a
        /*0d6a*/ 	.byte	0x3f
	.zero		1


	//   ....[82]....
        /*0d6c*/ 	.word	0x000267e0
        /*0d70*/ 	.word	0x00000009
        /*0d74*/ 	.word	0x00000060
        /*0d78*/ 	.short	0x010a
        /*0d7a*/ 	.byte	0x3f
	.zero		1


	//   ....[83]....
        /*0d7c*/ 	.word	0x00026830
        /*0d80*/ 	.word	0x00000002
        /*0d84*/ 	.word	0x00038840
        /*0d88*/ 	.short	0x010a
        /*0d8a*/ 	.byte	0x3f
	.zero		1


	//   ....[84]....
        /*0d8c*/ 	.word	0x00026880
        /*0d90*/ 	.word	0x00000003
        /*0d94*/ 	.word	0x00000060
        /*0d98*/ 	.short	0x010a
        /*0d9a*/ 	.byte	0x3f
	.zero		1


	//   ....[85]....
        /*0d9c*/ 	.word	0x000268d0
        /*0da0*/ 	.word	0x00000002
        /*0da4*/ 	.word	0x00038840
        /*0da8*/ 	.short	0x010a
        /*0daa*/ 	.byte	0x3f
	.zero		1


	//   ....[86]....
        /*0dac*/ 	.word	0x00026920
        /*0db0*/ 	.word	0x00000002
        /*0db4*/ 	.word	0x00000060
        /*0db8*/ 	.short	0x010a
        /*0dba*/ 	.byte	0x3f
	.zero		1


	//   ....[87]....
        /*0dbc*/ 	.word	0x00026970
        /*0dc0*/ 	.word	0x00000003
        /*0dc4*/ 	.word	0x00038860
        /*0dc8*/ 	.short	0x010a
        /*0dca*/ 	.byte	0x3f
	.zero		1


	//   ....[88]....
        /*0dcc*/ 	.word	0x00027320
        /*0dd0*/ 	.word	0x00000000
        /*0dd4*/ 	.word	0x00038820
        /*0dd8*/ 	.short	0x010a
        /*0dda*/ 	.byte	0x3f
	.zero		1


	//   ....[89]....
        /*0ddc*/ 	.word	0x000274c0
        /*0de0*/ 	.word	0x00000006
        /*0de4*/ 	.word	0x00000000
        /*0de8*/ 	.short	0x010a
        /*0dea*/ 	.byte	0x3f
	.zero		1


	//   ....[90]....
        /*0dec*/ 	.word	0x00027510
        /*0df0*/ 	.word	0x00000007
        /*0df4*/ 	.word	0x00000000
        /*0df8*/ 	.short	0x010a
        /*0dfa*/ 	.byte	0x3f
	.zero		1


	//   ....[91]....
        /*0dfc*/ 	.word	0x00027560
        /*0e00*/ 	.word	0x00000004
        /*0e04*/ 	.word	0x00000000
        /*0e08*/ 	.short	0x010a
        /*0e0a*/ 	.byte	0x3f
	.zero		1


	//----- nvinfo : EIATTR_NUM_MBARRIERS
	.align		4
.L_187:
        /*0e0c*/ 	.byte	0x03, 0x38
        /*0e0e*/ 	.short	0x0016


	//----- nvinfo : EIATTR_EXIT_INSTR_OFFSETS
	.align		4
        /*0e10*/ 	.byte	0x04, 0x1c
        /*0e12*/ 	.short	(.L_189 - .L_188)


	//   ....[0]....
.L_188:
        /*0e14*/ 	.word	0x00025a60


	//----- nvinfo : EIATTR_MAX_THREADS
	.align		4
.L_189:
        /*0e18*/ 	.byte	0x04, 0x05
        /*0e1a*/ 	.short	(.L_191 - .L_190)
.L_190:
        /*0e1c*/ 	.word	0x00000180
        /*0e20*/ 	.word	0x00000001
        /*0e24*/ 	.word	0x00000001


	//----- nvinfo : EIATTR_CRS_STACK_SIZE
	.align		4
.L_191:
        /*0e28*/ 	.byte	0x04, 0x1e
        /*0e2a*/ 	.short	(.L_193 - .L_192)
.L_192:
        /*0e2c*/ 	.word	0x00000000


	//----- nvinfo : EIATTR_CBANK_PARAM_SIZE
	.align		4
.L_193:
        /*0e30*/ 	.byte	0x03, 0x19
        /*0e32*/ 	.short	0x0a70


	//----- nvinfo : EIATTR_PARAM_CBANK
	.align		4
        /*0e34*/ 	.byte	0x04, 0x0a
        /*0e36*/ 	.short	(.L_195 - .L_194)
	.align		4
.L_194:
        /*0e38*/ 	.word	index@(.nv.constant0._ZN7cutlass13device_kernelIN5flash11enable_sm90INS1_16FlashAttnFwdSm90INS1_25CollectiveMainloopFwdSm90ILi2EN4cute5tupleIJNS5_1CILi1EEES8_S8_EEENS6_IJNS7_ILi128EEENS7_ILi80EEENS7_ILi256EEEEEELi256ENS_6half_tEfNS_4arch4Sm90ELb0ELb0ELb1ELb1ELb0ELb1ELb0ELb1ELb1ELb0ELb0ELb0EEENS1_21CollectiveEpilogueFwdINS6_IJSA_SC_SB_EEES9_SE_SG_Li256ELb1ELb0ELb0ELb0EEENS1_36VarlenDynamicPersistentTileSchedulerILi128ELi80ELi256ELi32ELb0ELb0ELb1ELb0ELb1ELb1EEEEEEEEEvNT_6ParamsE)
        /*0e3c*/ 	.short	0x0210
        /*0e3e*/ 	.short	0x0a70


	//----- nvinfo : EIATTR_SW_WAR
	.align		4
.L_195:
        /*0e40*/ 	.byte	0x04, 0x36
        /*0e42*/ 	.short	(.L_197 - .L_196)
.L_196:
        /*0e44*/ 	.word	0x00000008
.L_197:


//--------------------- .nv.info._ZN7cutlass13device_kernelIN5flash11enable_sm90INS1_16FlashAttnFwdSm90INS1_25CollectiveMainloopFwdSm90ILi2EN4cute5tupleIJNS5_1CILi1EEES8_S8_EEENS6_IJNS7_ILi128EEENS7_ILi64EEENS7_ILi256EEEEEELi256ENS_6half_tEfNS_4arch4Sm90ELb0ELb1ELb1ELb0ELb0ELb0ELb0ELb1ELb1ELb0ELb0ELb0EEENS1_21CollectiveEpilogueFwdINS6_IJSA_SC_SB_EEES9_SE_SG_Li256ELb0ELb0ELb0ELb0EEENS1_30DynamicPersistentTileSchedulerILi256ELi32ELb0ELb0ELb1EEEEEEEEEvNT_6ParamsE --------------------------
	.section	.nv.info._ZN7cutlass13device_kernelIN5flash11enable_sm90INS1_16FlashAttnFwdSm90INS1_25CollectiveMainloopFwdSm90ILi2EN4cute5tupleIJNS5_1CILi1EEES8_S8_EEENS6_IJNS7_ILi128EEENS7_ILi64EEENS7_ILi256EEEEEELi256ENS_6half_tEfNS_4arch4Sm90ELb0ELb1ELb1ELb0ELb0ELb0ELb0ELb1ELb1ELb0ELb0ELb0EEENS1_21CollectiveEpilogueFwdINS6_IJSA_SC_SB_EEES9_SE_SG_Li256ELb0ELb0ELb0ELb0EEENS1_30DynamicPersistentTileSchedulerILi256ELi32ELb0ELb0ELb1EEEEEEEEEvNT_6ParamsE,"",@"SHT_CUDA_INFO"
	.sectionflags	@""
	.align	4


	//----- nvinfo : EIATTR_CUDA_API_VERSION
	.align		4
        /*0000*/ 	.byte	0x04, 0x37
        /*0002*/ 	.short	(.L_199 - .L_198)
.L_198:
        /*0004*/ 	.word	0x00000082


	//----- nvinfo : EIATTR_KPARAM_INFO
	.align		4
.L_199:
        /*0008*/ 	.byte	0x04, 0x17
        /*000a*/ 	.short	(.L_201 - .L_200)
.L_200:
        /*000c*/ 	.word	0x00000000
        /*0010*/ 	.short	0x0000
        /*0012*/ 	.short	0x0070
        /*0014*/ 	.byte	0x00, 0xf0, 0x01, 0x2e


	//----- nvinfo : EIATTR_SPARSE_MMA_MASK
	.align		4
.L_201:
        /*0018*/ 	.byte	0x03, 0x50
        /*001a*/ 	.short	0x0000


	//----- nvinfo : EIATTR_MAXREG_COUNT
	.align		4
        /*001c*/ 	.byte	0x03, 0x1b
        /*001e*/ 	.short	0x00a8


	//----- nvinfo : EIATTR_NUM_BARRIERS
	.align		4
        /*0020*/ 	.byte	0x02, 0x4c
        /*0022*/ 	.byte	0x09
	.zero		1


	//----- nvinfo : EIATTR_EXTERNS
	.align		4
        /*0024*/ 	.byte	0x04, 0x0f
        /*0026*/ 	.short	(.L_203 - .L_202)


	//   ....[0]....
	.align		4
.L_202:
        /*0028*/ 	.word	index@(__assertfail)


	//----- nvinfo : EIATTR_ANNOTATIONS
	.align		4
.L_203:
        /*002c*/ 	.byte	0x04, 0x55
        /*002e*/ 	.short	(.L_205 - .L_204)


	//   ....[0]....
.L_204:
        /*0030*/ 	.word	0x00000001
        /*0034*/ 	.byte	0x70, 0x09, 0x00, 0x00, 0x01, 0x00, 0x00, 0x00, 0x40, 0x0a, 0x00, 0x00, 0x01, 0x00, 0x00, 0x00
        /*0044*/ 	.byte	0x90, 0x25, 0x01, 0x00


	//----- nvinfo : EIATTR_MERCURY_ISA_VERSION
	.align		4
.L_205:
        /*0048*/ 	.byte	0x03, 0x5f
        /*004a*/ 	.short	0x0101


	//----- nvinfo : EIATTR_INT_WARP_WIDE_INSTR_OFFSETS
	.align		4
        /*004c*/ 	.byte	0x04, 0x31
        /*004e*/ 	.short	(.L_207 - .L_206)


	//   ....[0]....
.L_206:
        /*0050*/ 	.word	0x00000190


	//   ....[1]....
        /*0054*/ 	.word	0x000001c0


	//   ....[2]....
        /*0058*/ 	.word	0x000001d0


	//   ....[3]....
        /*005c*/ 	.word	0x0000f7e0


	//   ....[4]....
        /*0060*/ 	.word	0x0000f880


	//   ....[5]....
        /*0064*/ 	.word	0x0000fe30


	//   ....[6]....
        /*0068*/ 	.word	0x00011ef0


	//   ....[7]....
        /*006c*/ 	.word	0x00011f90


	//----- nvinfo : EIATTR_COOP_GROUP_MASK_REGIDS
	.align		4
.L_207:
        /*0070*/ 	.byte	0x04, 0x29
        /*0072*/ 	.short	(.L_209 - .L_208)


	//   ....[0]....
.L_208:
        /*0074*/ 	.word	0xffffffff


	//   ....[1]....
        /*0078*/ 	.word	0xffffffff


	//   ....[2]....
        /*007c*/ 	.word	0xffffffff


	//   ....[3]....
        /*0080*/ 	.word	0xffffffff


	//   ....[4]....
        /*0084*/ 	.word	0xffffffff


	//   ....[5]....
        /*0088*/ 	.word	0xffffffff


	//   ....[6]....
        /*008c*/ 	.word	0xffffffff


	//   ....[7]....
        /*0090*/ 	.word	0xffffffff


	//   ....[8]....
        /*0094*/ 	.word	0xffffffff


	//   ....[9]....
        /*0098*/ 	.word	0xffffffff


	//   ....[10]....
        /*009c*/ 	.word	0xffffffff


	//   ....[11]....
        /*00a0*/ 	.word	0xffffffff


	//   ....[12]....
        /*00a4*/ 	.word	0xffffffff


	//   ....[13]....
        /*00a8*/ 	.word	0xffffffff


	//   ....[14]....
        /*00ac*/ 	.word	0xffffffff


	//   ....[15]....
        /*00b0*/ 	.word	0xffffffff


	//   ....[16]....
        /*00b4*/ 	.word	0xffffffff


	//   ....[17]....
        /*00b8*/ 	.word	0xffffffff


	//   ....[18]....
        /*00bc*/ 	.word	0xffffffff


	//   ....[19]....
        /*00c0*/ 	.word	0xffffffff


	//   ....[20]....
        /*00c4*/ 	.word	0xffffffff


	//   ....[21]....
        /*00c8*/ 	.word	0xffffffff


	//   ....[22]....
        /*00cc*/ 	.word	0xffffffff


	//   ....[23]....
        /*00d0*/ 	.word	0xffffffff


	//   ....[24]....
        /*00d4*/ 	.word	0xffffffff


	//   ....[25]....
        /*00d8*/ 	.word	0xffffffff


	//   ....[26]....
        /*00dc*/ 	.word	0xffffffff


	//   ....[27]....
        /*00e0*/ 	.word	0xffffffff


	//   ....[28]....
        /*00e4*/ 	.word	0xffffffff


	//   ....[29]....
        /*00e8*/ 	.word	0xffffffff


	//   ....[30]....
        /*00ec*/ 	.word	0xffffffff


	//   ....[31]....
        /*00f0*/ 	.word	0xffffffff


	//   ....[32]....
        /*00f4*/ 	.word	0x0500000f


	//   ....[33]....
        /*00f8*/ 	.word	0x0500000f


	//----- nvinfo : EIATTR_COOP_GROUP_INSTR_OFFSETS
	.align		4
.L_209:
        /*00fc*/ 	.byte	0x04, 0x28
        /*00fe*/ 	.short	(.L_211 - .L_210)


	//   ....[0]....
.L_210:
        /*0100*/ 	.word	0x00000060


	//   ....[1]....
        /*0104*/ 	.word	0x000001a0


	//   ....[2]....
        /*0108*/ 	.word	0x000001f0


	//   ....[3]....
        /*010c*/ 	.word	0x000003e0


	//   ....[4]....
        /*0110*/ 	.word	0x00000540


	//   ....[5]....
        /*0114*/ 	.word	0x00000660


	//   ....[6]....
        /*0118*/ 	.word	0x000007c0


	//   ....[7]....
        /*011c*/ 	.word	0x00001970


	//   ....[8]....
        /*0120*/ 	.word	0x000035c0


	//   ....[9]....
        /*0124*/ 	.word	0x000036e0


	//   ....[10]....
        /*0128*/ 	.word	0x00003a50


	//   ....[11]....
        /*012c*/ 	.word	0x00003ae0


	//   ....[12]....
        /*0130*/ 	.word	0x000065a0


	//   ....[13]....
        /*0134*/ 	.word	0x000066a0


	//   ....[14]....
        /*0138*/ 	.word	0x00006a40


	//   ....[15]....
        /*013c*/ 	.word	0x00006ab0


	//   ....[16]....
        /*0140*/ 	.word	0x00008a00


	//   ....[17]....
        /*0144*/ 	.word	0x00008a80


	//   ....[18]....
        /*0148*/ 	.word	0x00008cc0


	//   ....[19]....
        /*014c*/ 	.word	0x00008d20


	//   ....[20]....
        /*0150*/ 	.word	0x0000b380


	//   ....[21]....
        /*0154*/ 	.word	0x0000b3c0


	//   ....[22]....
        /*0158*/ 	.word	0x0000b850


	//   ....[23]....
        /*015c*/ 	.word	0x0000b8c0


	//   ....[24]....
        /*0160*/ 	.word	0x0000c860


	//   ....[25]....
        /*0164*/ 	.word	0x0000c8a0


	//   ....[26]....
        /*0168*/ 	.word	0x0000c9e0


	//   ....[27]....
        /*016c*/ 	.word	0x0000ca00


	//   ....[28]....
        /*0170*/ 	.word	0x0000e210


	//   ....[29]....
        /*0174*/ 	.word	0x0000ef40


	//   ....[30]....
        /*0178*/ 	.word	0x00012360


	//   ....[31]....
        /*017c*/ 	.word	0x00012530


	//   ....[32]....
        /*0180*/ 	.word	0x00012b80


	//   ....[33]....
        /*0184*/ 	.word	0x00012f60


	//----- nvinfo : EIATTR_REG_RECONFIG
	.align		4
.L_211:
        /*0188*/ 	.byte	0x01, 0x54
	.zero		2


	//----- nvinfo : EIATTR_SYSCALL_OFFSETS
	.align		4
        /*018c*/ 	.byte	0x04, 0x46
        /*018e*/ 	.short	(.L_213 - .L_212)


	//   ....[0]....
.L_212:
        /*0190*/ 	.word	0x00001b20


	//   ....[1]....
        /*0194*/ 	.word	0x0000fa10


	//   ....[2]....
        /*0198*/ 	.word	0x0000fb50


	//   ....[3]....
        /*019c*/ 	.word	0x0000fc40


	//----- nvinfo : EIATTR_MBARRIER_INSTR_OFFSETS
	.align		4
.L_213:
        /*01a0*/ 	.byte	0x04, 0x39
        /*01a2*/ 	.short	(.L_215 - .L_214)


	//   ....[0]....
.L_214:
        /*01a4*/ 	.word	0x00000290
        /*01a8*/ 	.word	0x000000ff
        /*01ac*/ 	.word	0x00030800
        /*01b0*/ 	.short	0x0100
        /*01b2*/ 	.byte	0x06
	.zero		1


	//   ....[1]....
        /*01b4*/ 	.word	0x000002a0
        /*01b8*/ 	.word	0x000000ff
        /*01bc*/ 	.word	0x00030820
        /*01c0*/ 	.short	0x0100
        /*01c2*/ 	.byte	0x06
	.zero		1


	//   ....[2]....
        /*01c4*/ 	.word	0x00000390
        /*01c8*/ 	.word	0x000000ff
        /*01cc*/ 	.word	0x00030830
        /*01d0*/ 	.short	0x0100
        /*01d2*/ 	.byte	0x08
	.zero		1


	//   ....[3]....
        /*01d4*/ 	.word	0x000003a0
        /*01d8*/ 	.word	0x000000ff
        /*01dc*/ 	.word	0x00030840
        /*01e0*/ 	.short	0x0100
        /*01e2*/ 	.byte	0x08
	.zero		1


	//   ....[4]....
        /*01e4*/ 	.word	0x000003b0
        /*01e8*/ 	.word	0x000000ff
        /*01ec*/ 	.word	0x00030838
        /*01f0*/ 	.short	0x0100
        /*01f2*/ 	.byte	0x08
	.zero		1


	//   ....[5]....
        /*01f4*/ 	.word	0x000003c0
        /*01f8*/ 	.word	0x000000ff
        /*01fc*/ 	.word	0x00030848
        /*0200*/ 	.short	0x0100
        /*0202*/ 	.byte	0x08
	.zero		1


	//   ....[6]....
        /*0204*/ 	.word	0x000004f0
        /*0208*/ 	.word	0x000000ff
        /*020c*/ 	.word	0x00030850
        /*0210*/ 	.short	0x0100
        /*0212*/ 	.byte	0x08
	.zero		1


	//   ....[7]....
        /*0214*/ 	.word	0x00000500
        /*0218*/ 	.word	0x000000ff
        /*021c*/ 	.word	0x00030860
        /*0220*/ 	.short	0x0100
        /*0222*/ 	.byte	0x08
	.zero		1


	//   ....[8]....
        /*0224*/ 	.word	0x00000510
        /*0228*/ 	.word	0x000000ff
        /*022c*/ 	.word	0x00030858
        /*0230*/ 	.short	0x0100
        /*0232*/ 	.byte	0x08
	.zero		1


	//   ....[9]....
        /*0234*/ 	.word	0x00000520
        /*0238*/ 	.word	0x000000ff
        /*023c*/ 	.word	0x00030868
        /*0240*/ 	.short	0x0100
        /*0242*/ 	.byte	0x08
	.zero		1


	//   ....[10]....
        /*0244*/ 	.word	0x00000610
        /*0248*/ 	.word	0x000000ff
        /*024c*/ 	.word	0x00030870
        /*0250*/ 	.short	0x0100
        /*0252*/ 	.byte	0x06
	.zero		1


	//   ....[11]....
        /*0254*/ 	.word	0x00000620
        /*0258*/ 	.word	0x000000ff
        /*025c*/ 	.word	0x00030880
        /*0260*/ 	.short	0x0100
        /*0262*/ 	.byte	0x06
	.zero		1


	//   ....[12]....
        /*0264*/ 	.word	0x00000630
        /*0268*/ 	.word	0x000000ff
        /*026c*/ 	.word	0x00030878
        /*0270*/ 	.short	0x0100
        /*0272*/ 	.byte	0x06
	.zero		1


	//   ....[13]....
        /*0274*/ 	.word	0x00000640
        /*0278*/ 	.word	0x000000ff
        /*027c*/ 	.word	0x00030888
        /*0280*/ 	.short	0x0100
        /*0282*/ 	.byte	0x06
	.zero		1


	//   ....[14]....
        /*0284*/ 	.word	0x00000770
        /*0288*/ 	.word	0x000000ff
        /*028c*/ 	.word	0x00030890
        /*0290*/ 	.short	0x0100
        /*0292*/ 	.byte	0x08
	.zero		1


	//   ....[15]....
        /*0294*/ 	.word	0x00000780
        /*0298*/ 	.word	0x000000ff
        /*029c*/ 	.word	0x000308a0
        /*02a0*/ 	.short	0x0100
        /*02a2*/ 	.byte	0x08
	.zero		1


	//   ....[16]....
        /*02a4*/ 	.word	0x00000790
        /*02a8*/ 	.word	0x000000ff
        /*02ac*/ 	.word	0x00030898
        /*02b0*/ 	.short	0x0100
        /*02b2*/ 	.byte	0x08
	.zero		1


	//   ....[17]....
        /*02b4*/ 	.word	0x000007a0
        /*02b8*/ 	.word	0x000000ff
        /*02bc*/ 	.word	0x000308a8
        /*02c0*/ 	.short	0x0100
        /*02c2*/ 	.byte	0x08
	.zero		1


	//   ....[18]....
        /*02c4*/ 	.word	0x000008d0
        /*02c8*/ 	.word	0x000000ff
        /*02cc*/ 	.word	0x000308b0
        /*02d0*/ 	.short	0x0100
        /*02d2*/ 	.byte	0x08
	.zero		1


	//   ....[19]....
        /*02d4*/ 	.word	0x000008e0
        /*02d8*/ 	.word	0x000000ff
        /*02dc*/ 	.word	0x000308c0
        /*02e0*/ 	.short	0x0100
        /*02e2*/ 	.byte	0x08
	.zero		1


	//   ....[20]....
        /*02e4*/ 	.word	0x000008f0
        /*02e8*/ 	.word	0x000000ff
        /*02ec*/ 	.word	0x000308b8
        /*02f0*/ 	.short	0x0100
        /*02f2*/ 	.byte	0x08
	.zero		1


	//   ....[21]....
        /*02f4*/ 	.word	0x00000900
        /*02f8*/ 	.word	0x000000ff
        /*02fc*/ 	.word	0x000308c8
        /*0300*/ 	.short	0x0100
        /*0302*/ 	.byte	0x08
	.zero		1


	//   ....[22]....
        /*0304*/ 	.word	0x00001bc0
        /*0308*/ 	.word	0x000000ff
        /*030c*/ 	.word	0x00030800
        /*0310*/ 	.short	0x010a
        /*0312*/ 	.byte	0x26
	.zero		1


	//   ....[23]....
        /*0314*/ 	.word	0x00001c40
        /*0318*/ 	.word	0x00000003
        /*031c*/ 	.word	0x00030830
        /*0320*/ 	.short	0x010a
        /*0322*/ 	.byte	0x3f
	.zero		1


	//   ....[24]....
        /*0324*/ 	.word	0x00001ca0
        /*0328*/ 	.word	0x00000003
        /*032c*/ 	.word	0x00030830
        /*0330*/ 	.short	0x010a
        /*0332*/ 	.byte	0x3f
	.zero		1


	//   ....[25]....
        /*0334*/ 	.word	0x00002850
        /*0338*/ 	.word	0x00000002
        /*033c*/ 	.word	0x00000000
        /*0340*/ 	.short	0x0101
        /*0342*/ 	.byte	0x3f
	.zero		1


	//   ....[26]....
        /*0344*/ 	.word	0x00004760
        /*0348*/ 	.word	0x000000ff
        /*034c*/ 	.word	0x00030830
        /*0350*/ 	.short	0x010a
        /*0352*/ 	.byte	0x27
	.zero		1


	//   ....[27]....
        /*0354*/ 	.word	0x000047a0
        /*0358*/ 	.word	0x000000ff
        /*035c*/ 	.word	0x00030830
        /*0360*/ 	.short	0x010a
        /*0362*/ 	.byte	0x27
	.zero		1


	//   ....[28]....
        /*0364*/ 	.word	0x00005600
        /*0368*/ 	.word	0x000000ff
        /*036c*/ 	.word	0x00030850
        /*0370*/ 	.short	0x010a
        /*0372*/ 	.byte	0x0a
	.zero		1


	//   ....[29]....
        /*0374*/ 	.word	0x00005640
        /*0378*/ 	.word	0x000000ff
        /*037c*/ 	.word	0x00030850
        /*0380*/ 	.short	0x010a
        /*0382*/ 	.byte	0x0a
	.zero		1


	//   ....[30]....
        /*0384*/ 	.word	0x00005c10
        /*0388*/ 	.word	0x00000098
        /*038c*/ 	.word	0x00000000
        /*0390*/ 	.short	0x0101
        /*0392*/ 	.byte	0x3f
	.zero		1


	//   ....[31]....
        /*0394*/ 	.word	0x00006da0
        /*0398*/ 	.word	0x0000009b
        /*039c*/ 	.word	0x00000000
        /*03a0*/ 	.short	0x0101
        /*03a2*/ 	.byte	0x3f
	.zero		1


	//   ....[32]....
        /*03a4*/ 	.word	0x000074a0
        /*03a8*/ 	.word	0x000000ff
        /*03ac*/ 	.word	0x00030830
        /*03b0*/ 	.short	0x010a
        /*03b2*/ 	.byte	0x06
	.zero		1


	//   ....[33]....
        /*03b4*/ 	.word	0x000074e0
        /*03b8*/ 	.word	0x000000ff
        /*03bc*/ 	.word	0x00030830
        /*03c0*/ 	.short	0x010a
        /*03c2*/ 	.byte	0x06
	.zero		1


	//   ....[34]....
        /*03c4*/ 	.word	0x00008340
        /*03c8*/ 	.word	0x000000ff
        /*03cc*/ 	.word	0x00030850
        /*03d0*/ 	.short	0x010a
        /*03d2*/ 	.byte	0x0e
	.zero		1


	//   ....[35]....
        /*03d4*/ 	.word	0x00008380
        /*03d8*/ 	.word	0x000000ff
        /*03dc*/ 	.word	0x00030850
        /*03e0*/ 	.short	0x010a
        /*03e2*/ 	.byte	0x0e
	.zero		1


	//   ....[36]....
        /*03e4*/ 	.word	0x00008fc0
        /*03e8*/ 	.word	0x00000099
        /*03ec*/ 	.word	0x00000000
        /*03f0*/ 	.short	0x0101
        /*03f2*/ 	.byte	0x3f
	.zero		1


	//   ....[37]....
        /*03f4*/ 	.word	0x00009090
        /*03f8*/ 	.word	0x0000009b
        /*03fc*/ 	.word	0x00000000
        /*0400*/ 	.short	0x0101
        /*0402*/ 	.byte	0x3f
	.zero		1


	//   ....[38]....
        /*0404*/ 	.word	0x00009580
        /*0408*/ 	.word	0x000000ff
        /*040c*/ 	.word	0x00030830
        /*0410*/ 	.short	0x010a
        /*0412*/ 	.byte	0x06
	.zero		1


	//   ....[39]....
        /*0414*/ 	.word	0x000095c0
        /*0418*/ 	.word	0x000000ff
        /*041c*/ 	.word	0x00030830
        /*0420*/ 	.short	0x010a
        /*0422*/ 	.byte	0x06
	.zero		1


	//   ....[40]....
        /*0424*/ 	.word	0x0000a420
        /*0428*/ 	.word	0x000000ff
        /*042c*/ 	.word	0x00030850
        /*0430*/ 	.short	0x010a
        /*0432*/ 	.byte	0x0a
	.zero		1


	//   ....[41]....
        /*0434*/ 	.word	0x0000a460
        /*0438*/ 	.word	0x000000ff
        /*043c*/ 	.word	0x00030850
        /*0440*/ 	.short	0x010a
        /*0442*/ 	.byte	0x0a
	.zero		1


	//   ....[42]....
        /*0444*/ 	.word	0x0000a9f0
        /*0448*/ 	.word	0x00000002
        /*044c*/ 	.word	0x00000000
        /*0450*/ 	.short	0x0101
        /*0452*/ 	.byte	0x3f
	.zero		1


	//   ....[43]....
        /*0454*/ 	.word	0x0000bc10
        /*0458*/ 	.word	0x0000009d
        /*045c*/ 	.word	0x00000000
        /*0460*/ 	.short	0x0101
        /*0462*/ 	.byte	0x3f
	.zero		1


	//   ....[44]....
        /*0464*/ 	.word	0x0000c7d0
        /*0468*/ 	.word	0x000000ff
        /*046c*/ 	.word	0x00030850
        /*0470*/ 	.short	0x010a
        /*0472*/ 	.byte	0x05
	.zero		1


	//   ....[45]....
        /*0474*/ 	.word	0x0000c810
        /*0478*/ 	.word	0x000000ff
        /*047c*/ 	.word	0x00030850
        /*0480*/ 	.short	0x010a
        /*0482*/ 	.byte	0x05
	.zero		1


	//   ....[46]....
        /*0484*/ 	.word	0x0000cd80
        /*0488*/ 	.word	0x00000007
        /*048c*/ 	.word	0x00000000
        /*0490*/ 	.short	0x0101
        /*0492*/ 	.byte	0x3f
	.zero		1


	//   ....[47]....
        /*0494*/ 	.word	0x0000e450
        /*0498*/ 	.word	0x000000ff
        /*049c*/ 	.word	0x00000000
        /*04a0*/ 	.short	0x0101
        /*04a2*/ 	.byte	0x05
	.zero		1


	//   ....[48]....
        /*04a4*/ 	.word	0x00010130
        /*04a8*/ 	.word	0x00000008
        /*04ac*/ 	.word	0x00030840
        /*04b0*/ 	.short	0x010a
        /*04b2*/ 	.byte	0x3f
	.zero		1


	//   ....[49]....
        /*04b4*/ 	.word	0x00010670
        /*04b8*/ 	.word	0x000000ff
        /*04bc*/ 	.word	0x00030820
        /*04c0*/ 	.short	0x010a
        /*04c2*/ 	.byte	0x28
	.zero		1


	//   ....[50]....
        /*04c4*/ 	.word	0x00010960
        /*04c8*/ 	.word	0x00000003
        /*04cc*/ 	.word	0x00030840
        /*04d0*/ 	.short	0x010a
        /*04d2*/ 	.byte	0x3f
	.zero		1


	//   ....[51]....
        /*04d4*/ 	.word	0x00010c10
        /*04d8*/ 	.word	0x00000002
        /*04dc*/ 	.word	0x00000060
        /*04e0*/ 	.short	0x010a
        /*04e2*/ 	.byte	0x3f
	.zero		1


	//   ....[52]....
        /*04e4*/ 	.word	0x00011190
        /*04e8*/ 	.word	0x00000003
        /*04ec*/ 	.word	0x00030840
        /*04f0*/ 	.short	0x010a
        /*04f2*/ 	.byte	0x3f
	.zero		1


	//   ....[53]....
        /*04f4*/ 	.word	0x00011440
        /*04f8*/ 	.word	0x00000002
        /*04fc*/ 	.word	0x00000060
        /*0500*/ 	.short	0x010a
        /*0502*/ 	.byte	0x3f
	.zero		1


	//   ....[54]....
        /*0504*/ 	.word	0x000118e0
        /*0508*/ 	.word	0x00000002
        /*050c*/ 	.word	0x00030840
        /*0510*/ 	.short	0x010a
        /*0512*/ 	.byte	0x3f
	.zero		1


	//   ....[55]....
        /*0514*/ 	.word	0x00011bc0
        /*0518*/ 	.word	0x00000002
        /*051c*/ 	.word	0x00000060
        /*0520*/ 	.short	0x010a
        /*0522*/ 	.byte	0x3f
	.zero		1


	//   ....[56]....
        /*0524*/ 	.word	0x00012030
        /*0528*/ 	.word	0x00000003
        /*052c*/ 	.word	0x00030860
        /*0530*/ 	.short	0x010a
        /*0532*/ 	.byte	0x3f
	.zero		1


	//   ....[57]....
        /*0534*/ 	.word	0x000124e0
        /*0538*/ 	.word	0x00000007
        /*053c*/ 	.word	0x00030820
        /*0540*/ 	.short	0x010a
        /*0542*/ 	.byte	0x3f
	.zero		1


	//   ....[58]....
        /*0544*/ 	.word	0x00012650
        /*0548*/ 	.word	0x00000005
        /*054c*/ 	.word	0x00000000
        /*0550*/ 	.short	0x010a
        /*0552*/ 	.byte	0x3f
	.zero		1


	//   ....[59]....
        /*0554*/ 	.word	0x000126c0
        /*0558*/ 	.word	0x00000003
        /*055c*/ 	.word	0x00000000
        /*0560*/ 	.short	0x010a
        /*0562*/ 	.byte	0x3f
	.zero		1


	//   ....[60]....
        /*0564*/ 	.word	0x00012720
        /*0568*/ 	.word	0x00000005
        /*056c*/ 	.word	0x00000000
        /*0570*/ 	.short	0x010a
        /*0572*/ 	.byte	0x3f
	.zero		1


	//   ....[61]....
        /*0574*/ 	.word	0x00012750
        /*0578*/ 	.word	0x00000003
        /*057c*/ 	.word	0x00000000
        /*0580*/ 	.short	0x010a
        /*0582*/ 	.byte	0x3f
	.zero		1


	//   ....[62]....
        /*0584*/ 	.word	0x000127c0
        /*0588*/ 	.word	0x00000003
        /*058c*/ 	.word	0x00030800
        /*0590*/ 	.short	0x010a
        /*0592*/ 	.byte	0x3f
	.zero		1


	//   ....[63]....
        /*0594*/ 	.word	0x00012810
        /*0598*/ 	.word	0x00000003
        /*059c*/ 	.word	0x00030830
        /*05a0*/ 	.short	0x010a
        /*05a2*/ 	.byte	0x3f
	.zero		1


	//   ....[64]....
        /*05a4*/ 	.word	0x00012870
        /*05a8*/ 	.word	0x00000099
        /*05ac*/ 	.word	0x00030830
        /*05b0*/ 	.short	0x010a
        /*05b2*/ 	.byte	0x3f
	.zero		1


	//   ....[65]....
        /*05b4*/ 	.word	0x000128d0
        /*05b8*/ 	.word	0x000000d7
        /*05bc*/ 	.word	0x00030850
        /*05c0*/ 	.short	0x010a
        /*05c2*/ 	.byte	0x3f
	.zero		1


	//   ....[66]....
        /*05c4*/ 	.word	0x00012930
        /*05c8*/ 	.word	0x00000004
        /*05cc*/ 	.word	0x00030830
        /*05d0*/ 	.short	0x010a
        /*05d2*/ 	.byte	0x3f
	.zero		1


	//   ....[67]....
        /*05d4*/ 	.word	0x00012990
        /*05d8*/ 	.word	0x00000003
        /*05dc*/ 	.word	0x00030850
        /*05e0*/ 	.short	0x010a
        /*05e2*/ 	.byte	0x3f
	.zero		1


	//   ....[68]....
        /*05e4*/ 	.word	0x000129f0
        /*05e8*/ 	.word	0x00000004
        /*05ec*/ 	.word	0x00030830
        /*05f0*/ 	.short	0x010a
        /*05f2*/ 	.byte	0x3f
	.zero		1


	//   ....[69]....
        /*05f4*/ 	.word	0x00012a50
        /*05f8*/ 	.word	0x00000003
        /*05fc*/ 	.word	0x00030850
        /*0600*/ 	.short	0x010a
        /*0602*/ 	.byte	0x3f
	.zero		1


	//   ....[70]....
        /*0604*/ 	.word	0x00012ab0
        /*0608*/ 	.word	0x00000005
        /*060c*/ 	.word	0x00030850
        /*0610*/ 	.short	0x010a
        /*0612*/ 	.byte	0x3f
	.zero		1


	//   ....[71]....
        /*0614*/ 	.word	0x00012c30
        /*0618*/ 	.word	0x00000008
        /*061c*/ 	.word	0x00030840
        /*0620*/ 	.short	0x010a
        /*0622*/ 	.byte	0x3f
	.zero		1


	//   ....[72]....
        /*0624*/ 	.word	0x00012c90
        /*0628*/ 	.word	0x00000008
        /*062c*/ 	.word	0x00030820
        /*0630*/ 	.short	0x010a
        /*0632*/ 	.byte	0x3f
	.zero		1


	//   ....[73]....
        /*0634*/ 	.word	0x00012ce0
        /*0638*/ 	.word	0x00000003
        /*063c*/ 	.word	0x00030840
        /*0640*/ 	.short	0x010a
        /*0642*/ 	.byte	0x3f
	.zero		1


	//   ....[74]....
        /*0644*/ 	.word	0x00012d30
        /*0648*/ 	.word	0x00000002
        /*064c*/ 	.word	0x00000060
        /*0650*/ 	.short	0x010a
        /*0652*/ 	.byte	0x3f
	.zero		1


	//   ....[75]....
        /*0654*/ 	.word	0x00012d80
        /*0658*/ 	.word	0x00000003
        /*065c*/ 	.word	0x00030840
        /*0660*/ 	.short	0x010a
        /*0662*/ 	.byte	0x3f
	.zero		1


	//   ....[76]....
        /*0664*/ 	.word	0x00012dd0
        /*0668*/ 	.word	0x00000002
        /*066c*/ 	.word	0x00000060
        /*0670*/ 	.short	0x010a
        /*0672*/ 	.byte	0x3f
	.zero		1


	//   ....[77]....
        /*0674*/ 	.word	0x00012e20
        /*0678*/ 	.word	0x00000002
        /*067c*/ 	.word	0x00030840
        /*0680*/ 	.short	0x010a
        /*0682*/ 	.byte	0x3f
	.zero		1


	//   ....[78]....
        /*0684*/ 	.word	0x00012e70
        /*0688*/ 	.word	0x00000002
        /*068c*/ 	.word	0x00000060
        /*0690*/ 	.short	0x010a
        /*0692*/ 	.byte	0x3f
	.zero		1


	//   ....[79]....
        /*0694*/ 	.word	0x00012ec0
        /*0698*/ 	.word	0x00000003
        /*069c*/ 	.word	0x00030860
        /*06a0*/ 	.short	0x010a
        /*06a2*/ 	.byte	0x3f
	.zero		1


	//   ....[80]....
        /*06a4*/ 	.word	0x00012fa0
        /*06a8*/ 	.word	0x00000007
        /*06ac*/ 	.word	0x00030820
        /*06b0*/ 	.short	0x010a
        /*06b2*/ 	.byte	0x3f
	.zero		1


	//   ....[81]....
        /*06b4*/ 	.word	0x00012ff0
        /*06b8*/ 	.word	0x00000005
        /*06bc*/ 	.word	0x00000000
        /*06c0*/ 	.short	0x010a
        /*06c2*/ 	.byte	0x3f
	.zero		1


	//   ....[82]....
        /*06c4*/ 	.word	0x00013040
        /*06c8*/ 	.word	0x00000003
        /*06cc*/ 	.word	0x00000000
        /*06d0*/ 	.short	0x010a
        /*06d2*/ 	.byte	0x3f
	.zero		1


	//   ....[83]....
        /*06d4*/ 	.word	0x00013090
        /*06d8*/ 	.word	0x00000005
        /*06dc*/ 	.word	0x00000000
        /*06e0*/ 	.short	0x010a
        /*06e2*/ 	.byte	0x3f
	.zero		1


	//----- nvinfo : EIATTR_NUM_MBARRIERS
	.align		4
.L_215:
        /*06e4*/ 	.byte	0x03, 0x38
        /*06e6*/ 	.short	0x0016


	//----- nvinfo : EIATTR_EXIT_INSTR_OFFSETS
	.align		4
        /*06e8*/ 	.byte	0x04, 0x1c
        /*06ea*/ 	.short	(.L_217 - .L_216)


	//   ....[0]....
.L_216:
        /*06ec*/ 	.word	0x00000a30


	//   ....[1]....
        /*06f0*/ 	.word	0x0000ef00


	//   ....[2]....
        /*06f4*/ 	.word	0x0000ef60


	//   ....[3]....
        /*06f8*/ 	.word	0x00012550


	//   ....[4]....
        /*06fc*/ 	.word	0x000127a0


	//----- nvinfo : EIATTR_MAX_THREADS
	.align		4
.L_217:
        /*0700*/ 	.byte	0x04, 0x05
        /*0702*/ 	.short	(.L_219 - .L_218)
.L_218:
        /*0704*/ 	.word	0x00000180
        /*0708*/ 	.word	0x00000001
        /*070c*/ 	.word	0x00000001


	//----- nvinfo : EIATTR_CRS_STACK_SIZE
	.align		4
.L_219:
        /*0710*/ 	.byte	0x04, 0x1e
        /*0712*/ 	.short	(.L_221 - .L_220)
.L_220:
        /*0714*/ 	.word	0x00000000


	//----- nvinfo : EIATTR_CBANK_PARAM_SIZE
	.align		4
.L_221:
        /*0718*/ 	.byte	0x03, 0x19
        /*071a*/ 	.short	0x0bf0


	//----- nvinfo : EIATTR_PARAM_CBANK
	.align		4
        /*071c*/ 	.byte	0x04, 0x0a
        /*071e*/ 	.short	(.L_223 - .L_222)
	.align		4
.L_222:
        /*0720*/ 	.word	index@(.nv.constant0._ZN7cutlass13device_kernelIN5flash11enable_sm90INS1_16FlashAttnFwdSm90INS1_25CollectiveMainloopFwdSm90ILi2EN4cute5tupleIJNS5_1CILi1EEES8_S8_EEENS6_IJNS7_ILi128EEENS7_ILi64EEENS7_ILi256EEEEEELi256ENS_6half_tEfNS_4arch4Sm90ELb0ELb1ELb1ELb0ELb0ELb0ELb0ELb1ELb1ELb0ELb0ELb0EEENS1_21CollectiveEpilogueFwdINS6_IJSA_SC_SB_EEES9_SE_SG_Li256ELb0ELb0ELb0ELb0EEENS1_30DynamicPersistentTileSchedulerILi256ELi32ELb0ELb0ELb1EEEEEEEEEvNT_6ParamsE)
        /*0724*/ 	.short	0x0210
        /*0726*/ 	.short	0x0bf0


	//----- nvinfo : EIATTR_SW_WAR
	.align		4
.L_223:
        /*0728*/ 	.byte	0x04, 0x36
        /*072a*/ 	.short	(.L_225 - .L_224)
.L_224:
        /*072c*/ 	.word	0x00000008
.L_225:


//--------------------- .nv.info._ZN7cutlass13device_kernelIN5flash11enable_sm90INS1_16FlashAttnFwdSm90INS1_25CollectiveMainloopFwdSm90ILi2EN4cute5tupleIJNS5_1CILi1EEES8_S8_EEENS6_IJNS7_ILi128EEENS7_ILi64EEENS7_ILi256EEEEEELi256ENS_6half_tEfNS_4arch4Sm90ELb0ELb1ELb1ELb1ELb0ELb0ELb0ELb1ELb1ELb0ELb0ELb0EEENS1_21CollectiveEpilogueFwdINS6_IJSA_SC_SB_EEES9_SE_SG_Li256ELb1ELb0ELb0ELb0EEENS1_36VarlenDynamicPersistentTileSchedulerILi128ELi64ELi256ELi32ELb0ELb0ELb1ELb1ELb0ELb1EEEEEEEEEvNT_6ParamsE --------------------------
	.section	.nv.info._ZN7cutlass13device_kernelIN5flash11enable_sm90INS1_16FlashAttnFwdSm90INS1_25CollectiveMainloopFwdSm90ILi2EN4cute5tupleIJNS5_1CILi1EEES8_S8_EEENS6_IJNS7_ILi128EEENS7_ILi64EEENS7_ILi256EEEEEELi256ENS_6half_tEfNS_4arch4Sm90ELb0ELb1ELb1ELb1ELb0ELb0ELb0ELb1ELb1ELb0ELb0ELb0EEENS1_21CollectiveEpilogueFwdINS6_IJSA_SC_SB_EEES9_SE_SG_Li256ELb1ELb0ELb0ELb0EEENS1_36VarlenDynamicPersistentTileSchedulerILi128ELi64ELi256ELi32ELb0ELb0ELb1ELb1ELb0ELb1EEEEEEEEEvNT_6ParamsE,"",@"SHT_CUDA_INFO"
	.sectionflags	@""
	.align	4


	//----- nvinfo : EIATTR_CUDA_API_VERSION
	.align		4
        /*0000*/ 	.byte	0x04, 0x37
        /*0002*/ 	.short	(.L_227 - .L_226)
.L_226:
        /*0004*/ 	.word	0x00000082


	//----- nvinfo : EIATTR_KPARAM_INFO
	.align		4
.L_227:
        /*0008*/ 	.byte	0x04, 0x17
        /*000a*/ 	.short	(.L_229 - .L_228)
.L_228:
        /*000c*/ 	.word	0x00000000
        /*0010*/ 	.short	0x0000
        /*0012*/ 	.short	0x0070
        /*0014*/ 	.byte	0x00, 0xf0, 0x01, 0x28


	//----- nvinfo : EIATTR_SPARSE_MMA_MASK
	.align		4
.L_229:
        /*0018*/ 	.byte	0x03, 0x50
        /*001a*/ 	.short	0x0000


	//----- nvinfo : EIATTR_MAXREG_COUNT
	.align		4
        /*001c*/ 	.byte	0x03, 0x1b
        /*001e*/ 	.short	0x00a8


	//----- nvinfo : EIATTR_NUM_BARRIERS
	.align		4
        /*0020*/ 	.byte	0x02, 0x4c
        /*0022*/ 	.byte	0x09
	.zero		1


	//----- nvinfo : EIATTR_EXTERNS
	.align		4
        /*0024*/ 	.byte	0x04, 0x0f
        /*0026*/ 	.short	(.L_231 - .L_230)


	//   ....[0]....
	.align		4
.L_230:
        /*0028*/ 	.word	index@(__assertfail)


	//----- nvinfo : EIATTR_ANNOTATIONS
	.align		4
.L_231:
        /*002c*/ 	.byte	0x04, 0x55
        /*002e*/ 	.short	(.L_233 - .L_232)


	//   ....[0]....
.L_232:
        /* <DEDUP_REMOVED lines=32> */


	//----- nvinfo : EIATTR_MERCURY_ISA_VERSION
	.align		4
.L_233:
        /*0220*/ 	.byte	0x03, 0x5f
        /*0222*/ 	.short	0x0101


	//----- nvinfo : EIATTR_UNUSED_LOAD_BYTE_OFFSET
	.align		4
        /*0224*/ 	.byte	0x04, 0x44
        /*0226*/ 	.short	(.L_235 - .L_234)


	//   ....[0]....
.L_234:
        /*0228*/ 	.word	0x00000a40
        /*022c*/ 	.word	0x0000fff0


	//   ....[1]....
        /*0230*/ 	.word	0x0000d5f0
        /*0234*/ 	.word	0x0000fff0


	//----- nvinfo : EIATTR_INT_WARP_WIDE_INSTR_OFFSETS
	.align		4
.L_235:
        /*0238*/ 	.byte	0x04, 0x31
        /*023a*/ 	.short	(.L_237 - .L_236)


	//   ....[0]....
.L_236:
        /*023c*/ 	.word	0x00000160


	//   ....[1]....
        /*0240*/ 	.word	0x000001a0


	//   ....[2]....
        /*0244*/ 	.word	0x00000210


	//   ....[3]....
        /*0248*/ 	.word	0x000116f0


	//   ....[4]....
        /*024c*/ 	.word	0x00011790


	//   ....[5]....
        /*0250*/ 	.word	0x00011ca0


	//   ....[6]....
        /*0254*/ 	.word	0x00011d20


	//   ....[7]....
        /*0258*/ 	.word	0x00011e30


	//   ....[8]....
        /*025c*/ 	.word	0x00011f20


	//   ....[9]....
        /*0260*/ 	.word	0x00012010


	//   ....[10]....
        /*0264*/ 	.word	0x000146f0


	//   ....[11]....
        /*0268*/ 	.word	0x00014790


	//----- nvinfo : EIATTR_COOP_GROUP_MASK_REGIDS
	.align		4
.L_237:
        /*026c*/ 	.byte	0x04, 0x29
        /*026e*/ 	.short	(.L_239 - .L_238)


	//   ....[0]....
.L_238:
        /*0270*/ 	.word	0xffffffff


	//   ....[1]....
        /*0274*/ 	.word	0xffffffff


	//   ....[2]....
        /*0278*/ 	.word	0xffffffff


	//   ....[3]....
        /*027c*/ 	.word	0xffffffff


	//   ....[4]....
        /*0280*/ 	.word	0xffffffff


	//   ....[5]....
        /*0284*/ 	.word	0xffffffff


	//   ....[6]....
        /*0288*/ 	.word	0xffffffff


	//   ....[7]....
        /*028c*/ 	.word	0xffffffff


	//   ....[8]....
        /*0290*/ 	.word	0xffffffff


	//   ....[9]....
        /*0294*/ 	.word	0xffffffff


	//   ....[10]....
        /*0298*/ 	.word	0xffffffff


	//   ....[11]....
        /*029c*/ 	.word	0xffffffff


	//   ....[12]....
        /*02a0*/ 	.word	0xffffffff


	//   ....[13]....
        /*02a4*/ 	.word	0xffffffff


	//   ....[14]....
        /*02a8*/ 	.word	0xffffffff


	//   ....[15]....
        /*02ac*/ 	.word	0xffffffff


	//   ....[16]....
        /*02b0*/ 	.word	0xffffffff


	//   ....[17]....
        /*02b4*/ 	.word	0xffffffff


	//   ....[18]....
        /*02b8*/ 	.word	0xffffffff


	//   ....[19]....
        /*02bc*/ 	.word	0xffffffff


	//   ....[20]....
        /*02c0*/ 	.word	0xffffffff


	//   ....[21]....
        /*02c4*/ 	.word	0xffffffff


	//   ....[22]....
        /*02c8*/ 	.word	0xffffffff


	//   ....[23]....
        /*02cc*/ 	.word	0xffffffff


	//   ....[24]....
        /*02d0*/ 	.word	0xffffffff


	//   ....[25]....
        /*02d4*/ 	.word	0xffffffff


	//   ....[26]....
        /*02d8*/ 	.word	0xffffffff


	//   ....[27]....
        /*02dc*/ 	.word	0xffffffff


	//   ....[28]....
        /*02e0*/ 	.word	0xffffffff


	//   ....[29]....
        /*02e4*/ 	.word	0xffffffff


	//   ....[30]....
        /*02e8*/ 	.word	0xffffffff


	//   ....[31]....
        /*02ec*/ 	.word	0xffffffff


	//   ....[32]....
        /*02f0*/ 	.word	0xffffffff


	//   ....[33]....
        /*02f4*/ 	.word	0xffffffff


	//   ....[34]....
        /*02f8*/ 	.word	0xffffffff


	//   ....[35]....
        /*02fc*/ 	.word	0xffffffff


	//   ....[36]....
        /*0300*/ 	.word	0xffffffff


	//   ....[37]....
        /*0304*/ 	.word	0xffffffff


	//   ....[38]....
        /*0308*/ 	.word	0xffffffff


	//   ....[39]....
        /*030c*/ 	.word	0xffffffff


	//   ....[40]....
        /*0310*/ 	.word	0xffffffff


	//   ....[41]....
        /*0314*/ 	.word	0xffffffff


	//   ....[42]....
        /*0318*/ 	.word	0xffffffff


	//   ....[43]....
        /*031c*/ 	.word	0xffffffff


	//   ....[44]....
        /*0320*/ 	.word	0xffffffff


	//   ....[45]....
        /*0324*/ 	.word	0xffffffff


	//   ....[46]....
        /*0328*/ 	.word	0xffffffff


	//   ....[47]....
        /*032c*/ 	.word	0xffffffff


	//   ....[48]....
        /*0330*/ 	.word	0xffffffff


	//   ....[49]....
        /*0334*/ 	.word	0xffffffff


	//   ....[50]....
        /*0338*/ 	.word	0xffffffff


	//   ....[51]....
        /*033c*/ 	.word	0xffffffff


	//   ....[52]....
        /*0340*/ 	.word	0xffffffff


	//   ....[53]....
        /*0344*/ 	.word	0xffffffff


	//   ....[54]....
        /*0348*/ 	.word	0xffffffff


	//   ....[55]....
        /*034c*/ 	.word	0xffffffff


	//   ....[56]....
        /*0350*/ 	.word	0xffffffff


	//   ....[57]....
        /*0354*/ 	.word	0xffffffff


	//   ....[58]....
        /*0358*/ 	.word	0xffffffff


	//   ....[59]....
        /*035c*/ 	.word	0xffffffff


	//   ....[60]....
        /*0360*/ 	.word	0xffffffff


	//   ....[61]....
        /*0364*/ 	.word	0xffffffff


	//   ....[62]....
        /*0368*/ 	.word	0x0500000f


	//   ....[63]....
        /*036c*/ 	.word	0x0500000f


	//   ....[64]....
        /*0370*/ 	.word	0x0500000f


	//   ....[65]....
        /*0374*/ 	.word	0x0500000f


	//   ....[66]....
        /*0378*/ 	.word	0x0500000f


	//   ....[67]....
        /*037c*/ 	.word	0x0500000f


	//   ....[68]....
        /*0380*/ 	.word	0x0500000f


	//   ....[69]....
        /*0384*/ 	.word	0x0500000f


	//   ....[70]....
        /*0388*/ 	.word	0x0500000f


	//   ....[71]....
        /*038c*/ 	.word	0x0500000f


	//   ....[72]....
        /*0390*/ 	.word	0x0500000f


	//   ....[73]....
        /*0394*/ 	.word	0x0500000f


	//   ....[74]....
        /*0398*/ 	.word	0x0500000f


	//   ....[75]....
        /*039c*/ 	.word	0x0500000f


	//   ....[76]....
        /*03a0*/ 	.word	0x0500000f


	//   ....[77]....
        /*03a4*/ 	.word	0x0500000f


	//   ....[78]....
        /*03a8*/ 	.word	0x0500000f


	//   ....[79]....
        /*03ac*/ 	.word	0x0500000f


	//   ....[80]....
        /*03b0*/ 	.word	0x0500000f


	//----- nvinfo : EIATTR_COOP_GROUP_INSTR_OFFSETS
	.align		4
.L_239:
        /*03b4*/ 	.byte	0x04, 0x28
        /*03b6*/ 	.short	(.L_241 - .L_240)


	//   ....[0]....
.L_240:
        /*03b8*/ 	.word	0x00000060


	//   ....[1]....
        /*03bc*/ 	.word	0x00000170


	//   ....[2]....
        /*03c0*/ 	.word	0x000001c0


	//   ....[3]....
        /*03c4*/ 	.word	0x000003f0


	//   ....[4]....
        /*03c8*/ 	.word	0x00000550


	//   ....[5]....
        /*03cc*/ 	.word	0x00000670


	//   ....[6]....
        /*03d0*/ 	.word	0x000007d0


	//   ....[7]....
        /*03d4*/ 	.word	0x00001a30


	//   ....[8]....
        /*03d8*/ 	.word	0x00003620


	//   ....[9]....
        /*03dc*/ 	.word	0x00003730


	//   ....[10]....
        /*03e0*/ 	.word	0x00003ad0


	//   ....[11]....
        /*03e4*/ 	.word	0x00003b50


	//   ....[12]....
        /*03e8*/ 	.word	0x00006640


	//   ....[13]....
        /*03ec*/ 	.word	0x00006740


	//   ....[14]....
        /*03f0*/ 	.word	0x00006b00


	//   ....[15]....
        /*03f4*/ 	.word	0x00006b50


	//   ....[16]....
        /*03f8*/ 	.word	0x00008b10


	//   ....[17]....
        /*03fc*/ 	.word	0x00008c00


	//   ....[18]....
        /*0400*/ 	.word	0x00008e30


	//   ....[19]....
        /*0404*/ 	.word	0x00008eb0


	//   ....[20]....
        /*0408*/ 	.word	0x0000b4b0


	//   ....[21]....
        /*040c*/ 	.word	0x0000b5b0


	//   ....[22]....
        /*0410*/ 	.word	0x0000b950


	//   ....[23]....
        /*0414*/ 	.word	0x0000b9d0


	//   ....[24]....
        /*0418*/ 	.word	0x0000c980


	//   ....[25]....
        /*041c*/ 	.word	0x0000c9c0


	//   ....[26]....
        /*0420*/ 	.word	0x0000cb10


	//   ....[27]....
        /*0424*/ 	.word	0x0000cb20


	//   ....[28]....
        /*0428*/ 	.word	0x00010210


	//   ....[29]....
        /*042c*/ 	.word	0x000103a0


	//   ....[30]....
        /*0430*/ 	.word	0x000103d0


	//   ....[31]....
        /*0434*/ 	.word	0x00010410


	//   ....[32]....
        /*0438*/ 	.word	0x00010480


	//   ....[33]....
        /*043c*/ 	.word	0x000104e0


	//   ....[34]....
        /*0440*/ 	.word	0x00010520


	//   ....[35]....
        /*0444*/ 	.word	0x000106d0


	//   ....[36]....
        /*0448*/ 	.word	0x00010730


	//   ....[37]....
        /*044c*/ 	.word	0x00010770


	//   ....[38]....
        /*0450*/ 	.word	0x000107b0


	//   ....[39]....
        /*0454*/ 	.word	0x000107e0


	//   ....[40]....
        /*0458*/ 	.word	0x00010810


	//   ....[41]....
        /*045c*/ 	.word	0x000108b0


	//   ....[42]....
        /*0460*/ 	.word	0x00010910


	//   ....[43]....
        /*0464*/ 	.word	0x000109a0


	//   ....[44]....
        /*0468*/ 	.word	0x00014c40


	//   ....[45]....
        /*046c*/ 	.word	0x00014c50


	//   ....[46]....
        /*0470*/ 	.word	0x00014d70


	//   ....[47]....
        /*0474*/ 	.word	0x00014dd0


	//   ....[48]....
        /*0478*/ 	.word	0x00014e10


	//   ....[49]....
        /*047c*/ 	.word	0x00014e50


	//   ....[50]....
        /*0480*/ 	.word	0x00014e80


	//   ....[51]....
        /*0484*/ 	.word	0x00014eb0


	//   ....[52]....
        /*0488*/ 	.word	0x00015050


	//   ....[53]....
        /*048c*/ 	.word	0x000150b0


	//   ....[54]....
        /*0490*/ 	.word	0x000150f0


	//   ....[55]....
        /*0494*/ 	.word	0x00015130


	//   ....[56]....
        /*0498*/ 	.word	0x00015160


	//   ....[57]....
        /*049c*/ 	.word	0x00015190


	//   ....[58]....
        /*04a0*/ 	.word	0x00015250


	//   ....[59]....
        /*04a4*/ 	.word	0x00015270


	//   ....[60]....
        /*04a8*/ 	.word	0x000152e0


	//   ....[61]....
        /*04ac*/ 	.word	0x00015980


	//   ....[62]....
        /*04b0*/ 	.word	0x00016030


	//   ....[63]....
        /*04b4*/ 	.word	0x00016450


	//   ....[64]....
        /*04b8*/ 	.word	0x000164e0


	//   ....[65]....
        /*04bc*/ 	.word	0x00016580


	//   ....[66]....
        /*04c0*/ 	.word	0x00016630


	//   ....[67]....
        /*04c4*/ 	.word	0x000166b0


	//   ....[68]....
        /*04c8*/ 	.word	0x00016730


	//   ....[69]....
        /*04cc*/ 	.word	0x000167b0


	//   ....[70]....
        /*04d0*/ 	.word	0x00016830


	//   ....[71]....
        /*04d4*/ 	.word	0x000168c0


	//   ....[72]....
        /*04d8*/ 	.word	0x00016970


	//   ....[73]....
        /*04dc*/ 	.word	0x000169f0


	//   ....[74]....
        /*04e0*/ 	.word	0x00016a70


	//   ....[75]....
        /*04e4*/ 	.word	0x00016af0


	//   ....[76]....
        /*04e8*/ 	.word	0x00016b70


	//   ....[77]....
        /*04ec*/ 	.word	0x00016be0


	//   ....[78]....
        /*04f0*/ 	.word	0x00016c80


	//   ....[79]....
        /*04f4*/ 	.word	0x00016d10


	//   ....[80]....
        /*04f8*/ 	.word	0x00016e40


	//----- nvinfo : EIATTR_REG_RECONFIG
	.align		4
.L_241:
        /*04fc*/ 	.byte	0x01, 0x54
	.zero		2


	//----- nvinfo : EIATTR_SYSCALL_OFFSETS
	.align		4
        /*0500*/ 	.byte	0x04, 0x46
        /*0502*/ 	.short	(.L_243 - .L_242)


	//   ....[0]....
.L_242:
        /*0504*/ 	.word	0x00001c10


	//   ....[1]....
        /*0508*/ 	.word	0x00011920


	//   ....[2]....
        /*050c*/ 	.word	0x00011a60


	//   ....[3]....
        /*0510*/ 	.word	0x00011b60


	//----- nvinfo : EIATTR_MBARRIER_INSTR_OFFSETS
	.align		4
.L_243:
        /*0514*/ 	.byte	0x04, 0x39
        /*0516*/ 	.short	(.L_245 - .L_244)


	//   ....[0]....
.L_244:
        /*0518*/ 	.word	0x000002a0
        /*051c*/ 	.word	0x000000ff
        /*0520*/ 	.word	0x00030800
        /*0524*/ 	.short	0x0100
        /*0526*/ 	.byte	0x08
	.zero		1


	//   ....[1]....
        /*0528*/ 	.word	0x000002b0
        /*052c*/ 	.word	0x000000ff
        /*0530*/ 	.word	0x00030820
        /*0534*/ 	.short	0x0100
        /*0536*/ 	.byte	0x08
	.zero		1


	//   ....[2]....
        /*0538*/ 	.word	0x000003a0
        /*053c*/ 	.word	0x000000ff
        /*0540*/ 	.word	0x00030830
        /*0544*/ 	.short	0x0100
        /*0546*/ 	.byte	0x08
	.zero		1


	//   ....[3]....
        /*0548*/ 	.word	0x000003b0
        /*054c*/ 	.word	0x000000ff
        /*0550*/ 	.word	0x00030840
        /*0554*/ 	.short	0x0100
        /*0556*/ 	.byte	0x08
	.zero		1


	//   ....[4]....
        /*0558*/ 	.word	0x000003c0
        /*055c*/ 	.word	0x000000ff
        /*0560*/ 	.word	0x00030838
        /*0564*/ 	.short	0x0100
        /*0566*/ 	.byte	0x08
	.zero		1


	//   ....[5]....
        /*0568*/ 	.word	0x000003d0
        /*056c*/ 	.word	0x000000ff
        /*0570*/ 	.word	0x00030848
        /*0574*/ 	.short	0x0100
        /*0576*/ 	.byte	0x08
	.zero		1


	//   ....[6]....
        /*0578*/ 	.word	0x00000500
        /*057c*/ 	.word	0x000000ff
        /*0580*/ 	.word	0x00030850
        /*0584*/ 	.short	0x0100
        /*0586*/ 	.byte	0x08
	.zero		1


	//   ....[7]....
        /*0588*/ 	.word	0x00000510
        /*058c*/ 	.word	0x000000ff
        /*0590*/ 	.word	0x00030860
        /*0594*/ 	.short	0x0100
        /*0596*/ 	.byte	0x08
	.zero		1


	//   ....[8]....
        /*0598*/ 	.word	0x00000520
        /*059c*/ 	.word	0x000000ff
        /*05a0*/ 	.word	0x00030858
        /*05a4*/ 	.short	0x0100
        /*05a6*/ 	.byte	0x08
	.zero		1


	//   ....[9]....
        /*05a8*/ 	.word	0x00000530
        /*05ac*/ 	.word	0x000000ff
        /*05b0*/ 	.word	0x00030868
        /*05b4*/ 	.short	0x0100
        /*05b6*/ 	.byte	0x08
	.zero		1


	//   ....[10]....
        /*05b8*/ 	.word	0x00000620
        /*05bc*/ 	.word	0x000000ff
        /*05c0*/ 	.word	0x00030870
        /*05c4*/ 	.short	0x0100
        /*05c6*/ 	.byte	0x06
	.zero		1


	//   ....[11]....
        /*05c8*/ 	.word	0x00000630
        /*05cc*/ 	.word	0x000000ff
        /*05d0*/ 	.word	0x00030880
        /*05d4*/ 	.short	0x0100
        /*05d6*/ 	.byte	0x06
	.zero		1


	//   ....[12]....
        /*05d8*/ 	.word	0x00000640
        /*05dc*/ 	.word	0x000000ff
        /*05e0*/ 	.word	0x00030878
        /*05e4*/ 	.short	0x0100
        /*05e6*/ 	.byte	0x06
	.zero		1


	//   ....[13]....
        /*05e8*/ 	.word	0x00000650
        /*05ec*/ 	.word	0x000000ff
        /*05f0*/ 	.word	0x00030888
        /*05f4*/ 	.short	0x0100
        /*05f6*/ 	.byte	0x06
	.zero		1


	//   ....[14]....
        /*05f8*/ 	.word	0x00000780
        /*05fc*/ 	.word	0x000000ff
        /*0600*/ 	.word	0x00030890
        /*0604*/ 	.short	0x0100
        /*0606*/ 	.byte	0x08
	.zero		1


	//   ....[15]....
        /*0608*/ 	.word	0x00000790
        /*060c*/ 	.word	0x000000ff
        /*0610*/ 	.word	0x000308a0
        /*0614*/ 	.short	0x0100
        /*0616*/ 	.byte	0x08
	.zero		1


	//   ....[16]....
        /*0618*/ 	.word	0x000007a0
        /*061c*/ 	.word	0x000000ff
        /*0620*/ 	.word	0x00030898
        /*0624*/ 	.short	0x0100
        /*0626*/ 	.byte	0x08
	.zero		1


	//   ....[17]....
        /*0628*/ 	.word	0x000007b0
        /*062c*/ 	.word	0x000000ff
        /*0630*/ 	.word	0x000308a8
        /*0634*/ 	.short	0x0100
        /*0636*/ 	.byte	0x08
	.zero		1


	//   ....[18]....
        /*0638*/ 	.word	0x000008e0
        /*063c*/ 	.word	0x000000ff
        /*0640*/ 	.word	0x000308b0
        /*0644*/ 	.short	0x0100
        /*0646*/ 	.byte	0x08
	.zero		1


	//   ....[19]....
        /*0648*/ 	.word	0x000008f0
        /*064c*/ 	.word	0x000000ff
        /*0650*/ 	.word	0x000308c0
        /*0654*/ 	.short	0x0100
        /*0656*/ 	.byte	0x08
	.zero		1


	//   ....[20]....
        /*0658*/ 	.word	0x00000900
        /*065c*/ 	.word	0x000000ff
        /*0660*/ 	.word	0x000308b8
        /*0664*/ 	.short	0x0100
        /*0666*/ 	.byte	0x08
	.zero		1


	//   ....[21]....
        /*0668*/ 	.word	0x00000910
        /*066c*/ 	.word	0x000000ff
        /*0670*/ 	.word	0x000308c8
        /*0674*/ 	.short	0x0100
        /*0676*/ 	.byte	0x08
	.zero		1


	//   ....[22]....
        /*0678*/ 	.word	0x00001cb0
        /*067c*/ 	.word	0x000000ff
        /*0680*/ 	.word	0x00030800
        /*0684*/ 	.short	0x010a
        /*0686*/ 	.byte	0x27
	.zero		1


	//   ....[23]....
        /*0688*/ 	.word	0x00001d30
        /*068c*/ 	.word	0x00000005
        /*0690*/ 	.word	0x00030830
        /*0694*/ 	.short	0x010a
        /*0696*/ 	.byte	0x3f
	.zero		1


	//   ....[24]....
        /*0698*/ 	.word	0x00001d90
        /*069c*/ 	.word	0x00000005
        /*06a0*/ 	.word	0x00030830
        /*06a4*/ 	.short	0x010a
        /*06a6*/ 	.byte	0x3f
	.zero		1


	//   ....[25]....
        /*06a8*/ 	.word	0x000028f0
        /*06ac*/ 	.word	0x00000000
        /*06b0*/ 	.word	0x00000000
        /*06b4*/ 	.short	0x0101
        /*06b6*/ 	.byte	0x3f
	.zero		1


	//   ....[26]....
        /*06b8*/ 	.word	0x00004850
        /*06bc*/ 	.word	0x000000ff
        /*06c0*/ 	.word	0x00030830
        /*06c4*/ 	.short	0x010a
        /*06c6*/ 	.byte	0x06
	.zero		1


	//   ....[27]....
        /*06c8*/ 	.word	0x00004890
        /*06cc*/ 	.word	0x000000ff
        /*06d0*/ 	.word	0x00030830
        /*06d4*/ 	.short	0x010a
        /*06d6*/ 	.byte	0x06
	.zero		1


	//   ....[28]....
        /*06d8*/ 	.word	0x00005710
        /*06dc*/ 	.word	0x000000ff
        /*06e0*/ 	.word	0x00030850
        /*06e4*/ 	.short	0x010a
        /*06e6*/ 	.byte	0x0e
	.zero		1


	//   ....[29]....
        /*06e8*/ 	.word	0x00005750
        /*06ec*/ 	.word	0x000000ff
        /*06f0*/ 	.word	0x00030850
        /*06f4*/ 	.short	0x010a
        /*06f6*/ 	.byte	0x0e
	.zero		1


	//   ....[30]....
        /*06f8*/ 	.word	0x00005d30
        /*06fc*/ 	.word	0x00000098
        /*0700*/ 	.word	0x00000000
        /*0704*/ 	.short	0x0101
        /*0706*/ 	.byte	0x3f
	.zero		1


	//   ....[31]....
        /*0708*/ 	.word	0x00006f30
        /*070c*/ 	.word	0x0000009d
        /*0710*/ 	.word	0x00000000
        /*0714*/ 	.short	0x0101
        /*0716*/ 	.byte	0x3f
	.zero		1


	//   ....[32]....
        /*0718*/ 	.word	0x00007580
        /*071c*/ 	.word	0x000000ff
        /*0720*/ 	.word	0x00030830
        /*0724*/ 	.short	0x010a
        /*0726*/ 	.byte	0x06
	.zero		1


	//   ....[33]....
        /*0728*/ 	.word	0x000075c0
        /*072c*/ 	.word	0x000000ff
        /*0730*/ 	.word	0x00030830
        /*0734*/ 	.short	0x010a
        /*0736*/ 	.byte	0x06
	.zero		1


	//   ....[34]....
        /*0738*/ 	.word	0x00008440
        /*073c*/ 	.word	0x000000ff
        /*0740*/ 	.word	0x00030850
        /*0744*/ 	.short	0x010a
        /*0746*/ 	.byte	0x0e
	.zero		1


	//   ....[35]....
        /*0748*/ 	.word	0x00008480
        /*074c*/ 	.word	0x000000ff
        /*0750*/ 	.word	0x00030850
        /*0754*/ 	.short	0x010a
        /*0756*/ 	.byte	0x0e
	.zero		1


	//   ....[36]....
        /*0758*/ 	.word	0x000091d0
        /*075c*/ 	.word	0x00000099
        /*0760*/ 	.word	0x00000000
        /*0764*/ 	.short	0x0101
        /*0766*/ 	.byte	0x3f
	.zero		1


	//   ....[37]....
        /*0768*/ 	.word	0x00009260
        /*076c*/ 	.word	0x0000009b
        /*0770*/ 	.word	0x00000000
        /*0774*/ 	.short	0x0101
        /*0776*/ 	.byte	0x3f
	.zero		1


	//   ....[38]....
        /*0778*/ 	.word	0x000096c0
        /*077c*/ 	.word	0x000000ff
        /*0780*/ 	.word	0x00030830
        /*0784*/ 	.short	0x010a
        /*0786*/ 	.byte	0x06
	.zero		1


	//   ....[39]....
        /*0788*/ 	.word	0x00009700
        /*078c*/ 	.word	0x000000ff
        /*0790*/ 	.word	0x00030830
        /*0794*/ 	.short	0x010a
        /*0796*/ 	.byte	0x06
	.zero		1


	//   ....[40]....
        /*0798*/ 	.word	0x0000a580
        /*079c*/ 	.word	0x000000ff
        /*07a0*/ 	.word	0x00030850
        /*07a4*/ 	.short	0x010a
        /*07a6*/ 	.byte	0x0e
	.zero		1


	//   ....[41]....
        /*07a8*/ 	.word	0x0000a5c0
        /*07ac*/ 	.word	0x000000ff
        /*07b0*/ 	.word	0x00030850
        /*07b4*/ 	.short	0x010a
        /*07b6*/ 	.byte	0x0e
	.zero		1


	//   ....[42]....
        /*07b8*/ 	.word	0x0000ab10
        /*07bc*/ 	.word	0x00000004
        /*07c0*/ 	.word	0x00000000
        /*07c4*/ 	.short	0x0101
        /*07c6*/ 	.byte	0x3f
	.zero		1


	//   ....[43]....
        /*07c8*/ 	.word	0x0000bd40
        /*07cc*/ 	.word	0x0000009d
        /*07d0*/ 	.word	0x00000000
        /*07d4*/ 	.short	0x0101
        /*07d6*/ 	.byte	0x3f
	.zero		1


	//   ....[44]....
        /*07d8*/ 	.word	0x0000c8f0
        /*07dc*/ 	.word	0x000000ff
        /*07e0*/ 	.word	0x00030850
        /*07e4*/ 	.short	0x010a
        /*07e6*/ 	.byte	0x05
	.zero		1


	//   ....[45]....
        /*07e8*/ 	.word	0x0000c930
        /*07ec*/ 	.word	0x000000ff
        /*07f0*/ 	.word	0x00030850
        /*07f4*/ 	.short	0x010a
        /*07f6*/ 	.byte	0x05
	.zero		1


	//   ....[46]....
        /*07f8*/ 	.word	0x0000d1e0
        /*07fc*/ 	.word	0x00000010
        /*0800*/ 	.word	0x00000000
        /*0804*/ 	.short	0x0101
        /*0806*/ 	.byte	0x3f
	.zero		1


	//   ....[47]....
        /*0808*/ 	.word	0x0000ed70
        /*080c*/ 	.word	0x00000013
        /*0810*/ 	.word	0x00000000
        /*0814*/ 	.short	0x0101
        /*0816*/ 	.byte	0x3f
	.zero		1


	//   ....[48]....
        /*0818*/ 	.word	0x00012360
        /*081c*/ 	.word	0x00000009
        /*0820*/ 	.word	0x00030840
        /*0824*/ 	.short	0x010a
        /*0826*/ 	.byte	0x3f
	.zero		1


	//   ....[49]....
        /*0828*/ 	.word	0x000129d0
        /*082c*/ 	.word	0x0000000a
        /*0830*/ 	.word	0x00030820
        /*0834*/ 	.short	0x010a
        /*0836*/ 	.byte	0x3f
	.zero		1


	//   ....[50]....
        /*0838*/ 	.word	0x00012d20
        /*083c*/ 	.word	0x00000002
        /*0840*/ 	.word	0x00030840
        /*0844*/ 	.short	0x010a
        /*0846*/ 	.byte	0x3f
	.zero		1


	//   ....[51]....
        /*0848*/ 	.word	0x00013070
        /*084c*/ 	.word	0x00000003
        /*0850*/ 	.word	0x00000060
        /*0854*/ 	.short	0x010a
        /*0856*/ 	.byte	0x3f
	.zero		1


	//   ....[52]....
        /*0858*/ 	.word	0x00013710
        /*085c*/ 	.word	0x00000002
        /*0860*/ 	.word	0x00030840
        /*0864*/ 	.short	0x010a
        /*0866*/ 	.byte	0x3f
	.zero		1


	//   ....[53]....
        /*0868*/ 	.word	0x00013a60
        /*086c*/ 	.word	0x00000003
        /*0870*/ 	.word	0x00000060
        /*0874*/ 	.short	0x010a
        /*0876*/ 	.byte	0x3f
	.zero		1


	//   ....[54]....
        /*0878*/ 	.word	0x00013fe0
        /*087c*/ 	.word	0x00000002
        /*0880*/ 	.word	0x00030840
        /*0884*/ 	.short	0x010a
        /*0886*/ 	.byte	0x3f
	.zero		1


	//   ....[55]....
        /*0888*/ 	.word	0x00014330
        /*088c*/ 	.word	0x00000002
        /*0890*/ 	.word	0x00000060
        /*0894*/ 	.short	0x010a
        /*0896*/ 	.byte	0x3f
	.zero		1


	//   ....[56]....
        /*0898*/ 	.word	0x00014850
        /*089c*/ 	.word	0x00000003
        /*08a0*/ 	.word	0x00030860
        /*08a4*/ 	.short	0x010a
        /*08a6*/ 	.byte	0x3f
	.zero		1


	//   ....[57]....
        /*08a8*/ 	.word	0x00015900
        /*08ac*/ 	.word	0x00000000
        /*08b0*/ 	.word	0x00030820
        /*08b4*/ 	.short	0x010a
        /*08b6*/ 	.byte	0x3f
	.zero		1


	//   ....[58]....
        /*08b8*/ 	.word	0x00015ae0
        /*08bc*/ 	.word	0x00000006
        /*08c0*/ 	.word	0x00000000
        /*08c4*/ 	.short	0x010a
        /*08c6*/ 	.byte	0x3f
	.zero		1


	//   ....[59]....
        /*08c8*/ 	.word	0x00015b50
        /*08cc*/ 	.word	0x00000007
        /*08d0*/ 	.word	0x00000000
        /*08d4*/ 	.short	0x010a
        /*08d6*/ 	.byte	0x3f
	.zero		1


	//   ....[60]....
        /*08d8*/ 	.word	0x00015bc0
        /*08dc*/ 	.word	0x00000004
        /*08e0*/ 	.word	0x00000000
        /*08e4*/ 	.short	0x010a
        /*08e6*/ 	.byte	0x3f
	.zero		1


	//   ....[61]....
        /*08e8*/ 	.word	0x00015bf0
        /*08ec*/ 	.word	0x00000003
        /*08f0*/ 	.word	0x00000000
        /*08f4*/ 	.short	0x010a
        /*08f6*/ 	.byte	0x3f
	.zero		1


	//   ....[62]....
        /*08f8*/ 	.word	0x00015c60
        /*08fc*/ 	.word	0x00000003
        /*0900*/ 	.word	0x00030800
        /*0904*/ 	.short	0x010a
        /*0906*/ 	.byte	0x3f
	.zero		1


	//   ....[63]....
        /*0908*/ 	.word	0x00015cb0
        /*090c*/ 	.word	0x00000005
        /*0910*/ 	.word	0x00030830
        /*0914*/ 	.short	0x010a
        /*0916*/ 	.byte	0x3f
	.zero		1


	//   ....[64]....
        /*0918*/ 	.word	0x00015d10
        /*091c*/ 	.word	0x00000099
        /*0920*/ 	.word	0x00030830
        /*0924*/ 	.short	0x010a
        /*0926*/ 	.byte	0x3f
	.zero		1


	//   ....[65]....
        /*0928*/ 	.word	0x00015d70
        /*092c*/ 	.word	0x000000db
        /*0930*/ 	.word	0x00030850
        /*0934*/ 	.short	0x010a
        /*0936*/ 	.byte	0x3f
	.zero		1


	//   ....[66]....
        /*0938*/ 	.word	0x00015dd0
        /*093c*/ 	.word	0x00000005
        /*0940*/ 	.word	0x00030830
        /*0944*/ 	.short	0x010a
        /*0946*/ 	.byte	0x3f
	.zero		1


	//   ....[67]....
        /*0948*/ 	.word	0x00015e30
        /*094c*/ 	.word	0x00000005
        /*0950*/ 	.word	0x00030850
        /*0954*/ 	.short	0x010a
        /*0956*/ 	.byte	0x3f
	.zero		1


	//   ....[68]....
        /*0958*/ 	.word	0x00015e90
        /*095c*/ 	.word	0x00000005
        /*0960*/ 	.word	0x00030830
        /*0964*/ 	.short	0x010a
        /*0966*/ 	.byte	0x3f
	.zero		1


	//   ....[69]....
        /*0968*/ 	.word	0x00015ef0
        /*096c*/ 	.word	0x00000005
        /*0970*/ 	.word	0x00030850
        /*0974*/ 	.short	0x010a
        /*0976*/ 	.byte	0x3f
	.zero		1


	//   ....[70]....
        /*0978*/ 	.word	0x00015f50
        /*097c*/ 	.word	0x00000003
        /*0980*/ 	.word	0x00030850
        /*0984*/ 	.short	0x010a
        /*0986*/ 	.byte	0x3f
	.zero		1


	//   ....[71]....
        /*0988*/ 	.word	0x000160f0
        /*098c*/ 	.word	0x00000009
        /*0990*/ 	.word	0x00030840
        /*0994*/ 	.short	0x010a
        /*0996*/ 	.byte	0x3f
	.zero		1


	//   ....[72]....
        /*0998*/ 	.word	0x00016170
        /*099c*/ 	.word	0x00000008
        /*09a0*/ 	.word	0x00030820
        /*09a4*/ 	.short	0x010a
        /*09a6*/ 	.byte	0x3f
	.zero		1


	//   ....[73]....
        /*09a8*/ 	.word	0x000161c0
        /*09ac*/ 	.word	0x00000002
        /*09b0*/ 	.word	0x00030840
        /*09b4*/ 	.short	0x010a
        /*09b6*/ 	.byte	0x3f
	.zero		1


	//   ....[74]....
        /*09b8*/ 	.word	0x00016210
        /*09bc*/ 	.word	0x00000003
        /*09c0*/ 	.word	0x00000060
        /*09c4*/ 	.short	0x010a
        /*09c6*/ 	.byte	0x3f
	.zero		1


	//   ....[75]....
        /*09c8*/ 	.word	0x00016260
        /*09cc*/ 	.word	0x00000002
        /*09d0*/ 	.word	0x00030840
        /*09d4*/ 	.short	0x010a
        /*09d6*/ 	.byte	0x3f
	.zero		1


	//   ....[76]....
        /*09d8*/ 	.word	0x000162b0
        /*09dc*/ 	.word	0x00000003
        /*09e0*/ 	.word	0x00000060
        /*09e4*/ 	.short	0x010a
        /*09e6*/ 	.byte	0x3f
	.zero		1


	//   ....[77]....
        /*09e8*/ 	.word	0x00016300
        /*09ec*/ 	.word	0x00000002
        /*09f0*/ 	.word	0x00030840
        /*09f4*/ 	.short	0x010a
        /*09f6*/ 	.byte	0x3f
	.zero		1


	//   ....[78]....
        /*09f8*/ 	.word	0x00016350
        /*09fc*/ 	.word	0x00000002
        /*0a00*/ 	.word	0x00000060
        /*0a04*/ 	.short	0x010a
        /*0a06*/ 	.byte	0x3f
	.zero		1


	//   ....[79]....
        /*0a08*/ 	.word	0x000163a0
        /*0a0c*/ 	.word	0x00000003
        /*0a10*/ 	.word	0x00030860
        /*0a14*/ 	.short	0x010a
        /*0a16*/ 	.byte	0x3f
	.zero		1


	//   ....[80]....
        /*0a18*/ 	.word	0x00016d60
        /*0a1c*/ 	.word	0x00000000
        /*0a20*/ 	.word	0x00030820
        /*0a24*/ 	.short	0x010a
        /*0a26*/ 	.byte	0x3f
	.zero		1


	//   ....[81]....
        /*0a28*/ 	.word	0x00016f00
        /*0a2c*/ 	.word	0x00000006
        /*0a30*/ 	.word	0x00000000
        /*0a34*/ 	.short	0x010a
        /*0a36*/ 	.byte	0x3f
	.zero		1


	//   ....[82]....
        /*0a38*/ 	.word	0x00016f50
        /*0a3c*/ 	.word	0x00000007
        /*0a40*/ 	.word	0x00000000
        /*0a44*/ 	.short	0x010a
        /*0a46*/ 	.byte	0x3f
	.zero		1


	//   ....[83]....
        /*0a48*/ 	.word	0x00016fa0
        /*0a4c*/ 	.word	0x00000004
        /*0a50*/ 	.word	0x00000000
        /*0a54*/ 	.short	0x010a
        /*0a56*/ 	.byte	0x3f
	.zero		1


	//----- nvinfo : EIATTR_NUM_MBARRIERS
	.align		4
.L_245:
        /*0a58*/ 	.byte	0x03, 0x38
        /*0a5a*/ 	.short	0x0016


	//----- nvinfo : EIATTR_EXIT_INSTR_OFFSETS
	.align		4
        /*0a5c*/ 	.byte	0x04, 0x1c
        /*0a5e*/ 	.short	(.L_247 - .L_246)


	//   ....[0]....
.L_246:
        /*0a60*/ 	.word	0x00000a80


	//   ....[1]....
        /*0a64*/ 	.word	0x000101d0


	//   ....[2]....
        /*0a68*/ 	.word	0x00010230


	//   ....[3]....
        /*0a6c*/ 	.word	0x00015c40


	//----- nvinfo : EIATTR_MAX_THREADS
	.align		4
.L_247:
        /*0a70*/ 	.byte	0x04, 0x05
        /*0a72*/ 	.short	(.L_249 - .L_248)
.L_248:
        /*0a74*/ 	.word	0x00000180
        /*0a78*/ 	.word	0x00000001
        /*0a7c*/ 	.word	0x00000001


	//----- nvinfo : EIATTR_CRS_STACK_SIZE
	.align		4
.L_249:
        /*0a80*/ 	.byte	0x04, 0x1e
        /*0a82*/ 	.short	(.L_251 - .L_250)
.L_250:
        /*0a84*/ 	.word	0x00000000


	//----- nvinfo : EIATTR_CBANK_PARAM_SIZE
	.align		4
.L_251:
        /*0a88*/ 	.byte	0x03, 0x19
        /*0a8a*/ 	.short	0x0a70


	//----- nvinfo : EIATTR_PARAM_CBANK
	.align		4
        /*0a8c*/ 	.byte	0x04, 0x0a
        /*0a8e*/ 	.short	(.L_253 - .L_252)
	.align		4
.L_252:
        /*0a90*/ 	.word	index@(.nv.constant0._ZN7cutlass13device_kernelIN5flash11enable_sm90INS1_16FlashAttnFwdSm90INS1_25CollectiveMainloopFwdSm90ILi2EN4cute5tupleIJNS5_1CILi1EEES8_S8_EEENS6_IJNS7_ILi128EEENS7_ILi64EEENS7_ILi256EEEEEELi256ENS_6half_tEfNS_4arch4Sm90ELb0ELb1ELb1ELb1ELb0ELb0ELb0ELb1ELb1ELb0ELb0ELb0EEENS1_21CollectiveEpilogueFwdINS6_IJSA_SC_SB_EEES9_SE_SG_Li256ELb1ELb0ELb0ELb0EEENS1_36VarlenDynamicPersistentTileSchedulerILi128ELi64ELi256ELi32ELb0ELb0ELb1ELb1ELb0ELb1EEEEEEEEEvNT_6ParamsE)
        /*0a94*/ 	.short	0x0210
        /*0a96*/ 	.short	0x0a70


	//----- nvinfo : EIATTR_SW_WAR
	.align		4
.L_253:
        /*0a98*/ 	.byte	0x04, 0x36
        /*0a9a*/ 	.short	(.L_255 - .L_254)
.L_254:
        /*0a9c*/ 	.word	0x00000008
.L_255:


//--------------------- .nv.info._ZN7cutlass13device_kernelIN5flash11enable_sm90INS1_16FlashAttnFwdSm90INS1_25CollectiveMainloopFwdSm90ILi2EN4cute5tupleIJNS5_1CILi1EEES8_S8_EEENS6_IJNS7_ILi128EEENS7_ILi64EEENS7_ILi256EEEEEELi256ENS_6half_tEfNS_4arch4Sm90ELb0ELb1ELb1ELb1ELb0ELb1ELb0ELb1ELb1ELb0ELb0ELb0EEENS1_21CollectiveEpilogueFwdINS6_IJSA_SC_SB_EEES9_SE_SG_Li256ELb1ELb0ELb0ELb0EEENS1_36VarlenDynamicPersistentTileSchedulerILi128ELi64ELi256ELi32ELb0ELb0ELb1ELb1ELb0ELb1EEEEEEEEEvNT_6ParamsE --------------------------
	.section	.nv.info._ZN7cutlass13device_kernelIN5flash11enable_sm90INS1_16FlashAttnFwdSm90INS1_25CollectiveMainloopFwdSm90ILi2EN4cute5tupleIJNS5_1CILi1EEES8_S8_EEENS6_IJNS7_ILi128EEENS7_ILi64EEENS7_ILi256EEEEEELi256ENS_6half_tEfNS_4arch4Sm90ELb0ELb1ELb1ELb1ELb0ELb1ELb0ELb1ELb1ELb0ELb0ELb0EEENS1_21CollectiveEpilogueFwdINS6_IJSA_SC_SB_EEES9_SE_SG_Li256ELb1ELb0ELb0ELb0EEENS1_36VarlenDynamicPersistentTileSchedulerILi128ELi64ELi256ELi32ELb0ELb0ELb1ELb1ELb0ELb1EEEEEEEEEvNT_6ParamsE,"",@"SHT_CUDA_INFO"
	.sectionflags	@""
	.align	4


	//----- nvinfo : EIATTR_CUDA_API_VERSION
	.align		4
        /*0000*/ 	.byte	0x04, 0x37
        /*0002*/ 	.short	(.L_257 - .L_256)
.L_256:
        /*0004*/ 	.word	0x00000082


	//----- nvinfo : EIATTR_KPARAM_INFO
	.align		4
.L_257:
        /*0008*/ 	.byte	0x04, 0x17
        /*000a*/ 	.short	(.L_259 - .L_258)
.L_258:
        /*000c*/ 	.word	0x00000000
        /*0010*/ 	.short	0x0000
        /*0012*/ 	.short	0x0070
        /*0014*/ 	.byte	0x00, 0xf0, 0x01, 0x28


	//----- nvinfo : EIATTR_SPARSE_MMA_MASK
	.align		4
.L_259:
        /*0018*/ 	.byte	0x03, 0x50
        /*001a*/ 	.short	0x0000


	//----- nvinfo : EIATTR_MAXREG_COUNT
	.align		4
        /*001c*/ 	.byte	0x03, 0x1b
        /*001e*/ 	.short	0x00a8


	//----- nvinfo : EIATTR_NUM_BARRIERS
	.align		4
        /*0020*/ 	.byte	0x02, 0x4c
        /*0022*/ 	.byte	0x10
	.zero		1


	//----- nvinfo : EIATTR_EXTERNS
	.align		4
        /*0024*/ 	.byte	0x04, 0x0f
        /*0026*/ 	.short	(.L_261 - .L_260)


	//   ....[0]....
	.align		4
.L_260:
        /*0028*/ 	.word	index@(__assertfail)


	//----- nvinfo : EIATTR_ANNOTATIONS
	.align		4
.L_261:
        /*002c*/ 	.byte	0x04, 0x55
        /*002e*/ 	.short	(.L_263 - .L_262)


	//   ....[0]....
.L_262:
        /* <DEDUP_REMOVED lines=121> */
        /*07b4*/ 	.byte	0x70, 0x82, 0x02, 0x00


	//----- nvinfo : EIATTR_MERCURY_ISA_VERSION
	.align		4
.L_263:
        /*07b8*/ 	.byte	0x03, 0x5f
        /*07ba*/ 	.short	0x0101


	//----- nvinfo : EIATTR_UNUSED_LOAD_BYTE_OFFSET
	.align		4
        /*07bc*/ 	.byte	0x04, 0x44
        /*07be*/ 	.short	(.L_265 - .L_264)


	//   ....[0]....
.L_264:
        /*07c0*/ 	.word	0x00000aa0
        /*07c4*/ 	.word	0x0000fff0


	//   ....[1]....
        /*07c8*/ 	.word	0x0001eb80
        /*07cc*/ 	.word	0x0000fff0


	//----- nvinfo : EIATTR_INT_WARP_WIDE_INSTR_OFFSETS
	.align		4
.L_265:
        /*07d0*/ 	.byte	0x04, 0x31
        /*07d2*/ 	.short	(.L_267 - .L_266)


	//   ....[0]....
.L_266:
        /*07d4*/ 	.word	0x000001b0


	//   ....[1]....
        /*07d8*/ 	.word	0x000001f0


	//   ....[2]....
        /*07dc*/ 	.word	0x000002b0


	//   ....[3]....
        /*07e0*/ 	.word	0x00023e10


	//   ....[4]....
        /*07e4*/ 	.word	0x00023eb0


	//   ....[5]....
        /*07e8*/ 	.word	0x00024420


	//   ....[6]....
        /*07ec*/ 	.word	0x00024450


	//   ....[7]....
        /*07f0*/ 	.word	0x00024550


	//   ....[8]....
        /*07f4*/ 	.word	0x00024640


	//   ....[9]....
        /*07f8*/ 	.word	0x00024730


	//   ....[10]....
        /*07fc*/ 	.word	0x00026e00


	//   ....[11]....
        /*0800*/ 	.word	0x00026ea0


	//----- nvinfo : EIATTR_COOP_GROUP_MASK_REGIDS
	.align		4
.L_267:
        /*0804*/ 	.byte	0x04, 0x29
        /*0806*/ 	.short	(.L_269 - .L_268)


	//   ....[0]....
.L_268:
        /*0808*/ 	.word	0xffffffff


	//   ....[1]....
        /*080c*/ 	.word	0xffffffff


	//   ....[2]....
        /*0810*/ 	.word	0xffffffff


	//   ....[3]....
        /*0814*/ 	.word	0xffffffff


	//   ....[4]....
        /*0818*/ 	.word	0xffffffff


	//   ....[5]....
        /*081c*/ 	.word	0xffffffff


	//   ....[6]....
        /*0820*/ 	.word	0xffffffff


	//   ....[7]....
        /*0824*/ 	.word	0xffffffff


	//   ....[8]....
        /*0828*/ 	.word	0xffffffff


	//   ....[9]....
        /*082c*/ 	.word	0xffffffff


	//   ....[10]....
        /*0830*/ 	.word	0xffffffff


	//   ....[11]....
        /*0834*/ 	.word	0xffffffff


	//   ....[12]....
        /*0838*/ 	.word	0xffffffff


	//   ....[13]....
        /*083c*/ 	.word	0xffffffff


	//   ....[14]....
        /*0840*/ 	.word	0xffffffff


	//   ....[15]....
        /*0844*/ 	.word	0xffffffff


	//   ....[16]....
        /*0848*/ 	.word	0xffffffff


	//   ....[17]....
        /*084c*/ 	.word	0xffffffff


	//   ....[18]....
        /*0850*/ 	.word	0xffffffff


	//   ....[19]....
        /*0854*/ 	.word	0xffffffff


	//   ....[20]....
        /*0858*/ 	.word	0xffffffff


	//   ....[21]....
        /*085c*/ 	.word	0xffffffff


	//   ....[22]....
        /*0860*/ 	.word	0xffffffff


	//   ....[23]....
        /*0864*/ 	.word	0xffffffff


	//   ....[24]....
        /*0868*/ 	.word	0xffffffff


	//   ....[25]....
        /*086c*/ 	.word	0xffffffff


	//   ....[26]....
        /*0870*/ 	.word	0xffffffff


	//   ....[27]....
        /*0874*/ 	.word	0xffffffff


	//   ....[28]....
        /*0878*/ 	.word	0xffffffff


	//   ....[29]....
        /*087c*/ 	.word	0xffffffff


	//   ....[30]....
        /*0880*/ 	.word	0xffffffff


	//   ....[31]....
        /*0884*/ 	.word	0xffffffff


	//   ....[32]....
        /*0888*/ 	.word	0xffffffff


	//   ....[33]....
        /*088c*/ 	.word	0xffffffff


	//   ....[34]....
        /*0890*/ 	.word	0xffffffff


	//   ....[35]....
        /*0894*/ 	.word	0xffffffff


	//   ....[36]....
        /*0898*/ 	.word	0xffffffff


	//   ....[37]....
        /*089c*/ 	.word	0xffffffff


	//   ....[38]....
        /*08a0*/ 	.word	0xffffffff


	//   ....[39]....
        /*08a4*/ 	.word	0xffffffff


	//   ....[40]....
        /*08a8*/ 	.word	0xffffffff


	//   ....[41]....
        /*08ac*/ 	.word	0xffffffff


	//   ....[42]....
        /*08b0*/ 	.word	0xffffffff


	//   ....[43]....
        /*08b4*/ 	.word	0xffffffff


	//   ....[44]....
        /*08b8*/ 	.word	0xffffffff


	//   ....[45]....
        /*08bc*/ 	.word	0xffffffff


	//   ....[46]....
        /*08c0*/ 	.word	0xffffffff


	//   ....[47]....
        /*08c4*/ 	.word	0xffffffff


	//   ....[48]....
        /*08c8*/ 	.word	0xffffffff


	//   ....[49]....
        /*08cc*/ 	.word	0xffffffff


	//   ....[50]....
        /*08d0*/ 	.word	0xffffffff


	//   ....[51]....
        /*08d4*/ 	.word	0xffffffff


	//   ....[52]....
        /*08d8*/ 	.word	0xffffffff


	//   ....[53]....
        /*08dc*/ 	.word	0xffffffff


	//   ....[54]....
        /*08e0*/ 	.word	0xffffffff


	//   ....[55]....
        /*08e4*/ 	.word	0xffffffff


	//   ....[56]....
        /*08e8*/ 	.word	0xffffffff


	//   ....[57]....
        /*08ec*/ 	.word	0xffffffff


	//   ....[58]....
        /*08f0*/ 	.word	0xffffffff


	//   ....[59]....
        /*08f4*/ 	.word	0xffffffff


	//   ....[60]....
        /*08f8*/ 	.word	0xffffffff


	//   ....[61]....
        /*08fc*/ 	.word	0xffffffff


	//   ....[62]....
        /*0900*/ 	.word	0x0500000f


	//   ....[63]....
        /*0904*/ 	.word	0x0500000f


	//   ....[64]....
        /*0908*/ 	.word	0x0500000f


	//   ....[65]....
        /*090c*/ 	.word	0x0500000f


	//   ....[66]....
        /*0910*/ 	.word	0x0500000f


	//   ....[67]....
        /*0914*/ 	.word	0x0500000f


	//   ....[68]....
        /*0918*/ 	.word	0x0500000f


	//   ....[69]....
        /*091c*/ 	.word	0x0500000f


	//   ....[70]....
        /*0920*/ 	.word	0x0500000f


	//   ....[71]....
        /*0924*/ 	.word	0x0500000f


	//   ....[72]....
        /*0928*/ 	.word	0x0500000f


	//   ....[73]....
        /*092c*/ 	.word	0x0500000f


	//   ....[74]....
        /*0930*/ 	.word	0x0500000f


	//   ....[75]....
        /*0934*/ 	.word	0x0500000f


	//   ....[76]....
        /*0938*/ 	.word	0x0500000f


	//   ....[77]....
        /*093c*/ 	.word	0x0500000f


	//   ....[78]....
        /*0940*/ 	.word	0x0500000f


	//   ....[79]....
        /*0944*/ 	.word	0x0500000f


	//   ....[80]....
        /*0948*/ 	.word	0x0500000f


	//   ....[81]....
        /*094c*/ 	.word	0x0500000f


	//   ....[82]....
        /*0950*/ 	.word	0x0500000f


	//   ....[83]....
        /*0954*/ 	.word	0x0500000f


	//   ....[84]....
        /*0958*/ 	.word	0x0500000f


	//   ....[85]....
        /*095c*/ 	.word	0x0500000f


	//   ....[86]....
        /*0960*/ 	.word	0x0500000f


	//   ....[87]....
        /*0964*/ 	.word	0x0500000f


	//   ....[88]....
        /*0968*/ 	.word	0x0500000f


	//   ....[89]....
        /*096c*/ 	.word	0x0500000f


	//   ....[90]....
        /*0970*/ 	.word	0x0500000f


	//   ....[91]....
        /*0974*/ 	.word	0x0500000f


	//   ....[92]....
        /*0978*/ 	.word	0x0500000f


	//   ....[93]....
        /*097c*/ 	.word	0x0500000f


	//   ....[94]....
        /*0980*/ 	.word	0x0500000f


	//   ....[95]....
        /*0984*/ 	.word	0x0500000f


	//   ....[96]....
        /*0988*/ 	.word	0x0500000f


	//   ....[97]....
        /*098c*/ 	.word	0x0500000f


	//   ....[98]....
        /*0990*/ 	.word	0x0500000f


	//   ....[99]....
        /*0994*/ 	.word	0x0500000f


	//   ....[100]....
        /*0998*/ 	.word	0x0500000f


	//   ....[101]....
        /*099c*/ 	.word	0x0500000f


	//   ....[102]....
        /*09a0*/ 	.word	0x0500000f


	//   ....[103]....
        /*09a4*/ 	.word	0x0500000f


	//   ....[104]....
        /*09a8*/ 	.word	0x0500000f


	//   ....[105]....
        /*09ac*/ 	.word	0x0500000f


	//   ....[106]....
        /*09b0*/ 	.word	0x0500000f


	//   ....[107]....
        /*09b4*/ 	.word	0x0500000f


	//   ....[108]....
        /*09b8*/ 	.word	0x0500000f


	//   ....[109]....
        /*09bc*/ 	.word	0x0500000f


	//   ....[110]....
        /*09c0*/ 	.word	0x0500000f


	//   ....[111]....
        /*09c4*/ 	.word	0x0500000f


	//   ....[112]....
        /*09c8*/ 	.word	0x0500000f


	//   ....[113]....
        /*09cc*/ 	.word	0x0500000f


	//----- nvinfo : EIATTR_COOP_GROUP_INSTR_OFFSETS
	.align		4
.L_269:
        /*09d0*/ 	.byte	0x04, 0x28
        /*09d2*/ 	.short	(.L_271 - .L_270)


	//   ....[0]....
.L_270:
        /*09d4*/ 	.word	0x00000060


	//   ....[1]....
        /*09d8*/ 	.word	0x000001c0


	//   ....[2]....
        /*09dc*/ 	.word	0x000002c0


	//   ....[3]....
        /*09e0*/ 	.word	0x00000430


	//   ....[4]....
        /*09e4*/ 	.word	0x00000590


	//   ....[5]....
        /*09e8*/ 	.word	0x000006b0


	//   ....[6]....
        /*09ec*/ 	.word	0x00000810


	//   ....[7]....
        /*09f0*/ 	.word	0x00008bd0


	//   ....[8]....
        /*09f4*/ 	.word	0x00014170


	//   ....[9]....
        /*09f8*/ 	.word	0x00014190


	//   ....[10]....
        /*09fc*/ 	.word	0x00014490


	//   ....[11]....
        /*0a00*/ 	.word	0x00014550


	//   ....[12]....
        /*0a04*/ 	.word	0x00017400


	//   ....[13]....
        /*0a08*/ 	.word	0x00017490


	//   ....[14]....
        /*0a0c*/ 	.word	0x00017980


	//   ....[15]....
        /*0a10*/ 	.word	0x000179e0


	//   ....[16]....
        /*0a14*/ 	.word	0x00019d20


	//   ....[17]....
        /*0a18*/ 	.word	0x00019d40


	//   ....[18]....
        /*0a1c*/ 	.word	0x00019fd0


	//   ....[19]....
        /*0a20*/ 	.word	0x0001a040


	//   ....[20]....
        /*0a24*/ 	.word	0x0001ca30


	//   ....[21]....
        /*0a28*/ 	.word	0x0001ca50


	//   ....[22]....
        /*0a2c*/ 	.word	0x0001d020


	//   ....[23]....
        /*0a30*/ 	.word	0x0001d090


	//   ....[24]....
        /*0a34*/ 	.word	0x0001dfb0


	//   ....[25]....
        /*0a38*/ 	.word	0x0001e0c0


	//   ....[26]....
        /*0a3c*/ 	.word	0x0001e170


	//   ....[27]....
        /*0a40*/ 	.word	0x0001e180


	//   ....[28]....
        /*0a44*/ 	.word	0x00021510


	//   ....[29]....
        /*0a48*/ 	.word	0x000216a0


	//   ....[30]....
        /*0a4c*/ 	.word	0x000216d0


	//   ....[31]....
        /*0a50*/ 	.word	0x00021710


	//   ....[32]....
        /*0a54*/ 	.word	0x00021780


	//   ....[33]....
        /*0a58*/ 	.word	0x000217e0


	//   ....[34]....
        /*0a5c*/ 	.word	0x00021820


	//   ....[35]....
        /*0a60*/ 	.word	0x000219d0


	//   ....[36]....
        /*0a64*/ 	.word	0x00021a30


	//   ....[37]....
        /*0a68*/ 	.word	0x00021a70


	//   ....[38]....
        /*0a6c*/ 	.word	0x00021ab0


	//   ....[39]....
        /*0a70*/ 	.word	0x00021ae0


	//   ....[40]....
        /*0a74*/ 	.word	0x00021b10


	//   ....[41]....
        /*0a78*/ 	.word	0x00021bb0


	//   ....[42]....
        /*0a7c*/ 	.word	0x00021c10


	//   ....[43]....
        /*0a80*/ 	.word	0x00021ca0


	//   ....[44]....
        /*0a84*/ 	.word	0x00027350


	//   ....[45]....
        /*0a88*/ 	.word	0x00027360


	//   ....[46]....
        /*0a8c*/ 	.word	0x00027480


	//   ....[47]....
        /*0a90*/ 	.word	0x000274e0


	//   ....[48]....
        /*0a94*/ 	.word	0x00027520


	//   ....[49]....
        /*0a98*/ 	.word	0x00027560


	//   ....[50]....
        /*0a9c*/ 	.word	0x00027590


	//   ....[51]....
        /*0aa0*/ 	.word	0x000275c0


	//   ....[52]....
        /*0aa4*/ 	.word	0x00027760


	//   ....[53]....
        /*0aa8*/ 	.word	0x000277c0


	//   ....[54]....
        /*0aac*/ 	.word	0x00027800


	//   ....[55]....
        /*0ab0*/ 	.word	0x00027840


	//   ....[56]....
        /*0ab4*/ 	.word	0x00027870


	//   ....[57]....
        /*0ab8*/ 	.word	0x000278a0


	//   ....[58]....
        /*0abc*/ 	.word	0x00027960


	//   ....[59]....
        /*0ac0*/ 	.word	0x00027980


	//   ....[60]....
        /*0ac4*/ 	.word	0x000279f0


	//   ....[61]....
        /*0ac8*/ 	.word	0x00028090


	//   ....[62]....
        /*0acc*/ 	.word	0x000284d0


	//   ....[63]....
        /*0ad0*/ 	.word	0x00028570


	//   ....[64]....
        /*0ad4*/ 	.word	0x00028610


	//   ....[65]....
        /*0ad8*/ 	.word	0x000286b0


	//   ....[66]....
        /*0adc*/ 	.word	0x00028750


	//   ....[67]....
        /*0ae0*/ 	.word	0x000287f0


	//   ....[68]....
        /*0ae4*/ 	.word	0x00028890


	//   ....[69]....
        /*0ae8*/ 	.word	0x00028930


	//   ....[70]....
        /*0aec*/ 	.word	0x000289d0


	//   ....[71]....
        /*0af0*/ 	.word	0x00028a70


	//   ....[72]....
        /*0af4*/ 	.word	0x00028b10


	//   ....[73]....
        /*0af8*/ 	.word	0x00028bb0


	//   ....[74]....
        /*0afc*/ 	.word	0x00028c50


	//   ....[75]....
        /*0b00*/ 	.word	0x00028cf0


	//   ....[76]....
        /*0b04*/ 	.word	0x00028d90


	//   ....[77]....
        /*0b08*/ 	.word	0x00028e30


	//   ....[78]....
        /*0b0c*/ 	.word	0x00028f20


	//   ....[79]....
        /*0b10*/ 	.word	0x00028fc0


	//   ....[80]....
        /*0b14*/ 	.word	0x00029060


	//   ....[81]....
        /*0b18*/ 	.word	0x00029100


	//   ....[82]....
        /*0b1c*/ 	.word	0x000291a0


	//   ....[83]....
        /*0b20*/ 	.word	0x00029240


	//   ....[84]....
        /*0b24*/ 	.word	0x000292e0


	//   ....[85]....
        /*0b28*/ 	.word	0x00029380


	//   ....[86]....
        /*0b2c*/ 	.word	0x00029420


	//   ....[87]....
        /*0b30*/ 	.word	0x000294c0


	//   ....[88]....
        /*0b34*/ 	.word	0x00029560


	//   ....[89]....
        /*0b38*/ 	.word	0x00029600


	//   ....[90]....
        /*0b3c*/ 	.word	0x000296a0


	//   ....[91]....
        /*0b40*/ 	.word	0x00029740


	//   ....[92]....
        /*0b44*/ 	.word	0x000297e0


	//   ....[93]....
        /*0b48*/ 	.word	0x00029880


	//   ....[94]....
        /*0b4c*/ 	.word	0x00029c20


	//   ....[95]....
        /*0b50*/ 	.word	0x00029f00


	//   ....[96]....
        /*0b54*/ 	.word	0x0002a320


	//   ....[97]....
        /*0b58*/ 	.word	0x0002a3b0


	//   ....[98]....
        /*0b5c*/ 	.word	0x0002a450


	//   ....[99]....
        /*0b60*/ 	.word	0x0002a500


	//   ....[100]....
        /*0b64*/ 	.word	0x0002a580


	//   ....[101]....
        /*0b68*/ 	.word	0x0002a600


	//   ....[102]....
        /*0b6c*/ 	.word	0x0002a680


	//   ....[103]....
        /*0b70*/ 	.word	0x0002a700


	//   ....[104]....
        /*0b74*/ 	.word	0x0002a790


	//   ....[105]....
        /*0b78*/ 	.word	0x0002a840


	//   ....[106]....
        /*0b7c*/ 	.word	0x0002a8c0


	//   ....[107]....
        /*0b80*/ 	.word	0x0002a940


	//   ....[108]....
        /*0b84*/ 	.word	0x0002a9c0


	//   ....[109]....
        /*0b88*/ 	.word	0x0002aa40


	//   ....[110]....
        /*0b8c*/ 	.word	0x0002aab0


	//   ....[111]....
        /*0b90*/ 	.word	0x0002ab50


	//   ....[112]....
        /*0b94*/ 	.word	0x0002abe0


	//   ....[113]....
        /*0b98*/ 	.word	0x0002ad10


	//----- nvinfo : EIATTR_REG_RECONFIG
	.align		4
.L_271:
        /*0b9c*/ 	.byte	0x01, 0x54
	.zero		2


	//----- nvinfo : EIATTR_SYSCALL_OFFSETS
	.align		4
        /*0ba0*/ 	.byte	0x04, 0x46
        /*0ba2*/ 	.short	(.L_273 - .L_272)


	//   ....[0]....
.L_272:
        /*0ba4*/ 	.word	0x00001f10


	//   ....[1]....
        /*0ba8*/ 	.word	0x00002060


	//   ....[2]....
        /*0bac*/ 	.word	0x00008d70


	//   ....[3]....
        /*0bb0*/ 	.word	0x00009200


	//   ....[4]....
        /*0bb4*/ 	.word	0x00024040


	//   ....[5]....
        /*0bb8*/ 	.word	0x00024180


	//   ....[6]....
        /*0bbc*/ 	.word	0x00024280


	//----- nvinfo : EIATTR_MBARRIER_INSTR_OFFSETS
	.align		4
.L_273:
        /*0bc0*/ 	.byte	0x04, 0x39
        /*0bc2*/ 	.short	(.L_275 - .L_274)


	//   ....[0]....
.L_274:
        /*0bc4*/ 	.word	0x000002e0
        /*0bc8*/ 	.word	0x000000ff
        /*0bcc*/ 	.word	0x00030800
        /*0bd0*/ 	.short	0x0100
        /*0bd2*/ 	.byte	0x08
	.zero		1


	//   ....[1]....
        /*0bd4*/ 	.word	0x000002f0
        /*0bd8*/ 	.word	0x000000ff
        /*0bdc*/ 	.word	0x00030820
        /*0be0*/ 	.short	0x0100
        /*0be2*/ 	.byte	0x08
	.zero		1


	//   ....[2]....
        /*0be4*/ 	.word	0x000003e0
        /*0be8*/ 	.word	0x000000ff
        /*0bec*/ 	.word	0x00030830
        /*0bf0*/ 	.short	0x0100
        /*0bf2*/ 	.byte	0x08
	.zero		1


	//   ....[3]....
        /*0bf4*/ 	.word	0x000003f0
        /*0bf8*/ 	.word	0x000000ff
        /*0bfc*/ 	.word	0x00030840
        /*0c00*/ 	.short	0x0100
        /*0c02*/ 	.byte	0x08
	.zero		1


	//   ....[4]....
        /*0c04*/ 	.word	0x00000400
        /*0c08*/ 	.word	0x000000ff
        /*0c0c*/ 	.word	0x00030838
        /*0c10*/ 	.short	0x0100
        /*0c12*/ 	.byte	0x08
	.zero		1


	//   ....[5]....
        /*0c14*/ 	.word	0x00000410
        /*0c18*/ 	.word	0x000000ff
        /*0c1c*/ 	.word	0x00030848
        /*0c20*/ 	.short	0x0100
        /*0c22*/ 	.byte	0x08
	.zero		1


	//   ....[6]....
        /*0c24*/ 	.word	0x00000540
        /*0c28*/ 	.word	0x000000ff
        /*0c2c*/ 	.word	0x00030850
        /*0c30*/ 	.short	0x0100
        /*0c32*/ 	.byte	0x08
	.zero		1


	//   ....[7]....
        /*0c34*/ 	.word	0x00000550
        /*0c38*/ 	.word	0x000000ff
        /*0c3c*/ 	.word	0x00030860
        /*0c40*/ 	.short	0x0100
        /*0c42*/ 	.byte	0x08
	.zero		1


	//   ....[8]....
        /*0c44*/ 	.word	0x00000560
        /*0c48*/ 	.word	0x000000ff
        /*0c4c*/ 	.word	0x00030858
        /*0c50*/ 	.short	0x0100
        /*0c52*/ 	.byte	0x08
	.zero		1


	//   ....[9]....
        /*0c54*/ 	.word	0x00000570
        /*0c58*/ 	.word	0x000000ff
        /*0c5c*/ 	.word	0x00030868
        /*0c60*/ 	.short	0x0100
        /*0c62*/ 	.byte	0x08
	.zero		1


	//   ....[10]....
        /*0c64*/ 	.word	0x00000660
        /*0c68*/ 	.word	0x000000ff
        /*0c6c*/ 	.word	0x00030870
        /*0c70*/ 	.short	0x0100
        /*0c72*/ 	.byte	0x06
	.zero		1


	//   ....[11]....
        /*0c74*/ 	.word	0x00000670
        /*0c78*/ 	.word	0x000000ff
        /*0c7c*/ 	.word	0x00030880
        /*0c80*/ 	.short	0x0100
        /*0c82*/ 	.byte	0x06
	.zero		1


	//   ....[12]....
        /*0c84*/ 	.word	0x00000680
        /*0c88*/ 	.word	0x000000ff
        /*0c8c*/ 	.word	0x00030878
        /*0c90*/ 	.short	0x0100
        /*0c92*/ 	.byte	0x06
	.zero		1


	//   ....[13]....
        /*0c94*/ 	.word	0x00000690
        /*0c98*/ 	.word	0x000000ff
        /*0c9c*/ 	.word	0x00030888
        /*0ca0*/ 	.short	0x0100
        /*0ca2*/ 	.byte	0x06
	.zero		1


	//   ....[14]....
        /*0ca4*/ 	.word	0x000007c0
        /*0ca8*/ 	.word	0x000000ff
        /*0cac*/ 	.word	0x00030890
        /*0cb0*/ 	.short	0x0100
        /*0cb2*/ 	.byte	0x08
	.zero		1


	//   ....[15]....
        /*0cb4*/ 	.word	0x000007d0
        /*0cb8*/ 	.word	0x000000ff
        /*0cbc*/ 	.word	0x000308a0
        /*0cc0*/ 	.short	0x0100
        /*0cc2*/ 	.byte	0x08
	.zero		1


	//   ....[16]....
        /*0cc4*/ 	.word	0x000007e0
        /*0cc8*/ 	.word	0x000000ff
        /*0ccc*/ 	.word	0x00030898
        /*0cd0*/ 	.short	0x0100
        /*0cd2*/ 	.byte	0x08
	.zero		1


	//   ....[17]....
        /*0cd4*/ 	.word	0x000007f0
        /*0cd8*/ 	.word	0x000000ff
        /*0cdc*/ 	.word	0x000308a8
        /*0ce0*/ 	.short	0x0100
        /*0ce2*/ 	.byte	0x08
	.zero		1


	//   ....[18]....
        /*0ce4*/ 	.word	0x00000920
        /*0ce8*/ 	.word	0x000000ff
        /*0cec*/ 	.word	0x000308b0
        /*0cf0*/ 	.short	0x0100
        /*0cf2*/ 	.byte	0x08
	.zero		1


	//   ....[19]....
        /*0cf4*/ 	.word	0x00000930
        /*0cf8*/ 	.word	0x000000ff
        /*0cfc*/ 	.word	0x000308c0
        /*0d00*/ 	.short	0x0100
        /*0d02*/ 	.byte	0x08
	.zero		1


	//   ....[20]....
        /*0d04*/ 	.word	0x00000940
        /*0d08*/ 	.word	0x000000ff
        /*0d0c*/ 	.word	0x000308b8
        /*0d10*/ 	.short	0x0100
        /*0d12*/ 	.byte	0x08
	.zero		1


	//   ....[21]....
        /*0d14*/ 	.word	0x00000950
        /*0d18*/ 	.word	0x000000ff
        /*0d1c*/ 	.word	0x000308c8
        /*0d20*/ 	.short	0x0100
        /*0d22*/ 	.byte	0x08
	.zero		1


	//   ....[22]....
        /*0d24*/ 	.word	0x00003600
        /*0d28*/ 	.word	0x00000061
        /*0d2c*/ 	.word	0x00030890
        /*0d30*/ 	.short	0x010a
        /*0d32*/ 	.byte	0x3f
	.zero		1


	//   ....[23]....
        /*0d34*/ 	.word	0x000058f0
        /*0d38*/ 	.word	0x00000061
        /*0d3c*/ 	.word	0x00030890
        /*0d40*/ 	.short	0x010a
        /*0d42*/ 	.byte	0x3f
	.zero		1


	//   ....[24]....
        /*0d44*/ 	.word	0x00007a20
        /*0d48*/ 	.word	0x00000061
        /*0d4c*/ 	.word	0x00030890
        /*0d50*/ 	.short	0x010a
        /*0d52*/ 	.byte	0x3f
	.zero		1


	//   ....[25]....
        /*0d54*/ 	.word	0x00007d50
        /*0d58*/ 	.word	0x00000020
        /*0d5c*/ 	.word	0x00000000
        /*0d60*/ 	.short	0x0101
        /*0d62*/ 	.byte	0x3f
	.zero		1


	//   ....[26]....
        /*0d64*/ 	.word	0x00007d90
        /*0d68*/ 	.word	0x00000061
        /*0d6c*/ 	.word	0x000308b0
        /*0d70*/ 	.short	0x010a
        /*0d72*/ 	.byte	0x3f
	.zero		1


	//   ....[27]....
        /*0d74*/ 	.word	0x00008350
        /*0d78*/ 	.word	0x00000061
        /*0d7c*/ 	.word	0x00000000
        /*0d80*/ 	.short	0x0101
        /*0d82*/ 	.byte	0x3f
	.zero		1


	//   ....[28]....
        /*0d84*/ 	.word	0x00008e10
        /*0d88*/ 	.word	0x00000010
        /*0d8c*/ 	.word	0x00030800
        /*0d90*/ 	.short	0x010a
        /*0d92*/ 	.byte	0x3f
	.zero		1


	//   ....[29]....
        /*0d94*/ 	.word	0x00008e60
        /*0d98*/ 	.word	0x00000010
        /*0d9c*/ 	.word	0x00030800
        /*0da0*/ 	.short	0x010a
        /*0da2*/ 	.byte	0x3f
	.zero		1


	//   ....[30]....
        /*0da4*/ 	.word	0x0000a8a0
        /*0da8*/ 	.word	0x00000010
        /*0dac*/ 	.word	0x00030800
        /*0db0*/ 	.short	0x010a
        /*0db2*/ 	.byte	0x3f
	.zero		1


	//   ....[31]....
        /*0db4*/ 	.word	0x0000ed20
        /*0db8*/ 	.word	0x00000010
        /*0dbc*/ 	.word	0x00030800
        /*0dc0*/ 	.short	0x010a
        /*0dc2*/ 	.byte	0x3f
	.zero		1


	//   ....[32]....
        /*0dc4*/ 	.word	0x000123a0
        /*0dc8*/ 	.word	0x00000017
        /*0dcc*/ 	.word	0x00030830
        /*0dd0*/ 	.short	0x010a
        /*0dd2*/ 	.byte	0x3f
	.zero		1


	//   ....[33]....
        /*0dd4*/ 	.word	0x00012410
        /*0dd8*/ 	.word	0x00000017
        /*0ddc*/ 	.word	0x00030830
        /*0de0*/ 	.short	0x010a
        /*0de2*/ 	.byte	0x3f
	.zero		1


	//   ....[34]....
        /*0de4*/ 	.word	0x00013270
        /*0de8*/ 	.word	0x00000017
        /*0dec*/ 	.word	0x00000000
        /*0df0*/ 	.short	0x0101
        /*0df2*/ 	.byte	0x3f
	.zero		1


	//   ....[35]....
        /*0df4*/ 	.word	0x00015160
        /*0df8*/ 	.word	0x00000002
        /*0dfc*/ 	.word	0x00030830
        /*0e00*/ 	.short	0x010a
        /*0e02*/ 	.byte	0x3f
	.zero		1


	//   ....[36]....
        /*0e04*/ 	.word	0x000151f0
        /*0e08*/ 	.word	0x00000002
        /*0e0c*/ 	.word	0x00030830
        /*0e10*/ 	.short	0x010a
        /*0e12*/ 	.byte	0x3f
	.zero		1


	//   ....[37]....
        /*0e14*/ 	.word	0x00016320
        /*0e18*/ 	.word	0x00000000
        /*0e1c*/ 	.word	0x00030850
        /*0e20*/ 	.short	0x010a
        /*0e22*/ 	.byte	0x3f
	.zero		1


	//   ....[38]....
        /*0e24*/ 	.word	0x00016370
        /*0e28*/ 	.word	0x00000000
        /*0e2c*/ 	.word	0x00030850
        /*0e30*/ 	.short	0x010a
        /*0e32*/ 	.byte	0x3f
	.zero		1


	//   ....[39]....
        /*0e34*/ 	.word	0x00016850
        /*0e38*/ 	.word	0x00000002
        /*0e3c*/ 	.word	0x00000000
        /*0e40*/ 	.short	0x0101
        /*0e42*/ 	.byte	0x3f
	.zero		1


	//   ....[40]....
        /*0e44*/ 	.word	0x000171a0
        /*0e48*/ 	.word	0x00000000
        /*0e4c*/ 	.word	0x00000000
        /*0e50*/ 	.short	0x0101
        /*0e52*/ 	.byte	0x3f
	.zero		1


	//   ....[41]....
        /*0e54*/ 	.word	0x000182e0
        /*0e58*/ 	.word	0x00000002
        /*0e5c*/ 	.word	0x00030830
        /*0e60*/ 	.short	0x010a
        /*0e62*/ 	.byte	0x3f
	.zero		1


	//   ....[42]....
        /*0e64*/ 	.word	0x00018370
        /*0e68*/ 	.word	0x00000002
        /*0e6c*/ 	.word	0x00030830
        /*0e70*/ 	.short	0x010a
        /*0e72*/ 	.byte	0x3f
	.zero		1


	//   ....[43]....
        /*0e74*/ 	.word	0x00019490
        /*0e78*/ 	.word	0x000000e8
        /*0e7c*/ 	.word	0x00030850
        /*0e80*/ 	.short	0x010a
        /*0e82*/ 	.byte	0x3f
	.zero		1


	//   ....[44]....
        /*0e84*/ 	.word	0x000194e0
        /*0e88*/ 	.word	0x000000e8
        /*0e8c*/ 	.word	0x00030850
        /*0e90*/ 	.short	0x010a
        /*0e92*/ 	.byte	0x3f
	.zero		1


	//   ....[45]....
        /*0e94*/ 	.word	0x0001a1c0
        /*0e98*/ 	.word	0x0000009c
        /*0e9c*/ 	.word	0x00000000
        /*0ea0*/ 	.short	0x0101
        /*0ea2*/ 	.byte	0x3f
	.zero		1


	//   ....[46]....
        /*0ea4*/ 	.word	0x0001a210
        /*0ea8*/ 	.word	0x000000e8
        /*0eac*/ 	.word	0x00000000
        /*0eb0*/ 	.short	0x0101
        /*0eb2*/ 	.byte	0x3f
	.zero		1


	//   ....[47]....
        /*0eb4*/ 	.word	0x0001a7d0
        /*0eb8*/ 	.word	0x00000004
        /*0ebc*/ 	.word	0x00030830
        /*0ec0*/ 	.short	0x010a
        /*0ec2*/ 	.byte	0x3f
	.zero		1


	//   ....[48]....
        /*0ec4*/ 	.word	0x0001a860
        /*0ec8*/ 	.word	0x00000004
        /*0ecc*/ 	.word	0x00030830
        /*0ed0*/ 	.short	0x010a
        /*0ed2*/ 	.byte	0x3f
	.zero		1


	//   ....[49]....
        /*0ed4*/ 	.word	0x0001b9a0
        /*0ed8*/ 	.word	0x00000000
        /*0edc*/ 	.word	0x00030850
        /*0ee0*/ 	.short	0x010a
        /*0ee2*/ 	.byte	0x3f
	.zero		1


	//   ....[50]....
        /*0ee4*/ 	.word	0x0001b9f0
        /*0ee8*/ 	.word	0x00000000
        /*0eec*/ 	.word	0x00030850
        /*0ef0*/ 	.short	0x010a
        /*0ef2*/ 	.byte	0x3f
	.zero		1


	//   ....[51]....
        /*0ef4*/ 	.word	0x0001bfe0
        /*0ef8*/ 	.word	0x00000004
        /*0efc*/ 	.word	0x00000000
        /*0f00*/ 	.short	0x0101
        /*0f02*/ 	.byte	0x3f
	.zero		1


	//   ....[52]....
        /*0f04*/ 	.word	0x0001c840
        /*0f08*/ 	.word	0x00000000
        /*0f0c*/ 	.word	0x00000000
        /*0f10*/ 	.short	0x0101
        /*0f12*/ 	.byte	0x3f
	.zero		1


	//   ....[53]....
        /*0f14*/ 	.word	0x0001de50
        /*0f18*/ 	.word	0x0000000c
        /*0f1c*/ 	.word	0x00030850
        /*0f20*/ 	.short	0x010a
        /*0f22*/ 	.byte	0x3f
	.zero		1


	//   ....[54]....
        /*0f24*/ 	.word	0x0001def0
        /*0f28*/ 	.word	0x0000000c
        /*0f2c*/ 	.word	0x00030850
        /*0f30*/ 	.short	0x010a
        /*0f32*/ 	.byte	0x3f
	.zero		1


	//   ....[55]....
        /*0f34*/ 	.word	0x0001e360
        /*0f38*/ 	.word	0x0000000c
        /*0f3c*/ 	.word	0x00000000
        /*0f40*/ 	.short	0x0101
        /*0f42*/ 	.byte	0x3f
	.zero		1


	//   ....[56]....
        /*0f44*/ 	.word	0x000202c0
        /*0f48*/ 	.word	0x00000000
        /*0f4c*/ 	.word	0x00000000
        /*0f50*/ 	.short	0x0101
        /*0f52*/ 	.byte	0x3f
	.zero		1


	//   ....[57]....
        /*0f54*/ 	.word	0x00022cc0
        /*0f58*/ 	.word	0x0000000c
        /*0f5c*/ 	.word	0x00030820
        /*0f60*/ 	.short	0x010a
        /*0f62*/ 	.byte	0x3f
	.zero		1


	//   ....[58]....
        /*0f64*/ 	.word	0x00022d50
        /*0f68*/ 	.word	0x00000008
        /*0f6c*/ 	.word	0x000308a0
        /*0f70*/ 	.short	0x010a
        /*0f72*/ 	.byte	0x3f
	.zero		1


	//   ....[59]....
        /*0f74*/ 	.word	0x00023020
        /*0f78*/ 	.word	0x00000008
        /*0f7c*/ 	.word	0x000308c0
        /*0f80*/ 	.short	0x010a
        /*0f82*/ 	.byte	0x3f
	.zero		1


	//   ....[60]....
        /*0f84*/ 	.word	0x00023410
        /*0f88*/ 	.word	0x00000008
        /*0f8c*/ 	.word	0x000308a0
        /*0f90*/ 	.short	0x010a
        /*0f92*/ 	.byte	0x3f
	.zero		1


	//   ....[61]....
        /*0f94*/ 	.word	0x000236d0
        /*0f98*/ 	.word	0x00000008
        /*0f9c*/ 	.word	0x000308c0
        /*0fa0*/ 	.short	0x010a
        /*0fa2*/ 	.byte	0x3f
	.zero		1


	//   ....[62]....
        /*0fa4*/ 	.word	0x00024a70
        /*0fa8*/ 	.word	0x00000007
        /*0fac*/ 	.word	0x00030840
        /*0fb0*/ 	.short	0x010a
        /*0fb2*/ 	.byte	0x3f
	.zero		1


	//   ....[63]....
        /*0fb4*/ 	.word	0x000250e0
        /*0fb8*/ 	.word	0x0000000a
        /*0fbc*/ 	.word	0x00030820
        /*0fc0*/ 	.short	0x010a
        /*0fc2*/ 	.byte	0x3f
	.zero		1


	//   ....[64]....
        /*0fc4*/ 	.word	0x00025430
        /*0fc8*/ 	.word	0x00000003
        /*0fcc*/ 	.word	0x00030840
        /*0fd0*/ 	.short	0x010a
        /*0fd2*/ 	.byte	0x3f
	.zero		1


	//   ....[65]....
        /*0fd4*/ 	.word	0x00025780
        /*0fd8*/ 	.word	0x00000008
        /*0fdc*/ 	.word	0x00000060
        /*0fe0*/ 	.short	0x010a
        /*0fe2*/ 	.byte	0x3f
	.zero		1


	//   ....[66]....
        /*0fe4*/ 	.word	0x00025e20
        /*0fe8*/ 	.word	0x00000002
        /*0fec*/ 	.word	0x00030840
        /*0ff0*/ 	.short	0x010a
        /*0ff2*/ 	.byte	0x3f
	.zero		1


	//   ....[67]....
        /*0ff4*/ 	.word	0x00026170
        /*0ff8*/ 	.word	0x00000003
        /*0ffc*/ 	.word	0x00000060
        /*1000*/ 	.short	0x010a
        /*1002*/ 	.byte	0x3f
	.zero		1


	//   ....[68]....
        /*1004*/ 	.word	0x000266f0
        /*1008*/ 	.word	0x00000002
        /*100c*/ 	.word	0x00030840
        /*1010*/ 	.short	0x010a
        /*1012*/ 	.byte	0x3f
	.zero		1


	//   ....[69]....
        /*1014*/ 	.word	0x00026a40
        /*1018*/ 	.word	0x00000003
        /*101c*/ 	.word	0x00000060
        /*1020*/ 	.short	0x010a
        /*1022*/ 	.byte	0x3f
	.zero		1


	//   ....[70]....
        /*1024*/ 	.word	0x00026f60
        /*1028*/ 	.word	0x00000003
        /*102c*/ 	.word	0x00030860
        /*1030*/ 	.short	0x010a
        /*1032*/ 	.byte	0x3f
	.zero		1


	//   ....[71]....
        /*1034*/ 	.word	0x00028010
        /*1038*/ 	.word	0x00000000
        /*103c*/ 	.word	0x00030820
        /*1040*/ 	.short	0x010a
        /*1042*/ 	.byte	0x3f
	.zero		1


	//   ....[72]....
        /*1044*/ 	.word	0x000281c0
        /*1048*/ 	.word	0x00000006
        /*104c*/ 	.word	0x00000000
        /*1050*/ 	.short	0x010a
        /*1052*/ 	.byte	0x3f
	.zero		1


	//   ....[73]....
        /*1054*/ 	.word	0x00028230
        /*1058*/ 	.word	0x00000007
        /*105c*/ 	.word	0x00000000
        /*1060*/ 	.short	0x010a
        /*1062*/ 	.byte	0x3f
	.zero		1


	//   ....[74]....
        /*1064*/ 	.word	0x000282a0
        /*1068*/ 	.word	0x00000004
        /*106c*/ 	.word	0x00000000
        /*1070*/ 	.short	0x010a
        /*1072*/ 	.byte	0x3f
	.zero		1


	//   ....[75]....
        /*1074*/ 	.word	0x000282d0
        /*1078*/ 	.word	0x00000003
        /*107c*/ 	.word	0x00000000
        /*1080*/ 	.short	0x010a
        /*1082*/ 	.byte	0x3f
	.zero		1


	//   ....[76]....
        /*1084*/ 	.word	0x00028330
        /*1088*/ 	.word	0x00000061
        /*108c*/ 	.word	0x00030890
        /*1090*/ 	.short	0x010a
        /*1092*/ 	.byte	0x3f
	.zero		1


	//   ....[77]....
        /*1094*/ 	.word	0x00028380
        /*1098*/ 	.word	0x00000061
        /*109c*/ 	.word	0x00030890
        /*10a0*/ 	.short	0x010a
        /*10a2*/ 	.byte	0x3f
	.zero		1


	//   ....[78]....
        /*10a4*/ 	.word	0x000283d0
        /*10a8*/ 	.word	0x00000061
        /*10ac*/ 	.word	0x00030890
        /*10b0*/ 	.short	0x010a
        /*10b2*/ 	.byte	0x3f
	.zero		1


	//   ....[79]....
        /*10b4*/ 	.word	0x00028420
        /*10b8*/ 	.word	0x00000061
        /*10bc*/ 	.word	0x000308b0
        /*10c0*/ 	.short	0x010a
        /*10c2*/ 	.byte	0x3f
	.zero		1


	//   ....[80]....
        /*10c4*/ 	.word	0x00028e70
        /*10c8*/ 	.word	0x00000010
        /*10cc*/ 	.word	0x00030800
        /*10d0*/ 	.short	0x010a
        /*10d2*/ 	.byte	0x3f
	.zero		1


	//   ....[81]....
        /*10d4*/ 	.word	0x000298c0
        /*10d8*/ 	.word	0x00000010
        /*10dc*/ 	.word	0x00030800
        /*10e0*/ 	.short	0x010a
        /*10e2*/ 	.byte	0x3f
	.zero		1


	//   ....[82]....
        /*10e4*/ 	.word	0x00029910
        /*10e8*/ 	.word	0x00000017
        /*10ec*/ 	.word	0x00030830
        /*10f0*/ 	.short	0x010a
        /*10f2*/ 	.byte	0x3f
	.zero		1


	//   ....[83]....
        /*10f4*/ 	.word	0x00029960
        /*10f8*/ 	.word	0x00000002
        /*10fc*/ 	.word	0x00030830
        /*1100*/ 	.short	0x010a
        /*1102*/ 	.byte	0x3f
	.zero		1


	//   ....[84]....
        /*1104*/ 	.word	0x000299b0
        /*1108*/ 	.word	0x00000000
        /*110c*/ 	.word	0x00030850
        /*1110*/ 	.short	0x010a
        /*1112*/ 	.byte	0x3f
	.zero		1


	//   ....[85]....
        /*1114*/ 	.word	0x00029a00
        /*1118*/ 	.word	0x00000002
        /*111c*/ 	.word	0x00030830
        /*1120*/ 	.short	0x010a
        /*1122*/ 	.byte	0x3f
	.zero		1


	//   ....[86]....
        /*1124*/ 	.word	0x00029a50
        /*1128*/ 	.word	0x000000e8
        /*112c*/ 	.word	0x00030850
        /*1130*/ 	.short	0x010a
        /*1132*/ 	.byte	0x3f
	.zero		1


	//   ....[87]....
        /*1134*/ 	.word	0x00029aa0
        /*1138*/ 	.word	0x00000004
        /*113c*/ 	.word	0x00030830
        /*1140*/ 	.short	0x010a
        /*1142*/ 	.byte	0x3f
	.zero		1


	//   ....[88]....
        /*1144*/ 	.word	0x00029af0
        /*1148*/ 	.word	0x00000000
        /*114c*/ 	.word	0x00030850
        /*1150*/ 	.short	0x010a
        /*1152*/ 	.byte	0x3f
	.zero		1


	//   ....[89]....
        /*1154*/ 	.word	0x00029b40
        /*1158*/ 	.word	0x0000000c
        /*115c*/ 	.word	0x00030850
        /*1160*/ 	.short	0x010a
        /*1162*/ 	.byte	0x3f
	.zero		1


	//   ....[90]....
        /*1164*/ 	.word	0x00029ce0
        /*1168*/ 	.word	0x0000000c
        /*116c*/ 	.word	0x00030820
        /*1170*/ 	.short	0x010a
        /*1172*/ 	.byte	0x3f
	.zero		1


	//   ....[91]....
        /*1174*/ 	.word	0x00029d30
        /*1178*/ 	.word	0x00000008
        /*117c*/ 	.word	0x000308a0
        /*1180*/ 	.short	0x010a
        /*1182*/ 	.byte	0x3f
	.zero		1


	//   ....[92]....
        /*1184*/ 	.word	0x00029d80
        /*1188*/ 	.word	0x00000008
        /*118c*/ 	.word	0x000308c0
        /*1190*/ 	.short	0x010a
        /*1192*/ 	.byte	0x3f
	.zero		1


	//   ....[93]....
        /*1194*/ 	.word	0x00029dd0
        /*1198*/ 	.word	0x00000008
        /*119c*/ 	.word	0x000308a0
        /*11a0*/ 	.short	0x010a
        /*11a2*/ 	.byte	0x3f
	.zero		1


	//   ....[94]....
        /*11a4*/ 	.word	0x00029e20
        /*11a8*/ 	.word	0x00000008
        /*11ac*/ 	.word	0x000308c0
        /*11b0*/ 	.short	0x010a
        /*11b2*/ 	.byte	0x3f
	.zero		1


	//   ....[95]....
        /*11b4*/ 	.word	0x00029fc0
        /*11b8*/ 	.word	0x00000007
        /*11bc*/ 	.word	0x00030840
        /*11c0*/ 	.short	0x010a
        /*11c2*/ 	.byte	0x3f
	.zero		1


	//   ....[96]....
        /*11c4*/ 	.word	0x0002a040
        /*11c8*/ 	.word	0x00000003
        /*11cc*/ 	.word	0x00030820
        /*11d0*/ 	.short	0x010a
        /*11d2*/ 	.byte	0x3f
	.zero		1


	//   ....[97]....
        /*11d4*/ 	.word	0x0002a090
        /*11d8*/ 	.word	0x00000003
        /*11dc*/ 	.word	0x00030840
        /*11e0*/ 	.short	0x010a
        /*11e2*/ 	.byte	0x3f
	.zero		1


	//   ....[98]....
        /*11e4*/ 	.word	0x0002a0e0
        /*11e8*/ 	.word	0x00000008
        /*11ec*/ 	.word	0x00000060
        /*11f0*/ 	.short	0x010a
        /*11f2*/ 	.byte	0x3f
	.zero		1


	//   ....[99]....
        /*11f4*/ 	.word	0x0002a130
        /*11f8*/ 	.word	0x00000002
        /*11fc*/ 	.word	0x00030840
        /*1200*/ 	.short	0x010a
        /*1202*/ 	.byte	0x3f
	.zero		1


	//   ....[100]....
        /*1204*/ 	.word	0x0002a180
        /*1208*/ 	.word	0x00000003
        /*120c*/ 	.word	0x00000060
        /*1210*/ 	.short	0x010a
        /*1212*/ 	.byte	0x3f
	.zero		1


	//   ....[101]....
        /*1214*/ 	.word	0x0002a1d0
        /*1218*/ 	.word	0x00000002
        /*121c*/ 	.word	0x00030840
        /*1220*/ 	.short	0x010a
        /*1222*/ 	.byte	0x3f
	.zero		1


	//   ....[102]....
        /*1224*/ 	.word	0x0002a220
        /*1228*/ 	.word	0x00000003
        /*122c*/ 	.word	0x00000060
        /*1230*/ 	.short	0x010a
        /*1232*/ 	.byte	0x3f
	.zero		1


	//   ....[103]....
        /*1234*/ 	.word	0x0002a270
        /*1238*/ 	.word	0x00000003
        /*123c*/ 	.word	0x00030860
        /*1240*/ 	.short	0x010a
        /*1242*/ 	.byte	0x3f
	.zero		1


	//   ....[104]....
        /*1244*/ 	.word	0x0002ac30
        /*1248*/ 	.word	0x00000000
        /*124c*/ 	.word	0x00030820
        /*1250*/ 	.short	0x010a
        /*1252*/ 	.byte	0x3f
	.zero		1


	//   ....[105]....
        /*1254*/ 	.word	0x0002add0
        /*1258*/ 	.word	0x00000006
        /*125c*/ 	.word	0x00000000
        /*1260*/ 	.short	0x010a
        /*1262*/ 	.byte	0x3f
	.zero		1


	//   ....[106]....
        /*1264*/ 	.word	0x0002ae20
        /*1268*/ 	.word	0x00000007
        /*126c*/ 	.word	0x00000000
        /*1270*/ 	.short	0x010a
        /*1272*/ 	.byte	0x3f
	.zero		1


	//   ....[107]....
        /*1274*/ 	.word	0x0002ae70
        /*1278*/ 	.word	0x00000004
        /*127c*/ 	.word	0x00000000
        /*1280*/ 	.short	0x010a
        /*1282*/ 	.byte	0x3f
	.zero		1


	//----- nvinfo : EIATTR_NUM_MBARRIERS
	.align		4
.L_275:
        /*1284*/ 	.byte	0x03, 0x38
        /*1286*/ 	.short	0x0016


	//----- nvinfo : EIATTR_EXIT_INSTR_OFFSETS
	.align		4
        /*1288*/ 	.byte	0x04, 0x1c
        /*128a*/ 	.short	(.L_277 - .L_276)


	//   ....[0]....
.L_276:
        /*128c*/ 	.word	0x00028320


	//----- nvinfo : EIATTR_MAX_THREADS
	.align		4
.L_277:
        /*1290*/ 	.byte	0x04, 0x05
        /*1292*/ 	.short	(.L_279 - .L_278)
.L_278:
        /*1294*/ 	.word	0x00000180
        /*1298*/ 	.word	0x00000001
        /*129c*/ 	.word	0x00000001


	//----- nvinfo : EIATTR_CRS_STACK_SIZE
	.align		4
.L_279:
        /*12a0*/ 	.byte	0x04, 0x1e
        /*12a2*/ 	.short	(.L_281 - .L_280)
.L_280:
        /*12a4*/ 	.word	0x00000000


	//----- nvinfo : EIATTR_CBANK_PARAM_SIZE
	.align		4
.L_281:
        /*12a8*/ 	.byte	0x03, 0x19
        /*12aa*/ 	.short	0x0a70


	//----- nvinfo : EIATTR_PARAM_CBANK
	.align		4
        /*12ac*/ 	.byte	0x04, 0x0a
        /*12ae*/ 	.short	(.L_283 - .L_282)
	.align		4
.L_282:
        /*12b0*/ 	.word	index@(.nv.constant0._ZN7cutlass13device_kernelIN5flash11enable_sm90INS1_16FlashAttnFwdSm90INS1_25CollectiveMainloopFwdSm90ILi2EN4cute5tupleIJNS5_1CILi1EEES8_S8_EEENS6_IJNS7_ILi128EEENS7_ILi64EEENS7_ILi256EEEEEELi256ENS_6half_tEfNS_4arch4Sm90ELb0ELb1ELb1ELb1ELb0ELb1ELb0ELb1ELb1ELb0ELb0ELb0EEENS1_21CollectiveEpilogueFwdINS6_IJSA_SC_SB_EEES9_SE_SG_Li256ELb1ELb0ELb0ELb0EEENS1_36VarlenDynamicPersistentTileSchedulerILi128ELi64ELi256ELi32ELb0ELb0ELb1ELb1ELb0ELb1EEEEEEEEEvNT_6ParamsE)
        /*12b4*/ 	.short	0x0210
        /*12b6*/ 	.short	0x0a70


	//----- nvinfo : EIATTR_SW_WAR
	.align		4
.L_283:
        /*12b8*/ 	.byte	0x04, 0x36
        /*12ba*/ 	.short	(.L_285 - .L_284)
.L_284:
        /*12bc*/ 	.word	0x00000008
.L_285:


//--------------------- .nv.info._ZN7cutlass13device_kernelIN5flash11enable_sm90INS1_16FlashAttnFwdSm90INS1_25CollectiveMainloopFwdSm90ILi2EN4cute5tupleIJNS5_1CILi1EEES8_S8_EEENS6_IJNS7_ILi128EEENS7_ILi80EEENS7_ILi256EEEEEELi256ENS_6half_tEfNS_4arch4Sm90ELb1ELb0ELb1ELb0ELb0ELb0ELb0ELb1ELb1ELb0ELb0ELb0EEENS1_21CollectiveEpilogueFwdINS6_IJSA_SC_SB_EEES9_SE_SG_Li256ELb0ELb0ELb0ELb0EEENS1_30DynamicPersistentTileSchedulerILi256ELi32ELb0ELb0ELb1EEEEEEEEEvNT_6ParamsE --------------------------
	.section	.nv.info._ZN7cutlass13device_kernelIN5flash11enable_sm90INS1_16FlashAttnFwdSm90INS1_25CollectiveMainloopFwdSm90ILi2EN4cute5tupleIJNS5_1CILi1EEES8_S8_EEENS6_IJNS7_ILi128EEENS7_ILi80EEENS7_ILi256EEEEEELi256ENS_6half_tEfNS_4arch4Sm90ELb1ELb0ELb1ELb0ELb0ELb0ELb0ELb1ELb1ELb0ELb0ELb0EEENS1_21CollectiveEpilogueFwdINS6_IJSA_SC_SB_EEES9_SE_SG_Li256ELb0ELb0ELb0ELb0EEENS1_30DynamicPersistentTileSchedulerILi256ELi32ELb0ELb0ELb1EEEEEEEEEvNT_6ParamsE,"",@"SHT_CUDA_INFO"
	.sectionflags	@""
	.align	4


	//----- nvinfo : EIATTR_CUDA_API_VERSION
	.align		4
        /*0000*/ 	.byte	0x04, 0x37
        /*0002*/ 	.short	(.L_287 - .L_286)
.L_286:
        /*0004*/ 	.word	0x00000082


	//----- nvinfo : EIATTR_KPARAM_INFO
	.align		4
.L_287:
        /*0008*/ 	.byte	0x04, 0x17
        /*000a*/ 	.short	(.L_289 - .L_288)
.L_288:
        /*000c*/ 	.word	0x00000000
        /*0010*/ 	.short	0x0000
        /*0012*/ 	.short	0x0070
        /*0014*/ 	.byte	0x00, 0xf0, 0x01, 0x2e


	//----- nvinfo : EIATTR_SPARSE_MMA_MASK
	.align		4
.L_289:
        /*0018*/ 	.byte	0x03, 0x50
        /*001a*/ 	.short	0x0000


	//----- nvinfo : EIATTR_MAXREG_COUNT
	.align		4
        /*001c*/ 	.byte	0x03, 0x1b
        /*001e*/ 	.short	0x00a8


	//----- nvinfo : EIATTR_NUM_BARRIERS
	.align		4
        /*0020*/ 	.byte	0x02, 0x4c
        /*0022*/ 	.byte	0x09
	.zero		1


	//----- nvinfo : EIATTR_EXTERNS
	.align		4
        /*0024*/ 	.byte	0x04, 0x0f
        /*0026*/ 	.short	(.L_291 - .L_290)


	//   ....[0]....
	.align		4
.L_290:
        /*0028*/ 	.word	index@(__assertfail)


	//----- nvinfo : EIATTR_ANNOTATIONS
	.align		4
.L_291:
        /*002c*/ 	.byte	0x04, 0x55
        /*002e*/ 	.short	(.L_293 - .L_292)


	//   ....[0]....
.L_292:
        /*0030*/ 	.word	0x00000001
        /*0034*/ 	.byte	0x70, 0x09, 0x00, 0x00, 0x01, 0x00, 0x00, 0x00, 0x40, 0x0a, 0x00, 0x00, 0x01, 0x00, 0x00, 0x00
        /*0044*/ 	.byte	0x80, 0x43, 0x01, 0x00


	//----- nvinfo : EIATTR_MERCURY_ISA_VERSION
	.align		4
.L_293:
        /*0048*/ 	.byte	0x03, 0x5f
        /*004a*/ 	.short	0x0101


	//----- nvinfo : EIATTR_INT_WARP_WIDE_INSTR_OFFSETS
	.align		4
        /*004c*/ 	.byte	0x04, 0x31
        /*004e*/ 	.short	(.L_295 - .L_294)


	//   ....[0]....
.L_294:
        /*0050*/ 	.word	0x00000190


	//   ....[1]....
        /*0054*/ 	.word	0x000001c0


	//   ....[2]....
        /*0058*/ 	.word	0x000001d0


	//   ....[3]....
        /*005c*/ 	.word	0x00011720


	//   ....[4]....
        /*0060*/ 	.word	0x000117c0


	//   ....[5]....
        /*0064*/ 	.word	0x00011d30


	//   ....[6]....
        /*0068*/ 	.word	0x00013d20


	//   ....[7]....
        /*006c*/ 	.word	0x00013dc0


	//----- nvinfo : EIATTR_COOP_GROUP_MASK_REGIDS
	.align		4
.L_295:
        /*0070*/ 	.byte	0x04, 0x29
        /*0072*/ 	.short	(.L_297 - .L_296)


	//   ....[0]....
.L_296:
        /*0074*/ 	.word	0xffffffff


	//   ....[1]....
        /*0078*/ 	.word	0xffffffff


	//   ....[2]....
        /*007c*/ 	.word	0xffffffff


	//   ....[3]....
        /*0080*/ 	.word	0xffffffff


	//   ....[4]....
        /*0084*/ 	.word	0xffffffff


	//   ....[5]....
        /*0088*/ 	.word	0xffffffff


	//   ....[6]....
        /*008c*/ 	.word	0xffffffff


	//   ....[7]....
        /*0090*/ 	.word	0xffffffff


	//   ....[8]....
        /*0094*/ 	.word	0xffffffff


	//   ....[9]....
        /*0098*/ 	.word	0xffffffff


	//   ....[10]....
        /*009c*/ 	.word	0xffffffff


	//   ....[11]....
        /*00a0*/ 	.word	0xffffffff


	//   ....[12]....
        /*00a4*/ 	.word	0xffffffff


	//   ....[13]....
        /*00a8*/ 	.word	0xffffffff


	//   ....[14]....
        /*00ac*/ 	.word	0xffffffff


	//   ....[15]....
        /*00b0*/ 	.word	0xffffffff


	//   ....[16]....
        /*00b4*/ 	.word	0xffffffff


	//   ....[17]....
        /*00b8*/ 	.word	0xffffffff


	//   ....[18]....
        /*00bc*/ 	.word	0xffffffff


	//   ....[19]....
        /*00c0*/ 	.word	0xffffffff


	//   ....[20]....
        /*00c4*/ 	.word	0xffffffff


	//   ....[21]....
        /*00c8*/ 	.word	0xffffffff


	//   ....[22]....
        /*00cc*/ 	.word	0xffffffff


	//   ....[23]....
        /*00d0*/ 	.word	0xffffffff


	//   ....[24]....
        /*00d4*/ 	.word	0xffffffff


	//   ....[25]....
        /*00d8*/ 	.word	0xffffffff


	//   ....[26]....
        /*00dc*/ 	.word	0xffffffff


	//   ....[27]....
        /*00e0*/ 	.word	0xffffffff


	//   ....[28]....
        /*00e4*/ 	.word	0x0500000f


	//   ....[29]....
        /*00e8*/ 	.word	0x0500000f


	//----- nvinfo : EIATTR_COOP_GROUP_INSTR_OFFSETS
	.align		4
.L_297:
        /*00ec*/ 	.byte	0x04, 0x28
        /*00ee*/ 	.short	(.L_299 - .L_298)


	//   ....[0]....
.L_298:
        /*00f0*/ 	.word	0x00000060


	//   ....[1]....
        /*00f4*/ 	.word	0x000001a0


	//   ....[2]....
        /*00f8*/ 	.word	0x000001f0


	//   ....[3]....
        /*00fc*/ 	.word	0x000003e0


	//   ....[4]....
        /*0100*/ 	.word	0x00000540


	//   ....[5]....
        /*0104*/ 	.word	0x00000660


	//   ....[6]....
        /*0108*/ 	.word	0x000007c0


	//   ....[7]....
        /*010c*/ 	.word	0x00001660


	//   ....[8]....
        /*0110*/ 	.word	0x00004ef0


	//   ....[9]....
        /*0114*/ 	.word	0x00004fe0


	//   ....[10]....
        /*0118*/ 	.word	0x00005460


	//   ....[11]....
        /*011c*/ 	.word	0x000054e0


	//   ....[12]....
        /*0120*/ 	.word	0x00009610


	//   ....[13]....
        /*0124*/ 	.word	0x00009710


	//   ....[14]....
        /*0128*/ 	.word	0x00009ce0


	//   ....[15]....
        /*012c*/ 	.word	0x00009d10


	//   ....[16]....
        /*0130*/ 	.word	0x0000d300


	//   ....[17]....
        /*0134*/ 	.word	0x0000d360


	//   ....[18]....
        /*0138*/ 	.word	0x0000d8d0


	//   ....[19]....
        /*013c*/ 	.word	0x0000d930


	//   ....[20]....
        /*0140*/ 	.word	0x0000ea70


	//   ....[21]....
        /*0144*/ 	.word	0x0000eaa0


	//   ....[22]....
        /*0148*/ 	.word	0x0000ebd0


	//   ....[23]....
        /*014c*/ 	.word	0x0000ebe0


	//   ....[24]....
        /*0150*/ 	.word	0x00010470


	//   ....[25]....
        /*0154*/ 	.word	0x000111a0


	//   ....[26]....
        /*0158*/ 	.word	0x00014170


	//   ....[27]....
        /*015c*/ 	.word	0x00014320


	//   ....[28]....
        /*0160*/ 	.word	0x000148b0


	//   ....[29]....
        /*0164*/ 	.word	0x00014c90


	//----- nvinfo : EIATTR_REG_RECONFIG
	.align		4
.L_299:
        /*0168*/ 	.byte	0x01, 0x54
	.zero		2


	//----- nvinfo : EIATTR_SYSCALL_OFFSETS
	.align		4
        /*016c*/ 	.byte	0x04, 0x46
        /*016e*/ 	.short	(.L_301 - .L_300)


	//   ....[0]....
.L_300:
        /*0170*/ 	.word	0x00001810


	//   ....[1]....
        /*0174*/ 	.word	0x00011950


	//   ....[2]....
        /*0178*/ 	.word	0x00011a90


	//   ....[3]....
        /*017c*/ 	.word	0x00011b90


	//----- nvinfo : EIATTR_MBARRIER_INSTR_OFFSETS
	.align		4
.L_301:
        /*0180*/ 	.byte	0x04, 0x39
        /*0182*/ 	.short	(.L_303 - .L_302)


	//   ....[0]....
.L_302:
        /*0184*/ 	.word	0x00000290
        /*0188*/ 	.word	0x000000ff
        /*018c*/ 	.word	0x00038800
        /*0190*/ 	.short	0x0100
        /*0192*/ 	.byte	0x06
	.zero		1


	//   ....[1]....
        /*0194*/ 	.word	0x000002a0
        /*0198*/ 	.word	0x000000ff
        /*019c*/ 	.word	0x00038820
        /*01a0*/ 	.short	0x0100
        /*01a2*/ 	.byte	0x06
	.zero		1


	//   ....[2]....
        /*01a4*/ 	.word	0x00000390
        /*01a8*/ 	.word	0x000000ff
        /*01ac*/ 	.word	0x00038830
        /*01b0*/ 	.short	0x0100
        /*01b2*/ 	.byte	0x08
	.zero		1


	//   ....[3]....
        /*01b4*/ 	.word	0x000003a0
        /*01b8*/ 	.word	0x000000ff
        /*01bc*/ 	.word	0x00038840
        /*01c0*/ 	.short	0x0100
        /*01c2*/ 	.byte	0x08
	.zero		1


	//   ....[4]....
        /*01c4*/ 	.word	0x000003b0
        /*01c8*/ 	.word	0x000000ff
        /*01cc*/ 	.word	0x00038838
        /*01d0*/ 	.short	0x0100
        /*01d2*/ 	.byte	0x08
	.zero		1


	//   ....[5]....
        /*01d4*/ 	.word	0x000003c0
        /*01d8*/ 	.word	0x000000ff
        /*01dc*/ 	.word	0x00038848
        /*01e0*/ 	.short	0x0100
        /*01e2*/ 	.byte	0x08
	.zero		1


	//   ....[6]....
        /*01e4*/ 	.word	0x000004f0
        /*01e8*/ 	.word	0x000000ff
        /*01ec*/ 	.word	0x00038850
        /*01f0*/ 	.short	0x0100
        /*01f2*/ 	.byte	0x08
	.zero		1


	//   ....[7]....
        /*01f4*/ 	.word	0x00000500
        /*01f8*/ 	.word	0x000000ff
        /*01fc*/ 	.word	0x00038860
        /*0200*/ 	.short	0x0100
        /*0202*/ 	.byte	0x08
	.zero		1


	//   ....[8]....
        /*0204*/ 	.word	0x00000510
        /*0208*/ 	.word	0x000000ff
        /*020c*/ 	.word	0x00038858
        /*0210*/ 	.short	0x0100
        /*0212*/ 	.byte	0x08
	.zero		1


	//   ....[9]....
        /*0214*/ 	.word	0x00000520
        /*0218*/ 	.word	0x000000ff
        /*021c*/ 	.word	0x00038868
        /*0220*/ 	.short	0x0100
        /*0222*/ 	.byte	0x08
	.zero		1


	//   ....[10]....
        /*0224*/ 	.word	0x00000610
        /*0228*/ 	.word	0x000000ff
        /*022c*/ 	.word	0x00038870
        /*0230*/ 	.short	0x0100
        /*0232*/ 	.byte	0x06
	.zero		1


	//   ....[11]....
        /*0234*/ 	.word	0x00000620
        /*0238*/ 	.word	0x000000ff
        /*023c*/ 	.word	0x00038880
        /*0240*/ 	.short	0x0100
        /*0242*/ 	.byte	0x06
	.zero		1


	//   ....[12]....
        /*0244*/ 	.word	0x00000630
        /*0248*/ 	.word	0x000000ff
        /*024c*/ 	.word	0x00038878
        /*0250*/ 	.short	0x0100
        /*0252*/ 	.byte	0x06
	.zero		1


	//   ....[13]....
        /*0254*/ 	.word	0x00000640
        /*0258*/ 	.word	0x000000ff
        /*025c*/ 	.word	0x00038888
        /*0260*/ 	.short	0x0100
        /*0262*/ 	.byte	0x06
	.zero		1


	//   ....[14]....
        /*0264*/ 	.word	0x00000770
        /*0268*/ 	.word	0x000000ff
        /*026c*/ 	.word	0x00038890
        /*0270*/ 	.short	0x0100
        /*0272*/ 	.byte	0x08
	.zero		1


	//   ....[15]....
        /*0274*/ 	.word	0x00000780
        /*0278*/ 	.word	0x000000ff
        /*027c*/ 	.word	0x000388a0
        /*0280*/ 	.short	0x0100
        /*0282*/ 	.byte	0x08
	.zero		1


	//   ....[16]....
        /*0284*/ 	.word	0x00000790
        /*0288*/ 	.word	0x000000ff
        /*028c*/ 	.word	0x00038898
        /*0290*/ 	.short	0x0100
        /*0292*/ 	.byte	0x08
	.zero		1


	//   ....[17]....
        /*0294*/ 	.word	0x000007a0
        /*0298*/ 	.word	0x000000ff
        /*029c*/ 	.word	0x000388a8
        /*02a0*/ 	.short	0x0100
        /*02a2*/ 	.byte	0x08
	.zero		1


	//   ....[18]....
        /*02a4*/ 	.word	0x000008d0
        /*02a8*/ 	.word	0x000000ff
        /*02ac*/ 	.word	0x000388b0
        /*02b0*/ 	.short	0x0100
        /*02b2*/ 	.byte	0x08
	.zero		1


	//   ....[19]....
        /*02b4*/ 	.word	0x000008e0
        /*02b8*/ 	.word	0x000000ff
        /*02bc*/ 	.word	0x000388c0
        /*02c0*/ 	.short	0x0100
        /*02c2*/ 	.byte	0x08
	.zero		1


	//   ....[20]....
        /*02c4*/ 	.word	0x000008f0
        /*02c8*/ 	.word	0x000000ff
        /*02cc*/ 	.word	0x000388b8
        /*02d0*/ 	.short	0x0100
        /*02d2*/ 	.byte	0x08
	.zero		1


	//   ....[21]....
        /*02d4*/ 	.word	0x00000900
        /*02d8*/ 	.word	0x000000ff
        /*02dc*/ 	.word	0x000388c8
        /*02e0*/ 	.short	0x0100
        /*02e2*/ 	.byte	0x08
	.zero		1


	//   ....[22]....
        /*02e4*/ 	.word	0x000018b0
        /*02e8*/ 	.word	0x000000ff
        /*02ec*/ 	.word	0x00038800
        /*02f0*/ 	.short	0x010a
        /*02f2*/ 	.byte	0x3c
	.zero		1


	//   ....[23]....
        /*02f4*/ 	.word	0x00001940
        /*02f8*/ 	.word	0x00000000
        /*02fc*/ 	.word	0x00038830
        /*0300*/ 	.short	0x010a
        /*0302*/ 	.byte	0x3f
	.zero		1


	//   ....[24]....
        /*0304*/ 	.word	0x000019b0
        /*0308*/ 	.word	0x00000000
        /*030c*/ 	.word	0x00038830
        /*0310*/ 	.short	0x010a
        /*0312*/ 	.byte	0x3f
	.zero		1


	//   ....[25]....
        /*0314*/ 	.word	0x00004d80
        /*0318*/ 	.word	0x00000000
        /*031c*/ 	.word	0x00000000
        /*0320*/ 	.short	0x0101
        /*0322*/ 	.byte	0x3f
	.zero		1


	//   ....[26]....
        /*0324*/ 	.word	0x000063b0
        /*0328*/ 	.word	0x000000ff
        /*032c*/ 	.word	0x00038830
        /*0330*/ 	.short	0x010a
        /*0332*/ 	.byte	0x2f
	.zero		1


	//   ....[27]....
        /*0334*/ 	.word	0x000063f0
        /*0338*/ 	.word	0x000000ff
        /*033c*/ 	.word	0x00038830
        /*0340*/ 	.short	0x010a
        /*0342*/ 	.byte	0x2f
	.zero		1


	//   ....[28]....
        /*0344*/ 	.word	0x000089f0
        /*0348*/ 	.word	0x000000ff
        /*034c*/ 	.word	0x00038850
        /*0350*/ 	.short	0x010a
        /*0352*/ 	.byte	0x05
	.zero		1


	//   ....[29]....
        /*0354*/ 	.word	0x00008a30
        /*0358*/ 	.word	0x000000ff
        /*035c*/ 	.word	0x00038850
        /*0360*/ 	.short	0x010a
        /*0362*/ 	.byte	0x05
	.zero		1


	//   ....[30]....
        /*0364*/ 	.word	0x0000a240
        /*0368*/ 	.word	0x00000011
        /*036c*/ 	.word	0x00000000
        /*0370*/ 	.short	0x0101
        /*0372*/ 	.byte	0x3f
	.zero		1


	//   ....[31]....
        /*0374*/ 	.word	0x0000a2b0
        /*0378*/ 	.word	0x0000009f
        /*037c*/ 	.word	0x00000000
        /*0380*/ 	.short	0x0101
        /*0382*/ 	.byte	0x3f
	.zero		1


	//   ....[32]....
        /*0384*/ 	.word	0x0000a630
        /*0388*/ 	.word	0x000000ff
        /*038c*/ 	.word	0x00038830
        /*0390*/ 	.short	0x010a
        /*0392*/ 	.byte	0x04
	.zero		1


	//   ....[33]....
        /*0394*/ 	.word	0x0000a670
        /*0398*/ 	.word	0x000000ff
        /*039c*/ 	.word	0x00038830
        /*03a0*/ 	.short	0x010a
        /*03a2*/ 	.byte	0x04
	.zero		1


	//   ....[34]....
        /*03a4*/ 	.word	0x0000cc80
        /*03a8*/ 	.word	0x000000ff
        /*03ac*/ 	.word	0x00038850
        /*03b0*/ 	.short	0x010a
        /*03b2*/ 	.byte	0x05
	.zero		1


	//   ....[35]....
        /*03b4*/ 	.word	0x0000ccc0
        /*03b8*/ 	.word	0x000000ff
        /*03bc*/ 	.word	0x00038850
        /*03c0*/ 	.short	0x010a
        /*03c2*/ 	.byte	0x05
	.zero		1


	//   ....[36]....
        /*03c4*/ 	.word	0x0000dca0
        /*03c8*/ 	.word	0x0000009d
        /*03cc*/ 	.word	0x00000000
        /*03d0*/ 	.short	0x0101
        /*03d2*/ 	.byte	0x3f
	.zero		1


	//   ....[37]....
        /*03d4*/ 	.word	0x0000dd20
        /*03d8*/ 	.word	0x000000ab
        /*03dc*/ 	.word	0x00000000
        /*03e0*/ 	.short	0x0101
        /*03e2*/ 	.byte	0x3f
	.zero		1


	//   ....[38]....
        /*03e4*/ 	.word	0x0000e9c0
        /*03e8*/ 	.word	0x000000ff
        /*03ec*/ 	.word	0x00038850
        /*03f0*/ 	.short	0x010a
        /*03f2*/ 	.byte	0x05
	.zero		1


	//   ....[39]....
        /*03f4*/ 	.word	0x0000ea00
        /*03f8*/ 	.word	0x000000ff
        /*03fc*/ 	.word	0x00038850
        /*0400*/ 	.short	0x010a
        /*0402*/ 	.byte	0x05
	.zero		1


	//   ....[40]....
        /*0404*/ 	.word	0x0000f340
        /*0408*/ 	.word	0x00000003
        /*040c*/ 	.word	0x00000000
        /*0410*/ 	.short	0x0101
        /*0412*/ 	.byte	0x3f
	.zero		1


	//   ....[41]....
        /*0414*/ 	.word	0x000106b0
        /*0418*/ 	.word	0x000000ff
        /*041c*/ 	.word	0x00000000
        /*0420*/ 	.short	0x0101
        /*0422*/ 	.byte	0x05
	.zero		1


	//   ....[42]....
        /*0424*/ 	.word	0x00012060
        /*0428*/ 	.word	0x00000008
        /*042c*/ 	.word	0x00038840
        /*0430*/ 	.short	0x010a
        /*0432*/ 	.byte	0x3f
	.zero		1


	//   ....[43]....
        /*0434*/ 	.word	0x00012580
        /*0438*/ 	.word	0x000000ff
        /*043c*/ 	.word	0x00038820
        /*0440*/ 	.short	0x010a
        /*0442*/ 	.byte	0x28
	.zero		1


	//   ....[44]....
        /*0444*/ 	.word	0x00012880
        /*0448*/ 	.word	0x00000003
        /*044c*/ 	.word	0x00038840
        /*0450*/ 	.short	0x010a
        /*0452*/ 	.byte	0x3f
	.zero		1


	//   ....[45]....
        /*0454*/ 	.word	0x00012b10
        /*0458*/ 	.word	0x00000002
        /*045c*/ 	.word	0x00000060
        /*0460*/ 	.short	0x010a
        /*0462*/ 	.byte	0x3f
	.zero		1


	//   ....[46]....
        /*0464*/ 	.word	0x00013050
        /*0468*/ 	.word	0x00000003
        /*046c*/ 	.word	0x00038840
        /*0470*/ 	.short	0x010a
        /*0472*/ 	.byte	0x3f
	.zero		1


	//   ....[47]....
        /*0474*/ 	.word	0x000132e0
        /*0478*/ 	.word	0x00000002
        /*047c*/ 	.word	0x00000060
        /*0480*/ 	.short	0x010a
        /*0482*/ 	.byte	0x3f
	.zero		1


	//   ....[48]....
        /*0484*/ 	.word	0x00013780
        /*0488*/ 	.word	0x00000002
        /*048c*/ 	.word	0x00038840
        /*0490*/ 	.short	0x010a
        /*0492*/ 	.byte	0x3f
	.zero		1


	//   ....[49]....
        /*0494*/ 	.word	0x00013a10
        /*0498*/ 	.word	0x00000002
        /*049c*/ 	.word	0x00000060
        /*04a0*/ 	.short	0x010a
        /*04a2*/ 	.byte	0x3f
	.zero		1


	//   ....[50]....
        /*04a4*/ 	.word	0x00013e60
        /*04a8*/ 	.word	0x00000003
        /*04ac*/ 	.word	0x00038860
        /*04b0*/ 	.short	0x010a
        /*04b2*/ 	.byte	0x3f
	.zero		1


	//   ....[51]....
        /*04b4*/ 	.word	0x000142d0
        /*04b8*/ 	.word	0x00000007
        /*04bc*/ 	.word	0x00038820
        /*04c0*/ 	.short	0x010a
        /*04c2*/ 	.byte	0x3f
	.zero		1


	//   ....[52]....
        /*04c4*/ 	.word	0x00014440
        /*04c8*/ 	.word	0x00000005
        /*04cc*/ 	.word	0x00000000
        /*04d0*/ 	.short	0x010a
        /*04d2*/ 	.byte	0x3f
	.zero		1


	//   ....[53]....
        /*04d4*/ 	.word	0x000144b0
        /*04d8*/ 	.word	0x00000003
        /*04dc*/ 	.word	0x00000000
        /*04e0*/ 	.short	0x010a
        /*04e2*/ 	.byte	0x3f
	.zero		1


	//   ....[54]....
        /*04e4*/ 	.word	0x00014510
        /*04e8*/ 	.word	0x00000005
        /*04ec*/ 	.word	0x00000000
        /*04f0*/ 	.short	0x010a
        /*04f2*/ 	.byte	0x3f
	.zero		1


	//   ....[55]....
        /*04f4*/ 	.word	0x00014540
        /*04f8*/ 	.word	0x00000003
        /*04fc*/ 	.word	0x00000000
        /*0500*/ 	.short	0x010a
        /*0502*/ 	.byte	0x3f
	.zero		1


	//   ....[56]....
        /*0504*/ 	.word	0x000145b0
        /*0508*/ 	.word	0x00000003
        /*050c*/ 	.word	0x00038800
        /*0510*/ 	.short	0x010a
        /*0512*/ 	.byte	0x3f
	.zero		1


	//   ....[57]....
        /*0514*/ 	.word	0x00014600
        /*0518*/ 	.word	0x00000000
        /*051c*/ 	.word	0x00038830
        /*0520*/ 	.short	0x010a
        /*0522*/ 	.byte	0x3f
	.zero		1


	//   ....[58]....
        /*0524*/ 	.word	0x00014660
        /*0528*/ 	.word	0x00000004
        /*052c*/ 	.word	0x00038830
        /*0530*/ 	.short	0x010a
        /*0532*/ 	.byte	0x3f
	.zero		1


	//   ....[59]....
        /*0534*/ 	.word	0x000146c0
        /*0538*/ 	.word	0x00000003
        /*053c*/ 	.word	0x00038850
        /*0540*/ 	.short	0x010a
        /*0542*/ 	.byte	0x3f
	.zero		1


	//   ....[60]....
        /*0544*/ 	.word	0x00014720
        /*0548*/ 	.word	0x00000004
        /*054c*/ 	.word	0x00038830
        /*0550*/ 	.short	0x010a
        /*0552*/ 	.byte	0x3f
	.zero		1


	//   ....[61]....
        /*0554*/ 	.word	0x00014780
        /*0558*/ 	.word	0x00000003
        /*055c*/ 	.word	0x00038850
        /*0560*/ 	.short	0x010a
        /*0562*/ 	.byte	0x3f
	.zero		1


	//   ....[62]....
        /*0564*/ 	.word	0x000147e0
        /*0568*/ 	.word	0x00000007
        /*056c*/ 	.word	0x00038850
        /*0570*/ 	.short	0x010a
        /*0572*/ 	.byte	0x3f
	.zero		1


	//   ....[63]....
        /*0574*/ 	.word	0x00014960
        /*0578*/ 	.word	0x00000008
        /*057c*/ 	.word	0x00038840
        /*0580*/ 	.short	0x010a
        /*0582*/ 	.byte	0x3f
	.zero		1


	//   ....[64]....
        /*0584*/ 	.word	0x000149c0
        /*0588*/ 	.word	0x00000008
        /*058c*/ 	.word	0x00038820
        /*0590*/ 	.short	0x010a
        /*0592*/ 	.byte	0x3f
	.zero		1


	//   ....[65]....
        /*0594*/ 	.word	0x00014a10
        /*0598*/ 	.word	0x00000003
        /*059c*/ 	.word	0x00038840
        /*05a0*/ 	.short	0x010a
        /*05a2*/ 	.byte	0x3f
	.zero		1


	//   ....[66]....
        /*05a4*/ 	.word	0x00014a60
        /*05a8*/ 	.word	0x00000002
        /*05ac*/ 	.word	0x00000060
        /*05b0*/ 	.short	0x010a
        /*05b2*/ 	.byte	0x3f
	.zero		1


	//   ....[67]....
        /*05b4*/ 	.word	0x00014ab0
        /*05b8*/ 	.word	0x00000003
        /*05bc*/ 	.word	0x00038840
        /*05c0*/ 	.short	0x010a
        /*05c2*/ 	.byte	0x3f
	.zero		1


	//   ....[68]....
        /*05c4*/ 	.word	0x00014b00
        /*05c8*/ 	.word	0x00000002
        /*05cc*/ 	.word	0x00000060
        /*05d0*/ 	.short	0x010a
        /*05d2*/ 	.byte	0x3f
	.zero		1


	//   ....[69]....
        /*05d4*/ 	.word	0x00014b50
        /*05d8*/ 	.word	0x00000002
        /*05dc*/ 	.word	0x00038840
        /*05e0*/ 	.short	0x010a
        /*05e2*/ 	.byte	0x3f
	.zero		1


	//   ....[70]....
        /*05e4*/ 	.word	0x00014ba0
        /*05e8*/ 	.word	0x00000002
        /*05ec*/ 	.word	0x00000060
        /*05f0*/ 	.short	0x010a
        /*05f2*/ 	.byte	0x3f
	.zero		1


	//   ....[71]....
        /*05f4*/ 	.word	0x00014bf0
        /*05f8*/ 	.word	0x00000003
        /*05fc*/ 	.word	0x00038860
        /*0600*/ 	.short	0x010a
        /*0602*/ 	.byte	0x3f
	.zero		1


	//   ....[72]....
        /*0604*/ 	.word	0x00014cd0
        /*0608*/ 	.word	0x00000007
        /*060c*/ 	.word	0x00038820
        /*0610*/ 	.short	0x010a
        /*0612*/ 	.byte	0x3f
	.zero		1


	//   ....[73]....
        /*0614*/ 	.word	0x00014d20
        /*0618*/ 	.word	0x00000005
        /*061c*/ 	.word	0x00000000
        /*0620*/ 	.short	0x010a
        /*0622*/ 	.byte	0x3f
	.zero		1


	//   ....[74]....
        /*0624*/ 	.word	0x00014d70
        /*0628*/ 	.word	0x00000003
        /*062c*/ 	.word	0x00000000
        /*0630*/ 	.short	0x010a
        /*0632*/ 	.byte	0x3f
	.zero		1


	//   ....[75]....
        /*0634*/ 	.word	0x00014dc0
        /*0638*/ 	.word	0x00000005
        /*063c*/ 	.word	0x00000000
        /*0640*/ 	.short	0x010a
        /*0642*/ 	.byte	0x3f
	.zero		1


	//----- nvinfo : EIATTR_NUM_MBARRIERS
	.align		4
.L_303:
        /*0644*/ 	.byte	0x03, 0x38
        /*0646*/ 	.short	0x0016


	//----- nvinfo : EIATTR_EXIT_INSTR_OFFSETS
	.align		4
        /*0648*/ 	.byte	0x04, 0x1c
        /*064a*/ 	.short	(.L_305 - .L_304)


	//   ....[0]....
.L_304:
        /*064c*/ 	.word	0x00000a30


	//   ....[1]....
        /*0650*/ 	.word	0x00011160


	//   ....[2]....
        /*0654*/ 	.word	0x000111c0


	//   ....[3]....
        /*0658*/ 	.word	0x00014340


	//   ....[4]....
        /*065c*/ 	.word	0x00014590


	//----- nvinfo : EIATTR_MAX_THREADS
	.align		4
.L_305:
        /*0660*/ 	.byte	0x04, 0x05
        /*0662*/ 	.short	(.L_307 - .L_306)
.L_306:
        /*0664*/ 	.word	0x00000180
        /*0668*/ 	.word	0x00000001
        /*066c*/ 	.word	0x00000001


	//----- nvinfo : EIATTR_CRS_STACK_SIZE
	.align		4
.L_307:
        /*0670*/ 	.byte	0x04, 0x1e
        /*0672*/ 	.short	(.L_309 - .L_308)
.L_308:
        /*0674*/ 	.word	0x00000000


	//----- nvinfo : EIATTR_CBANK_PARAM_SIZE
	.align		4
.L_309:
        /*0678*/ 	.byte	0x03, 0x19
        /*067a*/ 	.short	0x0bf0


	//----- nvinfo : EIATTR_PARAM_CBANK
	.align		4
        /*067c*/ 	.byte	0x04, 0x0a
        /*067e*/ 	.short	(.L_311 - .L_310)
	.align		4
.L_310:
        /*0680*/ 	.word	index@(.nv.constant0._ZN7cutlass13device_kernelIN5flash11enable_sm90INS1_16FlashAttnFwdSm90INS1_25CollectiveMainloopFwdSm90ILi2EN4cute5tupleIJNS5_1CILi1EEES8_S8_EEENS6_IJNS7_ILi128EEENS7_ILi80EEENS7_ILi256EEEEEELi256ENS_6half_tEfNS_4arch4Sm90ELb1ELb0ELb1ELb0ELb0ELb0ELb0ELb1ELb1ELb0ELb0ELb0EEENS1_21CollectiveEpilogueFwdINS6_IJSA_SC_SB_EEES9_SE_SG_Li256ELb0ELb0ELb0ELb0EEENS1_30DynamicPersistentTileSchedulerILi256ELi32ELb0ELb0ELb1EEEEEEEEEvNT_6ParamsE)
        /*0684*/ 	.short	0x0210
        /*0686*/ 	.short	0x0bf0


	//----- nvinfo : EIATTR_SW_WAR
	.align		4
.L_311:
        /*0688*/ 	.byte	0x04, 0x36
        /*068a*/ 	.short	(.L_313 - .L_312)
.L_312:
        /*068c*/ 	.word	0x00000008
.L_313:


//--------------------- .nv.info._ZN7cutlass13device_kernelIN5flash11enable_sm90INS1_16FlashAttnFwdSm90INS1_25CollectiveMainloopFwdSm90ILi2EN4cute5tupleIJNS5_1CILi1EEES8_S8_EEENS6_IJNS7_ILi128EEENS7_ILi80EEENS7_ILi256EEEEEELi256ENS_6half_tEfNS_4arch4Sm90ELb1ELb0ELb1ELb1ELb0ELb0ELb0ELb1ELb1ELb0ELb0ELb0EEENS1_21CollectiveEpilogueFwdINS6_IJSA_SC_SB_EEES9_SE_SG_Li256ELb1ELb0ELb0ELb0EEENS1_36VarlenDynamicPersistentTileSchedulerILi128ELi80ELi256ELi32ELb0ELb0ELb1ELb1ELb1ELb1EEEEEEEEEvNT_6ParamsE --------------------------
	.section	.nv.info._ZN7cutlass13device_kernelIN5flash11enable_sm90INS1_16FlashAttnFwdSm90INS1_25CollectiveMainloopFwdSm90ILi2EN4cute5tupleIJNS5_1CILi1EEES8_S8_EEENS6_IJNS7_ILi128EEENS7_ILi80EEENS7_ILi256EEEEEELi256ENS_6half_tEfNS_4arch4Sm90ELb1ELb0ELb1ELb1ELb0ELb0ELb0ELb1ELb1ELb0ELb0ELb0EEENS1_21CollectiveEpilogueFwdINS6_IJSA_SC_SB_EEES9_SE_SG_Li256ELb1ELb0ELb0ELb0EEENS1_36VarlenDynamicPersistentTileSchedulerILi128ELi80ELi256ELi32ELb0ELb0ELb1ELb1ELb1ELb1EEEEEEEEEvNT_6ParamsE,"",@"SHT_CUDA_INFO"
	.sectionflags	@""
	.align	4


	//----- nvinfo : EIATTR_CUDA_API_VERSION
	.align		4
        /*0000*/ 	.byte	0x04, 0x37
        /*0002*/ 	.short	(.L_315 - .L_314)
.L_314:
        /*0004*/ 	.word	0x00000082


	//----- nvinfo : EIATTR_KPARAM_INFO
	.align		4
.L_315:
        /*0008*/ 	.byte	0x04, 0x17
        /*000a*/ 	.short	(.L_317 - .L_316)
.L_316:
        /*000c*/ 	.word	0x00000000
        /*0010*/ 	.short	0x0000
        /*0012*/ 	.short	0x0070
        /*0014*/ 	.byte	0x00, 0xf0, 0x01, 0x28


	//----- nvinfo : EIATTR_SPARSE_MMA_MASK
	.align		4
.L_317:
        /*0018*/ 	.byte	0x03, 0x50
        /*001a*/ 	.short	0x0000


	//----- nvinfo : EIATTR_MAXREG_COUNT
	.align		4
        /*001c*/ 	.byte	0x03, 0x1b
        /*001e*/ 	.short	0x00a8


	//----- nvinfo : EIATTR_NUM_BARRIERS
	.align		4
        /*0020*/ 	.byte	0x02, 0x4c
        /*0022*/ 	.byte	0x09
	.zero		1


	//----- nvinfo : EIATTR_EXTERNS
	.align		4
        /*0024*/ 	.byte	0x04, 0x0f
        /*0026*/ 	.short	(.L_319 - .L_318)


	//   ....[0]....
	.align		4
.L_318:
        /*0028*/ 	.word	index@(__assertfail)


	//----- nvinfo : EIATTR_ANNOTATIONS
	.align		4
.L_319:
        /*002c*/ 	.byte	0x04, 0x55
        /*002e*/ 	.short	(.L_321 - .L_320)


	//   ....[0]....
.L_320:
        /* <DEDUP_REMOVED lines=33> */


	//----- nvinfo : EIATTR_MERCURY_ISA_VERSION
	.align		4
.L_321:
        /*0230*/ 	.byte	0x03, 0x5f
        /*0232*/ 	.short	0x0101


	//----- nvinfo : EIATTR_UNUSED_LOAD_BYTE_OFFSET
	.align		4
        /*0234*/ 	.byte	0x04, 0x44
        /*0236*/ 	.short	(.L_323 - .L_322)


	//   ....[0]....
.L_322:
        /*0238*/ 	.word	0x00000a40
        /*023c*/ 	.word	0x0000fff0


	//   ....[1]....
        /*0240*/ 	.word	0x0000fb30
        /*0244*/ 	.word	0x0000fff0


	//----- nvinfo : EIATTR_INT_WARP_WIDE_INSTR_OFFSETS
	.align		4
.L_323:
        /*0248*/ 	.byte	0x04, 0x31
        /*024a*/ 	.short	(.L_325 - .L_324)


	//   ....[0]....
.L_324:
        /*024c*/ 	.word	0x00000160


	//   ....[1]....
        /*0250*/ 	.word	0x000001a0


	//   ....[2]....
        /*0254*/ 	.word	0x00000210


	//   ....[3]....
        /*0258*/ 	.word	0x00013ac0


	//   ....[4]....
        /*025c*/ 	.word	0x00013b60


	//   ....[5]....
        /*0260*/ 	.word	0x00013ff0


	//   ....[6]....
        /*0264*/ 	.word	0x00014020


	//   ....[7]....
        /*0268*/ 	.word	0x00014230


	//   ....[8]....
        /*026c*/ 	.word	0x00014320


	//   ....[9]....
        /*0270*/ 	.word	0x00014410


	//   ....[10]....
        /*0274*/ 	.word	0x00016a90


	//   ....[11]....
        /*0278*/ 	.word	0x00016b30


	//----- nvinfo : EIATTR_COOP_GROUP_MASK_REGIDS
	.align		4
.L_325:
        /*027c*/ 	.byte	0x04, 0x29
        /*027e*/ 	.short	(.L_327 - .L_326)


	//   ....[0]....
.L_326:
        /*0280*/ 	.word	0xffffffff


	//   ....[1]....
        /*0284*/ 	.word	0xffffffff


	//   ....[2]....
        /*0288*/ 	.word	0xffffffff


	//   ....[3]....
        /*028c*/ 	.word	0xffffffff


	//   ....[4]....
        /*0290*/ 	.word	0xffffffff


	//   ....[5]....
        /*0294*/ 	.word	0xffffffff


	//   ....[6]....
        /*0298*/ 	.word	0xffffffff


	//   ....[7]....
        /*029c*/ 	.word	0xffffffff


	//   ....[8]....
        /*02a0*/ 	.word	0xffffffff


	//   ....[9]....
        /*02a4*/ 	.word	0xffffffff


	//   ....[10]....
        /*02a8*/ 	.word	0xffffffff


	//   ....[11]....
        /*02ac*/ 	.word	0xffffffff


	//   ....[12]....
        /*02b0*/ 	.word	0xffffffff


	//   ....[13]....
        /*02b4*/ 	.word	0xffffffff


	//   ....[14]....
        /*02b8*/ 	.word	0xffffffff


	//   ....[15]....
        /*02bc*/ 	.word	0xffffffff


	//   ....[16]....
        /*02c0*/ 	.word	0xffffffff


	//   ....[17]....
        /*02c4*/ 	.word	0xffffffff


	//   ....[18]....
        /*02c8*/ 	.word	0xffffffff


	//   ....[19]....
        /*02cc*/ 	.word	0xffffffff


	//   ....[20]....
        /*02d0*/ 	.word	0xffffffff


	//   ....[21]....
        /*02d4*/ 	.word	0xffffffff


	//   ....[22]....
        /*02d8*/ 	.word	0xffffffff


	//   ....[23]....
        /*02dc*/ 	.word	0xffffffff


	//   ....[24]....
        /*02e0*/ 	.word	0xffffffff


	//   ....[25]....
        /*02e4*/ 	.word	0xffffffff


	//   ....[26]....
        /*02e8*/ 	.word	0xffffffff


	//   ....[27]....
        /*02ec*/ 	.word	0xffffffff


	//   ....[28]....
        /*02f0*/ 	.word	0xffffffff


	//   ....[29]....
        /*02f4*/ 	.word	0xffffffff


	//   ....[30]....
        /*02f8*/ 	.word	0xffffffff


	//   ....[31]....
        /*02fc*/ 	.word	0xffffffff


	//   ....[32]....
        /*0300*/ 	.word	0xffffffff


	//   ....[33]....
        /*0304*/ 	.word	0xffffffff


	//   ....[34]....
        /*0308*/ 	.word	0xffffffff


	//   ....[35]....
        /*030c*/ 	.word	0xffffffff


	//   ....[36]....
        /*0310*/ 	.word	0xffffffff


	//   ....[37]....
        /*0314*/ 	.word	0xffffffff


	//   ....[38]....
        /*0318*/ 	.word	0xffffffff


	//   ....[39]....
        /*031c*/ 	.word	0xffffffff


	//   ....[40]....
        /*0320*/ 	.word	0xffffffff


	//   ....[41]....
        /*0324*/ 	.word	0xffffffff


	//   ....[42]....
        /*0328*/ 	.word	0xffffffff


	//   ....[43]....
        /*032c*/ 	.word	0xffffffff


	//   ....[44]....
        /*0330*/ 	.word	0xffffffff


	//   ....[45]....
        /*0334*/ 	.word	0xffffffff


	//   ....[46]....
        /*0338*/ 	.word	0xffffffff


	//   ....[47]....
        /*033c*/ 	.word	0xffffffff


	//   ....[48]....
        /*0340*/ 	.word	0xffffffff


	//   ....[49]....
        /*0344*/ 	.word	0xffffffff


	//   ....[50]....
        /*0348*/ 	.word	0xffffffff


	//   ....[51]....
        /*034c*/ 	.word	0xffffffff


	//   ....[52]....
        /*0350*/ 	.word	0xffffffff


	//   ....[53]....
        /*0354*/ 	.word	0xffffffff


	//   ....[54]....
        /*0358*/ 	.word	0xffffffff


	//   ....[55]....
        /*035c*/ 	.word	0xffffffff


	//   ....[56]....
        /*0360*/ 	.word	0xffffffff


	//   ....[57]....
        /*0364*/ 	.word	0xffffffff


	//   ....[58]....
        /*0368*/ 	.word	0x0500000f


	//   ....[59]....
        /*036c*/ 	.word	0x0500000f


	//   ....[60]....
        /*0370*/ 	.word	0x0500000f


	//   ....[61]....
        /*0374*/ 	.word	0x0500000f


	//   ....[62]....
        /*0378*/ 	.word	0x0500000f


	//   ....[63]....
        /*037c*/ 	.word	0x0500000f


	//   ....[64]....
        /*0380*/ 	.word	0x0500000f


	//   ....[65]....
        /*0384*/ 	.word	0x0500000f


	//   ....[66]....
        /*0388*/ 	.word	0x0500000f


	//   ....[67]....
        /*038c*/ 	.word	0x0500000f


	//   ....[68]....
        /*0390*/ 	.word	0x0500000f


	//   ....[69]....
        /*0394*/ 	.word	0x0500000f


	//   ....[70]....
        /*0398*/ 	.word	0x0500000f


	//   ....[71]....
        /*039c*/ 	.word	0x0500000f


	//   ....[72]....
        /*03a0*/ 	.word	0x0500000f


	//   ....[73]....
        /*03a4*/ 	.word	0x0500000f


	//   ....[74]....
        /*03a8*/ 	.word	0x0500000f


	//   ....[75]....
        /*03ac*/ 	.word	0x0500000f


	//   ....[76]....
        /*03b0*/ 	.word	0x0500000f


	//----- nvinfo : EIATTR_COOP_GROUP_INSTR_OFFSETS
	.align		4
.L_327:
        /*03b4*/ 	.byte	0x04, 0x28
        /*03b6*/ 	.short	(.L_329 - .L_328)


	//   ....[0]....
.L_328:
        /*03b8*/ 	.word	0x00000060


	//   ....[1]....
        /*03bc*/ 	.word	0x00000170


	//   ....[2]....
        /*03c0*/ 	.word	0x000001c0


	//   ....[3]....
        /*03c4*/ 	.word	0x000003f0


	//   ....[4]....
        /*03c8*/ 	.word	0x00000550


	//   ....[5]....
        /*03cc*/ 	.word	0x00000670


	//   ....[6]....
        /*03d0*/ 	.word	0x000007d0


	//   ....[7]....
        /*03d4*/ 	.word	0x000018a0


	//   ....[8]....
        /*03d8*/ 	.word	0x00005080


	//   ....[9]....
        /*03dc*/ 	.word	0x00005170


	//   ....[10]....
        /*03e0*/ 	.word	0x000055f0


	//   ....[11]....
        /*03e4*/ 	.word	0x00005670


	//   ....[12]....
        /*03e8*/ 	.word	0x00009680


	//   ....[13]....
        /*03ec*/ 	.word	0x00009750


	//   ....[14]....
        /*03f0*/ 	.word	0x00009d50


	//   ....[15]....
        /*03f4*/ 	.word	0x00009dd0


	//   ....[16]....
        /*03f8*/ 	.word	0x0000d6a0


	//   ....[17]....
        /*03fc*/ 	.word	0x0000d700


	//   ....[18]....
        /*0400*/ 	.word	0x0000dac0


	//   ....[19]....
        /*0404*/ 	.word	0x0000db10


	//   ....[20]....
        /*0408*/ 	.word	0x0000ee30


	//   ....[21]....
        /*040c*/ 	.word	0x0000ee70


	//   ....[22]....
        /*0410*/ 	.word	0x0000ef40


	//   ....[23]....
        /*0414*/ 	.word	0x0000ef70


	//   ....[24]....
        /*0418*/ 	.word	0x00012860


	//   ....[25]....
        /*041c*/ 	.word	0x000129f0


	//   ....[26]....
        /*0420*/ 	.word	0x00012a20


	//   ....[27]....
        /*0424*/ 	.word	0x00012a60


	//   ....[28]....
        /*0428*/ 	.word	0x00012ad0


	//   ....[29]....
        /*042c*/ 	.word	0x00012b30


	//   ....[30]....
        /*0430*/ 	.word	0x00012b70


	//   ....[31]....
        /*0434*/ 	.word	0x00012d20


	//   ....[32]....
        /*0438*/ 	.word	0x00012d80


	//   ....[33]....
        /*043c*/ 	.word	0x00012dc0


	//   ....[34]....
        /*0440*/ 	.word	0x00012e00


	//   ....[35]....
        /*0444*/ 	.word	0x00012e30


	//   ....[36]....
        /*0448*/ 	.word	0x00012e60


	//   ....[37]....
        /*044c*/ 	.word	0x00012f00


	//   ....[38]....
        /*0450*/ 	.word	0x00012f60


	//   ....[39]....
        /*0454*/ 	.word	0x00012ff0


	//   ....[40]....
        /*0458*/ 	.word	0x00016fe0


	//   ....[41]....
        /*045c*/ 	.word	0x00016ff0


	//   ....[42]....
        /*0460*/ 	.word	0x00017110


	//   ....[43]....
        /*0464*/ 	.word	0x00017170


	//   ....[44]....
        /*0468*/ 	.word	0x000171b0


	//   ....[45]....
        /*046c*/ 	.word	0x000171f0


	//   ....[46]....
        /*0470*/ 	.word	0x00017220


	//   ....[47]....
        /*0474*/ 	.word	0x00017250


	//   ....[48]....
        /*0478*/ 	.word	0x000173f0


	//   ....[49]....
        /*047c*/ 	.word	0x00017450


	//   ....[50]....
        /*0480*/ 	.word	0x00017490


	//   ....[51]....
        /*0484*/ 	.word	0x000174d0


	//   ....[52]....
        /*0488*/ 	.word	0x00017500


	//   ....[53]....
        /*048c*/ 	.word	0x00017530


	//   ....[54]....
        /*0490*/ 	.word	0x000175f0


	//   ....[55]....
        /*0494*/ 	.word	0x00017610


	//   ....[56]....
        /*0498*/ 	.word	0x00017680


	//   ....[57]....
        /*049c*/ 	.word	0x00017d20


	//   ....[58]....
        /*04a0*/ 	.word	0x00018330


	//   ....[59]....
        /*04a4*/ 	.word	0x00018750


	//   ....[60]....
        /*04a8*/ 	.word	0x000187e0


	//   ....[61]....
        /*04ac*/ 	.word	0x00018880


	//   ....[62]....
        /*04b0*/ 	.word	0x00018930


	//   ....[63]....
        /*04b4*/ 	.word	0x000189b0


	//   ....[64]....
        /*04b8*/ 	.word	0x00018a30


	//   ....[65]....
        /*04bc*/ 	.word	0x00018ab0


	//   ....[66]....
        /*04c0*/ 	.word	0x00018b30


	//   ....[67]....
        /*04c4*/ 	.word	0x00018bc0


	//   ....[68]....
        /*04c8*/ 	.word	0x00018c70


	//   ....[69]....
        /*04cc*/ 	.word	0x00018cf0


	//   ....[70]....
        /*04d0*/ 	.word	0x00018d70


	//   ....[71]....
        /*04d4*/ 	.word	0x00018df0


	//   ....[72]....
        /*04d8*/ 	.word	0x00018e70


	//   ....[73]....
        /*04dc*/ 	.word	0x00018ee0


	//   ....[74]....
        /*04e0*/ 	.word	0x00018f80


	//   ....[75]....
        /*04e4*/ 	.word	0x00019010


	//   ....[76]....
        /*04e8*/ 	.word	0x00019140


	//----- nvinfo : EIATTR_REG_RECONFIG
	.align		4
.L_329:
        /*04ec*/ 	.byte	0x01, 0x54
	.zero		2


	//----- nvinfo : EIATTR_SYSCALL_OFFSETS
	.align		4
        /*04f0*/ 	.byte	0x04, 0x46
        /*04f2*/ 	.short	(.L_331 - .L_330)


	//   ....[0]....
.L_330:
        /*04f4*/ 	.word	0x00001a90


	//   ....[1]....
        /*04f8*/ 	.word	0x00013cf0


	//   ....[2]....
        /*04fc*/ 	.word	0x00013e30


	//   ....[3]....
        /*0500*/ 	.word	0x00013f30


	//----- nvinfo : EIATTR_MBARRIER_INSTR_OFFSETS
	.align		4
.L_331:
        /*0504*/ 	.byte	0x04, 0x39
        /*0506*/ 	.short	(.L_333 - .L_332)


	//   ....[0]....
.L_332:
        /*0508*/ 	.word	0x000002a0
        /*050c*/ 	.word	0x000000ff
        /*0510*/ 	.word	0x00038800
        /*0514*/ 	.short	0x0100
        /*0516*/ 	.byte	0x08
	.zero		1


	//   ....[1]....
        /*0518*/ 	.word	0x000002b0
        /*051c*/ 	.word	0x000000ff
        /*0520*/ 	.word	0x00038820
        /*0524*/ 	.short	0x0100
        /*0526*/ 	.byte	0x08
	.zero		1


	//   ....[2]....
        /*0528*/ 	.word	0x000003a0
        /*052c*/ 	.word	0x000000ff
        /*0530*/ 	.word	0x00038830
        /*0534*/ 	.short	0x0100
        /*0536*/ 	.byte	0x08
	.zero		1


	//   ....[3]....
        /*0538*/ 	.word	0x000003b0
        /*053c*/ 	.word	0x000000ff
        /*0540*/ 	.word	0x00038840
        /*0544*/ 	.short	0x0100
        /*0546*/ 	.byte	0x08
	.zero		1


	//   ....[4]....
        /*0548*/ 	.word	0x000003c0
        /*054c*/ 	.word	0x000000ff
        /*0550*/ 	.word	0x00038838
        /*0554*/ 	.short	0x0100
        /*0556*/ 	.byte	0x08
	.zero		1


	//   ....[5]....
        /*0558*/ 	.word	0x000003d0
        /*055c*/ 	.word	0x000000ff
        /*0560*/ 	.word	0x00038848
        /*0564*/ 	.short	0x0100
        /*0566*/ 	.byte	0x08
	.zero		1


	//   ....[6]....
        /*0568*/ 	.word	0x00000500
        /*056c*/ 	.word	0x000000ff
        /*0570*/ 	.word	0x00038850
        /*0574*/ 	.short	0x0100
        /*0576*/ 	.byte	0x08
	.zero		1


	//   ....[7]....
        /*0578*/ 	.word	0x00000510
        /*057c*/ 	.word	0x000000ff
        /*0580*/ 	.word	0x00038860
        /*0584*/ 	.short	0x0100
        /*0586*/ 	.byte	0x08
	.zero		1


	//   ....[8]....
        /*0588*/ 	.word	0x00000520
        /*058c*/ 	.word	0x000000ff
        /*0590*/ 	.word	0x00038858
        /*0594*/ 	.short	0x0100
        /*0596*/ 	.byte	0x08
	.zero		1


	//   ....[9]....
        /*0598*/ 	.word	0x00000530
        /*059c*/ 	.word	0x000000ff
        /*05a0*/ 	.word	0x00038868
        /*05a4*/ 	.short	0x0100
        /*05a6*/ 	.byte	0x08
	.zero		1


	//   ....[10]....
        /*05a8*/ 	.word	0x00000620
        /*05ac*/ 	.word	0x000000ff
        /*05b0*/ 	.word	0x00038870
        /*05b4*/ 	.short	0x0100
        /*05b6*/ 	.byte	0x06
	.zero		1


	//   ....[11]....
        /*05b8*/ 	.word	0x00000630
        /*05bc*/ 	.word	0x000000ff
        /*05c0*/ 	.word	0x00038880
        /*05c4*/ 	.short	0x0100
        /*05c6*/ 	.byte	0x06
	.zero		1


	//   ....[12]....
        /*05c8*/ 	.word	0x00000640
        /*05cc*/ 	.word	0x000000ff
        /*05d0*/ 	.word	0x00038878
        /*05d4*/ 	.short	0x0100
        /*05d6*/ 	.byte	0x06
	.zero		1


	//   ....[13]....
        /*05d8*/ 	.word	0x00000650
        /*05dc*/ 	.word	0x000000ff
        /*05e0*/ 	.word	0x00038888
        /*05e4*/ 	.short	0x0100
        /*05e6*/ 	.byte	0x06
	.zero		1


	//   ....[14]....
        /*05e8*/ 	.word	0x00000780
        /*05ec*/ 	.word	0x000000ff
        /*05f0*/ 	.word	0x00038890
        /*05f4*/ 	.short	0x0100
        /*05f6*/ 	.byte	0x08
	.zero		1


	//   ....[15]....
        /*05f8*/ 	.word	0x00000790
        /*05fc*/ 	.word	0x000000ff
        /*0600*/ 	.word	0x000388a0
        /*0604*/ 	.short	0x0100
        /*0606*/ 	.byte	0x08
	.zero		1


	//   ....[16]....
        /*0608*/ 	.word	0x000007a0
        /*060c*/ 	.word	0x000000ff
        /*0610*/ 	.word	0x00038898
        /*0614*/ 	.short	0x0100
        /*0616*/ 	.byte	0x08
	.zero		1


	//   ....[17]....
        /*0618*/ 	.word	0x000007b0
        /*061c*/ 	.word	0x000000ff
        /*0620*/ 	.word	0x000388a8
        /*0624*/ 	.short	0x0100
        /*0626*/ 	.byte	0x08
	.zero		1


	//   ....[18]....
        /*0628*/ 	.word	0x000008e0
        /*062c*/ 	.word	0x000000ff
        /*0630*/ 	.word	0x000388b0
        /*0634*/ 	.short	0x0100
        /*0636*/ 	.byte	0x08
	.zero		1


	//   ....[19]....
        /*0638*/ 	.word	0x000008f0
        /*063c*/ 	.word	0x000000ff
        /*0640*/ 	.word	0x000388c0
        /*0644*/ 	.short	0x0100
        /*0646*/ 	.byte	0x08
	.zero		1


	//   ....[20]....
        /*0648*/ 	.word	0x00000900
        /*064c*/ 	.word	0x000000ff
        /*0650*/ 	.word	0x000388b8
        /*0654*/ 	.short	0x0100
        /*0656*/ 	.byte	0x08
	.zero		1


	//   ....[21]....
        /*0658*/ 	.word	0x00000910
        /*065c*/ 	.word	0x000000ff
        /*0660*/ 	.word	0x000388c8
        /*0664*/ 	.short	0x0100
        /*0666*/ 	.byte	0x08
	.zero		1


	//   ....[22]....
        /*0668*/ 	.word	0x00001b40
        /*066c*/ 	.word	0x000000ff
        /*0670*/ 	.word	0x00038800
        /*0674*/ 	.short	0x010a
        /*0676*/ 	.byte	0x06
	.zero		1


	//   ....[23]....
        /*0678*/ 	.word	0x00001be0
        /*067c*/ 	.word	0x00000000
        /*0680*/ 	.word	0x00038830
        /*0684*/ 	.short	0x010a
        /*0686*/ 	.byte	0x3f
	.zero		1


	//   ....[24]....
        /*0688*/ 	.word	0x00001c50
        /*068c*/ 	.word	0x00000000
        /*0690*/ 	.word	0x00038830
        /*0694*/ 	.short	0x010a
        /*0696*/ 	.byte	0x3f
	.zero		1


	//   ....[25]....
        /*0698*/ 	.word	0x00004ee0
        /*069c*/ 	.word	0x00000000
        /*06a0*/ 	.word	0x00000000
        /*06a4*/ 	.short	0x0101
        /*06a6*/ 	.byte	0x3f
	.zero		1


	//   ....[26]....
        /*06a8*/ 	.word	0x00006570
        /*06ac*/ 	.word	0x000000ff
        /*06b0*/ 	.word	0x00038830
        /*06b4*/ 	.short	0x010a
        /*06b6*/ 	.byte	0x04
	.zero		1


	//   ....[27]....
        /*06b8*/ 	.word	0x000065c0
        /*06bc*/ 	.word	0x000000ff
        /*06c0*/ 	.word	0x00038830
        /*06c4*/ 	.short	0x010a
        /*06c6*/ 	.byte	0x04
	.zero		1


	//   ....[28]....
        /*06c8*/ 	.word	0x00008a80
        /*06cc*/ 	.word	0x000000ff
        /*06d0*/ 	.word	0x00038850
        /*06d4*/ 	.short	0x010a
        /*06d6*/ 	.byte	0x04
	.zero		1


	//   ....[29]....
        /*06d8*/ 	.word	0x00008ac0
        /*06dc*/ 	.word	0x000000ff
        /*06e0*/ 	.word	0x00038850
        /*06e4*/ 	.short	0x010a
        /*06e6*/ 	.byte	0x04
	.zero		1


	//   ....[30]....
        /*06e8*/ 	.word	0x0000a2d0
        /*06ec*/ 	.word	0x0000000e
        /*06f0*/ 	.word	0x00000000
        /*06f4*/ 	.short	0x0101
        /*06f6*/ 	.byte	0x3f
	.zero		1


	//   ....[31]....
        /*06f8*/ 	.word	0x0000a340
        /*06fc*/ 	.word	0x0000009f
        /*0700*/ 	.word	0x00000000
        /*0704*/ 	.short	0x0101
        /*0706*/ 	.byte	0x3f
	.zero		1


	//   ....[32]....
        /*0708*/ 	.word	0x0000a740
        /*070c*/ 	.word	0x000000ff
        /*0710*/ 	.word	0x00038830
        /*0714*/ 	.short	0x010a
        /*0716*/ 	.byte	0x04
	.zero		1


	//   ....[33]....
        /*0718*/ 	.word	0x0000a780
        /*071c*/ 	.word	0x000000ff
        /*0720*/ 	.word	0x00038830
        /*0724*/ 	.short	0x010a
        /*0726*/ 	.byte	0x04
	.zero		1


	//   ....[34]....
        /*0728*/ 	.word	0x0000d030
        /*072c*/ 	.word	0x000000ff
        /*0730*/ 	.word	0x00038850
        /*0734*/ 	.short	0x010a
        /*0736*/ 	.byte	0x04
	.zero		1


	//   ....[35]....
        /*0738*/ 	.word	0x0000d070
        /*073c*/ 	.word	0x000000ff
        /*0740*/ 	.word	0x00038850
        /*0744*/ 	.short	0x010a
        /*0746*/ 	.byte	0x04
	.zero		1


	//   ....[36]....
        /*0748*/ 	.word	0x0000e1f0
        /*074c*/ 	.word	0x00000015
        /*0750*/ 	.word	0x00000000
        /*0754*/ 	.short	0x0101
        /*0756*/ 	.byte	0x3f
	.zero		1


	//   ....[37]....
        /*0758*/ 	.word	0x0000e260
        /*075c*/ 	.word	0x00000017
        /*0760*/ 	.word	0x00000000
        /*0764*/ 	.short	0x0101
        /*0766*/ 	.byte	0x3f
	.zero		1


	//   ....[38]....
        /*0768*/ 	.word	0x0000eda0
        /*076c*/ 	.word	0x000000ff
        /*0770*/ 	.word	0x00038850
        /*0774*/ 	.short	0x010a
        /*0776*/ 	.byte	0x07
	.zero		1


	//   ....[39]....
        /*0778*/ 	.word	0x0000ede0
        /*077c*/ 	.word	0x000000ff
        /*0780*/ 	.word	0x00038850
        /*0784*/ 	.short	0x010a
        /*0786*/ 	.byte	0x07
	.zero		1


	//   ....[40]....
        /*0788*/ 	.word	0x0000f2d0
        /*078c*/ 	.word	0x00000009
        /*0790*/ 	.word	0x00000000
        /*0794*/ 	.short	0x0101
        /*0796*/ 	.byte	0x3f
	.zero		1


	//   ....[41]....
        /*0798*/ 	.word	0x00011350
        /*079c*/ 	.word	0x00000013
        /*07a0*/ 	.word	0x00000000
        /*07a4*/ 	.short	0x0101
        /*07a6*/ 	.byte	0x3f
	.zero		1


	//   ....[42]....
        /*07a8*/ 	.word	0x00014760
        /*07ac*/ 	.word	0x00000008
        /*07b0*/ 	.word	0x00038840
        /*07b4*/ 	.short	0x010a
        /*07b6*/ 	.byte	0x3f
	.zero		1


	//   ....[43]....
        /*07b8*/ 	.word	0x00014dd0
        /*07bc*/ 	.word	0x00000009
        /*07c0*/ 	.word	0x00038820
        /*07c4*/ 	.short	0x010a
        /*07c6*/ 	.byte	0x3f
	.zero		1


	//   ....[44]....
        /*07c8*/ 	.word	0x00015100
        /*07cc*/ 	.word	0x00000002
        /*07d0*/ 	.word	0x00038840
        /*07d4*/ 	.short	0x010a
        /*07d6*/ 	.byte	0x3f
	.zero		1


	//   ....[45]....
        /*07d8*/ 	.word	0x00015450
        /*07dc*/ 	.word	0x00000003
        /*07e0*/ 	.word	0x00000060
        /*07e4*/ 	.short	0x010a
        /*07e6*/ 	.byte	0x3f
	.zero		1


	//   ....[46]....
        /*07e8*/ 	.word	0x00015ac0
        /*07ec*/ 	.word	0x00000002
        /*07f0*/ 	.word	0x00038840
        /*07f4*/ 	.short	0x010a
        /*07f6*/ 	.byte	0x3f
	.zero		1


	//   ....[47]....
        /*07f8*/ 	.word	0x00015e10
        /*07fc*/ 	.word	0x00000003
        /*0800*/ 	.word	0x00000060
        /*0804*/ 	.short	0x010a
        /*0806*/ 	.byte	0x3f
	.zero		1


	//   ....[48]....
        /*0808*/ 	.word	0x00016380
        /*080c*/ 	.word	0x00000002
        /*0810*/ 	.word	0x00038840
        /*0814*/ 	.short	0x010a
        /*0816*/ 	.byte	0x3f
	.zero		1


	//   ....[49]....
        /*0818*/ 	.word	0x000166d0
        /*081c*/ 	.word	0x00000002
        /*0820*/ 	.word	0x00000060
        /*0824*/ 	.short	0x010a
        /*0826*/ 	.byte	0x3f
	.zero		1


	//   ....[50]....
        /*0828*/ 	.word	0x00016bf0
        /*082c*/ 	.word	0x00000003
        /*0830*/ 	.word	0x00038860
        /*0834*/ 	.short	0x010a
        /*0836*/ 	.byte	0x3f
	.zero		1


	//   ....[51]....
        /*0838*/ 	.word	0x00017ca0
        /*083c*/ 	.word	0x00000000
        /*0840*/ 	.word	0x00038820
        /*0844*/ 	.short	0x010a
        /*0846*/ 	.byte	0x3f
	.zero		1


	//   ....[52]....
        /*0848*/ 	.word	0x00017e80
        /*084c*/ 	.word	0x00000006
        /*0850*/ 	.word	0x00000000
        /*0854*/ 	.short	0x010a
        /*0856*/ 	.byte	0x3f
	.zero		1


	//   ....[53]....
        /*0858*/ 	.word	0x00017ef0
        /*085c*/ 	.word	0x00000007
        /*0860*/ 	.word	0x00000000
        /*0864*/ 	.short	0x010a
        /*0866*/ 	.byte	0x3f
	.zero		1


	//   ....[54]....
        /*0868*/ 	.word	0x00017f60
        /*086c*/ 	.word	0x00000004
        /*0870*/ 	.word	0x00000000
        /*0874*/ 	.short	0x010a
        /*0876*/ 	.byte	0x3f
	.zero		1


	//   ....[55]....
        /*0878*/ 	.word	0x00017f90
        /*087c*/ 	.word	0x00000003
        /*0880*/ 	.word	0x00000000
        /*0884*/ 	.short	0x010a
        /*0886*/ 	.byte	0x3f
	.zero		1


	//   ....[56]....
        /*0888*/ 	.word	0x00018010
        /*088c*/ 	.word	0x00000003
        /*0890*/ 	.word	0x00038800
        /*0894*/ 	.short	0x010a
        /*0896*/ 	.byte	0x3f
	.zero		1


	//   ....[57]....
        /*0898*/ 	.word	0x00018060
        /*089c*/ 	.word	0x00000000
        /*08a0*/ 	.word	0x00038830
        /*08a4*/ 	.short	0x010a
        /*08a6*/ 	.byte	0x3f
	.zero		1


	//   ....[58]....
        /*08a8*/ 	.word	0x000180d0
        /*08ac*/ 	.word	0x00000004
        /*08b0*/ 	.word	0x00038830
        /*08b4*/ 	.short	0x010a
        /*08b6*/ 	.byte	0x3f
	.zero		1


	//   ....[59]....
        /*08b8*/ 	.word	0x00018130
        /*08bc*/ 	.word	0x00000003
        /*08c0*/ 	.word	0x00038850
        /*08c4*/ 	.short	0x010a
        /*08c6*/ 	.byte	0x3f
	.zero		1


	//   ....[60]....
        /*08c8*/ 	.word	0x00018190
        /*08cc*/ 	.word	0x00000004
        /*08d0*/ 	.word	0x00038830
        /*08d4*/ 	.short	0x010a
        /*08d6*/ 	.byte	0x3f
	.zero		1


	//   ....[61]....
        /*08d8*/ 	.word	0x000181f0
        /*08dc*/ 	.word	0x00000003
        /*08e0*/ 	.word	0x00038850
        /*08e4*/ 	.short	0x010a
        /*08e6*/ 	.byte	0x3f
	.zero		1


	//   ....[62]....
        /*08e8*/ 	.word	0x00018250
        /*08ec*/ 	.word	0x00000007
        /*08f0*/ 	.word	0x00038850
        /*08f4*/ 	.short	0x010a
        /*08f6*/ 	.byte	0x3f
	.zero		1


	//   ....[63]....
        /*08f8*/ 	.word	0x000183f0
        /*08fc*/ 	.word	0x00000008
        /*0900*/ 	.word	0x00038840
        /*0904*/ 	.short	0x010a
        /*0906*/ 	.byte	0x3f
	.zero		1


	//   ....[64]....
        /*0908*/ 	.word	0x00018470
        /*090c*/ 	.word	0x00000008
        /*0910*/ 	.word	0x00038820
        /*0914*/ 	.short	0x010a
        /*0916*/ 	.byte	0x3f
	.zero		1


	//   ....[65]....
        /*0918*/ 	.word	0x000184c0
        /*091c*/ 	.word	0x00000002
        /*0920*/ 	.word	0x00038840
        /*0924*/ 	.short	0x010a
        /*0926*/ 	.byte	0x3f
	.zero		1


	//   ....[66]....
        /*0928*/ 	.word	0x00018510
        /*092c*/ 	.word	0x00000003
        /*0930*/ 	.word	0x00000060
        /*0934*/ 	.short	0x010a
        /*0936*/ 	.byte	0x3f
	.zero		1


	//   ....[67]....
        /*0938*/ 	.word	0x00018560
        /*093c*/ 	.word	0x00000002
        /*0940*/ 	.word	0x00038840
        /*0944*/ 	.short	0x010a
        /*0946*/ 	.byte	0x3f
	.zero		1


	//   ....[68]....
        /*0948*/ 	.word	0x000185b0
        /*094c*/ 	.word	0x00000003
        /*0950*/ 	.word	0x00000060
        /*0954*/ 	.short	0x010a
        /*0956*/ 	.byte	0x3f
	.zero		1


	//   ....[69]....
        /*0958*/ 	.word	0x00018600
        /*095c*/ 	.word	0x00000002
        /*0960*/ 	.word	0x00038840
        /*0964*/ 	.short	0x010a
        /*0966*/ 	.byte	0x3f
	.zero		1


	//   ....[70]....
        /*0968*/ 	.word	0x00018650
        /*096c*/ 	.word	0x00000002
        /*0970*/ 	.word	0x00000060
        /*0974*/ 	.short	0x010a
        /*0976*/ 	.byte	0x3f
	.zero		1


	//   ....[71]....
        /*0978*/ 	.word	0x000186a0
        /*097c*/ 	.word	0x00000003
        /*0980*/ 	.word	0x00038860
        /*0984*/ 	.short	0x010a
        /*0986*/ 	.byte	0x3f
	.zero		1


	//   ....[72]....
        /*0988*/ 	.word	0x00019060
        /*098c*/ 	.word	0x00000000
        /*0990*/ 	.word	0x00038820
        /*0994*/ 	.short	0x010a
        /*0996*/ 	.byte	0x3f
	.zero		1


	//   ....[73]....
        /*0998*/ 	.word	0x00019200
        /*099c*/ 	.word	0x00000006
        /*09a0*/ 	.word	0x00000000
        /*09a4*/ 	.short	0x010a
        /*09a6*/ 	.byte	0x3f
	.zero		1


	//   ....[74]....
        /*09a8*/ 	.word	0x00019250
        /*09ac*/ 	.word	0x00000007
        /*09b0*/ 	.word	0x00000000
        /*09b4*/ 	.short	0x010a
        /*09b6*/ 	.byte	0x3f
	.zero		1


	//   ....[75]....
        /*09b8*/ 	.word	0x000192a0
        /*09bc*/ 	.word	0x00000004
        /*09c0*/ 	.word	0x00000000
        /*09c4*/ 	.short	0x010a
        /*09c6*/ 	.byte	0x3f
	.zero		1


	//----- nvinfo : EIATTR_NUM_MBARRIERS
	.align		4
.L_333:
        /*09c8*/ 	.byte	0x03, 0x38
        /*09ca*/ 	.short	0x0016


	//----- nvinfo : EIATTR_EXIT_INSTR_OFFSETS
	.align		4
        /*09cc*/ 	.byte	0x04, 0x1c
        /*09ce*/ 	.short	(.L_335 - .L_334)


	//   ....[0]....
.L_334:
        /*09d0*/ 	.word	0x00000a80


	//   ....[1]....
        /*09d4*/ 	.word	0x00012820


	//   ....[2]....
        /*09d8*/ 	.word	0x00012880


	//   ....[3]....
        /*09dc*/ 	.word	0x00017fe0


	//----- nvinfo : EIATTR_MAX_THREADS
	.align		4
.L_335:
        /*09e0*/ 	.byte	0x04, 0x05
        /*09e2*/ 	.short	(.L_337 - .L_336)
.L_336:
        /*09e4*/ 	.word	0x00000180
        /*09e8*/ 	.word	0x00000001
        /*09ec*/ 	.word	0x00000001


	//----- nvinfo : EIATTR_CRS_STACK_SIZE
	.align		4
.L_337:
        /*09f0*/ 	.byte	0x04, 0x1e
        /*09f2*/ 	.short	(.L_339 - .L_338)
.L_338:
        /*09f4*/ 	.word	0x00000000


	//----- nvinfo : EIATTR_CBANK_PARAM_SIZE
	.align		4
.L_339:
        /*09f8*/ 	.byte	0x03, 0x19
        /*09fa*/ 	.short	0x0a70


	//----- nvinfo : EIATTR_PARAM_CBANK
	.align		4
        /*09fc*/ 	.byte	0x04, 0x0a
        /*09fe*/ 	.short	(.L_341 - .L_340)
	.align		4
.L_340:
        /*0a00*/ 	.word	index@(.nv.constant0._ZN7cutlass13device_kernelIN5flash11enable_sm90INS1_16FlashAttnFwdSm90INS1_25CollectiveMainloopFwdSm90ILi2EN4cute5tupleIJNS5_1CILi1EEES8_S8_EEENS6_IJNS7_ILi128EEENS7_ILi80EEENS7_ILi256EEEEEELi256ENS_6half_tEfNS_4arch4Sm90ELb1ELb0ELb1ELb1ELb0ELb0ELb0ELb1ELb1ELb0ELb0ELb0EEENS1_21CollectiveEpilogueFwdINS6_IJSA_SC_SB_EEES9_SE_SG_Li256ELb1ELb0ELb0ELb0EEENS1_36VarlenDynamicPersistentTileSchedulerILi128ELi80ELi256ELi32ELb0ELb0ELb1ELb1ELb1ELb1EEEEEEEEEvNT_6ParamsE)
        /*0a04*/ 	.short	0x0210
        /*0a06*/ 	.short	0x0a70


	//----- nvinfo : EIATTR_SW_WAR
	.align		4
.L_341:
        /*0a08*/ 	.byte	0x04, 0x36
        /*0a0a*/ 	.short	(.L_343 - .L_342)
.L_342:
        /*0a0c*/ 	.word	0x00000008
.L_343:


//--------------------- .nv.info._ZN7cutlass13device_kernelIN5flash11enable_sm90INS1_16FlashAttnFwdSm90INS1_25CollectiveMainloopFwdSm90ILi2EN4cute5tupleIJNS5_1CILi1EEES8_S8_EEENS6_IJNS7_ILi128EEENS7_ILi80EEENS7_ILi256EEEEEELi256ENS_6half_tEfNS_4arch4Sm90ELb1ELb0ELb1ELb1ELb0ELb1ELb0ELb1ELb1ELb0ELb0ELb0EEENS1_21CollectiveEpilogueFwdINS6_IJSA_SC_SB_EEES9_SE_SG_Li256ELb1ELb0ELb0ELb0EEENS1_36VarlenDynamicPersistentTileSchedulerILi128ELi80ELi256ELi32ELb0ELb0ELb1ELb1ELb1ELb1EEEEEEEEEvNT_6ParamsE --------------------------
	.section	.nv.info._ZN7cutlass13device_kernelIN5flash11enable_sm90INS1_16FlashAttnFwdSm90INS1_25CollectiveMainloopFwdSm90ILi2EN4cute5tupleIJNS5_1CILi1EEES8_S8_EEENS6_IJNS7_ILi128EEENS7_ILi80EEENS7_ILi256EEEEEELi256ENS_6half_tEfNS_4arch4Sm90ELb1ELb0ELb1ELb1ELb0ELb1ELb0ELb1ELb1ELb0ELb0ELb0EEENS1_21CollectiveEpilogueFwdINS6_IJSA_SC_SB_EEES9_SE_SG_Li256ELb1ELb0ELb0ELb0EEENS1_36VarlenDynamicPersistentTileSchedulerILi128ELi80ELi256ELi32ELb0ELb0ELb1ELb1ELb1ELb1EEEEEEEEEvNT_6ParamsE,"",@"SHT_CUDA_INFO"
	.sectionflags	@""
	.align	4


	//----- nvinfo : EIATTR_CUDA_API_VERSION
	.align		4
        /*0000*/ 	.byte	0x04, 0x37
        /*0002*/ 	.short	(.L_345 - .L_344)
.L_344:
        /*0004*/ 	.word	0x00000082


	//----- nvinfo : EIATTR_KPARAM_INFO
	.align		4
.L_345:
        /*0008*/ 	.byte	0x04, 0x17
        /*000a*/ 	.short	(.L_347 - .L_346)
.L_346:
        /*000c*/ 	.word	0x00000000
        /*0010*/ 	.short	0x0000
        /*0012*/ 	.short	0x0070
        /*0014*/ 	.byte	0x00, 0xf0, 0x01, 0x28


	//----- nvinfo : EIATTR_SPARSE_MMA_MASK
	.align		4
.L_347:
        /*0018*/ 	.byte	0x03, 0x50
        /*001a*/ 	.short	0x0000


	//----- nvinfo : EIATTR_MAXREG_COUNT
	.align		4
        /*001c*/ 	.byte	0x03, 0x1b
        /*001e*/ 	.short	0x00a8


	//----- nvinfo : EIATTR_NUM_BARRIERS
	.align		4
        /*0020*/ 	.byte	0x02, 0x4c
        /*0022*/ 	.byte	0x10
	.zero		1


	//----- nvinfo : EIATTR_EXTERNS
	.align		4
        /*0024*/ 	.byte	0x04, 0x0f
        /*0026*/ 	.short	(.L_349 - .L_348)


	//   ....[0]....
	.align		4
.L_348:
        /*0028*/ 	.word	index@(__assertfail)


	//----- nvinfo : EIATTR_ANNOTATIONS
	.align		4
.L_349:
        /*002c*/ 	.byte	0x04, 0x55
        /*002e*/ 	.short	(.L_351 - .L_350)


	//   ....[0]....
.L_350:
        /* <DEDUP_REMOVED lines=84> */


	//----- nvinfo : EIATTR_MERCURY_ISA_VERSION
	.align		4
.L_351:
        /*0558*/ 	.byte	0x03, 0x5f
        /*055a*/ 	.short	0x0101


	//----- nvinfo : EIATTR_UNUSED_LOAD_BYTE_OFFSET
	.align		4
        /*055c*/ 	.byte	0x04, 0x44
        /*055e*/ 	.short	(.L_353 - .L_352)


	//   ....[0]....
.L_352:
        /*0560*/ 	.word	0x00000ae0
        /*0564*/ 	.word	0x0000fff0


	//   ....[1]....
        /*0568*/ 	.word	0x00024db0
        /*056c*/ 	.word	0x0000fff0


	//----- nvinfo : EIATTR_INT_WARP_WIDE_INSTR_OFFSETS
	.align		4
.L_353:
        /*0570*/ 	.byte	0x04, 0x31
        /*0572*/ 	.short	(.L_355 - .L_354)


	//   ....[0]....
.L_354:
        /*0574*/ 	.word	0x000001c0


	//   ....[1]....
        /*0578*/ 	.word	0x00000200


	//   ....[2]....
        /*057c*/ 	.word	0x00000270


	//   ....[3]....
        /*0580*/ 	.word	0x00029970


	//   ....[4]....
        /*0584*/ 	.word	0x00029a00


	//   ....[5]....
        /*0588*/ 	.word	0x00029e80


	//   ....[6]....
        /*058c*/ 	.word	0x00029eb0


	//   ....[7]....
        /*0590*/ 	.word	0x0002a0c0


	//   ....[8]....
        /*0594*/ 	.word	0x0002a1b0


	//   ....[9]....
        /*0598*/ 	.word	0x0002a2a0


	//   ....[10]....
        /*059c*/ 	.word	0x0002c8b0


	//   ....[11]....
        /*05a0*/ 	.word	0x0002c940


	//----- nvinfo : EIATTR_COOP_GROUP_MASK_REGIDS
	.align		4
.L_355:
        /*05a4*/ 	.byte	0x04, 0x29
        /*05a6*/ 	.short	(.L_357 - .L_356)


	//   ....[0]....
.L_356:
        /*05a8*/ 	.word	0xffffffff


	//   ....[1]....
        /*05ac*/ 	.word	0xffffffff


	//   ....[2]....
        /*05b0*/ 	.word	0xffffffff


	//   ....[3]....
        /*05b4*/ 	.word	0xffffffff


	//   ....[4]....
        /*05b8*/ 	.word	0xffffffff


	//   ....[5]....
        /*05bc*/ 	.word	0xffffffff


	//   ....[6]....
        /*05c0*/ 	.word	0xffffffff


	//   ....[7]....
        /*05c4*/ 	.word	0xffffffff


	//   ....[8]....
        /*05c8*/ 	.word	0xffffffff


	//   ....[9]....
        /*05cc*/ 	.word	0xffffffff


	//   ....[10]....
        /*05d0*/ 	.word	0xffffffff


	//   ....[11]....
        /*05d4*/ 	.word	0xffffffff


	//   ....[12]....
        /*05d8*/ 	.word	0xffffffff


	//   ....[13]....
        /*05dc*/ 	.word	0xffffffff


	//   ....[14]....
        /*05e0*/ 	.word	0xffffffff


	//   ....[15]....
        /*05e4*/ 	.word	0xffffffff


	//   ....[16]....
        /*05e8*/ 	.word	0xffffffff


	//   ....[17]....
        /*05ec*/ 	.word	0xffffffff


	//   ....[18]....
        /*05f0*/ 	.word	0xffffffff


	//   ....[19]....
        /*05f4*/ 	.word	0xffffffff


	//   ....[20]....
        /*05f8*/ 	.word	0xffffffff


	//   ....[21]....
        /*05fc*/ 	.word	0xffffffff


	//   ....[22]....
        /*0600*/ 	.word	0xffffffff


	//   ....[23]....
        /*0604*/ 	.word	0xffffffff


	//   ....[24]....
        /*0608*/ 	.word	0xffffffff


	//   ....[25]....
        /*060c*/ 	.word	0xffffffff


	//   ....[26]....
        /*0610*/ 	.word	0xffffffff


	//   ....[27]....
        /*0614*/ 	.word	0xffffffff


	//   ....[28]....
        /*0618*/ 	.word	0xffffffff


	//   ....[29]....
        /*061c*/ 	.word	0xffffffff


	//   ....[30]....
        /*0620*/ 	.word	0xffffffff


	//   ....[31]....
        /*0624*/ 	.word	0xffffffff


	//   ....[32]....
        /*0628*/ 	.word	0xffffffff


	//   ....[33]....
        /*062c*/ 	.word	0xffffffff


	//   ....[34]....
        /*0630*/ 	.word	0xffffffff


	//   ....[35]....
        /*0634*/ 	.word	0xffffffff


	//   ....[36]....
        /*0638*/ 	.word	0xffffffff


	//   ....[37]....
        /*063c*/ 	.word	0xffffffff


	//   ....[38]....
        /*0640*/ 	.word	0xffffffff


	//   ....[39]....
        /*0644*/ 	.word	0xffffffff


	//   ....[40]....
        /*0648*/ 	.word	0xffffffff


	//   ....[41]....
        /*064c*/ 	.word	0xffffffff


	//   ....[42]....
        /*0650*/ 	.word	0xffffffff


	//   ....[43]....
        /*0654*/ 	.word	0xffffffff


	//   ....[44]....
        /*0658*/ 	.word	0xffffffff


	//   ....[45]....
        /*065c*/ 	.word	0xffffffff


	//   ....[46]....
        /*0660*/ 	.word	0xffffffff


	//   ....[47]....
        /*0664*/ 	.word	0xffffffff


	//   ....[48]....
        /*0668*/ 	.word	0xffffffff


	//   ....[49]....
        /*066c*/ 	.word	0xffffffff


	//   ....[50]....
        /*0670*/ 	.word	0xffffffff


	//   ....[51]....
        /*0674*/ 	.word	0xffffffff


	//   ....[52]....
        /*0678*/ 	.word	0xffffffff


	//   ....[53]....
        /*067c*/ 	.word	0xffffffff


	//   ....[54]....
        /*0680*/ 	.word	0xffffffff


	//   ....[55]....
        /*0684*/ 	.word	0xffffffff


	//   ....[56]....
        /*0688*/ 	.word	0xffffffff


	//   ....[57]....
        /*068c*/ 	.word	0xffffffff


	//   ....[58]....
        /*0690*/ 	.word	0x0500000f


	//   ....[59]....
        /*0694*/ 	.word	0x0500000f


	//   ....[60]....
        /*0698*/ 	.word	0x0500000f


	//   ....[61]....
        /*069c*/ 	.word	0x0500000f


	//   ....[62]....
        /*06a0*/ 	.word	0x0500000f


	//   ....[63]....
        /*06a4*/ 	.word	0x0500000f


	//   ....[64]....
        /*06a8*/ 	.word	0x0500000f


	//   ....[65]....
        /*06ac*/ 	.word	0x0500000f


	//   ....[66]....
        /*06b0*/ 	.word	0x0500000f


	//   ....[67]....
        /*06b4*/ 	.word	0x0500000f


	//   ....[68]....
        /*06b8*/ 	.word	0x0500000f


	//   ....[69]....
        /*06bc*/ 	.word	0x0500000f


	//   ....[70]....
        /*06c0*/ 	.word	0x0500000f


	//   ....[71]....
        /*06c4*/ 	.word	0x0500000f


	//   ....[72]....
        /*06c8*/ 	.word	0x0500000f


	//   ....[73]....
        /*06cc*/ 	.word	0x0500000f


	//   ....[74]....
        /*06d0*/ 	.word	0x0500000f


	//   ....[75]....
        /*06d4*/ 	.word	0x0500000f


	//   ....[76]....
        /*06d8*/ 	.word	0x0500000f


	//   ....[77]....
        /*06dc*/ 	.word	0x0500000f


	//   ....[78]....
        /*06e0*/ 	.word	0x0500000f


	//   ....[79]....
        /*06e4*/ 	.word	0x0500000f


	//   ....[80]....
        /*06e8*/ 	.word	0x0500000f


	//   ....[81]....
        /*06ec*/ 	.word	0x0500000f


	//   ....[82]....
        /*06f0*/ 	.word	0x0500000f


	//   ....[83]....
        /*06f4*/ 	.word	0x0500000f


	//   ....[84]....
        /*06f8*/ 	.word	0x0500000f


	//   ....[85]....
        /*06fc*/ 	.word	0x0500000f


	//   ....[86]....
        /*0700*/ 	.word	0x0500000f


	//   ....[87]....
        /*0704*/ 	.word	0x0500000f


	//   ....[88]....
        /*0708*/ 	.word	0x0500000f


	//   ....[89]....
        /*070c*/ 	.word	0x0500000f


	//   ....[90]....
        /*0710*/ 	.word	0x0500000f


	//   ....[91]....
        /*0714*/ 	.word	0x0500000f


	//   ....[92]....
        /*0718*/ 	.word	0x0500000f


	//   ....[93]....
        /*071c*/ 	.word	0x0500000f


	//   ....[94]....
        /*0720*/ 	.word	0x0500000f


	//   ....[95]....
        /*0724*/ 	.word	0x0500000f


	//   ....[96]....
        /*0728*/ 	.word	0x0500000f


	//   ....[97]....
        /*072c*/ 	.word	0x0500000f


	//   ....[98]....
        /*0730*/ 	.word	0x0500000f


	//   ....[99]....
        /*0734*/ 	.word	0x0500000f


	//   ....[100]....
        /*0738*/ 	.word	0x0500000f


	//   ....[101]....
        /*073c*/ 	.word	0x0500000f


	//   ....[102]....
        /*0740*/ 	.word	0x0500000f


	//   ....[103]....
        /*0744*/ 	.word	0x0500000f


	//   ....[104]....
        /*0748*/ 	.word	0x0500000f


	//   ....[105]....
        /*074c*/ 	.word	0x0500000f


	//   ....[106]....
        /*0750*/ 	.word	0x0500000f


	//   ....[107]....
        /*0754*/ 	.word	0x0500000f


	//   ....[108]....
        /*0758*/ 	.word	0x0500000f


	//   ....[109]....
        /*075c*/ 	.word	0x0500000f


	//----- nvinfo : EIATTR_COOP_GROUP_INSTR_OFFSETS
	.align		4
.L_357:
        /*0760*/ 	.byte	0x04, 0x28
        /*0762*/ 	.short	(.L_359 - .L_358)


	//   ....[0]....
.L_358:
        /*0764*/ 	.word	0x00000060


	//   ....[1]....
        /*0768*/ 	.word	0x000001d0


	//   ....[2]....
        /*076c*/ 	.word	0x00000220


	//   ....[3]....
        /*0770*/ 	.word	0x00000450


	//   ....[4]....
        /*0774*/ 	.word	0x000005b0


	//   ....[5]....
        /*0778*/ 	.word	0x000006d0


	//   ....[6]....
        /*077c*/ 	.word	0x00000830


	//   ....[7]....
        /*0780*/ 	.word	0x0000ab20


	//   ....[8]....
        /*0784*/ 	.word	0x00017a90


	//   ....[9]....
        /*0788*/ 	.word	0x00017b30


	//   ....[10]....
        /*078c*/ 	.word	0x000180b0


	//   ....[11]....
        /*0790*/ 	.word	0x000180d0


	//   ....[12]....
        /*0794*/ 	.word	0x0001daf0


	//   ....[13]....
        /*0798*/ 	.word	0x0001dbf0


	//   ....[14]....
        /*079c*/ 	.word	0x0001e090


	//   ....[15]....
        /*07a0*/ 	.word	0x0001e100


	//   ....[16]....
        /*07a4*/ 	.word	0x00022bd0


	//   ....[17]....
        /*07a8*/ 	.word	0x00022bf0


	//   ....[18]....
        /*07ac*/ 	.word	0x00022ef0


	//   ....[19]....
        /*07b0*/ 	.word	0x00023090


	//   ....[20]....
        /*07b4*/ 	.word	0x00024310


	//   ....[21]....
        /*07b8*/ 	.word	0x00024390


	//   ....[22]....
        /*07bc*/ 	.word	0x000243b0


	//   ....[23]....
        /*07c0*/ 	.word	0x000243c0


	//   ....[24]....
        /*07c4*/ 	.word	0x000276c0


	//   ....[25]....
        /*07c8*/ 	.word	0x00027840


	//   ....[26]....
        /*07cc*/ 	.word	0x00027870


	//   ....[27]....
        /*07d0*/ 	.word	0x000278b0


	//   ....[28]....
        /*07d4*/ 	.word	0x00027920


	//   ....[29]....
        /*07d8*/ 	.word	0x00027980


	//   ....[30]....
        /*07dc*/ 	.word	0x000279c0


	//   ....[31]....
        /*07e0*/ 	.word	0x00027b60


	//   ....[32]....
        /*07e4*/ 	.word	0x00027bc0


	//   ....[33]....
        /*07e8*/ 	.word	0x00027c00


	//   ....[34]....
        /*07ec*/ 	.word	0x00027c40


	//   ....[35]....
        /*07f0*/ 	.word	0x00027c70


	//   ....[36]....
        /*07f4*/ 	.word	0x00027ca0


	//   ....[37]....
        /*07f8*/ 	.word	0x00027d30


	//   ....[38]....
        /*07fc*/ 	.word	0x00027d90


	//   ....[39]....
        /*0800*/ 	.word	0x00027e20


	//   ....[40]....
        /*0804*/ 	.word	0x0002cdf0


	//   ....[41]....
        /*0808*/ 	.word	0x0002ce00


	//   ....[42]....
        /*080c*/ 	.word	0x0002cf10


	//   ....[43]....
        /*0810*/ 	.word	0x0002cf70


	//   ....[44]....
        /*0814*/ 	.word	0x0002cfb0


	//   ....[45]....
        /*0818*/ 	.word	0x0002cff0


	//   ....[46]....
        /*081c*/ 	.word	0x0002d020


	//   ....[47]....
        /*0820*/ 	.word	0x0002d050


	//   ....[48]....
        /*0824*/ 	.word	0x0002d1e0


	//   ....[49]....
        /*0828*/ 	.word	0x0002d240


	//   ....[50]....
        /*082c*/ 	.word	0x0002d280


	//   ....[51]....
        /*0830*/ 	.word	0x0002d2c0


	//   ....[52]....
        /*0834*/ 	.word	0x0002d2f0


	//   ....[53]....
        /*0838*/ 	.word	0x0002d320


	//   ....[54]....
        /*083c*/ 	.word	0x0002d3e0


	//   ....[55]....
        /*0840*/ 	.word	0x0002d400


	//   ....[56]....
        /*0844*/ 	.word	0x0002d470


	//   ....[57]....
        /*0848*/ 	.word	0x0002db00


	//   ....[58]....
        /*084c*/ 	.word	0x0002df60


	//   ....[59]....
        /*0850*/ 	.word	0x0002e000


	//   ....[60]....
        /*0854*/ 	.word	0x0002e0a0


	//   ....[61]....
        /*0858*/ 	.word	0x0002e140


	//   ....[62]....
        /*085c*/ 	.word	0x0002e1e0


	//   ....[63]....
        /*0860*/ 	.word	0x0002e280


	//   ....[64]....
        /*0864*/ 	.word	0x0002e320


	//   ....[65]....
        /*0868*/ 	.word	0x0002e3c0


	//   ....[66]....
        /*086c*/ 	.word	0x0002e460


	//   ....[67]....
        /*0870*/ 	.word	0x0002e500


	//   ....[68]....
        /*0874*/ 	.word	0x0002e5a0


	//   ....[69]....
        /*0878*/ 	.word	0x0002e640


	//   ....[70]....
        /*087c*/ 	.word	0x0002e6e0


	//   ....[71]....
        /*0880*/ 	.word	0x0002e780


	//   ....[72]....
        /*0884*/ 	.word	0x0002e820


	//   ....[73]....
        /*0888*/ 	.word	0x0002e8c0


	//   ....[74]....
        /*088c*/ 	.word	0x0002e9b0


	//   ....[75]....
        /*0890*/ 	.word	0x0002ea50


	//   ....[76]....
        /*0894*/ 	.word	0x0002eaf0


	//   ....[77]....
        /*0898*/ 	.word	0x0002eb90


	//   ....[78]....
        /*089c*/ 	.word	0x0002ec30


	//   ....[79]....
        /*08a0*/ 	.word	0x0002ecd0


	//   ....[80]....
        /*08a4*/ 	.word	0x0002ed70


	//   ....[81]....
        /*08a8*/ 	.word	0x0002ee10


	//   ....[82]....
        /*08ac*/ 	.word	0x0002eeb0


	//   ....[83]....
        /*08b0*/ 	.word	0x0002ef50


	//   ....[84]....
        /*08b4*/ 	.word	0x0002eff0


	//   ....[85]....
        /*08b8*/ 	.word	0x0002f090


	//   ....[86]....
        /*08bc*/ 	.word	0x0002f130


	//   ....[87]....
        /*08c0*/ 	.word	0x0002f1d0


	//   ....[88]....
        /*08c4*/ 	.word	0x0002f270


	//   ....[89]....
        /*08c8*/ 	.word	0x0002f310


	//   ....[90]....
        /*08cc*/ 	.word	0x0002f610


	//   ....[91]....
        /*08d0*/ 	.word	0x0002f8f0


	//   ....[92]....
        /*08d4*/ 	.word	0x0002fd10


	//   ....[93]....
        /*08d8*/ 	.word	0x0002fda0


	//   ....[94]....
        /*08dc*/ 	.word	0x0002fe40


	//   ....[95]....
        /*08e0*/ 	.word	0x0002fef0


	//   ....[96]....
        /*08e4*/ 	.word	0x0002ff70


	//   ....[97]....
        /*08e8*/ 	.word	0x0002fff0


	//   ....[98]....
        /*08ec*/ 	.word	0x00030070


	//   ....[99]....
        /*08f0*/ 	.word	0x000300f0


	//   ....[100]....
        /*08f4*/ 	.word	0x00030180


	//   ....[101]....
        /*08f8*/ 	.word	0x00030230


	//   ....[102]....
        /*08fc*/ 	.word	0x000302b0


	//   ....[103]....
        /*0900*/ 	.word	0x00030330


	//   ....[104]....
        /*0904*/ 	.word	0x000303b0


	//   ....[105]....
        /*0908*/ 	.word	0x00030430


	//   ....[106]....
        /*090c*/ 	.word	0x000304a0


	//   ....[107]....
        /*0910*/ 	.word	0x00030540


	//   ....[108]....
        /*0914*/ 	.word	0x000305d0


	//   ....[109]....
        /*0918*/ 	.word	0x00030700


	//----- nvinfo : EIATTR_REG_RECONFIG
	.align		4
.L_359:
        /*091c*/ 	.byte	0x01, 0x54
	.zero		2


	//----- nvinfo : EIATTR_SYSCALL_OFFSETS
	.align		4
        /*0920*/ 	.byte	0x04, 0x46
        /*0922*/ 	.short	(.L_361 - .L_360)


	//   ....[0]....
.L_360:
        /*0924*/ 	.word	0x00001970


	//   ....[1]....
        /*0928*/ 	.word	0x00001ac0


	//   ....[2]....
        /*092c*/ 	.word	0x0000acc0


	//   ....[3]....
        /*0930*/ 	.word	0x0000b170


	//   ....[4]....
        /*0934*/ 	.word	0x00029b90


	//   ....[5]....
        /*0938*/ 	.word	0x00029cd0


	//   ....[6]....
        /*093c*/ 	.word	0x00029dd0


	//----- nvinfo : EIATTR_MBARRIER_INSTR_OFFSETS
	.align		4
.L_361:
        /*0940*/ 	.byte	0x04, 0x39
        /*0942*/ 	.short	(.L_363 - .L_362)


	//   ....[0]....
.L_362:
        /*0944*/ 	.word	0x00000300
        /*0948*/ 	.word	0x000000ff
        /*094c*/ 	.word	0x00038800
        /*0950*/ 	.short	0x0100
        /*0952*/ 	.byte	0x08
	.zero		1


	//   ....[1]....
        /*0954*/ 	.word	0x00000310
        /*0958*/ 	.word	0x000000ff
        /*095c*/ 	.word	0x00038820
        /*0960*/ 	.short	0x0100
        /*0962*/ 	.byte	0x08
	.zero		1


	//   ....[2]....
        /*0964*/ 	.word	0x00000400
        /*0968*/ 	.word	0x000000ff
        /*096c*/ 	.word	0x00038830
        /*0970*/ 	.short	0x0100
        /*0972*/ 	.byte	0x08
	.zero		1


	//   ....[3]....
        /*0974*/ 	.word	0x00000410
        /*0978*/ 	.word	0x000000ff
        /*097c*/ 	.word	0x00038840
        /*0980*/ 	.short	0x0100
        /*0982*/ 	.byte	0x08
	.zero		1


	//   ....[4]....
        /*0984*/ 	.word	0x00000420
        /*0988*/ 	.word	0x000000ff
        /*098c*/ 	.word	0x00038838
        /*0990*/ 	.short	0x0100
        /*0992*/ 	.byte	0x08
	.zero		1


	//   ....[5]....
        /*0994*/ 	.word	0x00000430
        /*0998*/ 	.word	0x000000ff
        /*099c*/ 	.word	0x00038848
        /*09a0*/ 	.short	0x0100
        /*09a2*/ 	.byte	0x08
	.zero		1


	//   ....[6]....
        /*09a4*/ 	.word	0x00000560
        /*09a8*/ 	.word	0x000000ff
        /*09ac*/ 	.word	0x00038850
        /*09b0*/ 	.short	0x0100
        /*09b2*/ 	.byte	0x08
	.zero		1


	//   ....[7]....
        /*09b4*/ 	.word	0x00000570
        /*09b8*/ 	.word	0x000000ff
        /*09bc*/ 	.word	0x00038860
        /*09c0*/ 	.short	0x0100
        /*09c2*/ 	.byte	0x08
	.zero		1


	//   ....[8]....
        /*09c4*/ 	.word	0x00000580
        /*09c8*/ 	.word	0x000000ff
        /*09cc*/ 	.word	0x00038858
        /*09d0*/ 	.short	0x0100
        /*09d2*/ 	.byte	0x08
	.zero		1


	//   ....[9]....
        /*09d4*/ 	.word	0x00000590
        /*09d8*/ 	.word	0x000000ff
        /*09dc*/ 	.word	0x00038868
        /*09e0*/ 	.short	0x0100
        /*09e2*/ 	.byte	0x08
	.zero		1


	//   ....[10]....
        /*09e4*/ 	.word	0x00000680
        /*09e8*/ 	.word	0x000000ff
        /*09ec*/ 	.word	0x00038870
        /*09f0*/ 	.short	0x0100
        /*09f2*/ 	.byte	0x06
	.zero		1


	//   ....[11]....
        /*09f4*/ 	.word	0x00000690
        /*09f8*/ 	.word	0x000000ff
        /*09fc*/ 	.word	0x00038880
        /*0a00*/ 	.short	0x0100
        /*0a02*/ 	.byte	0x06
	.zero		1


	//   ....[12]....
        /*0a04*/ 	.word	0x000006a0
        /*0a08*/ 	.word	0x000000ff
        /*0a0c*/ 	.word	0x00038878
        /*0a10*/ 	.short	0x0100
        /*0a12*/ 	.byte	0x06
	.zero		1


	//   ....[13]....
        /*0a14*/ 	.word	0x000006b0
        /*0a18*/ 	.word	0x000000ff
        /*0a1c*/ 	.word	0x00038888
        /*0a20*/ 	.short	0x0100
        /*0a22*/ 	.byte	0x06
	.zero		1


	//   ....[14]....
        /*0a24*/ 	.word	0x000007e0
        /*0a28*/ 	.word	0x000000ff
        /*0a2c*/ 	.word	0x00038890
        /*0a30*/ 	.short	0x0100
        /*0a32*/ 	.byte	0x08
	.zero		1


	//   ....[15]....
        /*0a34*/ 	.word	0x000007f0
        /*0a38*/ 	.word	0x000000ff
        /*0a3c*/ 	.word	0x000388a0
        /*0a40*/ 	.short	0x0100
        /*0a42*/ 	.byte	0x08
	.zero		1


	//   ....[16]....
        /*0a44*/ 	.word	0x00000800
        /*0a48*/ 	.word	0x000000ff
        /*0a4c*/ 	.word	0x00038898
        /*0a50*/ 	.short	0x0100
        /*0a52*/ 	.byte	0x08
	.zero		1


	//   ....[17]....
        /*0a54*/ 	.word	0x00000810
        /*0a58*/ 	.word	0x000000ff
        /*0a5c*/ 	.word	0x000388a8
        /*0a60*/ 	.short	0x0100
        /*0a62*/ 	.byte	0x08
	.zero		1


	//   ....[18]....
        /*0a64*/ 	.word	0x00000940
        /*0a68*/ 	.word	0x000000ff
        /*0a6c*/ 	.word	0x000388b0
        /*0a70*/ 	.short	0x0100
        /*0a72*/ 	.byte	0x08
	.zero		1


	//   ....[19]....
        /*0a74*/ 	.word	0x00000950
        /*0a78*/ 	.word	0x000000ff
        /*0a7c*/ 	.word	0x000388c0
        /*0a80*/ 	.short	0x0100
        /*0a82*/ 	.byte	0x08
	.zero		1


	//   ....[20]....
        /*0a84*/ 	.word	0x00000960
        /*0a88*/ 	.word	0x000000ff
        /*0a8c*/ 	.word	0x000388b8
        /*0a90*/ 	.short	0x0100
        /*0a92*/ 	.byte	0x08
	.zero		1


	//   ....[21]....
        /*0a94*/ 	.word	0x00000970
        /*0a98*/ 	.word	0x000000ff
        /*0a9c*/ 	.word	0x000388c8
        /*0aa0*/ 	.short	0x0100
        /*0aa2*/ 	.byte	0x08
	.zero		1


	//   ....[22]....
        /*0aa4*/ 	.word	0x00003600
        /*0aa8*/ 	.word	0x00000000
        /*0aac*/ 	.word	0x00038890
        /*0ab0*/ 	.short	0x010a
        /*0ab2*/ 	.byte	0x3f
	.zero		1


	//   ....[23]....
        /*0ab4*/ 	.word	0x00006900
        /*0ab8*/ 	.word	0x00000000
        /*0abc*/ 	.word	0x00038890
        /*0ac0*/ 	.short	0x010a
        /*0ac2*/ 	.byte	0x3f
	.zero		1


	//   ....[24]....
        /*0ac4*/ 	.word	0x00009900
        /*0ac8*/ 	.word	0x00000000
        /*0acc*/ 	.word	0x00038890
        /*0ad0*/ 	.short	0x010a
        /*0ad2*/ 	.byte	0x3f
	.zero		1


	//   ....[25]....
        /*0ad4*/ 	.word	0x00009d10
        /*0ad8*/ 	.word	0x00000028
        /*0adc*/ 	.word	0x00000000
        /*0ae0*/ 	.short	0x0101
        /*0ae2*/ 	.byte	0x3f
	.zero		1


	//   ....[26]....
        /*0ae4*/ 	.word	0x00009d50
        /*0ae8*/ 	.word	0x00000000
        /*0aec*/ 	.word	0x000388b0
        /*0af0*/ 	.short	0x010a
        /*0af2*/ 	.byte	0x3f
	.zero		1


	//   ....[27]....
        /*0af4*/ 	.word	0x0000a570
        /*0af8*/ 	.word	0x00000000
        /*0afc*/ 	.word	0x00000000
        /*0b00*/ 	.short	0x0101
        /*0b02*/ 	.byte	0x3f
	.zero		1


	//   ....[28]....
        /*0b04*/ 	.word	0x0000ad50
        /*0b08*/ 	.word	0x00000010
        /*0b0c*/ 	.word	0x00038800
        /*0b10*/ 	.short	0x010a
        /*0b12*/ 	.byte	0x3f
	.zero		1


	//   ....[29]....
        /*0b14*/ 	.word	0x0000ada0
        /*0b18*/ 	.word	0x00000010
        /*0b1c*/ 	.word	0x00038800
        /*0b20*/ 	.short	0x010a
        /*0b22*/ 	.byte	0x3f
	.zero		1


	//   ....[30]....
        /*0b24*/ 	.word	0x0000c710
        /*0b28*/ 	.word	0x00000010
        /*0b2c*/ 	.word	0x00038800
        /*0b30*/ 	.short	0x010a
        /*0b32*/ 	.byte	0x3f
	.zero		1


	//   ....[31]....
        /*0b34*/ 	.word	0x00010a10
        /*0b38*/ 	.word	0x00000010
        /*0b3c*/ 	.word	0x00038800
        /*0b40*/ 	.short	0x010a
        /*0b42*/ 	.byte	0x3f
	.zero		1


	//   ....[32]....
        /*0b44*/ 	.word	0x000141a0
        /*0b48*/ 	.word	0x00000000
        /*0b4c*/ 	.word	0x00038830
        /*0b50*/ 	.short	0x010a
        /*0b52*/ 	.byte	0x3f
	.zero		1


	//   ....[33]....
        /*0b54*/ 	.word	0x00014220
        /*0b58*/ 	.word	0x00000000
        /*0b5c*/ 	.word	0x00038830
        /*0b60*/ 	.short	0x010a
        /*0b62*/ 	.byte	0x3f
	.zero		1


	//   ....[34]....
        /*0b64*/ 	.word	0x00017800
        /*0b68*/ 	.word	0x00000000
        /*0b6c*/ 	.word	0x00000000
        /*0b70*/ 	.short	0x0101
        /*0b72*/ 	.byte	0x3f
	.zero		1


	//   ....[35]....
        /*0b74*/ 	.word	0x000196f0
        /*0b78*/ 	.word	0x0000000b
        /*0b7c*/ 	.word	0x00038830
        /*0b80*/ 	.short	0x010a
        /*0b82*/ 	.byte	0x3f
	.zero		1


	//   ....[36]....
        /*0b84*/ 	.word	0x00019770
        /*0b88*/ 	.word	0x0000000b
        /*0b8c*/ 	.word	0x00038830
        /*0b90*/ 	.short	0x010a
        /*0b92*/ 	.byte	0x3f
	.zero		1


	//   ....[37]....
        /*0b94*/ 	.word	0x0001ce90
        /*0b98*/ 	.word	0x00000009
        /*0b9c*/ 	.word	0x00038850
        /*0ba0*/ 	.short	0x010a
        /*0ba2*/ 	.byte	0x3f
	.zero		1


	//   ....[38]....
        /*0ba4*/ 	.word	0x0001cee0
        /*0ba8*/ 	.word	0x00000009
        /*0bac*/ 	.word	0x00038850
        /*0bb0*/ 	.short	0x010a
        /*0bb2*/ 	.byte	0x3f
	.zero		1


	//   ....[39]....
        /*0bb4*/ 	.word	0x0001e240
        /*0bb8*/ 	.word	0x0000000b
        /*0bbc*/ 	.word	0x00000000
        /*0bc0*/ 	.short	0x0101
        /*0bc2*/ 	.byte	0x3f
	.zero		1


	//   ....[40]....
        /*0bc4*/ 	.word	0x0001e270
        /*0bc8*/ 	.word	0x00000009
        /*0bcc*/ 	.word	0x00000000
        /*0bd0*/ 	.short	0x0101
        /*0bd2*/ 	.byte	0x3f
	.zero		1


	//   ....[41]....
        /*0bd4*/ 	.word	0x0001eac0
        /*0bd8*/ 	.word	0x00000003
        /*0bdc*/ 	.word	0x00038830
        /*0be0*/ 	.short	0x010a
        /*0be2*/ 	.byte	0x3f
	.zero		1


	//   ....[42]....
        /*0be4*/ 	.word	0x0001eb40
        /*0be8*/ 	.word	0x00000003
        /*0bec*/ 	.word	0x00038830
        /*0bf0*/ 	.short	0x010a
        /*0bf2*/ 	.byte	0x3f
	.zero		1


	//   ....[43]....
        /*0bf4*/ 	.word	0x00022260
        /*0bf8*/ 	.word	0x00000009
        /*0bfc*/ 	.word	0x00038850
        /*0c00*/ 	.short	0x010a
        /*0c02*/ 	.byte	0x3f
	.zero		1


	//   ....[44]....
        /*0c04*/ 	.word	0x000222b0
        /*0c08*/ 	.word	0x00000009
        /*0c0c*/ 	.word	0x00038850
        /*0c10*/ 	.short	0x010a
        /*0c12*/ 	.byte	0x3f
	.zero		1


	//   ....[45]....
        /*0c14*/ 	.word	0x000232d0
        /*0c18*/ 	.word	0x0000009d
        /*0c1c*/ 	.word	0x00000000
        /*0c20*/ 	.short	0x0101
        /*0c22*/ 	.byte	0x3f
	.zero		1


	//   ....[46]....
        /*0c24*/ 	.word	0x00023350
        /*0c28*/ 	.word	0x00000009
        /*0c2c*/ 	.word	0x00000000
        /*0c30*/ 	.short	0x0101
        /*0c32*/ 	.byte	0x3f
	.zero		1


	//   ....[47]....
        /*0c34*/ 	.word	0x00023ff0
        /*0c38*/ 	.word	0x00000000
        /*0c3c*/ 	.word	0x00038850
        /*0c40*/ 	.short	0x010a
        /*0c42*/ 	.byte	0x3f
	.zero		1


	//   ....[48]....
        /*0c44*/ 	.word	0x00024090
        /*0c48*/ 	.word	0x00000000
        /*0c4c*/ 	.word	0x00038850
        /*0c50*/ 	.short	0x010a
        /*0c52*/ 	.byte	0x3f
	.zero		1


	//   ....[49]....
        /*0c54*/ 	.word	0x00024540
        /*0c58*/ 	.word	0x0000000b
        /*0c5c*/ 	.word	0x00000000
        /*0c60*/ 	.short	0x0101
        /*0c62*/ 	.byte	0x3f
	.zero		1


	//   ....[50]....
        /*0c64*/ 	.word	0x00026500
        /*0c68*/ 	.word	0x00000000
        /*0c6c*/ 	.word	0x00000000
        /*0c70*/ 	.short	0x0101
        /*0c72*/ 	.byte	0x3f
	.zero		1


	//   ....[51]....
        /*0c74*/ 	.word	0x00028b60
        /*0c78*/ 	.word	0x00000009
        /*0c7c*/ 	.word	0x00038820
        /*0c80*/ 	.short	0x010a
        /*0c82*/ 	.byte	0x3f
	.zero		1


	//   ....[52]....
        /*0c84*/ 	.word	0x00028bf0
        /*0c88*/ 	.word	0x00000005
        /*0c8c*/ 	.word	0x000388a0
        /*0c90*/ 	.short	0x010a
        /*0c92*/ 	.byte	0x3f
	.zero		1


	//   ....[53]....
        /*0c94*/ 	.word	0x00028ec0
        /*0c98*/ 	.word	0x00000005
        /*0c9c*/ 	.word	0x000388c0
        /*0ca0*/ 	.short	0x010a
        /*0ca2*/ 	.byte	0x3f
	.zero		1


	//   ....[54]....
        /*0ca4*/ 	.word	0x000292b0
        /*0ca8*/ 	.word	0x00000006
        /*0cac*/ 	.word	0x000388a0
        /*0cb0*/ 	.short	0x010a
        /*0cb2*/ 	.byte	0x3f
	.zero		1


	//   ....[55]....
        /*0cb4*/ 	.word	0x00029560
        /*0cb8*/ 	.word	0x00000006
        /*0cbc*/ 	.word	0x000388c0
        /*0cc0*/ 	.short	0x010a
        /*0cc2*/ 	.byte	0x3f
	.zero		1


	//   ....[56]....
        /*0cc4*/ 	.word	0x0002a5d0
        /*0cc8*/ 	.word	0x00000007
        /*0ccc*/ 	.word	0x00038840
        /*0cd0*/ 	.short	0x010a
        /*0cd2*/ 	.byte	0x3f
	.zero		1


	//   ....[57]....
        /*0cd4*/ 	.word	0x0002ac40
        /*0cd8*/ 	.word	0x0000000a
        /*0cdc*/ 	.word	0x00038820
        /*0ce0*/ 	.short	0x010a
        /*0ce2*/ 	.byte	0x3f
	.zero		1


	//   ....[58]....
        /*0ce4*/ 	.word	0x0002af50
        /*0ce8*/ 	.word	0x00000007
        /*0cec*/ 	.word	0x00038840
        /*0cf0*/ 	.short	0x010a
        /*0cf2*/ 	.byte	0x3f
	.zero		1


	//   ....[59]....
        /*0cf4*/ 	.word	0x0002b2a0
        /*0cf8*/ 	.word	0x00000008
        /*0cfc*/ 	.word	0x00000060
        /*0d00*/ 	.short	0x010a
        /*0d02*/ 	.byte	0x3f
	.zero		1


	//   ....[60]....
        /*0d04*/ 	.word	0x0002b900
        /*0d08*/ 	.word	0x00000002
        /*0d0c*/ 	.word	0x00038840
        /*0d10*/ 	.short	0x010a
        /*0d12*/ 	.byte	0x3f
	.zero		1


	//   ....[61]....
        /*0d14*/ 	.word	0x0002bc50
        /*0d18*/ 	.word	0x00000003
        /*0d1c*/ 	.word	0x00000060
        /*0d20*/ 	.short	0x010a
        /*0d22*/ 	.byte	0x3f
	.zero		1


	//   ....[62]....
        /*0d24*/ 	.word	0x0002c1b0
        /*0d28*/ 	.word	0x00000002
        /*0d2c*/ 	.word	0x00038840
        /*0d30*/ 	.short	0x010a
        /*0d32*/ 	.byte	0x3f
	.zero		1


	//   ....[63]....
        /*0d34*/ 	.word	0x0002c500
        /*0d38*/ 	.word	0x00000002
        /*0d3c*/ 	.word	0x00000060
        /*0d40*/ 	.short	0x010a
        /*0d42*/ 	.byte	0x3f
	.zero		1


	//   ....[64]....
        /*0d44*/ 	.word	0x0002ca00
        /*0d48*/ 	.word	0x00000003
        /*0d4c*/ 	.word	0x00038860
        /*0d50*/ 	.short	0x010a
        /*0d52*/ 	.byte	0x3f
	.zero		1


	//   ....[65]....
        /*0d54*/ 	.word	0x0002da80
        /*0d58*/ 	.word	0x00000000
        /*0d5c*/ 	.word	0x00038820
        /*0d60*/ 	.short	0x010a
        /*0d62*/ 	.byte	0x3f
	.zero		1


	//   ....[66]....
        /*0d64*/ 	.word	0x0002dc50
        /*0d68*/ 	.word	0x00000006
        /*0d6c*/ 	.word	0x00000000
        /*0d70*/ 	.short	0x010a
        /*0d72*/ 	.byte	0x3f
	.zero		1


	//   ....[67]....
        /*0d74*/ 	.word	0x0002dcc0
        /*0d78*/ 	.word	0x00000007
        /*0d7c*/ 	.word	0x00000000
        /*0d80*/ 	.short	0x010a
        /*0d82*/ 	.byte	0x3f
	.zero		1


	//   ....[68]....
        /*0d84*/ 	.word	0x0002dd30
        /*0d88*/ 	.word	0x00000004
        /*0d8c*/ 	.word	0x00000000
        /*0d90*/ 	.short	0x010a
        /*0d92*/ 	.byte	0x3f
	.zero		1


	//   ....[69]....
        /*0d94*/ 	.word	0x0002dd60
        /*0d98*/ 	.word	0x00000003
        /*0d9c*/ 	.word	0x00000000
        /*0da0*/ 	.short	0x010a
        /*0da2*/ 	.byte	0x3f
	.zero		1


	//   ....[70]....
        /*0da4*/ 	.word	0x0002ddc0
        /*0da8*/ 	.word	0x00000000
        /*0dac*/ 	.word	0x00038890
        /*0db0*/ 	.short	0x010a
        /*0db2*/ 	.byte	0x3f
	.zero		1


	//   ....[71]....
        /*0db4*/ 	.word	0x0002de10
        /*0db8*/ 	.word	0x00000000
        /*0dbc*/ 	.word	0x00038890
        /*0dc0*/ 	.short	0x010a
        /*0dc2*/ 	.byte	0x3f
	.zero		1


	//   ....[72]....
        /*0dc4*/ 	.word	0x0002de60
        /*0dc8*/ 	.word	0x00000000
        /*0dcc*/ 	.word	0x00038890
        /*0dd0*/ 	.short	0x010a
        /*0dd2*/ 	.byte	0x3f
	.zero		1


	//   ....[73]....
        /*0dd4*/ 	.word	0x0002deb0
        /*0dd8*/ 	.word	0x00000000
        /*0ddc*/ 	.word	0x000388b0
        /*0de0*/ 	.short	0x010a
        /*0de2*/ 	.byte	0x3f
	.zero		1


	//   ....[74]....
        /*0de4*/ 	.word	0x0002e900
        /*0de8*/ 	.word	0x00000010
        /*0dec*/ 	.word	0x00038800
        /*0df0*/ 	.short	0x010a
        /*0df2*/ 	.byte	0x3f
	.zero		1


	//   ....[75]....
        /*0df4*/ 	.word	0x0002f350
        /*0df8*/ 	.word	0x00000010
        /*0dfc*/ 	.word	0x00038800
        /*0e00*/ 	.short	0x010a
        /*0e02*/ 	.byte	0x3f
	.zero		1


	//   ....[76]....
        /*0e04*/ 	.word	0x0002f3a0
        /*0e08*/ 	.word	0x00000000
        /*0e0c*/ 	.word	0x00038830
        /*0e10*/ 	.short	0x010a
        /*0e12*/ 	.byte	0x3f
	.zero		1


	//   ....[77]....
        /*0e14*/ 	.word	0x0002f3f0
        /*0e18*/ 	.word	0x0000000b
        /*0e1c*/ 	.word	0x00038830
        /*0e20*/ 	.short	0x010a
        /*0e22*/ 	.byte	0x3f
	.zero		1


	//   ....[78]....
        /*0e24*/ 	.word	0x0002f440
        /*0e28*/ 	.word	0x00000009
        /*0e2c*/ 	.word	0x00038850
        /*0e30*/ 	.short	0x010a
        /*0e32*/ 	.byte	0x3f
	.zero		1


	//   ....[79]....
        /*0e34*/ 	.word	0x0002f490
        /*0e38*/ 	.word	0x00000003
        /*0e3c*/ 	.word	0x00038830
        /*0e40*/ 	.short	0x010a
        /*0e42*/ 	.byte	0x3f
	.zero		1


	//   ....[80]....
        /*0e44*/ 	.word	0x0002f4e0
        /*0e48*/ 	.word	0x00000009
        /*0e4c*/ 	.word	0x00038850
        /*0e50*/ 	.short	0x010a
        /*0e52*/ 	.byte	0x3f
	.zero		1


	//   ....[81]....
        /*0e54*/ 	.word	0x0002f530
        /*0e58*/ 	.word	0x00000000
        /*0e5c*/ 	.word	0x00038850
        /*0e60*/ 	.short	0x010a
        /*0e62*/ 	.byte	0x3f
	.zero		1


	//   ....[82]....
        /*0e64*/ 	.word	0x0002f6d0
        /*0e68*/ 	.word	0x00000009
        /*0e6c*/ 	.word	0x00038820
        /*0e70*/ 	.short	0x010a
        /*0e72*/ 	.byte	0x3f
	.zero		1


	//   ....[83]....
        /*0e74*/ 	.word	0x0002f720
        /*0e78*/ 	.word	0x00000005
        /*0e7c*/ 	.word	0x000388a0
        /*0e80*/ 	.short	0x010a
        /*0e82*/ 	.byte	0x3f
	.zero		1


	//   ....[84]....
        /*0e84*/ 	.word	0x0002f770
        /*0e88*/ 	.word	0x00000005
        /*0e8c*/ 	.word	0x000388c0
        /*0e90*/ 	.short	0x010a
        /*0e92*/ 	.byte	0x3f
	.zero		1


	//   ....[85]....
        /*0e94*/ 	.word	0x0002f7c0
        /*0e98*/ 	.word	0x00000006
        /*0e9c*/ 	.word	0x000388a0
        /*0ea0*/ 	.short	0x010a
        /*0ea2*/ 	.byte	0x3f
	.zero		1


	//   ....[86]....
        /*0ea4*/ 	.word	0x0002f810
        /*0ea8*/ 	.word	0x00000006
        /*0eac*/ 	.word	0x000388c0
        /*0eb0*/ 	.short	0x010a
        /*0eb2*/ 	.byte	0x3f
	.zero		1


	//   ....[87]....
        /*0eb4*/ 	.word	0x0002f9b0
        /*0eb8*/ 	.word	0x00000007
        /*0ebc*/ 	.word	0x00038840
        /*0ec0*/ 	.short	0x010a
        /*0ec2*/ 	.byte	0x3f
	.zero		1


	//   ....[88]....
        /*0ec4*/ 	.word	0x0002fa30
        /*0ec8*/ 	.word	0x00000003
        /*0ecc*/ 	.word	0x00038820
        /*0ed0*/ 	.short	0x010a
        /*0ed2*/ 	.byte	0x3f
	.zero		1


	//   ....[89]....
        /*0ed4*/ 	.word	0x0002fa80
        /*0ed8*/ 	.word	0x00000007
        /*0edc*/ 	.word	0x00038840
        /*0ee0*/ 	.short	0x010a
        /*0ee2*/ 	.byte	0x3f
	.zero		1


	//   ....[90]....
        /*0ee4*/ 	.word	0x0002fad0
        /*0ee8*/ 	.word	0x00000008
        /*0eec*/ 	.word	0x00000060
        /*0ef0*/ 	.short	0x010a
        /*0ef2*/ 	.byte	0x3f
	.zero		1


	//   ....[91]....
        /*0ef4*/ 	.word	0x0002fb20
        /*0ef8*/ 	.word	0x00000002
        /*0efc*/ 	.word	0x00038840
        /*0f00*/ 	.short	0x010a
        /*0f02*/ 	.byte	0x3f
	.zero		1


	//   ....[92]....
        /*0f04*/ 	.word	0x0002fb70
        /*0f08*/ 	.word	0x00000003
        /*0f0c*/ 	.word	0x00000060
        /*0f10*/ 	.short	0x010a
        /*0f12*/ 	.byte	0x3f
	.zero		1


	//   ....[93]....
        /*0f14*/ 	.word	0x0002fbc0
        /*0f18*/ 	.word	0x00000002
        /*0f1c*/ 	.word	0x00038840
        /*0f20*/ 	.short	0x010a
        /*0f22*/ 	.byte	0x3f
	.zero		1


	//   ....[94]....
        /*0f24*/ 	.word	0x0002fc10
        /*0f28*/ 	.word	0x00000002
        /*0f2c*/ 	.word	0x00000060
        /*0f30*/ 	.short	0x010a
        /*0f32*/ 	.byte	0x3f
	.zero		1


	//   ....[95]....
        /*0f34*/ 	.word	0x0002fc60
        /*0f38*/ 	.word	0x00000003
        /*0f3c*/ 	.word	0x00038860
        /*0f40*/ 	.short	0x010a
        /*0f42*/ 	.byte	0x3f
	.zero		1


	//   ....[96]....
        /*0f44*/ 	.word	0x00030620
        /*0f48*/ 	.word	0x00000000
        /*0f4c*/ 	.word	0x00038820
        /*0f50*/ 	.short	0x010a
        /*0f52*/ 	.byte	0x3f
	.zero		1


	//   ....[97]....
        /*0f54*/ 	.word	0x000307c0
        /*0f58*/ 	.word	0x00000006
        /*0f5c*/ 	.word	0x00000000
        /*0f60*/ 	.short	0x010a
        /*0f62*/ 	.byte	0x3f
	.zero		1


	//   ....[98]....
        /*0f64*/ 	.word	0x00030810
        /*0f68*/ 	.word	0x00000007
        /*0f6c*/ 	.word	0x00000000
        /*0f70*/ 	.short	0x010a
        /*0f72*/ 	.byte	0x3f
	.zero		1


	//   ....[99]....
        /*0f74*/ 	.word	0x00030860
        /*0f78*/ 	.word	0x00000004
        /*0f7c*/ 	.word	0x00000000
        /*0f80*/ 	.short	0x010a
        /*0f82*/ 	.byte	0x3f
	.zero		1


	//----- nvinfo : EIATTR_NUM_MBARRIERS
	.align		4
.L_363:
        /*0f84*/ 	.byte	0x03, 0x38
        /*0f86*/ 	.short	0x0016


	//----- nvinfo : EIATTR_EXIT_INSTR_OFFSETS
	.align		4
        /*0f88*/ 	.byte	0x04, 0x1c
        /*0f8a*/ 	.short	(.L_365 - .L_364)


	//   ....[0]....
.L_364:
        /*0f8c*/ 	.word	0x0002ddb0


	//----- nvinfo : EIATTR_MAX_THREADS
	.align		4
.L_365:
        /*0f90*/ 	.byte	0x04, 0x05
        /*0f92*/ 	.short	(.L_367 - .L_366)
.L_366:
        /*0f94*/ 	.word	0x00000180
        /*0f98*/ 	.word	0x00000001
        /*0f9c*/ 	.word	0x00000001


	//----- nvinfo : EIATTR_CRS_STACK_SIZE
	.align		4
.L_367:
        /*0fa0*/ 	.byte	0x04, 0x1e
        /*0fa2*/ 	.short	(.L_369 - .L_368)
.L_368:
        /*0fa4*/ 	.word	0x00000000


	//----- nvinfo : EIATTR_CBANK_PARAM_SIZE
	.align		4
.L_369:
        /*0fa8*/ 	.byte	0x03, 0x19
        /*0faa*/ 	.short	0x0a70


	//----- nvinfo : EIATTR_PARAM_CBANK
	.align		4
        /*0fac*/ 	.byte	0x04, 0x0a
        /*0fae*/ 	.short	(.L_371 - .L_370)
	.align		4
.L_370:
        /*0fb0*/ 	.word	index@(.nv.constant0._ZN7cutlass13device_kernelIN5flash11enable_sm90INS1_16FlashAttnFwdSm90INS1_25CollectiveMainloopFwdSm90ILi2EN4cute5tupleIJNS5_1CILi1EEES8_S8_EEENS6_IJNS7_ILi128EEENS7_ILi80EEENS7_ILi256EEEEEELi256ENS_6half_tEfNS_4arch4Sm90ELb1ELb0ELb1ELb1ELb0ELb1ELb0ELb1ELb1ELb0ELb0ELb0EEENS1_21CollectiveEpilogueFwdINS6_IJSA_SC_SB_EEES9_SE_SG_Li256ELb1ELb0ELb0ELb0EEENS1_36VarlenDynamicPersistentTileSchedulerILi128ELi80ELi256ELi32ELb0ELb0ELb1ELb1ELb1ELb1EEEEEEEEEvNT_6ParamsE)
        /*0fb4*/ 	.short	0x0210
        /*0fb6*/ 	.short	0x0a70


	//----- nvinfo : EIATTR_SW_WAR
	.align		4
.L_371:
        /*0fb8*/ 	.byte	0x04, 0x36
        /*0fba*/ 	.short	(.L_373 - .L_372)
.L_372:
        /*0fbc*/ 	.word	0x00000008
.L_373:


//--------------------- .nv.callgraph             --------------------------
	.section	.nv.callgraph,"",@"SHT_CUDA_CALLGRAPH"
	.align	4
	.sectionentsize	8
	.align		4
        /*0000*/ 	.word	0x00000000
	.align		4
        /*0004*/ 	.word	0xffffffff
	.align		4
        /*0008*/ 	.word	index@(_ZN7cutlass13device_kernelIN5flash11enable_sm90INS1_16FlashAttnFwdSm90INS1_25CollectiveMainloopFwdSm90ILi2EN4cute5tupleIJNS5_1CILi1EEES8_S8_EEENS6_IJNS7_ILi128EEENS7_ILi80EEENS7_ILi256EEEEEELi256ENS_6half_tEfNS_4arch4Sm90ELb0ELb0ELb1ELb0ELb0ELb0ELb0ELb1ELb1ELb0ELb0ELb0EEENS1_21CollectiveEpilogueFwdINS6_IJSA_SC_SB_EEES9_SE_SG_Li256ELb0ELb0ELb0ELb0EEENS1_29StaticPersistentTileSchedulerILb0EEEEEEEEEvNT_6ParamsE)
	.align		4
        /*000c*/ 	.word	index@(__assertfail)
	.align		4
        /*0010*/ 	.word	index@(_ZN7cutlass13device_kernelIN5flash11enable_sm90INS1_16FlashAttnFwdSm90INS1_25CollectiveMainloopFwdSm90ILi2EN4cute5tupleIJNS5_1CILi2EEENS7_ILi1EEES9_EEENS6_IJNS7_ILi128EEENS7_ILi80EEENS7_ILi256EEEEEELi256ENS_6half_tEfNS_4arch4Sm90ELb0ELb0ELb1ELb0ELb0ELb0ELb0ELb1ELb1ELb0ELb0ELb0EEENS1_21CollectiveEpilogueFwdINS6_IJSB_SD_SC_EEESA_SF_SH_Li256ELb0ELb0ELb0ELb0EEENS1_29StaticPersistentTileSchedulerILb0EEEEEEEEEvNT_6ParamsE)
	.align		4
        /*0014*/ 	.word	index@(__assertfail)
	.align		4
        /*0018*/ 	.word	index@(_ZN7cutlass13device_kernelIN5flash11enable_sm90INS1_16FlashAttnFwdSm90INS1_25CollectiveMainloopFwdSm90ILi2EN4cute5tupleIJNS5_1CILi1EEES8_S8_EEENS6_IJNS7_ILi128EEENS7_ILi80EEENS7_ILi256EEEEEELi256ENS_6half_tEfNS_4arch4Sm90ELb0ELb0ELb1ELb1ELb0ELb0ELb0ELb1ELb1ELb0ELb0ELb0EEENS1_21CollectiveEpilogueFwdINS6_IJSA_SC_SB_EEES9_SE_SG_Li256ELb1ELb0ELb0ELb0EEENS1_36VarlenDynamicPersistentTileSchedulerILi128ELi80ELi256ELi32ELb0ELb0ELb1ELb0ELb1ELb1EEEEEEEEEvNT_6ParamsE)
	.align		4
        /*001c*/ 	.word	index@(__assertfail)
	.align		4
        /*0020*/ 	.word	index@(_ZN7cutlass13device_kernelIN5flash11enable_sm90INS1_16FlashAttnFwdSm90INS1_25CollectiveMainloopFwdSm90ILi2EN4cute5tupleIJNS5_1CILi1EEES8_S8_EEENS6_IJNS7_ILi128EEENS7_ILi80EEENS7_ILi256EEEEEELi256ENS_6half_tEfNS_4arch4Sm90ELb0ELb0ELb1ELb1ELb0ELb1ELb0ELb1ELb1ELb0ELb0ELb0EEENS1_21CollectiveEpilogueFwdINS6_IJSA_SC_SB_EEES9_SE_SG_Li256ELb1ELb0ELb0ELb0EEENS1_36VarlenDynamicPersistentTileSchedulerILi128ELi80ELi256ELi32ELb0ELb0ELb1ELb0ELb1ELb1EEEEEEEEEvNT_6ParamsE)
	.align		4
        /*0024*/ 	.word	index@(__assertfail)
	.align		4
        /*0028*/ 	.word	index@(_ZN7cutlass13device_kernelIN5flash11enable_sm90INS1_16FlashAttnFwdSm90INS1_25CollectiveMainloopFwdSm90ILi2EN4cute5tupleIJNS5_1CILi1EEES8_S8_EEENS6_IJNS7_ILi128EEENS7_ILi64EEENS7_ILi256EEEEEELi256ENS_6half_tEfNS_4arch4Sm90ELb0ELb1ELb1ELb0ELb0ELb0ELb0ELb1ELb1ELb0ELb0ELb0EEENS1_21CollectiveEpilogueFwdINS6_IJSA_SC_SB_EEES9_SE_SG_Li256ELb0ELb0ELb0ELb0EEENS1_30DynamicPersistentTileSchedulerILi256ELi32ELb0ELb0ELb1EEEEEEEEEvNT_6ParamsE)
	.align		4
        /*002c*/ 	.word	index@(__assertfail)
	.align		4
        /*0030*/ 	.word	index@(_ZN7cutlass13device_kernelIN5flash11enable_sm90INS1_16FlashAttnFwdSm90INS1_25CollectiveMainloopFwdSm90ILi2EN4cute5tupleIJNS5_1CILi1EEES8_S8_EEENS6_IJNS7_ILi128EEENS7_ILi64EEENS7_ILi256EEEEEELi256ENS_6half_tEfNS_4arch4Sm90ELb0ELb1ELb1ELb1ELb0ELb0ELb0ELb1ELb1ELb0ELb0ELb0EEENS1_21CollectiveEpilogueFwdINS6_IJSA_SC_SB_EEES9_SE_SG_Li256ELb1ELb0ELb0ELb0EEENS1_36VarlenDynamicPersistentTileSchedulerILi128ELi64ELi256ELi32ELb0ELb0ELb1ELb1ELb0ELb1EEEEEEEEEvNT_6ParamsE)
	.align		4
        /*0034*/ 	.word	index@(__assertfail)
	.align		4
        /*0038*/ 	.word	index@(_ZN7cutlass13device_kernelIN5flash11enable_sm90INS1_16FlashAttnFwdSm90INS1_25CollectiveMainloopFwdSm90ILi2EN4cute5tupleIJNS5_1CILi1EEES8_S8_EEENS6_IJNS7_ILi128EEENS7_ILi64EEENS7_ILi256EEEEEELi256ENS_6half_tEfNS_4arch4Sm90ELb0ELb1ELb1ELb1ELb0ELb1ELb0ELb1ELb1ELb0ELb0ELb0EEENS1_21CollectiveEpilogueFwdINS6_IJSA_SC_SB_EEES9_SE_SG_Li256ELb1ELb0ELb0ELb0EEENS1_36VarlenDynamicPersistentTileSchedulerILi128ELi64ELi256ELi32ELb0ELb0ELb1ELb1ELb0ELb1EEEEEEEEEvNT_6ParamsE)
	.align		4
        /*003c*/ 	.word	index@(__assertfail)
	.align		4
        /*0040*/ 	.word	index@(_ZN7cutlass13device_kernelIN5flash11enable_sm90INS1_16FlashAttnFwdSm90INS1_25CollectiveMainloopFwdSm90ILi2EN4cute5tupleIJNS5_1CILi1EEES8_S8_EEENS6_IJNS7_ILi128EEENS7_ILi80EEENS7_ILi256EEEEEELi256ENS_6half_tEfNS_4arch4Sm90ELb1ELb0ELb1ELb0ELb0ELb0ELb0ELb1ELb1ELb0ELb0ELb0EEENS1_21CollectiveEpilogueFwdINS6_IJSA_SC_SB_EEES9_SE_SG_Li256ELb0ELb0ELb0ELb0EEENS1_30DynamicPersistentTileSchedulerILi256ELi32ELb0ELb0ELb1EEEEEEEEEvNT_6ParamsE)
	.align		4
        /*0044*/ 	.word	index@(__assertfail)
	.align		4
        /*0048*/ 	.word	index@(_ZN7cutlass13device_kernelIN5flash11enable_sm90INS1_16FlashAttnFwdSm90INS1_25CollectiveMainloopFwdSm90ILi2EN4cute5tupleIJNS5_1CILi1EEES8_S8_EEENS6_IJNS7_ILi128EEENS7_ILi80EEENS7_ILi256EEEEEELi256ENS_6half_tEfNS_4arch4Sm90ELb1ELb0ELb1ELb1ELb0ELb0ELb0ELb1ELb1ELb0ELb0ELb0EEENS1_21CollectiveEpilogueFwdINS6_IJSA_SC_SB_EEES9_SE_SG_Li256ELb1ELb0ELb0ELb0EEENS1_36VarlenDynamicPersistentTileSchedulerILi128ELi80ELi256ELi32ELb0ELb0ELb1ELb1ELb1ELb1EEEEEEEEEvNT_6ParamsE)
	.align		4
        /*004c*/ 	.word	index@(__assertfail)
	.align		4
        /*0050*/ 	.word	index@(_ZN7cutlass13device_kernelIN5flash11enable_sm90INS1_16FlashAttnFwdSm90INS1_25CollectiveMainloopFwdSm90ILi2EN4cute5tupleIJNS5_1CILi1EEES8_S8_EEENS6_IJNS7_ILi128EEENS7_ILi80EEENS7_ILi256EEEEEELi256ENS_6half_tEfNS_4arch4Sm90ELb1ELb0ELb1ELb1ELb0ELb1ELb0ELb1ELb1ELb0ELb0ELb0EEENS1_21CollectiveEpilogueFwdINS6_IJSA_SC_SB_EEES9_SE_SG_Li256ELb1ELb0ELb0ELb0EEENS1_36VarlenDynamicPersistentTileSchedulerILi128ELi80ELi256ELi32ELb0ELb0ELb1ELb1ELb1ELb1EEEEEEEEEvNT_6ParamsE)
	.align		4
        /*0054*/ 	.word	index@(__assertfail)
	.align		4
        /*0058*/ 	.word	0x00000000
	.align		4
        /*005c*/ 	.word	0xfffffffe
	.align		4
        /*0060*/ 	.word	0x00000000
	.align		4
        /*0064*/ 	.word	0xfffffffd
	.align		4
        /*0068*/ 	.word	0x00000000
	.align		4
        /*006c*/ 	.word	0xfffffffc


//--------------------- .nv.constant4             --------------------------
	.section	.nv.constant4,"a",@progbits
	.align	8
	.align		8
.nv.constant4:
        /*0000*/ 	.dword	__assertfail
	.align		8
        /*0008*/ 	.dword	__unnamed_1
	.align		8
        /*0010*/ 	.dword	__unnamed_2
	.align		8
        /*0018*/ 	.dword	__unnamed_3
	.align		8
        /*0020*/ 	.dword	__unnamed_4
	.align		8
        /*0028*/ 	.dword	__unnamed_5
	.align		8
        /*0030*/ 	.dword	__unnamed_6
	.align		8
        /*0038*/ 	.dword	__unnamed_7
	.align		8
        /*0040*/ 	.dword	__unnamed_8
	.align		8
        /*0048*/ 	.dword	__unnamed_9
	.align		8
        /*0050*/ 	.dword	_ZN74_INTERNAL_0b3d2bd4_38_flash_fwd_hdim256_fp16_softcap_sm90_cu_cf07d2ef_37844cuda3std3__45__cpo5beginE
	.align		8
        /*0058*/ 	.dword	_ZN74_INTERNAL_0b3d2bd4_38_flash_fwd_hdim256_fp16_softcap_sm90_cu_cf07d2ef_37844cuda3std3__45__cpo3endE
	.align		8
        /*0060*/ 	.dword	_ZN74_INTERNAL_0b3d2bd4_38_flash_fwd_hdim256_fp16_softcap_sm90_cu_cf07d2ef_37844cuda3std3__45__cpo6cbeginE
	.align		8
        /*0068*/ 	.dword	_ZN74_INTERNAL_0b3d2bd4_38_flash_fwd_hdim256_fp16_softcap_sm90_cu_cf07d2ef_37844cuda3std3__45__cpo4cendE
	.align		8
        /*0070*/ 	.dword	_ZN74_INTERNAL_0b3d2bd4_38_flash_fwd_hdim256_fp16_softcap_sm90_cu_cf07d2ef_37844cuda3std3__476_GLOBAL__N__0b3d2bd4_38_flash_fwd_hdim256_fp16_softcap_sm90_cu_cf07d2ef_37846ignoreE
	.align		8
        /*0078*/ 	.dword	_ZN74_INTERNAL_0b3d2bd4_38_flash_fwd_hdim256_fp16_softcap_sm90_cu_cf07d2ef_37844cuda3std3__419piecewise_constructE
	.align		8
        /*0080*/ 	.dword	_ZN74_INTERNAL_0b3d2bd4_38_flash_fwd_hdim256_fp16_softcap_sm90_cu_cf07d2ef_37844cuda3std3__48in_placeE
	.align		8
        /*0088*/ 	.dword	_ZN74_INTERNAL_0b3d2bd4_38_flash_fwd_hdim256_fp16_softcap_sm90_cu_cf07d2ef_37844cuda3std6ranges3__45__cpo4swapE
	.align		8
        /*0090*/ 	.dword	_ZN74_INTERNAL_0b3d2bd4_38_flash_fwd_hdim256_fp16_softcap_sm90_cu_cf07d2ef_37844cuda3std6ranges3__45__cpo9iter_moveE
	.align		8
        /*0098*/ 	.dword	_ZN74_INTERNAL_0b3d2bd4_38_flash_fwd_hdim256_fp16_softcap_sm90_cu_cf07d2ef_37844cute7productE
	.align		8
        /*00a0*/ 	.dword	_ZN74_INTERNAL_0b3d2bd4_38_flash_fwd_hdim256_fp16_softcap_sm90_cu_cf07d2ef_37844cute1_E
	.align		8
        /*00a8*/ 	.dword	$str$23
	.align		8
        /*00b0*/ 	.dword	$str$24


//--------------------- .text._ZN7cutlass13device_kernelIN5flash11enable_sm90INS1_16FlashAttnFwdSm90INS1_25CollectiveMainloopFwdSm90ILi2EN4cute5tupleIJNS5_1CILi1EEES8_S8_EEENS6_IJNS7_ILi128EEENS7_ILi80EEENS7_ILi256EEEEEELi256ENS_6half_tEfNS_4arch4Sm90ELb0ELb0ELb1ELb0ELb0ELb0ELb0ELb1ELb1ELb0ELb0ELb0EEENS1_21CollectiveEpilogueFwdINS6_IJSA_SC_SB_EEES9_SE_SG_Li256ELb0ELb0ELb0ELb0EEENS1_29StaticPersistentTileSchedulerILb0EEEEEEEEEvNT_6ParamsE --------------------------
	.section	.text._ZN7cutlass13device_kernelIN5flash11enable_sm90INS1_16FlashAttnFwdSm90INS1_25CollectiveMainloopFwdSm90ILi2EN4cute5tupleIJNS5_1CILi1EEES8_S8_EEENS6_IJNS7_ILi128EEENS7_ILi80EEENS7_ILi256EEEEEELi256ENS_6half_tEfNS_4arch4Sm90ELb0ELb0ELb1ELb0ELb0ELb0ELb0ELb1ELb1ELb0ELb0ELb0EEENS1_21CollectiveEpilogueFwdINS6_IJSA_SC_SB_EEES9_SE_SG_Li256ELb0ELb0ELb0ELb0EEENS1_29StaticPersistentTileSchedulerILb0EEEEEEEEEvNT_6ParamsE,"ax",@progbits
	.align	128
.text._ZN7cutlass13device_kernelIN5flash11enable_sm90INS1_16FlashAttnFwdSm90INS1_25CollectiveMainloopFwdSm90ILi2EN4cute5tupleIJNS5_1CILi1EEES8_S8_EEENS6_IJNS7_ILi128EEENS7_ILi80EEENS7_ILi256EEEEEELi256ENS_6half_tEfNS_4arch4Sm90ELb0ELb0ELb1ELb0ELb0ELb0ELb0ELb1ELb1ELb0ELb0ELb0EEENS1_21CollectiveEpilogueFwdINS6_IJSA_SC_SB_EEES9_SE_SG_Li256ELb0ELb0ELb0ELb0EEENS1_29StaticPersistentTileSchedulerILb0EEEEEEEEEvNT_6ParamsE:
        .type           _ZN7cutlass13device_kernelIN5flash11enable_sm90INS1_16FlashAttnFwdSm90INS1_25CollectiveMainloopFwdSm90ILi2EN4cute5tupleIJNS5_1CILi1EEES8_S8_EEENS6_IJNS7_ILi128EEENS7_ILi80EEENS7_ILi256EEEEEELi256ENS_6half_tEfNS_4arch4Sm90ELb0ELb0ELb1ELb0ELb0ELb0ELb0ELb1ELb1ELb0ELb0ELb0EEENS1_21CollectiveEpilogueFwdINS6_IJSA_SC_SB_EEES9_SE_SG_Li256ELb0ELb0ELb0ELb0EEENS1_29StaticPersistentTileSchedulerILb0EEEEEEEEEvNT_6ParamsE,@function
        .size           _ZN7cutlass13device_kernelIN5flash11enable_sm90INS1_16FlashAttnFwdSm90INS1_25CollectiveMainloopFwdSm90ILi2EN4cute5tupleIJNS5_1CILi1EEES8_S8_EEENS6_IJNS7_ILi128EEENS7_ILi80EEENS7_ILi256EEEEEELi256ENS_6half_tEfNS_4arch4Sm90ELb0ELb0ELb1ELb0ELb0ELb0ELb0ELb1ELb1ELb0ELb0ELb0EEENS1_21CollectiveEpilogueFwdINS6_IJSA_SC_SB_EEES9_SE_SG_Li256ELb0ELb0ELb0ELb0EEENS1_29StaticPersistentTileSchedulerILb0EEEEEEEEEvNT_6ParamsE,(.L_x_2838 - _ZN7cutlass13device_kernelIN5flash11enable_sm90INS1_16FlashAttnFwdSm90INS1_25CollectiveMainloopFwdSm90ILi2EN4cute5tupleIJNS5_1CILi1EEES8_S8_EEENS6_IJNS7_ILi128EEENS7_ILi80EEENS7_ILi256EEEEEELi256ENS_6half_tEfNS_4arch4Sm90ELb0ELb0ELb1ELb0ELb0ELb0ELb0ELb1ELb1ELb0ELb0ELb0EEENS1_21CollectiveEpilogueFwdINS6_IJSA_SC_SB_EEES9_SE_SG_Li256ELb0ELb0ELb0ELb0EEENS1_29StaticPersistentTileSchedulerILb0EEEEEEEEEvNT_6ParamsE)
        .other          _ZN7cutlass13device_kernelIN5flash11enable_sm90INS1_16FlashAttnFwdSm90INS1_25CollectiveMainloopFwdSm90ILi2EN4cute5tupleIJNS5_1CILi1EEES8_S8_EEENS6_IJNS7_ILi128EEENS7_ILi80EEENS7_ILi256EEEEEELi256ENS_6half_tEfNS_4arch4Sm90ELb0ELb0ELb1ELb0ELb0ELb0ELb0ELb1ELb1ELb0ELb0ELb0EEENS1_21CollectiveEpilogueFwdINS6_IJSA_SC_SB_EEES9_SE_SG_Li256ELb0ELb0ELb0ELb0EEENS1_29StaticPersistentTileSchedulerILb0EEEEEEEEEvNT_6ParamsE,@"STO_CUDA_ENTRY STV_DEFAULT"
_ZN7cutlass13device_kernelIN5flash11enable_sm90INS1_16FlashAttnFwdSm90INS1_25CollectiveMainloopFwdSm90ILi2EN4cute5tupleIJNS5_1CILi1EEES8_S8_EEENS6_IJNS7_ILi128EEENS7_ILi80EEENS7_ILi256EEEEEELi256ENS_6half_tEfNS_4arch4Sm90ELb0ELb0ELb1ELb0ELb0ELb0ELb0ELb1ELb1ELb0ELb0ELb0EEENS1_21CollectiveEpilogueFwdINS6_IJSA_SC_SB_EEES9_SE_SG_Li256ELb0ELb0ELb0ELb0EEENS1_29StaticPersistentTileSchedulerILb0EEEEEEEEEvNT_6ParamsE:
[----:B------:R-:W1:Y:S02]  /*0000*/  LDC R1, c[0x0][0x28] ;  /* 0x00000a00ff017b82 */ /* 0x000e640000000800 */
[----:B-1----:R-:W-:Y:S01]  /*0010*/  VIADD R1, R1, 0xffffffe0 ;  /* 0xffffffe001017836 */ /* 0x002fe20000000000 */
[----:B------:R-:W1:Y:S01]  /*0020*/  S2R R3, SR_TID.X ;  /* 0x0000000000037919 */ /* 0x000e620000002100 */
[----:B------:R-:W-:Y:S01]  /*0030*/  ELECT P0, URZ, PT ;  /* 0x00000000003f782f */ /* 0x000fe20003800000 */
[----:B------:R-:W-:Y:S01]  /*0040*/  BSSY B0, `(.L_x_0) ;  /* 0x0000013000007945 */ /* 0x000fe20003800000 */
[----:B-1----:R-:W-:-:S05]  /*0050*/  SHF.R.U32.HI R0, RZ, 0x5, R3 ;  /* 0x00000005ff007819 */ /* 0x002fca0000011603 */
[----:B------:R-:W1:Y:S02]  /*0060*/  SHFL.IDX PT, R2, R0, RZ, 0x1f ;  /* 0x00001fff00027589 */ /* 0x000e6400000e0000 */
[----:B-1----:R-:W-:-:S13]  /*0070*/  ISETP.EQ.AND P0, PT, R2, RZ, P0 ;  /* 0x000000ff0200720c */ /* 0x002fda0000702270 */
[----:B------:R-:W-:Y:S05]  /*0080*/  @!P0 BRA `(.L_x_1) ;  /* 0x0000000000388947 */ /* 0x000fea0003800000 */
[----:B------:R-:W-:Y:S02]  /*0090*/  ULDC.64 UR4, c[0x0][0x198] ;  /* 0x0000660000047ab9 */ /* 0x000fe40000000a00 */
[----:B------:R-:W-:Y:S02]  /*00a0*/  UIADD3 UR6, UP0, UR4, 0x270, URZ ;  /* 0x0000027004067890 */ /* 0x000fe4000ff1e03f */
[----:B------:R-:W-:Y:S02]  /*00b0*/  UIADD3 UR8, UP1, UR4, 0x370, URZ ;  /* 0x0000037004087890 */ /* 0x000fe4000ff3e03f */
[----:B------:R-:W-:Y:S02]  /*00c0*/  UIADD3 UR10, UP2, UR4, 0x470, URZ ;  /* 0x00000470040a7890 */ /* 0x000fe4000ff5e03f */
[----:B------:R-:W-:Y:S02]  /*00d0*/  UIADD3 UR4, UP3, UR4, 0x9f0, URZ ;  /* 0x000009f004047890 */ /* 0x000fe4000ff7e03f */
[----:B------:R-:W-:-:S02]  /*00e0*/  UIADD3.X UR7, URZ, UR5, URZ, UP0, !UPT ;  /* 0x000000053f077290 */ /* 0x000fc400087fe43f */
[----:B------:R-:W-:Y:S02]  /*00f0*/  UIADD3.X UR9, URZ, UR5, URZ, UP1, !UPT ;  /* 0x000000053f097290 */ /* 0x000fe40008ffe43f */
[----:B------:R-:W-:Y:S02]  /*0100*/  UIADD3.X UR11, URZ, UR5, URZ, UP2, !UPT ;  /* 0x000000053f0b7290 */ /* 0x000fe400097fe43f */
[----:B------:R-:W-:-:S03]  /*0110*/  UIADD3.X UR5, URZ, UR5, URZ, UP3, !UPT ;  /* 0x000000053f057290 */ /* 0x000fc60009ffe43f */
[----:B------:R1:W-:Y:S02]  /*0120*/  UTMACCTL.PF [UR6] ;  /* 0x00000000060079b9 */ /* 0x0003e40008040000 */
[----:B------:R1:W-:Y:S02]  /*0130*/  UTMACCTL.PF [UR8] ;  /* 0x00000000080079b9 */ /* 0x0003e40008040000 */
[----:B------:R1:W-:Y:S02]  /*0140*/  UTMACCTL.PF [UR10] ;  /* 0x000000000a0079b9 */ /* 0x0003e40008040000 */
[----:B------:R1:W-:Y:S02]  /*0150*/  UTMACCTL.PF [UR4] ;  /* 0x00000000040079b9 */ /* 0x0003e40008040000 */
[----:B-1----:R-:W-:Y:S01]  /*0160*/  NOP ;  /* 0x0000000000007918 */ /* 0x002fe20000000000 */
.L_x_1:
[----:B------:R-:W-:Y:S05]  /*0170*/  BSYNC B0 ;  /* 0x0000000000007941 */ /* 0x000fea0003800000 */
.L_x_0:
[----:B------:R-:W-:Y:S01]  /*0180*/  VOTEU.ANY UP0, P0 ;  /* 0x00000000003f7886 */ /* 0x000fe20000000100 */
[----:B------:R-:W1:Y:S01]  /*0190*/  SHFL.IDX PT, R2, R0, RZ, 0x1f ;  /* 0x00001fff00027589 */ /* 0x000e6200000e0000 */
[----:B------:R-:W-:Y:S01]  /*01a0*/  UMOV UR4, 0x1 ;  /* 0x0000000100047882 */ /* 0x000fe20000000000 */
[----:B------:R-:W-:Y:S02]  /*01b0*/  VOTEU.ANY UP1, P0 ;  /* 0x00000000003f7886 */ /* 0x000fe40000020100 */
[----:B------:R-:W2:Y:S01]  /*01c0*/  @UP0 S2UR UR7, SR_CgaCtaId ;  /* 0x00000000000709c3 */ /* 0x000ea20000008800 */
[----:B------:R-:W-:Y:S01]  /*01d0*/  @UP0 UMOV UR6, 0x400 ;  /* 0x0000040000060882 */ /* 0x000fe20000000000 */
[----:B------:R-:W-:-:S04]  /*01e0*/  @UP0 UIADD3 UR4, -UR4, 0x100000, URZ ;  /* 0x0010000004040890 */ /* 0x000fc8000fffe13f */
[----:B------:R-:W-:Y:S02]  /*01f0*/  @UP0 USHF.L.U32 UR5, UR4, 0xb, URZ ;  /* 0x0000000b04050899 */ /* 0x000fe4000800063f */
[----:B------:R-:W-:Y:S01]  /*0200*/  @UP0 USHF.L.U32 UR4, UR4, 0x1, URZ ;  /* 0x0000000104040899 */ /* 0x000fe2000800063f */
[----:B-1----:R-:W-:Y:S02]  /*0210*/  ISETP.NE.AND P1, PT, R2, RZ, PT ;  /* 0x000000ff0200720c */ /* 0x002fe40003f25270 */
[----:B------:R-:W-:Y:S01]  /*0220*/  SHF.R.U32.HI R2, RZ, 0x7, R3 ;  /* 0x00000007ff027819 */ /* 0x000fe20000011603 */
[----:B--2---:R-:W-:Y:S01]  /*0230*/  @UP0 ULEA UR6, UR7, UR6, 0x18 ;  /* 0x0000000607060291 */ /* 0x004fe2000f8ec03f */
[----:B------:R-:W-:-:S04]  /*0240*/  VOTEU.ANY UP0, P0 ;  /* 0x00000000003f7886 */ /* 0x000fc80000000100 */
[----:B------:R-:W1:Y:S04]  /*0250*/  SHFL.IDX PT, R2, R2, RZ, 0x1f ;  /* 0x00001fff02027589 */ /* 0x000e6800000e0000 */
[----:B------:R-:W2:Y:S03]  /*0260*/  FENCE.VIEW.ASYNC.S ;  /* 0x00000000000073c6 */ /* 0x000ea60000000000 */
[----:B--2---:R2:W3:Y:S01]  /*0270*/  @UP0 SYNCS.EXCH.64 URZ, [UR6+0x38800], UR4 ;  /* 0x03880004063f05b2 */ /* 0x0044e20008000100 */
[----:B------:R2:W4:Y:S01]  /*0280*/  @UP1 SYNCS.EXCH.64 URZ, [UR6+0x38820], UR4 ;  /* 0x03882004063f15b2 */ /* 0x0005220008000100 */
[----:B------:R-:W-:Y:S05]  /*0290*/  @P1 BRA `(.L_x_2) ;  /* 0x0000000000481947 */ /* 0x000fea0003800000 */
[----:B--2---:R-:W2:Y:S01]  /*02a0*/  S2UR UR5, SR_CgaCtaId ;  /* 0x00000000000579c3 */ /* 0x004ea20000008800 */
[----:B------:R-:W-:Y:S01]  /*02b0*/  UMOV UR4, 0x400 ;  /* 0x0000040000047882 */ /* 0x000fe20000000000 */
[----:B------:R-:W-:Y:S01]  /*02c0*/  UMOV UR6, 0x1 ;  /* 0x0000000100067882 */ /* 0x000fe20000000000 */
[----:B------:R-:W-:Y:S01]  /*02d0*/  UMOV UR9, 0x2 ;  /* 0x0000000200097882 */ /* 0x000fe20000000000 */
[----:B------:R-:W-:-:S04]  /*02e0*/  UIADD3 UR6, -UR6, 0x100000, URZ ;  /* 0x0010000006067890 */ /* 0x000fc8000fffe13f */
[----:B------:R-:W-:Y:S02]  /*02f0*/  USHF.L.U32 UR7, UR6, 0xb, URZ ;  /* 0x0000000b06077899 */ /* 0x000fe4000800063f */
[----:B------:R-:W-:Y:S01]  /*0300*/  USHF.L.U32 UR6, UR6, 0x1, URZ ;  /* 0x0000000106067899 */ /* 0x000fe2000800063f */
[----:B------:R-:W-:Y:S01]  /*0310*/  ELECT P0, URZ, PT ;  /* 0x00000000003f782f */ /* 0x000fe20003800000 */
[----:B--2---:R-:W-:Y:S02]  /*0320*/  ULEA UR8, UR5, UR4, 0x18 ;  /* 0x0000000405087291 */ /* 0x004fe4000f8ec03f */
[----:B------:R-:W-:-:S04]  /*0330*/  UIADD3 UR4, -UR9, 0x100000, URZ ;  /* 0x0010000009047890 */ /* 0x000fc8000fffe13f */
[----:B------:R-:W-:Y:S02]  /*0340*/  USHF.L.U32 UR5, UR4, 0xb, URZ ;  /* 0x0000000b04057899 */ /* 0x000fe4000800063f */
[----:B------:R-:W-:Y:S01]  /*0350*/  USHF.L.U32 UR4, UR4, 0x1, URZ ;  /* 0x0000000104047899 */ /* 0x000fe2000800063f */
[----:B------:R-:W2:Y:S03]  /*0360*/  FENCE.VIEW.ASYNC.S ;  /* 0x00000000000073c6 */ /* 0x000ea60000000000 */
[----:B--2---:R2:W1:Y:S08]  /*0370*/  SYNCS.EXCH.64 URZ, [UR8+0x38830], UR6 ;  /* 0x03883006083f75b2 */ /* 0x0044700008000100 */
[----:B------:R2:W1:Y:S01]  /*0380*/  SYNCS.EXCH.64 URZ, [UR8+0x38840], UR4 ;  /* 0x03884004083f75b2 */ /* 0x0004620008000100 */
[----:B------:R2:W1:Y:S01]  /*0390*/  SYNCS.EXCH.64 URZ, [UR8+0x38838], UR6 ;  /* 0x03883806083f75b2 */ /* 0x0004620008000100 */
[----:B------:R2:W1:Y:S01]  /*03a0*/  SYNCS.EXCH.64 URZ, [UR8+0x38848], UR4 ;  /* 0x03884804083f75b2 */ /* 0x0004620008000100 */
[----:B------:R-:W-:Y:S01]  /*03b0*/  NOP ;  /* 0x0000000000007918 */ /* 0x000fe20000000000 */
.L_x_2:
[----:B------:R-:W5:Y:S01]  /*03c0*/  SHFL.IDX PT, R4, R0, RZ, 0x1f ;  /* 0x00001fff00047589 */ /* 0x000f6200000e0000 */
[----:B------:R-:W-:Y:S01]  /*03d0*/  NOP ;  /* 0x0000000000007918 */ /* 0x000fe20000000000 */
[----:B-----5:R-:W-:-:S13]  /*03e0*/  ISETP.NE.AND P0, PT, R4, RZ, PT ;  /* 0x000000ff0400720c */ /* 0x020fda0003f05270 */
[----:B------:R-:W-:Y:S05]  /*03f0*/  @P0 BRA `(.L_x_3) ;  /* 0x0000000000480947 */ /* 0x000fea0003800000 */
[----:B--2---:R-:W2:Y:S01]  /*0400*/  S2UR UR5, SR_CgaCtaId ;  /* 0x00000000000579c3 */ /* 0x004ea20000008800 */
[----:B------:R-:W-:Y:S01]  /*0410*/  UMOV UR4, 0x400 ;  /* 0x0000040000047882 */ /* 0x000fe20000000000 */
[----:B------:R-:W-:Y:S01]  /*0420*/  UMOV UR6, 0x1 ;  /* 0x0000000100067882 */ /* 0x000fe20000000000 */
[----:B------:R-:W-:Y:S01]  /*0430*/  UMOV UR7, 0x2 ;  /* 0x0000000200077882 */ /* 0x000fe20000000000 */
[----:B------:R-:W-:Y:S01]  /*0440*/  ELECT P0, URZ, PT ;  /* 0x00000000003f782f */ /* 0x000fe20003800000 */
[----:B--2---:R-:W-:Y:S02]  /*0450*/  ULEA UR8, UR5, UR4, 0x18 ;  /* 0x0000000405087291 */ /* 0x004fe4000f8ec03f */
[----:B------:R-:W-:-:S04]  /*0460*/  UIADD3 UR4, -UR6, 0x100000, URZ ;  /* 0x0010000006047890 */ /* 0x000fc8000fffe13f */
[----:B------:R-:W-:Y:S02]  /*0470*/  USHF.L.U32 UR5, UR4, 0xb, URZ ;  /* 0x0000000b04057899 */ /* 0x000fe4000800063f */
[----:B------:R-:W-:Y:S02]  /*0480*/  USHF.L.U32 UR4, UR4, 0x1, URZ ;  /* 0x0000000104047899 */ /* 0x000fe4000800063f */
        /* <DEDUP_REMOVED lines=9> */
.L_x_3:
[----:B------:R-:W5:Y:S01]  /*0520*/  SHFL.IDX PT, R4, R0, RZ, 0x1f ;  /* 0x00001fff00047589 */ /* 0x000f6200000e0000 */
[----:B------:R-:W-:Y:S01]  /*0530*/  NOP ;  /* 0x0000000000007918 */ /* 0x000fe20000000000 */
[----:B-----5:R-:W-:-:S13]  /*0540*/  ISETP.NE.AND P0, PT, R4, RZ, PT ;  /* 0x000000ff0400720c */ /* 0x020fda0003f05270 */
[----:B------:R-:W-:Y:S05]  /*0550*/  @P0 BRA `(.L_x_4) ;  /* 0x0000000000380947 */ /* 0x000fea0003800000 */
[----:B--2---:R-:W2:Y:S01]  /*0560*/  S2UR UR5, SR_CgaCtaId ;  /* 0x00000000000579c3 */ /* 0x004ea20000008800 */
[----:B------:R-:W-:Y:S01]  /*0570*/  UMOV UR4, 0x400 ;  /* 0x0000040000047882 */ /* 0x000fe20000000000 */
[----:B------:R-:W-:Y:S01]  /*0580*/  UMOV UR7, 0x1 ;  /* 0x0000000100077882 */ /* 0x000fe20000000000 */
[----:B------:R-:W-:Y:S01]  /*0590*/  ELECT P0, URZ, PT ;  /* 0x00000000003f782f */ /* 0x000fe20003800000 */
[----:B--2---:R-:W-:Y:S02]  /*05a0*/  ULEA UR6, UR5, UR4, 0x18 ;  /* 0x0000000405067291 */ /* 0x004fe4000f8ec03f */
[----:B------:R-:W-:-:S04]  /*05b0*/  UIADD3 UR4, -UR7, 0x100000, URZ ;  /* 0x0010000007047890 */ /* 0x000fc8000fffe13f */
[----:B------:R-:W-:Y:S02]  /*05c0*/  USHF.L.U32 UR5, UR4, 0xb, URZ ;  /* 0x0000000b04057899 */ /* 0x000fe4000800063f */
[----:B------:R-:W-:Y:S01]  /*05d0*/  USHF.L.U32 UR4, UR4, 0x1, URZ ;  /* 0x0000000104047899 */ /* 0x000fe2000800063f */
[----:B------:R-:W2:Y:S11]  /*05e0*/  FENCE.VIEW.ASYNC.S ;  /* 0x00000000000073c6 */ /* 0x000eb60000000000 */
[----:B--2---:R2:W1:Y:S01]  /*05f0*/  SYNCS.EXCH.64 URZ, [UR6+0x38870], UR4 ;  /* 0x03887004063f75b2 */ /* 0x0044620008000100 */
[----:B------:R2:W1:Y:S01]  /*0600*/  SYNCS.EXCH.64 URZ, [UR6+0x38880], UR4 ;  /* 0x03888004063f75b2 */ /* 0x0004620008000100 */
[----:B------:R2:W1:Y:S01]  /*0610*/  SYNCS.EXCH.64 URZ, [UR6+0x38878], UR4 ;  /* 0x03887804063f75b2 */ /* 0x0004620008000100 */
[----:B------:R2:W1:Y:S01]  /*0620*/  SYNCS.EXCH.64 URZ, [UR6+0x38888], UR4 ;  /* 0x03888804063f75b2 */ /* 0x0004620008000100 */
[----:B------:R-:W-:Y:S01]  /*0630*/  NOP ;  /* 0x0000000000007918 */ /* 0x000fe20000000000 */
.L_x_4:
        /* <DEDUP_REMOVED lines=22> */
.L_x_5:
        /* <DEDUP_REMOVED lines=22> */
.L_x_6:
[----:B-1----:R-:W-:Y:S01]  /*0900*/  ISETP.NE.AND P0, PT, R2, RZ, PT ;  /* 0x000000ff0200720c */ /* 0x002fe20003f05270 */
[----:B------:R-:W-:Y:S01]  /*0910*/  IMAD.MOV.U32 R2, RZ, RZ, 0x1 ;  /* 0x00000001ff027424 */ /* 0x000fe200078e00ff */
[----:B------:R-:W-:-:S04]  /*0920*/  NOP ;  /* 0x0000000000007918 */ /* 0x000fc80000000000 */
[----:B------:R-:W-:-:S05]  /*0930*/  SEL R2, R2, 0x2, !P0 ;  /* 0x0000000202027807 */ /* 0x000fca0004000000 */
[----:B------:R1:W-:Y:S01]  /*0940*/  STL [R1+0x1c], R2 ;  /* 0x00001c0201007387 */ /* 0x0003e20000100800 */
[----:B---34-:R-:W-:Y:S06]  /*0950*/  BAR.SYNC.DEFER_BLOCKING 0x0 ;  /* 0x0000000000007b1d */ /* 0x018fec0000010000 */
[----:B------:R-:W-:Y:S05]  /*0960*/  @!P0 BRA `(.L_x_7) ;  /* 0x000000b400048947 */ /* 0x000fea0003800000 */
.L_x_8:
[----:B------:R-:W-:-:S08]  /*0970*/  NOP ;  /* 0x0000000000007918 */ /* 0x000fd00000000000 */
[----:B------:R-:W3:Y:S02]  /*0980*/  USETMAXREG.TRY_ALLOC.CTAPOOL UP0, 0xf0 ;  /* 0x000000f0000079c8 */ /* 0x000ee40008000600 */
[----:B---3--:R-:W-:-:S13]  /*0990*/  PLOP3.LUT P0, PT, PT, PT, UP0, 0x80, 0x0 ;  /* 0x000000000000781c */ /* 0x008fda0003f0f008 */
[----:B------:R-:W-:Y:S05]  /*09a0*/  @!P0 BRA `(.L_x_8) ;  /* 0xfffffffc00f08947 */ /* 0x000fea000383ffff */
[----:B--2---:R-:W2:Y:S08]  /*09b0*/  S2UR UR7, SR_CTAID.X ;  /* 0x00000000000779c3 */ /* 0x004eb00000002500 */
[----:B------:R-:W-:Y:S08]  /*09c0*/  BAR.ARV 0x8, 0x120 ;  /* 0x0204800000007b1d */ /* 0x000ff00000002000 */
[----:B------:R-:W2:Y:S02]  /*09d0*/  LDC R0, c[0x0][0xda4] ;  /* 0x00036900ff007b82 */ /* 0x000ea40000000800 */
[----:B--2---:R-:W-:-:S13]  /*09e0*/  ISETP.LE.AND P0, PT, R0, UR7, PT ;  /* 0x0000000700007c0c */ /* 0x004fda000bf03270 */
[----:B------:R-:W-:Y:S05]  /*09f0*/  @P0 EXIT ;  /* 0x000000000000094d */ /* 0x000fea0003800000 */
[----:B------:R-:W2:Y:S01]  /*0a00*/  LDL.LU R8, [R1+0x1c] ;  /* 0x00001c0001087983 */ /* 0x000ea20000300800 */
[----:B------:R-:W-:Y:S01]  /*0a10*/  IADD3 R0, R3, -0x80, RZ ;  /* 0xffffff8003007810 */ /* 0x000fe20007ffe0ff */
[----:B------:R-:W3:Y:S01]  /*0a20*/  S2UR UR5, SR_CgaCtaId ;  /* 0x00000000000579c3 */ /* 0x000ee20000008800 */
[----:B------:R-:W-:Y:S01]  /*0a30*/  UMOV UR4, 0x400 ;  /* 0x0000040000047882 */ /* 0x000fe20000000000 */
[----:B------:R-:W-:Y:S01]  /*0a40*/  IMAD.MOV.U32 R220, RZ, RZ, -0x2 ;  /* 0xfffffffeffdc7424 */ /* 0x000fe200078e00ff */
[----:B------:R-:W-:Y:S01]  /*0a50*/  SHF.R.S32.HI R3, RZ, 0x1f, R0 ;  /* 0x0000001fff037819 */ /* 0x000fe20000011400 */
[----:B------:R-:W-:Y:S01]  /*0a60*/  IMAD.U32 R212, RZ, RZ, UR7 ;  /* 0x00000007ffd47e24 */ /* 0x000fe2000f8e00ff */
[----:B------:R-:W-:Y:S01]  /*0a70*/  UMOV UR38, URZ ;  /* 0x0000003f00267c82 */ /* 0x000fe20008000000 */
[----:B------:R-:W-:Y:S01]  /*0a80*/  IMAD.MOV.U32 R213, RZ, RZ, RZ ;  /* 0x000000ffffd57224 */ /* 0x000fe200078e00ff */
[CC--:B-1----:R-:W-:Y:S01]  /*0a90*/  LEA.HI R2, R3.reuse, R0.reuse, RZ, 0x7 ;  /* 0x0000000003027211 */ /* 0x0c2fe200078f38ff */
[----:B------:R-:W1:Y:S01]  /*0aa0*/  S2UR UR6, SR_SWINHI ;  /* 0x00000000000679c3 */ /* 0x000e620000002f00 */
[----:B------:R-:W-:-:S02]  /*0ab0*/  LEA.HI R6, R3, R0, RZ, 0x4 ;  /* 0x0000000003067211 */ /* 0x000fc400078f20ff */
[----:B------:R-:W-:Y:S02]  /*0ac0*/  LOP3.LUT R5, R2, 0xffffff80, RZ, 0xc0, !PT ;  /* 0xffffff8002057812 */ /* 0x000fe400078ec0ff */
[----:B------:R-:W-:Y:S02]  /*0ad0*/  LOP3.LUT R7, R6, 0x3fffff0, RZ, 0xc0, !PT ;  /* 0x03fffff006077812 */ /* 0x000fe400078ec0ff */
[----:B------:R-:W-:Y:S01]  /*0ae0*/  SHF.R.S32.HI R9, RZ, 0x4, R6 ;  /* 0x00000004ff097819 */ /* 0x000fe20000011406 */
[C---:B------:R-:W-:Y:S01]  /*0af0*/  IMAD.IADD R214, R0.reuse, 0x1, -R5 ;  /* 0x0000000100d67824 */ /* 0x040fe200078e0a05 */
[----:B------:R-:W-:Y:S01]  /*0b00*/  LEA.HI R218, R3, R0, RZ, 0x5 ;  /* 0x0000000003da7211 */ /* 0x000fe200078f28ff */
[----:B------:R-:W-:Y:S01]  /*0b10*/  IMAD.IADD R7, R0, 0x1, -R7 ;  /* 0x0000000100077824 */ /* 0x000fe200078e0a07 */
[----:B------:R-:W-:Y:S02]  /*0b20*/  LEA.HI R6, R6, R9, RZ, 0x1 ;  /* 0x0000000906067211 */ /* 0x000fe400078f08ff */
[----:B------:R-:W-:-:S02]  /*0b30*/  SHF.R.S32.HI R5, RZ, 0x1f, R214 ;  /* 0x0000001fff057819 */ /* 0x000fc400000114d6 */
[----:B------:R-:W-:Y:S01]  /*0b40*/  LOP3.LUT R6, R6, 0x1ffffffe, RZ, 0xc0, !PT ;  /* 0x1ffffffe06067812 */ /* 0x000fe200078ec0ff */
[----:B---3--:R-:W-:Y:S01]  /*0b50*/  ULEA UR8, UR5, UR4, 0x18 ;  /* 0x0000000405087291 */ /* 0x008fe2000f8ec03f */
[----:B------:R-:W-:Y:S02]  /*0b60*/  LEA.HI R4, R5, R214, RZ, 0x2 ;  /* 0x000000d605047211 */ /* 0x000fe400078f10ff */
[----:B------:R-:W-:Y:S02]  /*0b70*/  SHF.R.S32.HI R218, RZ, 0x5, R218 ;  /* 0x00000005ffda7819 */ /* 0x000fe400000114da */
[--C-:B------:R-:W-:Y:S02]  /*0b80*/  SHF.R.S32.HI R0, RZ, 0x2, R4.reuse ;  /* 0x00000002ff007819 */ /* 0x100fe40000011404 */
[----:B------:R-:W-:Y:S01]  /*0b90*/  SHF.R.S32.HI R3, RZ, 0x1f, R4 ;  /* 0x0000001fff037819 */ /* 0x000fe20000011404 */
[----:B------:R-:W-:Y:S01]  /*0ba0*/  IMAD R7, R218, 0x10, R7 ;  /* 0x00000010da077824 */ /* 0x000fe200078e0207 */
[----:B------:R-:W-:Y:S01]  /*0bb0*/  SHF.R.S32.HI R217, RZ, 0x7, R2 ;  /* 0x00000007ffd97819 */ /* 0x000fe20000011402 */
[----:B------:R-:W-:Y:S01]  /*0bc0*/  UMOV UR4, UR8 ;  /* 0x0000000800047c82 */ /* 0x000fe20008000000 */
[----:B-1----:R-:W-:Y:S01]  /*0bd0*/  UMOV UR5, UR6 ;  /* 0x0000000600057c82 */ /* 0x002fe20008000000 */
[----:B------:R-:W-:Y:S01]  /*0be0*/  LEA.HI R3, R3, R0, RZ, 0x3 ;  /* 0x0000000003037211 */ /* 0x000fe200078f18ff */
[----:B------:R-:W-:Y:S01]  /*0bf0*/  IMAD.U32 R17, RZ, RZ, UR5 ;  /* 0x00000005ff117e24 */ /* 0x000fe2000f8e00ff */
[----:B------:R-:W-:-:S02]  /*0c00*/  IADD3 R6, R9, -R6, RZ ;  /* 0x8000000609067210 */ /* 0x000fc40007ffe0ff */
[----:B------:R-:W-:Y:S02]  /*0c10*/  LOP3.LUT R3, R3, 0xfffffff8, RZ, 0xc0, !PT ;  /* 0xfffffff803037812 */ /* 0x000fe400078ec0ff */
[----:B------:R-:W-:Y:S01]  /*0c20*/  LEA.HI R5, R5, R214, RZ, 0x5 ;  /* 0x000000d605057211 */ /* 0x000fe200078f28ff */
[----:B------:R-:W-:Y:S01]  /*0c30*/  IMAD R6, R7, 0x8, R6 ;  /* 0x0000000807067824 */ /* 0x000fe200078e0206 */
[----:B------:R-:W-:Y:S01]  /*0c40*/  LEA.HI R2, R2, R217, RZ, 0x1 ;  /* 0x000000d902027211 */ /* 0x000fe200078f08ff */
[----:B------:R-:W-:Y:S01]  /*0c50*/  IMAD.IADD R7, R0, 0x1, -R3 ;  /* 0x0000000100077824 */ /* 0x000fe200078e0a03 */
[----:B------:R-:W-:Y:S02]  /*0c60*/  SHF.R.S32.HI R0, RZ, 0x5, R5 ;  /* 0x00000005ff007819 */ /* 0x000fe40000011405 */
[----:B------:R-:W-:Y:S02]  /*0c70*/  LOP3.LUT R2, R2, 0x3fffffe, RZ, 0xc0, !PT ;  /* 0x03fffffe02027812 */ /* 0x000fe400078ec0ff */
[----:B------:R-:W-:Y:S01]  /*0c80*/  LOP3.LUT R3, R4, 0x7ffffffc, RZ, 0xc0, !PT ;  /* 0x7ffffffc04037812 */ /* 0x000fe200078ec0ff */
[----:B------:R-:W-:Y:S01]  /*0c90*/  IMAD R7, R0, 0x10, R7 ;  /* 0x0000001000077824 */ /* 0x000fe200078e0207 */
[----:B------:R-:W-:Y:S01]  /*0ca0*/  MOV R16, UR4 ;  /* 0x0000000400107c02 */ /* 0x000fe20008000f00 */
[----:B------:R-:W-:Y:S01]  /*0cb0*/  IMAD.IADD R2, R217, 0x1, -R2 ;  /* 0x00000001d9027824 */ /* 0x000fe200078e0a02 */
[----:B------:R-:W-:Y:S01]  /*0cc0*/  SHF.L.U32 R5, R6, 0x3, RZ ;  /* 0x0000000306057819 */ /* 0x000fe200000006ff */
[----:B------:R-:W-:Y:S01]  /*0cd0*/  IMAD.IADD R3, R214, 0x1, -R3 ;  /* 0x00000001d6037824 */ /* 0x000fe200078e0a03 */
[----:B------:R-:W-:Y:S01]  /*0ce0*/  UMOV UR4, URZ ;  /* 0x0000003f00047c82 */ /* 0x000fe20008000000 */
[----:B------:R-:W-:-:S02]  /*0cf0*/  MOV R18, UR8 ;  /* 0x0000000800127c02 */ /* 0x000fc40008000f00 */
[----:B------:R-:W-:Y:S01]  /*0d00*/  IMAD R220, R3, R220, 0x50 ;  /* 0x0000005003dc7424 */ /* 0x000fe200078e02dc */
[----:B------:R-:W-:Y:S01]  /*0d10*/  LEA R219, R2, R7, 0x6 ;  /* 0x0000000702db7211 */ /* 0x000fe200078e30ff */
[----:B------:R-:W-:Y:S01]  /*0d20*/  IMAD.WIDE R16, R5, 0x2, R16 ;  /* 0x0000000205107825 */ /* 0x000fe200078e0210 */
[----:B------:R-:W-:Y:S02]  /*0d30*/  MOV R19, UR4 ;  /* 0x0000000400137c02 */ /* 0x000fe40008000f00 */
[----:B--2---:R-:W-:-:S07]  /*0d40*/  LOP3.LUT R23, R8, 0x1, RZ, 0xfc, !PT ;  /* 0x0000000108177812 */ /* 0x004fce00078efcff */
.L_x_31:
[----:B------:R-:W1:Y:S01]  /*0d50*/  SHFL.IDX PT, R0, R217, RZ, 0x1f ;  /* 0x00001fffd9007589 */ /* 0x000e6200000e0000 */
[----:B------:R-:W2:Y:S01]  /*0d60*/  LDC R65, c[0x0][0x2e0] ;  /* 0x0000b800ff417b82 */ /* 0x000ea20000000800 */
[----:B------:R-:W-:Y:S01]  /*0d70*/  R2UR UR12, R18 ;  /* 0x00000000120c72ca */ /* 0x000fe200000e0000 */
[----:B------:R-:W-:Y:S01]  /*0d80*/  ULDC UR4, c[0x0][0xda8] ;  /* 0x00036a0000047ab9 */ /* 0x000fe20000000800 */
[----:B------:R-:W-:Y:S01]  /*0d90*/  ULDC.64 UR8, c[0x0][0x3f8] ;  /* 0x0000fe0000087ab9 */ /* 0x000fe20000000a00 */
[----:B------:R-:W-:Y:S01]  /*0da0*/  R2UR UR10, R212 ;  /* 0x00000000d40a72ca */ /* 0x000fe200000e0000 */
[----:B------:R-:W-:Y:S02]  /*0db0*/  UISETP.NE.AND UP1, UPT, UR4, 0x1, UPT ;  /* 0x000000010400788c */ /* 0x000fe4000bf25270 */
[----:B------:R-:W-:Y:S01]  /*0dc0*/  UISETP.NE.U32.AND UP0, UPT, UR8, URZ, UPT ;  /* 0x0000003f0800728c */ /* 0x000fe2000bf05070 */
[----:B------:R-:W-:Y:S01]  /*0dd0*/  ULDC UR5, c[0x0][0xdb4] ;  /* 0x00036d0000057ab9 */ /* 0x000fe20000000800 */
[----:B------:R-:W-:-:S02]  /*0de0*/  ULDC UR6, c[0x0][0x404] ;  /* 0x0001010000067ab9 */ /* 0x000fc40000000800 */
[----:B------:R-:W-:Y:S02]  /*0df0*/  UISETP.NE.AND.EX UP0, UPT, UR9, URZ, UPT, UP0 ;  /* 0x0000003f0900728c */ /* 0x000fe4000bf05300 */
[----:B------:R-:W-:Y:S02]  /*0e00*/  UISETP.NE.AND UP2, UPT, UR5, 0x1, UPT ;  /* 0x000000010500788c */ /* 0x000fe4000bf45270 */
[----:B------:R-:W-:Y:S02]  /*0e10*/  UIADD3 UR9, UR12, 0x14400, URZ ;  /* 0x000144000c097890 */ /* 0x000fe4000fffe03f */
[----:B------:R-:W-:Y:S01]  /*0e20*/  USEL UR6, UR6, 0x1, UP0 ;  /* 0x0000000106067887 */ /* 0x000fe20008000000 */
[----:B------:R-:W-:Y:S01]  /*0e30*/  @UP1 ULDC UR5, c[0x0][0xdac] ;  /* 0x00036b0000051ab9 */ /* 0x000fe20000000800 */
[----:B------:R-:W-:Y:S01]  /*0e40*/  ULOP3.LUT UP0, URZ, UR9, 0x9f, URZ, 0xc0, !UPT ;  /* 0x0000009f093f7892 */ /* 0x000fe2000f80c03f */
[----:B------:R-:W-:Y:S01]  /*0e50*/  UMOV UR11, UR10 ;  /* 0x0000000a000b7c82 */ /* 0x000fe20008000000 */
[----:B-1----:R-:W-:-:S02]  /*0e60*/  R2UR UR7, R0 ;  /* 0x00000000000772ca */ /* 0x002fc400000e0000 */
[----:B--2---:R-:W-:Y:S01]  /*0e70*/  IMAD R65, R65, UR6, RZ ;  /* 0x0000000641417c24 */ /* 0x004fe2000f8e02ff */
[----:B------:R-:W-:Y:S01]  /*0e80*/  @UP1 ULDC UR6, c[0x0][0xdb0] ;  /* 0x00036c0000061ab9 */ /* 0x000fe20000000800 */
[----:B------:R-:W-:Y:S02]  /*0e90*/  PLOP3.LUT P0, PT, PT, PT, UP0, 0x80, 0x0 ;  /* 0x000000000000781c */ /* 0x000fe40003f0f008 */
[----:B------:R-:W-:-:S04]  /*0ea0*/  VIADD R0, R65, 0x4f ;  /* 0x0000004f41007836 */ /* 0x000fc80000000000 */
[----:B------:R-:W-:-:S03]  /*0eb0*/  IMAD.HI R0, R0, 0x66666667, RZ ;  /* 0x6666666700007827 */ /* 0x000fc600078e02ff */
[----:B------:R-:W-:Y:S02]  /*0ec0*/  ULEA.HI UR4, UR7, UR7, URZ, 0x1 ;  /* 0x0000000707047291 */ /* 0x000fe4000f8f083f */
[----:B------:R-:W-:Y:S02]  /*0ed0*/  SHF.R.U32.HI R3, RZ, 0x1f, R0 ;  /* 0x0000001fff037819 */ /* 0x000fe40000011600 */
[----:B------:R-:W-:Y:S02]  /*0ee0*/  ULOP3.LUT UR8, UR4, 0x1e, URZ, 0xc0, !UPT ;  /* 0x0000001e04087892 */ /* 0x000fe4000f8ec03f */
[----:B------:R-:W-:Y:S01]  /*0ef0*/  LEA.HI.SX32 R152, R0, R3, 0x1b ;  /* 0x0000000300987211 */ /* 0x000fe200078fdaff */
[----:B------:R-:W-:Y:S02]  /*0f00*/  UIMAD.WIDE.U32 UR4, UR10, UR5, URZ ;  /* 0x000000050a0472a5 */ /* 0x000fe4000f8e003f */
[----:B------:R-:W-:Y:S02]  /*0f10*/  UIADD3 UR8, UR7, -UR8, URZ ;  /* 0x8000000807087290 */ /* 0x000fe4000fffe03f */
[----:B------:R-:W-:-:S02]  /*0f20*/  @UP1 USHF.R.U32.HI UR11, URZ, UR6, UR5 ;  /* 0x000000063f0b1299 */ /* 0x000fc40008011605 */
[----:B------:R-:W-:Y:S01]  /*0f30*/  ULEA UR8, UR8, UR9, 0xd ;  /* 0x0000000908087291 */ /* 0x000fe2000f8e683f */
[----:B------:R-:W-:Y:S02]  /*0f40*/  @UP2 ULDC.64 UR6, c[0x0][0xdb8] ;  /* 0x00036e0000062ab9 */ /* 0x000fe40000000a00 */
[----:B------:R-:W-:Y:S02]  /*0f50*/  UIMAD.WIDE.U32 UR4, UR11, UR6, URZ ;  /* 0x000000060b0472a5 */ /* 0x000fe4000f8e003f */
[----:B------:R-:W-:Y:S01]  /*0f60*/  IMAD.U32 R216, RZ, RZ, UR11 ;  /* 0x0000000bffd87e24 */ /* 0x000fe2000f8e00ff */
[----:B------:R-:W-:Y:S01]  /*0f70*/  USHF.R.U32.HI UR8, URZ, 0x4, UR8 ;  /* 0x000000043f087899 */ /* 0x000fe20008011608 */
[----:B------:R-:W-:Y:S01]  /*0f80*/  UMOV UR36, UR11 ;  /* 0x0000000b00247c82 */ /* 0x000fe20008000000 */
[----:B------:R-:W-:Y:S02]  /*0f90*/  @UP2 USHF.R.U32.HI UR36, URZ, UR7, UR5 ;  /* 0x000000073f242299 */ /* 0x000fe40008011605 */
[----:B------:R-:W-:Y:S01]  /*0fa0*/  UMOV UR4, UR10 ;  /* 0x0000000a00047c82 */ /* 0x000fe20008000000 */
[----:B------:R-:W-:Y:S01]  /*0fb0*/  ULOP3.LUT UR37, UR8, 0x3fff, URZ, 0xc0, !UPT ;  /* 0x00003fff08257892 */ /* 0x000fe2000f8ec03f */
[----:B------:R-:W-:Y:S01]  /*0fc0*/  MOV R215, UR4 ;  /* 0x0000000400d77c02 */ /* 0x000fe20008000f00 */
[----:B------:R-:W-:Y:S10]  /*0fd0*/  @!P0 BRA `(.L_x_9) ;  /* 0x0000000000408947 */ /* 0x000ff40003800000 */
[----:B------:R-:W-:Y:S01]  /*0fe0*/  MOV R0, 0x0 ;  /* 0x0000000000007802 */ /* 0x000fe20000000f00 */
[----:B------:R-:W-:Y:S01]  /*0ff0*/  ULDC.64 UR4, c[0x4][0xa8] ;  /* 0x01002a0000047ab9 */ /* 0x000fe20000000a00 */
[----:B------:R-:W-:Y:S01]  /*1000*/  ULDC.64 UR6, c[0x4][0x20] ;  /* 0x0100080000067ab9 */ /* 0x000fe20000000a00 */
[----:B------:R-:W-:Y:S01]  /*1010*/  IMAD.U32 R4, RZ, RZ, UR4 ;  /* 0x00000004ff047e24 */ /* 0x000fe2000f8e00ff */
[----:B------:R1:W2:Y:S01]  /*1020*/  LDC.64 R2, c[0x4][R0] ;  /* 0x0100000000027b82 */ /* 0x0002a20000000a00 */
[----:B------:R-:W-:Y:S01]  /*1030*/  IMAD.U32 R5, RZ, RZ, UR5 ;  /* 0x00000005ff057e24 */ /* 0x000fe2000f8e00ff */
[----:B------:R-:W-:Y:S01]  /*1040*/  ULDC.64 UR4, c[0x4][0xb0] ;  /* 0x01002c0000047ab9 */ /* 0x000fe20000000a00 */
[----:B------:R-:W-:Y:S01]  /*1050*/  IMAD.U32 R10, RZ, RZ, UR6 ;  /* 0x00000006ff0a7e24 */ /* 0x000fe2000f8e00ff */
[----:B------:R-:W-:Y:S01]  /*1060*/  MOV R6, UR4 ;  /* 0x0000000400067c02 */ /* 0x000fe20008000f00 */
[----:B------:R-:W-:Y:S01]  /*1070*/  IMAD.U32 R7, RZ, RZ, UR5 ;  /* 0x00000005ff077e24 */ /* 0x000fe2000f8e00ff */
[----:B------:R-:W-:Y:S01]  /*1080*/  MOV R11, UR7 ;  /* 0x00000007000b7c02 */ /* 0x000fe20008000f00 */
[----:B------:R-:W-:Y:S01]  /*1090*/  IMAD.MOV.U32 R8, RZ, RZ, 0x70 ;  /* 0x00000070ff087424 */ /* 0x000fe200078e00ff */
[----:B------:R-:W-:Y:S01]  /*10a0*/  MOV R13, RZ ;  /* 0x000000ff000d7202 */ /* 0x000fe20000000f00 */
[----:B-1----:R-:W-:-:S07]  /*10b0*/  IMAD.MOV.U32 R12, RZ, RZ, 0x1 ;  /* 0x00000001ff0c7424 */ /* 0x002fce00078e00ff */
[----:B------:R-:W-:-:S07]  /*10c0*/  LEPC R20, `(.L_x_9) ;  /* 0x000000001014794e */ /* 0x000fce0000000000 */
[----:B--2---:R-:W-:Y:S05]  /*10d0*/  CALL.ABS.NOINC R2 ;  /* 0x0000000002007343 */ /* 0x004fea0003c00000 */
.L_x_9:
[----:B------:R-:W-:Y:S02]  /*10e0*/  R2UR UR4, R18 ;  /* 0x00000000120472ca */ /* 0x000fe400000e0000 */
[----:B------:R-:W-:Y:S02]  /*10f0*/  LOP3.LUT R0, R213, 0x1, RZ, 0xc0, !PT ;  /* 0x00000001d5007812 */ /* 0x000fe400078ec0ff */
[----:B------:R-:W-:Y:S02]  /*1100*/  ISETP.NE.AND P0, PT, R23, 0x3, PT ;  /* 0x000000031700780c */ /* 0x000fe40003f05270 */
[----:B------:R-:W-:-:S07]  /*1110*/  SHF.L.U32 R0, R0, 0x1f, RZ ;  /* 0x0000001f00007819 */ /* 0x000fce00000006ff */
[----:B------:R-:W1:Y:S02]  /*1120*/  SYNCS.PHASECHK.TRANS64.TRYWAIT P1, [UR4+0x38800], R0 ;  /* 0x03880000ff0075a7 */ /* 0x000e640008020144 */
[----:B-1----:R-:W-:Y:S05]  /*1130*/  @!P1 BRA `(.L_x_10) ;  /* 0x000000e000ac9947 */ /* 0x002fea0003800000 */
.L_x_90:
[----:B------:R-:W-:Y:S05]  /*1140*/  @!P0 BRA `(.L_x_11) ;  /* 0x0000000000048947 */ /* 0x000fea0003800000 */
[----:B------:R-:W-:Y:S01]  /*1150*/  BPT.TRAP 0x1 ;  /* 0x000000040000795c */ /* 0x000fe20000300000 */
.L_x_11:
[----:B------:R-:W-:Y:S01]  /*1160*/  R2UR UR5, R19 ;  /* 0x00000000130572ca */ /* 0x000fe200000e0000 */
[----:B-1----:R-:W-:Y:S01]  /*1170*/  IMAD.U32 R0, RZ, RZ, UR38 ;  /* 0x00000026ff007e24 */ /* 0x002fe2000f8e00ff */
[----:B------:R-:W-:-:S11]  /*1180*/  R2UR UR4, R18 ;  /* 0x00000000120472ca */ /* 0x000fd600000e0000 */
[----:B------:R-:W-:Y:S02]  /*1190*/  IMAD.U32 R3, RZ, RZ, UR5 ;  /* 0x00000005ff037e24 */ /* 0x000fe4000f8e00ff */
[----:B------:R-:W-:-:S03]  /*11a0*/  LEA R0, R0, UR4, 0x3 ;  /* 0x0000000400007c11 */ /* 0x000fc6000f8e18ff */
[----:B------:R-:W-:-:S04]  /*11b0*/  SHF.L.U32 R3, R3, 0x1f, RZ ;  /* 0x0000001f03037819 */ /* 0x000fc800000006ff */
[----:B------:R1:W2:Y:S01]  /*11c0*/  SYNCS.PHASECHK.TRANS64.TRYWAIT P2, [R0+URZ+0x38830], R3 ;  /* 0x03883003000075a7 */ /* 0x0002a2000804017f */
[----:B------:R-:W-:Y:S05]  /*11d0*/  @!P0 BRA `(.L_x_12) ;  /* 0x0000000000048947 */ /* 0x000fea0003800000 */
[----:B------:R-:W-:Y:S01]  /*11e0*/  BPT.TRAP 0x1 ;  /* 0x000000040000795c */ /* 0x000fe20000300000 */
.L_x_12:
[----:B------:R-:W3:Y:S01]  /*11f0*/  S2R R2, SR_TID.X ;  /* 0x0000000000027919 */ /* 0x000ee20000002100 */
[----:B------:R-:W-:Y:S02]  /*1200*/  MOV R151, RZ ;  /* 0x000000ff00977202 */ /* 0x000fe40000000f00 */
[----:B---3--:R-:W-:-:S04]  /*1210*/  LOP3.LUT R2, R2, 0x7f, RZ, 0xc0, !PT ;  /* 0x0000007f02027812 */ /* 0x008fc800078ec0ff */
[----:B------:R-:W-:Y:S01]  /*1220*/  ISETP.NE.AND P1, PT, R2, RZ, PT ;  /* 0x000000ff0200720c */ /* 0x000fe20003f25270 */
[----:B--2---:R-:W-:-:S12]  /*1230*/  @P2 BRA `(.L_x_13) ;  /* 0x0000000000082947 */ /* 0x004fd80003800000 */
[----:B------:R-:W2:Y:S02]  /*1240*/  SYNCS.PHASECHK.TRANS64.TRYWAIT P2, [R0+URZ+0x38830], R3 ;  /* 0x03883003000075a7 */ /* 0x000ea4000804017f */
[----:B--2---:R-:W-:Y:S05]  /*1250*/  @!P2 BRA `(.L_x_14) ;  /* 0x000000e00080a947 */ /* 0x004fea0003800000 */
.L_x_13:
[----:B------:R-:W-:Y:S05]  /*1260*/  WARPSYNC.ALL ;  /* 0x0000000000007948 */ /* 0x000fea0003800000 */
[----:B------:R-:W-:Y:S01]  /*1270*/  R2UR UR4, R18 ;  /* 0x00000000120472ca */ /* 0x000fe200000e0000 */
[----:B------:R-:W-:Y:S01]  /*1280*/  ULOP3.LUT UR5, UR37, 0x10000, URZ, 0xfc, !UPT ;  /* 0x0001000025057892 */ /* 0x000fe2000f8efc3f */
[----:B------:R-:W-:Y:S01]  /*1290*/  WARPGROUP.ARRIVE ;  /* 0x00000000000079c5 */ /* 0x000fe20000000000 */
[----:B------:R-:W-:Y:S01]  /*12a0*/  UMOV UR9, 0x40000040 ;  /* 0x4000004000097882 */ /* 0x000fe20000000000 */
[----:B------:R-:W-:Y:S01]  /*12b0*/  UMOV UR11, 0x40000040 ;  /* 0x40000040000b7882 */ /* 0x000fe20000000000 */
[----:B------:R-:W-:Y:S01]  /*12c0*/  UMOV UR21, UR9 ;  /* 0x0000000900157c82 */ /* 0x000fe20008000000 */
[----:B------:R-:W-:Y:S01]  /*12d0*/  MOV R15, UR9 ;  /* 0x00000009000f7c02 */ /* 0x000fe20008000f00 */
[----:B------:R-:W-:Y:S01]  /*12e0*/  UMOV UR13, UR21 ;  /* 0x00000015000d7c82 */ /* 0x000fe20008000000 */
[----:B------:R-:W-:Y:S01]  /*12f0*/  UMOV UR8, UR5 ;  /* 0x0000000500087c82 */ /* 0x000fe20008000000 */
[----:B------:R-:W-:Y:S01]  /*1300*/  UMOV UR15, 0x40000040 ;  /* 0x40000040000f7882 */ /* 0x000fe20000000000 */
[----:B------:R-:W-:Y:S01]  /*1310*/  UMOV UR20, UR8 ;  /* 0x0000000800147c82 */ /* 0x000fe20008000000 */
[----:B------:R-:W-:Y:S01]  /*1320*/  IMAD.U32 R14, RZ, RZ, UR8 ;  /* 0x00000008ff0e7e24 */ /* 0x000fe2000f8e00ff */
[----:B------:R-:W-:Y:S01]  /*1330*/  UMOV UR12, UR20 ;  /* 0x00000014000c7c82 */ /* 0x000fe20008000000 */
[----:B------:R-:W-:Y:S01]  /*1340*/  UIADD3 UR4, UR4, 0x24400, URZ ;  /* 0x0002440004047890 */ /* 0x000fe2000fffe03f */
[----:B------:R-:W-:Y:S01]  /*1350*/  MOV R2, UR38 ;  /* 0x0000002600027c02 */ /* 0x000fe20008000f00 */
[----:B------:R-:W-:Y:S01]  /*1360*/  UMOV UR16, UR20 ;  /* 0x0000001400107c82 */ /* 0x000fe20008000000 */
[----:B------:R-:W-:Y:S01]  /*1370*/  UMOV UR17, UR21 ;  /* 0x0000001500117c82 */ /* 0x000fe20008000000 */
[----:B------:R-:W-:Y:S01]  /*1380*/  USHF.R.U32.HI UR4, URZ, 0x4, UR4 ;  /* 0x000000043f047899 */ /* 0x000fe20008011604 */
[----:B-12---:R-:W-:Y:S01]  /*1390*/  MOV R3, UR36 ;  /* 0x0000002400037c02 */ /* 0x006fe20008000f00 */
[----:B------:R-:W-:Y:S01]  /*13a0*/  UMOV UR19, 0x40000040 ;  /* 0x4000004000137882 */ /* 0x000fe20000000000 */
[----:B------:R-:W-:Y:S01]  /*13b0*/  UMOV UR23, 0x40000040 ;  /* 0x4000004000177882 */ /* 0x000fe20000000000 */
[----:B------:R-:W-:Y:S01]  /*13c0*/  ULOP3.LUT UR4, UR4, 0x3fff, URZ, 0xc0, !UPT ;  /* 0x00003fff04047892 */ /* 0x000fe2000f8ec03f */
[----:B------:R-:W-:Y:S01]  /*13d0*/  P2R R64, PR, RZ, 0x1 ;  /* 0x00000001ff407803 */ /* 0x000fe20000000000 */
[----:B------:R-:W-:Y:S01]  /*13e0*/  UMOV UR27, 0x40000040 ;  /* 0x40000040001b7882 */ /* 0x000fe20000000000 */
[----:B------:R-:W-:Y:S01]  /*13f0*/  UMOV UR31, 0x40000040 ;  /* 0x40000040001f7882 */ /* 0x000fe20000000000 */
[----:B------:R-:W-:Y:S01]  /*1400*/  ULOP3.LUT UR6, UR4, 0x10000, URZ, 0xfc, !UPT ;  /* 0x0001000004067892 */ /* 0x000fe2000f8efc3f */
[----:B------:R-:W-:Y:S01]  /*1410*/  @!P1 VIADD R0, R0, 0x38840 ;  /* 0x0003884000009836 */ /* 0x000fe20000000000 */
[----:B------:R-:W-:Y:S01]  /*1420*/  UMOV UR35, 0x40000040 ;  /* 0x4000004000237882 */ /* 0x000fe20000000000 */
[----:B------:R-:W-:Y:S01]  /*1430*/  UMOV UR43, 0x40000040 ;  /* 0x40000040002b7882 */ /* 0x000fe20000000000 */
[----:B------:R-:W-:Y:S01]  /*1440*/  UIMAD UR4, UR38, 0xa00, UR6 ;  /* 0x00000a00260478a4 */ /* 0x000fe2000f8e0206 */
[--C-:B------:R-:W-:Y:S01]  /*1450*/  IMAD.MOV.U32 R150, RZ, RZ, R151.reuse ;  /* 0x000000ffff967224 */ /* 0x100fe200078e0097 */
[----:B------:R-:W-:Y:S01]  /*1460*/  UMOV UR47, 0x40000040 ;  /* 0x40000040002f7882 */ /* 0x000fe20000000000 */
[----:B------:R-:W-:Y:S01]  /*1470*/  IMAD.U32 R22, RZ, RZ, UR6 ;  /* 0x00000006ff167e24 */ /* 0x000fe2000f8e00ff */
[----:B------:R-:W-:Y:S01]  /*1480*/  UIADD3 UR14, UR4, 0x100, URZ ;  /* 0x00000100040e7890 */ /* 0x000fe2000fffe03f */
[----:B------:R-:W-:Y:S01]  /*1490*/  @!P1 PRMT R0, RZ, 0x654, R0 ;  /* 0x00000654ff009816 */ /* 0x000fe20000000000 */
[----:B------:R-:W-:Y:S01]  /*14a0*/  UIADD3 UR18, UR4, 0x180, URZ ;  /* 0x0000018004127890 */ /* 0x000fe2000fffe03f */
[-C--:B------:R-:W-:Y:S01]  /*14b0*/  MOV R149, R151.reuse ;  /* 0x0000009700957202 */ /* 0x080fe20000000f00 */
[----:B------:R-:W-:Y:S01]  /*14c0*/  UMOV UR10, UR4 ;  /* 0x00000004000a7c82 */ /* 0x000fe20008000000 */
[----:B------:R-:W-:Y:S01]  /*14d0*/  UIADD3 UR6, UR5, 0x2, URZ ;  /* 0x0000000205067890 */ /* 0x000fe2000fffe03f */
[----:B------:R-:W-:Y:S01]  /*14e0*/  HGMMA.64x16x16.F32 R56, gdesc[UR8], RZ, !UPT, gsb0 ;  /* 0x00200000083879f0 */ /* 0x000fe2000c0008ff */
[----:B------:R-:W-:Y:S01]  /*14f0*/  UIADD3 UR10, UR4, 0x80, URZ ;  /* 0x00000080040a7890 */ /* 0x000fe2000fffe03f */
[--C-:B------:R-:W-:Y:S01]  /*1500*/  IMAD.MOV.U32 R148, RZ, RZ, R151.reuse ;  /* 0x000000ffff947224 */ /* 0x100fe200078e0097 */
[----:B------:R-:W-:Y:S01]  /*1510*/  UMOV UR8, UR20 ;  /* 0x0000001400087c82 */ /* 0x000fe20008000000 */
[----:B------:R-:W-:Y:S01]  /*1520*/  UMOV UR9, UR21 ;  /* 0x0000001500097c82 */ /* 0x000fe20008000000 */
[----:B------:R-:W-:Y:S01]  /*1530*/  UMOV UR11, 0x40000040 ;  /* 0x40000040000b7882 */ /* 0x000fe20000000000 */
[----:B------:R-:W-:Y:S01]  /*1540*/  UIADD3 UR7, UR4, 0x2, URZ ;  /* 0x0000000204077890 */ /* 0x000fe2000fffe03f */
[--C-:B------:R-:W-:Y:S01]  /*1550*/  IMAD.MOV.U32 R147, RZ, RZ, R151.reuse ;  /* 0x000000ffff937224 */ /* 0x100fe200078e0097 */
[----:B------:R-:W-:Y:S01]  /*1560*/  UIADD3 UR22, UR4, 0x402, URZ ;  /* 0x0000040204167890 */ /* 0x000fe2000fffe03f */
[-C--:B------:R-:W-:Y:S01]  /*1570*/  MOV R146, R151.reuse ;  /* 0x0000009700927202 */ /* 0x080fe20000000f00 */
[----:B------:R-:W-:Y:S01]  /*1580*/  UIADD3 UR26, UR4, 0x404, URZ ;  /* 0x00000404041a7890 */ /* 0x000fe2000fffe03f */
[--C-:B------:R-:W-:Y:S01]  /*1590*/  IMAD.MOV.U32 R145, RZ, RZ, R151.reuse ;  /* 0x000000ffff917224 */ /* 0x100fe200078e0097 */
        /* <DEDUP_REMOVED lines=10> */
[----:B------:R-:W-:Y:S01]  /*1640*/  UMOV UR51, 0x40000040 ;  /* 0x4000004000337882 */ /* 0x000fe20000000000 */
[----:B------:R-:W-:Y:S01]  /*1650*/  UIADD3 UR54, UR4, 0x800, URZ ;  /* 0x0000080004367890 */ /* 0x000fe2000fffe03f */
[--C-:B------:R-:W-:Y:S01]  /*1660*/  IMAD.MOV.U32 R139, RZ, RZ, R151.reuse ;  /* 0x000000ffff8b7224 */ /* 0x100fe200078e0097 */
[----:B------:R-:W-:Y:S01]  /*1670*/  UMOV UR55, 0x40000040 ;  /* 0x4000004000377882 */ /* 0x000fe20000000000 */
[----:B------:R-:W-:Y:S01]  /*1680*/  UIADD3 UR58, UR4, 0x802, URZ ;  /* 0x00000802043a7890 */ /* 0x000fe2000fffe03f */
[--C-:B------:R-:W-:Y:S01]  /*1690*/  IMAD.MOV.U32 R138, RZ, RZ, R151.reuse ;  /* 0x000000ffff8a7224 */ /* 0x100fe200078e0097 */
[----:B------:R-:W-:Y:S01]  /*16a0*/  UMOV UR59, 0x40000040 ;  /* 0x40000040003b7882 */ /* 0x000fe20000000000 */
[----:B------:R-:W-:Y:S01]  /*16b0*/  UMOV UR39, 0x40000040 ;  /* 0x4000004000277882 */ /* 0x000fe20000000000 */
[-C--:B------:R-:W-:Y:S01]  /*16c0*/  MOV R137, R151.reuse ;  /* 0x0000009700897202 */ /* 0x080fe20000000f00 */
[--C-:B------:R-:W-:Y:S01]  /*16d0*/  IMAD.MOV.U32 R136, RZ, RZ, R151.reuse ;  /* 0x000000ffff887224 */ /* 0x100fe200078e0097 */
        /* <DEDUP_REMOVED lines=18> */
[----:B------:R-:W-:Y:S01]  /*1800*/  MOV R107, R151 ;  /* 0x00000097006b7202 */ /* 0x000fe20000000f00 */
[----:B------:R-:W-:Y:S01]  /*1810*/  IMAD.MOV.U32 R121, RZ, RZ, R151 ;  /* 0x000000ffff797224 */ /* 0x000fe200078e0097 */
[----:B------:R-:W-:-:S02]  /*1820*/  WARPGROUP.DEPBAR.LE gsb0, 0x0 ;  /* 0x00008000000079c5 */ /* 0x000fc40000010000 */
[----:B------:R-:W-:Y:S01]  /*1830*/  WARPGROUP.ARRIVE ;  /* 0x00000000000079c5 */ /* 0x000fe20000000000 */
[--C-:B------:R-:W-:Y:S01]  /*1840*/  IMAD.MOV.U32 R120, RZ, RZ, R151.reuse ;  /* 0x000000ffff787224 */ /* 0x100fe200078e0097 */
[-C--:B------:R-:W-:Y:S01]  /*1850*/  MOV R104, R151.reuse ;  /* 0x0000009700687202 */ /* 0x080fe20000000f00 */
[--C-:B------:R-:W-:Y:S01]  /*1860*/  IMAD.MOV.U32 R118, RZ, RZ, R151.reuse ;  /* 0x000000ffff767224 */ /* 0x100fe200078e0097 */
[-C--:B------:R-:W-:Y:S01]  /*1870*/  MOV R98, R151.reuse ;  /* 0x0000009700627202 */ /* 0x080fe20000000f00 */
[--C-:B------:R-:W-:Y:S01]  /*1880*/  IMAD.MOV.U32 R117, RZ, RZ, R151.reuse ;  /* 0x000000ffff757224 */ /* 0x100fe200078e0097 */
[----:B------:R-:W-:Y:S01]  /*1890*/  HGMMA.64x16x16.F32 R48, gdesc[UR8], RZ, !UPT, gsb0 ;  /* 0x00200000083079f0 */ /* 0x000fe2000c0008ff */
[----:B------:R-:W-:Y:S01]  /*18a0*/  UIADD3 UR10, UR4, 0x200, URZ ;  /* 0x00000200040a7890 */ /* 0x000fe2000fffe03f */
[--C-:B------:R-:W-:Y:S01]  /*18b0*/  IMAD.MOV.U32 R115, RZ, RZ, R151.reuse ;  /* 0x000000ffff737224 */ /* 0x100fe200078e0097 */
[----:B------:R-:W-:Y:S01]  /*18c0*/  UMOV UR8, UR20 ;  /* 0x0000001400087c82 */ /* 0x000fe20008000000 */
[----:B------:R-:W-:Y:S01]  /*18d0*/  UMOV UR9, UR21 ;  /* 0x0000001500097c82 */ /* 0x000fe20008000000 */
[----:B------:R-:W-:Y:S01]  /*18e0*/  UMOV UR11, 0x40000040 ;  /* 0x40000040000b7882 */ /* 0x000fe20000000000 */
        /* <DEDUP_REMOVED lines=10> */
[----:B------:R-:W-:-:S02]  /*1990*/  IMAD.MOV.U32 R106, RZ, RZ, R151 ;  /* 0x000000ffff6a7224 */ /* 0x000fc400078e0097 */
[--C-:B------:R-:W-:Y:S02]  /*19a0*/  IMAD.MOV.U32 R105, RZ, RZ, R151.reuse ;  /* 0x000000ffff697224 */ /* 0x100fe400078e0097 */
[--C-:B------:R-:W-:Y:S02]  /*19b0*/  IMAD.MOV.U32 R103, RZ, RZ, R151.reuse ;  /* 0x000000ffff677224 */ /* 0x100fe400078e0097 */
[--C-:B------:R-:W-:Y:S02]  /*19c0*/  IMAD.MOV.U32 R102, RZ, RZ, R151.reuse ;  /* 0x000000ffff667224 */ /* 0x100fe400078e0097 */
[--C-:B------:R-:W-:Y:S02]  /*19d0*/  IMAD.MOV.U32 R100, RZ, RZ, R151.reuse ;  /* 0x000000ffff647224 */ /* 0x100fe400078e0097 */
[--C-:B------:R-:W-:Y:S02]  /*19e0*/  IMAD.MOV.U32 R96, RZ, RZ, R151.reuse ;  /* 0x000000ffff607224 */ /* 0x100fe400078e0097 */
        /* <DEDUP_REMOVED lines=9> */
[----:B------:R-:W-:Y:S01]  /*1a80*/  IMAD.MOV.U32 R66, RZ, RZ, R151 ;  /* 0x000000ffff427224 */ /* 0x000fe200078e0097 */
[----:B------:R-:W-:Y:S02]  /*1a90*/  WARPGROUP.DEPBAR.LE gsb0, 0x0 ;  /* 0x00008000000079c5 */ /* 0x000fe40000010000 */
[----:B------:R-:W-:-:S06]  /*1aa0*/  WARPGROUP.ARRIVE ;  /* 0x00000000000079c5 */ /* 0x000fcc0000000000 */
[----:B------:R-:W-:Y:S01]  /*1ab0*/  HGMMA.64x16x16.F32 R40, gdesc[UR12], RZ, !UPT, gsb0 ;  /* 0x002000000c2879f0 */ /* 0x000fe2000c0008ff */
[----:B------:R-:W-:Y:S01]  /*1ac0*/  UMOV UR12, UR6 ;  /* 0x00000006000c7c82 */ /* 0x000fe20008000000 */
[----:B------:R-:W-:Y:S01]  /*1ad0*/  UMOV UR13, 0x40000040 ;  /* 0x40000040000d7882 */ /* 0x000fe20000000000 */
[----:B------:R-:W-:Y:S01]  /*1ae0*/  UMOV UR14, UR7 ;  /* 0x00000007000e7c82 */ /* 0x000fe20008000000 */
[----:B------:R-:W-:Y:S01]  /*1af0*/  UMOV UR15, 0x40000040 ;  /* 0x40000040000f7882 */ /* 0x000fe20000000000 */
[----:B------:R-:W-:Y:S01]  /*1b00*/  UMOV UR20, UR12 ;  /* 0x0000000c00147c82 */ /* 0x000fe20008000000 */
[----:B------:R-:W-:Y:S01]  /*1b10*/  UMOV UR21, UR13 ;  /* 0x0000000d00157c82 */ /* 0x000fe20008000000 */
[----:B------:R-:W-:Y:S01]  /*1b20*/  IMAD.U32 R12, RZ, RZ, UR12 ;  /* 0x0000000cff0c7e24 */ /* 0x000fe2000f8e00ff */
[----:B------:R-:W-:Y:S01]  /*1b30*/  UIADD3 UR6, UR5, 0x4, URZ ;  /* 0x0000000405067890 */ /* 0x000fe2000fffe03f */
[----:B------:R-:W-:Y:S01]  /*1b40*/  IMAD.U32 R13, RZ, RZ, UR13 ;  /* 0x0000000dff0d7e24 */ /* 0x000fe2000f8e00ff */
[----:B------:R-:W-:Y:S01]  /*1b50*/  UIADD3 UR7, UR4, 0x4, URZ ;  /* 0x0000000404077890 */ /* 0x000fe2000fffe03f */
[----:B------:R-:W-:-:S02]  /*1b60*/  WARPGROUP.DEPBAR.LE gsb0, 0x0 ;  /* 0x00008000000079c5 */ /* 0x000fc40000010000 */
[----:B------:R-:W-:-:S06]  /*1b70*/  WARPGROUP.ARRIVE ;  /* 0x00000000000079c5 */ /* 0x000fcc0000000000 */
[----:B------:R-:W-:Y:S01]  /*1b80*/  HGMMA.64x16x16.F32 R32, gdesc[UR16], RZ, !UPT, gsb0 ;  /* 0x00200000102079f0 */ /* 0x000fe2000c0008ff */
[----:B------:R-:W-:Y:S01]  /*1b90*/  UIADD3 UR18, UR4, 0x182, URZ ;  /* 0x0000018204127890 */ /* 0x000fe2000fffe03f */
[----:B------:R-:W-:Y:S01]  /*1ba0*/  UMOV UR16, UR20 ;  /* 0x0000001400107c82 */ /* 0x000fe20008000000 */
[----:B------:R-:W-:Y:S01]  /*1bb0*/  UMOV UR17, UR21 ;  /* 0x0000001500117c82 */ /* 0x000fe20008000000 */
[----:B------:R-:W-:Y:S01]  /*1bc0*/  UMOV UR19, 0x40000040 ;  /* 0x4000004000137882 */ /* 0x000fe20000000000 */
[----:B------:R-:W-:Y:S02]  /*1bd0*/  WARPGROUP.DEPBAR.LE gsb0, 0x0 ;  /* 0x00008000000079c5 */ /* 0x000fe40000010000 */
        /* <DEDUP_REMOVED lines=8> */
[----:B------:R-:W-:Y:S01]  /*1c60*/  HGMMA.64x16x16.F32 R56, gdesc[UR12], R56, gsb0 ;  /* 0x002000000c3879f0 */ /* 0x000fe20008000838 */
        /* <DEDUP_REMOVED lines=14> */
[----:B------:R-:W-:Y:S01]  /*1d50*/  UMOV UR12, UR6 ;  /* 0x00000006000c7c82 */ /* 0x000fe20008000000 */
[----:B------:R-:W-:Y:S01]  /*1d60*/  UMOV UR13, 0x40000040 ;  /* 0x40000040000d7882 */ /* 0x000fe20000000000 */
[----:B------:R-:W-:Y:S01]  /*1d70*/  UMOV UR14, UR7 ;  /* 0x00000007000e7c82 */ /* 0x000fe20008000000 */
[----:B------:R-:W-:Y:S01]  /*1d80*/  UMOV UR15, 0x40000040 ;  /* 0x40000040000f7882 */ /* 0x000fe20000000000 */
[----:B------:R-:W-:Y:S01]  /*1d90*/  UMOV UR20, UR12 ;  /* 0x0000000c00147c82 */ /* 0x000fe20008000000 */
[----:B------:R-:W-:Y:S01]  /*1da0*/  UMOV UR21, UR13 ;  /* 0x0000000d00157c82 */ /* 0x000fe20008000000 */
[----:B------:R-:W-:Y:S01]  /*1db0*/  MOV R10, UR12 ;  /* 0x0000000c000a7c02 */ /* 0x000fe20008000f00 */
[----:B------:R-:W-:Y:S01]  /*1dc0*/  IMAD.U32 R11, RZ, RZ, UR13 ;  /* 0x0000000dff0b7e24 */ /* 0x000fe2000f8e00ff */
[----:B------:R-:W-:Y:S02]  /*1dd0*/  UIADD3 UR6, UR5, 0x6, URZ ;  /* 0x0000000605067890 */ /* 0x000fe4000fffe03f */
[----:B------:R-:W-:Y:S01]  /*1de0*/  UIADD3 UR7, UR4, 0x6, URZ ;  /* 0x0000000604077890 */ /* 0x000fe2000fffe03f */
[----:B------:R-:W-:-:S02]  /*1df0*/  WARPGROUP.DEPBAR.LE gsb0, 0x0 ;  /* 0x00008000000079c5 */ /* 0x000fc40000010000 */
        /* <DEDUP_REMOVED lines=36> */
[----:B------:R-:W-:Y:S01]  /*2040*/  IMAD.U32 R8, RZ, RZ, UR12 ;  /* 0x0000000cff087e24 */ /* 0x000fe2000f8e00ff */
[----:B------:R-:W-:Y:S01]  /*2050*/  MOV R9, UR13 ;  /* 0x0000000d00097c02 */ /* 0x000fe20008000f00 */
        /* <DEDUP_REMOVED lines=49> */
[----:B------:R-:W-:Y:S01]  /*2370*/  UMOV UR16, UR8 ;  /* 0x0000000800107c82 */ /* 0x000fe20008000000 */
[----:B------:R-:W-:Y:S01]  /*2380*/  UMOV UR17, UR9 ;  /* 0x0000000900117c82 */ /* 0x000fe20008000000 */
[----:B------:R-:W-:Y:S02]  /*2390*/  UIADD3 UR6, UR5, 0x402, URZ ;  /* 0x0000040205067890 */ /* 0x000fe4000fffe03f */
[----:B------:R-:W-:Y:S01]  /*23a0*/  UIADD3 UR7, UR5, 0x804, URZ ;  /* 0x0000080405077890 */ /* 0x000fe2000fffe03f */
[----:B------:R-:W-:-:S02]  /*23b0*/  WARPGROUP.DEPBAR.LE gsb0, 0x0 ;  /* 0x00008000000079c5 */ /* 0x000fc40000010000 */
        /* <DEDUP_REMOVED lines=13> */
[----:B------:R-:W-:Y:S01]  /*2490*/  UMOV UR12, UR6 ;  /* 0x00000006000c7c82 */ /* 0x000fe20008000000 */
[----:B------:R-:W-:Y:S01]  /*24a0*/  UMOV UR13, 0x40000040 ;  /* 0x40000040000d7882 */ /* 0x000fe20000000000 */
[----:B------:R-:W-:Y:S01]  /*24b0*/  UMOV UR15, 0x40000040 ;  /* 0x40000040000f7882 */ /* 0x000fe20000000000 */
[----:B------:R-:W-:Y:S01]  /*24c0*/  UMOV UR20, UR12 ;  /* 0x0000000c00147c82 */ /* 0x000fe20008000000 */
[----:B------:R-:W-:Y:S01]  /*24d0*/  UMOV UR21, UR13 ;  /* 0x0000000d00157c82 */ /* 0x000fe20008000000 */
[----:B------:R-:W-:Y:S01]  /*24e0*/  UIADD3 UR6, UR5, 0x404, URZ ;  /* 0x0000040405067890 */ /* 0x000fe2000fffe03f */
        /* <DEDUP_REMOVED lines=10> */
[----:B------:R-:W-:Y:S02]  /*2590*/  UIADD3 UR10, UR4, 0x504, URZ ;  /* 0x00000504040a7890 */ /* 0x000fe4000fffe03f */
        /* <DEDUP_REMOVED lines=29> */
[----:B------:R-:W-:Y:S03]  /*2770*/  HGMMA.64x16x16.F32 R24, gdesc[UR12], R24, gsb0 ;  /* 0x002000000c1879f0 */ /* 0x000fe60008000818 */
        /* <DEDUP_REMOVED lines=105> */
[----:B------:R-:W-:Y:S01]  /*2e10*/  UIADD3 UR6, UR4, 0x704, URZ ;  /* 0x0000070404067890 */ /* 0x000fe2000fffe03f */
        /* <DEDUP_REMOVED lines=11> */
[----:B------:R-:W-:Y:S01]  /*2ed0*/  UIADD3 UR7, UR5, 0x806, URZ ;  /* 0x0000080605077890 */ /* 0x000fe2000fffe03f */
[----:B------:R-:W-:Y:S01]  /*2ee0*/  ULDC UR10, c[0x0][0x9d8] ;  /* 0x00027600000a7ab9 */ /* 0x000fe20000000800 */
[----:B------:R-:W-:-:S02]  /*2ef0*/  WARPGROUP.DEPBAR.LE gsb0, 0x0 ;  /* 0x00008000000079c5 */ /* 0x000fc40000010000 */
        /* <DEDUP_REMOVED lines=21> */
[----:B------:R-:W-:Y:S01]  /*3050*/  UMOV UR44, UR40 ;  /* 0x00000028002c7c82 */ /* 0x000fe20008000000 */
[----:B------:R-:W-:Y:S01]  /*3060*/  UMOV UR45, UR41 ;  /* 0x00000029002d7c82 */ /* 0x000fe20008000000 */
[----:B------:R-:W-:Y:S01]  /*3070*/  UIADD3 UR7, UR4, 0x706, URZ ;  /* 0x0000070604077890 */ /* 0x000fe2000fffe03f */
[----:B------:R-:W-:-:S02]  /*3080*/  WARPGROUP.DEPBAR.LE gsb0, 0x0 ;  /* 0x00008000000079c5 */ /* 0x000fc40000010000 */
[----:B------:R-:W-:-:S06]  /*3090*/  WARPGROUP.ARRIVE ;  /* 0x00000000000079c5 */ /* 0x000fcc0000000000 */
[----:B------:R-:W-:Y:S01]  /*30a0*/  HGMMA.64x16x16.F32 R32, gdesc[UR32], R32, gsb0 ;  /* 0x00200000202079f0 */ /* 0x000fe20008000820 */
[----:B------:R-:W-:Y:S01]  /*30b0*/  UMOV UR34, UR6 ;  /* 0x0000000600227c82 */ /* 0x000fe20008000000 */
[----:B------:R-:W-:Y:S01]  /*30c0*/  UMOV UR35, 0x40000040 ;  /* 0x4000004000237882 */ /* 0x000fe20000000000 */
[----:B------:R-:W-:Y:S01]  /*30d0*/  UIADD3 UR6, UR5, 0xc00, URZ ;  /* 0x00000c0005067890 */ /* 0x000fe2000fffe03f */
        /* <DEDUP_REMOVED lines=83> */
[----:B------:R-:W-:Y:S01]  /*3610*/  UIADD3 UR6, UR4, 0x804, URZ ;  /* 0x0000080404067890 */ /* 0x000fe2000fffe03f */
[----:B------:R-:W-:Y:S01]  /*3620*/  UMOV UR36, UR52 ;  /* 0x0000003400247c82 */ /* 0x000fe20008000000 */
[----:B------:R-:W-:Y:S01]  /*3630*/  UMOV UR37, UR53 ;  /* 0x0000003500257c82 */ /* 0x000fe20008000000 */
[----:B------:R-:W-:Y:S01]  /*3640*/  UMOV UR56, UR52 ;  /* 0x0000003400387c82 */ /* 0x000fe20008000000 */
[----:B------:R-:W-:-:S03]  /*3650*/  UMOV UR57, UR53 ;  /* 0x0000003500397c82 */ /* 0x000fc60008000000 */
[----:B------:R-:W-:Y:S01]  /*3660*/  UMOV UR38, UR6 ;  /* 0x0000000600267c82 */ /* 0x000fe20008000000 */
[----:B------:R-:W-:Y:S01]  /*3670*/  UIADD3 UR6, UR4, 0x984, URZ ;  /* 0x0000098404067890 */ /* 0x000fe2000fffe03f */
        /* <DEDUP_REMOVED lines=17> */
[----:B------:R-:W-:Y:S02]  /*3790*/  R2UR UR36, R3 ;  /* 0x00000000032472ca */ /* 0x000fe400000e0000 */
[----:B------:R-:W-:Y:S02]  /*37a0*/  IADD3 R3, R220, R65, RZ ;  /* 0x00000041dc037210 */ /* 0x000fe40007ffe0ff */
[----:B------:R-:W-:-:S03]  /*37b0*/  R2UR UR38, R2 ;  /* 0x00000000022672ca */ /* 0x000fc600000e0000 */
[----:B------:R-:W-:-:S05]  /*37c0*/  IMAD R3, R152, -0x50, R3 ;  /* 0xffffffb098037824 */ /* 0x000fca00078e0203 */
[C---:B------:R-:W-:Y:S02]  /*37d0*/  ISETP.GT.AND P6, PT, R3.reuse, RZ, PT ;  /* 0x000000ff0300720c */ /* 0x040fe40003fc4270 */
[C---:B------:R-:W-:Y:S02]  /*37e0*/  ISETP.GT.AND P5, PT, R3.reuse, 0x1, PT ;  /* 0x000000010300780c */ /* 0x040fe40003fa4270 */
[C---:B------:R-:W-:Y:S02]  /*37f0*/  ISETP.GT.AND P4, PT, R3.reuse, 0x8, PT ;  /* 0x000000080300780c */ /* 0x040fe40003f84270 */
[C---:B------:R-:W-:Y:S02]  /*3800*/  ISETP.GT.AND P2, PT, R3.reuse, 0x9, PT ;  /* 0x000000090300780c */ /* 0x040fe40003f44270 */
[----:B------:R-:W-:Y:S01]  /*3810*/  ISETP.GT.AND P3, PT, R3, 0x10, PT ;  /* 0x000000100300780c */ /* 0x000fe20003f64270 */
        /* <DEDUP_REMOVED lines=10> */
[----:B------:R-:W-:Y:S01]  /*38c0*/  UMOV UR5, UR15 ;  /* 0x0000000f00057c82 */ /* 0x000fe20008000000 */
[----:B------:R-:W-:Y:S01]  /*38d0*/  IMAD.U32 R7, RZ, RZ, UR57 ;  /* 0x00000039ff077e24 */ /* 0x000fe2000f8e00ff */
[----:B------:R-:W-:Y:S01]  /*38e0*/  UMOV UR7, 0x40000040 ;  /* 0x4000004000077882 */ /* 0x000fe20000000000 */
        /* <DEDUP_REMOVED lines=17> */
[----:B------:R-:W-:Y:S01]  /*3a00*/  WARPGROUP.ARRIVE ;  /* 0x00000000000079c5 */ /* 0x000fe20000000000 */
[----:B------:R-:W-:Y:S01]  /*3a10*/  FMUL.FTZ R56, R56, UR10 ;  /* 0x0000000a38387c20 */ /* 0x000fe20008410000 */
[----:B------:R-:W-:Y:S01]  /*3a20*/  FMUL.FTZ R57, R57, UR10 ;  /* 0x0000000a39397c20 */ /* 0x000fe20008410000 */
[----:B------:R-:W-:Y:S01]  /*3a30*/  FMUL.FTZ R60, R60, UR10 ;  /* 0x0000000a3c3c7c20 */ /* 0x000fe20008410000 */
[----:B------:R-:W-:Y:S01]  /*3a40*/  FMUL.FTZ R61, R61, UR10 ;  /* 0x0000000a3d3d7c20 */ /* 0x000fe20008410000 */
[----:B------:R-:W-:Y:S01]  /*3a50*/  FMUL.FTZ R58, R58, UR10 ;  /* 0x0000000a3a3a7c20 */ /* 0x000fe20008410000 */
[----:B------:R-:W-:Y:S01]  /*3a60*/  HGMMA.64x16x16.F32 R48, gdesc[UR56], R48, gsb0 ;  /* 0x00200000383079f0 */ /* 0x000fe20008000830 */
[----:B------:R-:W-:Y:S01]  /*3a70*/  UIADD3 UR58, UR4, 0x886, URZ ;  /* 0x00000886043a7890 */ /* 0x000fe2000fffe03f */
[----:B------:R-:W1:Y:S01]  /*3a80*/  MUFU.TANH R56, R56 ;  /* 0x0000003800387308 */ /* 0x000e620000002400 */
[----:B------:R-:W-:Y:S01]  /*3a90*/  UMOV UR56, UR14 ;  /* 0x0000000e00387c82 */ /* 0x000fe20008000000 */
[----:B------:R-:W-:Y:S01]  /*3aa0*/  UMOV UR57, UR15 ;  /* 0x0000000f00397c82 */ /* 0x000fe20008000000 */
[----:B------:R-:W-:Y:S01]  /*3ab0*/  UMOV UR59, 0x40000040 ;  /* 0x40000040003b7882 */ /* 0x000fe20000000000 */
[----:B------:R-:W-:Y:S01]  /*3ac0*/  FMUL.FTZ R59, R59, UR10 ;  /* 0x0000000a3b3b7c20 */ /* 0x000fe20008410000 */
[----:B------:R-:W-:Y:S01]  /*3ad0*/  FMUL.FTZ R62, R62, UR10 ;  /* 0x0000000a3e3e7c20 */ /* 0x000fe20008410000 */
[----:B------:R-:W-:-:S02]  /*3ae0*/  FMUL.FTZ R63, R63, UR10 ;  /* 0x0000000a3f3f7c20 */ /* 0x000fc40008410000 */
[----:B------:R-:W2:Y:S08]  /*3af0*/  MUFU.TANH R57, R57 ;  /* 0x0000003900397308 */ /* 0x000eb00000002400 */
[----:B------:R-:W3:Y:S01]  /*3b00*/  MUFU.TANH R60, R60 ;  /* 0x0000003c003c7308 */ /* 0x000ee20000002400 */
[----:B-1----:R-:W-:Y:S02]  /*3b10*/  FSEL R67, R56, -INF , P6 ;  /* 0xff80000038437808 */ /* 0x002fe40003000000 */
[----:B------:R-:W-:-:S05]  /*3b20*/  MOV R56, R151 ;  /* 0x0000009700387202 */ /* 0x000fca0000000f00 */
[----:B------:R-:W1:Y:S01]  /*3b30*/  MUFU.TANH R61, R61 ;  /* 0x0000003d003d7308 */ /* 0x000e620000002400 */
[----:B--2---:R-:W-:-:S04]  /*3b40*/  FSEL R57, R57, -INF , P5 ;  /* 0xff80000039397808 */ /* 0x004fc80002800000 */
[----:B------:R-:W-:-:S03]  /*3b50*/  FMNMX.FTZ R2, R67, R57, !PT ;  /* 0x0000003943027209 */ /* 0x000fc60007810000 */
[----:B------:R-:W2:Y:S01]  /*3b60*/  MUFU.TANH R58, R58 ;  /* 0x0000003a003a7308 */ /* 0x000ea20000002400 */
[----:B---3--:R-:W-:Y:S01]  /*3b70*/  FSEL R71, R60, -INF , P4 ;  /* 0xff8000003c477808 */ /* 0x008fe20002000000 */
[----:B------:R-:W-:-:S03]  /*3b80*/  IMAD.MOV.U32 R60, RZ, RZ, R151 ;  /* 0x000000ffff3c7224 */ /* 0x000fc600078e0097 */
[----:B------:R-:W-:-:S03]  /*3b90*/  FMNMX.FTZ R2, R71, R2, !PT ;  /* 0x0000000247027209 */ /* 0x000fc60007810000 */
[----:B------:R-:W3:Y:S01]  /*3ba0*/  MUFU.TANH R59, R59 ;  /* 0x0000003b003b7308 */ /* 0x000ee20000002400 */
[----:B-1----:R-:W-:-:S04]  /*3bb0*/  FSEL R61, R61, -INF , P2 ;  /* 0xff8000003d3d7808 */ /* 0x002fc80001000000 */
[----:B------:R-:W-:-:S03]  /*3bc0*/  FMNMX.FTZ R2, R61, R2, !PT ;  /* 0x000000023d027209 */ /* 0x000fc60007810000 */
[----:B------:R-:W1:Y:S01]  /*3bd0*/  MUFU.TANH R62, R62 ;  /* 0x0000003e003e7308 */ /* 0x000e620000002400 */
[----:B--2---:R-:W-:Y:S01]  /*3be0*/  FSEL R21, R58, -INF , P6 ;  /* 0xff8000003a157808 */ /* 0x004fe20003000000 */
        /* <DEDUP_REMOVED lines=9> */
[----:B------:R-:W2:Y:S01]  /*3c80*/  MUFU.TANH R48, R48 ;  /* 0x0000003000307308 */ /* 0x000ea20000002400 */
[----:B------:R-:W-:Y:S01]  /*3c90*/  UMOV UR56, UR14 ;  /* 0x0000000e00387c82 */ /* 0x000fe20008000000 */
[----:B------:R-:W-:Y:S01]  /*3ca0*/  UMOV UR57, UR15 ;  /* 0x0000000f00397c82 */ /* 0x000fe20008000000 */
[----:B------:R-:W-:Y:S01]  /*3cb0*/  UMOV UR59, 0x40000040 ;  /* 0x40000040003b7882 */ /* 0x000fe20000000000 */
[----:B------:R-:W-:Y:S01]  /*3cc0*/  UMOV UR4, UR14 ;  /* 0x0000000e00047c82 */ /* 0x000fe20008000000 */
[----:B------:R-:W-:Y:S01]  /*3cd0*/  FMUL.FTZ R51, R51, UR10 ;  /* 0x0000000a33337c20 */ /* 0x000fe20008410000 */
[----:B------:R-:W-:Y:S01]  /*3ce0*/  FMUL.FTZ R54, R54, UR10 ;  /* 0x0000000a36367c20 */ /* 0x000fe20008410000 */
[----:B------:R-:W-:Y:S01]  /*3cf0*/  ISETP.GT.AND P6, PT, R3, 0x11, PT ;  /* 0x000000110300780c */ /* 0x000fe20003fc4270 */
[----:B------:R-:W4:Y:S01]  /*3d00*/  MUFU.TANH R49, R49 ;  /* 0x0000003100317308 */ /* 0x000f220000002400 */
[----:B---3--:R-:W-:Y:S01]  /*3d10*/  FSEL R59, R59, -INF , P5 ;  /* 0xff8000003b3b7808 */ /* 0x008fe20002800000 */
[----:B------:R-:W-:Y:S01]  /*3d20*/  FMUL.FTZ R55, R55, UR10 ;  /* 0x0000000a37377c20 */ /* 0x000fe20008410000 */
[----:B------:R-:W-:Y:S01]  /*3d30*/  ISETP.GT.AND P5, PT, R3, 0x18, PT ;  /* 0x000000180300780c */ /* 0x000fe20003fa4270 */
[----:B------:R-:W-:Y:S01]  /*3d40*/  IMAD.MOV.U32 R58, RZ, RZ, R151 ;  /* 0x000000ffff3a7224 */ /* 0x000fe200078e0097 */
[----:B-1----:R-:W-:-:S02]  /*3d50*/  FSEL R69, R62, -INF , P4 ;  /* 0xff8000003e457808 */ /* 0x002fc40002000000 */
[----:B------:R-:W-:Y:S01]  /*3d60*/  ISETP.GT.AND P4, PT, R3, 0x19, PT ;  /* 0x000000190300780c */ /* 0x000fe20003f84270 */
[----:B------:R-:W1:Y:S01]  /*3d70*/  MUFU.TANH R52, R52 ;  /* 0x0000003400347308 */ /* 0x000e620000002400 */
[----:B--2---:R-:W-:Y:S01]  /*3d80*/  FSEL R75, R48, -INF , P3 ;  /* 0xff800000304b7808 */ /* 0x004fe20001800000 */
[----:B------:R-:W-:Y:S01]  /*3d90*/  IMAD.MOV.U32 R48, RZ, RZ, R151 ;  /* 0x000000ffff307224 */ /* 0x000fe200078e0097 */
[----:B------:R-:W-:Y:S02]  /*3da0*/  MOV R62, R151 ;  /* 0x00000097003e7202 */ /* 0x000fe40000000f00 */
[----:B------:R-:W-:-:S03]  /*3db0*/  FMNMX.FTZ R2, R75, R2, !PT ;  /* 0x000000024b027209 */ /* 0x000fc60007810000 */
[----:B------:R-:W2:Y:S01]  /*3dc0*/  MUFU.TANH R63, R63 ;  /* 0x0000003f003f7308 */ /* 0x000ea20000002400 */
[----:B----4-:R-:W-:-:S04]  /*3dd0*/  FSEL R49, R49, -INF , P6 ;  /* 0xff80000031317808 */ /* 0x010fc80003000000 */
[----:B------:R-:W-:-:S03]  /*3de0*/  FMNMX.FTZ R2, R49, R2, !PT ;  /* 0x0000000231027209 */ /* 0x000fc60007810000 */
[----:B------:R-:W3:Y:S01]  /*3df0*/  MUFU.TANH R53, R53 ;  /* 0x0000003500357308 */ /* 0x000ee20000002400 */
[----:B-1----:R-:W-:Y:S01]  /*3e00*/  FSEL R79, R52, -INF , P5 ;  /* 0xff800000344f7808 */ /* 0x002fe20002800000 */
[----:B------:R-:W-:-:S03]  /*3e10*/  IMAD.MOV.U32 R52, RZ, RZ, R151 ;  /* 0x000000ffff347224 */ /* 0x000fc600078e0097 */
[----:B------:R-:W-:-:S03]  /*3e20*/  FMNMX.FTZ R2, R79, R2, !PT ;  /* 0x000000024f027209 */ /* 0x000fc60007810000 */
[----:B------:R-:W1:Y:S01]  /*3e30*/  MUFU.TANH R50, R50 ;  /* 0x0000003200327308 */ /* 0x000e620000002400 */
[----:B--2---:R-:W-:Y:S02]  /*3e40*/  FSEL R63, R63, -INF , P2 ;  /* 0xff8000003f3f7808 */ /* 0x004fe40001000000 */
[----:B------:R-:W-:-:S05]  /*3e50*/  ISETP.GT.AND P2, PT, R3, 0x20, PT ;  /* 0x000000200300780c */ /* 0x000fca0003f44270 */
[----:B------:R-:W2:Y:S01]  /*3e60*/  MUFU.TANH R51, R51 ;  /* 0x0000003300337308 */ /* 0x000ea20000002400 */
[----:B---3--:R-:W-:Y:S01]  /*3e70*/  FSEL R53, R53, -INF , P4 ;  /* 0xff80000035357808 */ /* 0x008fe20002000000 */
[----:B------:R-:W-:Y:S02]  /*3e80*/  WARPGROUP.DEPBAR.LE gsb0, 0x0 ;  /* 0x00008000000079c5 */ /* 0x000fe40000010000 */
[----:B------:R-:W-:Y:S01]  /*3e90*/  WARPGROUP.ARRIVE ;  /* 0x00000000000079c5 */ /* 0x000fe20000000000 */
[----:B------:R-:W-:Y:S01]  /*3ea0*/  FMUL.FTZ R40, R40, UR10 ;  /* 0x0000000a28287c20 */ /* 0x000fe20008410000 */
[----:B------:R-:W-:Y:S01]  /*3eb0*/  FMUL.FTZ R41, R41, UR10 ;  /* 0x0000000a29297c20 */ /* 0x000fe20008410000 */
[----:B------:R-:W-:Y:S01]  /*3ec0*/  FMUL.FTZ R44, R44, UR10 ;  /* 0x0000000a2c2c7c20 */ /* 0x000fe20008410000 */
[----:B------:R-:W-:Y:S01]  /*3ed0*/  FMUL.FTZ R45, R45, UR10 ;  /* 0x0000000a2d2d7c20 */ /* 0x000fe20008410000 */
[----:B------:R-:W3:Y:S01]  /*3ee0*/  MUFU.TANH R54, R54 ;  /* 0x0000003600367308 */ /* 0x000ee20000002400 */
[----:B------:R-:W-:Y:S01]  /*3ef0*/  HGMMA.64x16x16.F32 R32, gdesc[UR56], R32, gsb0 ;  /* 0x00200000382079f0 */ /* 0x000fe20008000820 */
[----:B------:R-:W-:Y:S01]  /*3f00*/  FMUL.FTZ R43, R43, UR10 ;  /* 0x0000000a2b2b7c20 */ /* 0x000fe20008410000 */
[----:B------:R-:W-:Y:S01]  /*3f10*/  FMUL.FTZ R42, R42, UR10 ;  /* 0x0000000a2a2a7c20 */ /* 0x000fe20008410000 */
[----:B-1----:R-:W-:Y:S01]  /*3f20*/  FSEL R73, R50, -INF , P3 ;  /* 0xff80000032497808 */ /* 0x002fe20001800000 */
[----:B------:R-:W-:Y:S01]  /*3f30*/  FMUL.FTZ R46, R46, UR10 ;  /* 0x0000000a2e2e7c20 */ /* 0x000fe20008410000 */
[----:B------:R-:W-:Y:S01]  /*3f40*/  ISETP.GT.AND P3, PT, R3, 0x21, PT ;  /* 0x000000210300780c */ /* 0x000fe20003f64270 */
[----:B------:R-:W-:Y:S01]  /*3f50*/  FMUL.FTZ R47, R47, UR10 ;  /* 0x0000000a2f2f7c20 */ /* 0x000fe20008410000 */
[----:B------:R-:W1:Y:S01]  /*3f60*/  MUFU.TANH R40, R40 ;  /* 0x0000002800287308 */ /* 0x000e620000002400 */
[----:B------:R-:W-:-:S02]  /*3f70*/  FMNMX.FTZ R2, R53, R2, !PT ;  /* 0x0000000235027209 */ /* 0x000fc40007810000 */
[----:B--2---:R-:W-:Y:S02]  /*3f80*/  FSEL R51, R51, -INF , P6 ;  /* 0xff80000033337808 */ /* 0x004fe40003000000 */
[C---:B------:R-:W-:Y:S02]  /*3f90*/  ISETP.GT.AND P6, PT, R3.reuse, 0x28, PT ;  /* 0x000000280300780c */ /* 0x040fe40003fc4270 */
[----:B------:R-:W-:Y:S01]  /*3fa0*/  MOV R50, R151 ;  /* 0x0000009700327202 */ /* 0x000fe20000000f00 */
[----:B------:R-:W2:Y:S01]  /*3fb0*/  MUFU.TANH R41, R41 ;  /* 0x0000002900297308 */ /* 0x000ea20000002400 */
[----:B---3--:R-:W-:Y:S01]  /*3fc0*/  FSEL R77, R54, -INF , P5 ;  /* 0xff800000364d7808 */ /* 0x008fe20002800000 */
[----:B------:R-:W-:Y:S01]  /*3fd0*/  IMAD.MOV.U32 R54, RZ, RZ, R151 ;  /* 0x000000ffff367224 */ /* 0x000fe200078e0097 */
[----:B------:R-:W-:-:S05]  /*3fe0*/  ISETP.GT.AND P5, PT, R3, 0x29, PT ;  /* 0x000000290300780c */ /* 0x000fca0003fa4270 */
[----:B------:R-:W3:Y:S01]  /*3ff0*/  MUFU.TANH R44, R44 ;  /* 0x0000002c002c7308 */ /* 0x000ee20000002400 */
[----:B-1----:R-:W-:-:S04]  /*4000*/  FSEL R83, R40, -INF , P2 ;  /* 0xff80000028537808 */ /* 0x002fc80001000000 */
[----:B------:R-:W-:-:S03]  /*4010*/  FMNMX.FTZ R2, R83, R2, !PT ;  /* 0x0000000253027209 */ /* 0x000fc60007810000 */
[----:B------:R-:W1:Y:S01]  /*4020*/  MUFU.TANH R55, R55 ;  /* 0x0000003700377308 */ /* 0x000e620000002400 */
[----:B--2---:R-:W-:-:S04]  /*4030*/  FSEL R41, R41, -INF , P3 ;  /* 0xff80000029297808 */ /* 0x004fc80001800000 */
[----:B------:R-:W-:-:S03]  /*4040*/  FMNMX.FTZ R2, R41, R2, !PT ;  /* 0x0000000229027209 */ /* 0x000fc60007810000 */
[----:B------:R-:W2:Y:S01]  /*4050*/  MUFU.TANH R45, R45 ;  /* 0x0000002d002d7308 */ /* 0x000ea20000002400 */
[----:B---3--:R-:W-:-:S04]  /*4060*/  FSEL R85, R44, -INF , P6 ;  /* 0xff8000002c557808 */ /* 0x008fc80003000000 */
[----:B------:R-:W-:-:S03]  /*4070*/  FMNMX.FTZ R2, R85, R2, !PT ;  /* 0x0000000255027209 */ /* 0x000fc60007810000 */
[----:B------:R-:W3:Y:S01]  /*4080*/  MUFU.TANH R43, R43 ;  /* 0x0000002b002b7308 */ /* 0x000ee20000002400 */
[----:B-1----:R-:W-:Y:S02]  /*4090*/  FSEL R55, R55, -INF , P4 ;  /* 0xff80000037377808 */ /* 0x002fe40002000000 */
[----:B------:R-:W-:Y:S01]  /*40a0*/  ISETP.GT.AND P4, PT, R3, 0x30, PT ;  /* 0x000000300300780c */ /* 0x000fe20003f84270 */
[----:B------:R-:W-:Y:S02]  /*40b0*/  WARPGROUP.DEPBAR.LE gsb0, 0x0 ;  /* 0x00008000000079c5 */ /* 0x000fe40000010000 */
[----:B------:R-:W-:Y:S01]  /*40c0*/  WARPGROUP.ARRIVE ;  /* 0x00000000000079c5 */ /* 0x000fe20000000000 */
[----:B------:R-:W-:Y:S01]  /*40d0*/  FMUL.FTZ R32, R32, UR10 ;  /* 0x0000000a20207c20 */ /* 0x000fe20008410000 */
[----:B------:R-:W-:Y:S01]  /*40e0*/  FMUL.FTZ R33, R33, UR10 ;  /* 0x0000000a21217c20 */ /* 0x000fe20008410000 */
[----:B------:R-:W-:Y:S01]  /*40f0*/  FMUL.FTZ R36, R36, UR10 ;  /* 0x0000000a24247c20 */ /* 0x000fe20008410000 */
[----:B------:R-:W1:Y:S01]  /*4100*/  MUFU.TANH R42, R42 ;  /* 0x0000002a002a7308 */ /* 0x000e620000002400 */
[----:B------:R-:W-:Y:S01]  /*4110*/  FMUL.FTZ R37, R37, UR10 ;  /* 0x0000000a25257c20 */ /* 0x000fe20008410000 */
[----:B------:R-:W-:Y:S01]  /*4120*/  HGMMA.64x16x16.F32 R24, gdesc[UR4], R24, gsb0 ;  /* 0x00200000041879f0 */ /* 0x000fe20008000818 */
[----:B------:R-:W-:Y:S01]  /*4130*/  FMUL.FTZ R34, R34, UR10 ;  /* 0x0000000a22227c20 */ /* 0x000fe20008410000 */
[----:B------:R-:W-:Y:S01]  /*4140*/  FMUL.FTZ R35, R35, UR10 ;  /* 0x0000000a23237c20 */ /* 0x000fe20008410000 */
[----:B--2---:R-:W-:Y:S01]  /*4150*/  FSEL R87, R45, -INF , P5 ;  /* 0xff8000002d577808 */ /* 0x004fe20002800000 */
[----:B------:R-:W-:Y:S01]  /*4160*/  FMUL.FTZ R38, R38, UR10 ;  /* 0x0000000a26267c20 */ /* 0x000fe20008410000 */
[----:B---3--:R-:W-:Y:S01]  /*4170*/  FSEL R43, R43, -INF , P3 ;  /* 0xff8000002b2b7808 */ /* 0x008fe20001800000 */
[----:B------:R-:W2:Y:S01]  /*4180*/  MUFU.TANH R32, R32 ;  /* 0x0000002000207308 */ /* 0x000ea20000002400 */
[----:B------:R-:W-:Y:S01]  /*4190*/  ISETP.GT.AND P3, PT, R3, 0x31, PT ;  /* 0x000000310300780c */ /* 0x000fe20003f64270 */
[----:B------:R-:W-:Y:S01]  /*41a0*/  FMUL.FTZ R39, R39, UR10 ;  /* 0x0000000a27277c20 */ /* 0x000fe20008410000 */
[----:B------:R-:W-:Y:S01]  /*41b0*/  FMNMX.FTZ R2, R87, R2, !PT ;  /* 0x0000000257027209 */ /* 0x000fe20007810000 */
[----:B------:R-:W-:-:S04]  /*41c0*/  ULDC UR4, c[0x0][0x988] ;  /* 0x0002620000047ab9 */ /* 0x000fc80000000800 */
[----:B------:R-:W3:Y:S01]  /*41d0*/  MUFU.TANH R33, R33 ;  /* 0x0000002100217308 */ /* 0x000ee20000002400 */
[----:B-1----:R-:W-:Y:S02]  /*41e0*/  FSEL R81, R42, -INF , P2 ;  /* 0xff8000002a517808 */ /* 0x002fe40001000000 */
[----:B------:R-:W-:-:S05]  /*41f0*/  ISETP.GT.AND P2, PT, R3, 0x38, PT ;  /* 0x000000380300780c */ /* 0x000fca0003f44270 */
[----:B------:R-:W1:Y:S01]  /*4200*/  MUFU.TANH R46, R46 ;  /* 0x0000002e002e7308 */ /* 0x000e620000002400 */
[----:B--2---:R-:W-:-:S04]  /*4210*/  FSEL R89, R32, -INF , P4 ;  /* 0xff80000020597808 */ /* 0x004fc80002000000 */
[----:B------:R-:W-:-:S03]  /*4220*/  FMNMX.FTZ R2, R89, R2, !PT ;  /* 0x0000000259027209 */ /* 0x000fc60007810000 */
[----:B------:R-:W2:Y:S01]  /*4230*/  MUFU.TANH R36, R36 ;  /* 0x0000002400247308 */ /* 0x000ea20000002400 */
[----:B---3--:R-:W-:-:S04]  /*4240*/  FSEL R91, R33, -INF , P3 ;  /* 0xff800000215b7808 */ /* 0x008fc80001800000 */
[----:B------:R-:W-:-:S03]  /*4250*/  FMNMX.FTZ R2, R91, R2, !PT ;  /* 0x000000025b027209 */ /* 0x000fc60007810000 */
[----:B------:R-:W3:Y:S01]  /*4260*/  MUFU.TANH R47, R47 ;  /* 0x0000002f002f7308 */ /* 0x000ee20000002400 */
[----:B-1----:R-:W-:Y:S01]  /*4270*/  FSEL R45, R46, -INF , P6 ;  /* 0xff8000002e2d7808 */ /* 0x002fe20003000000 */
[----:B------:R-:W-:Y:S01]  /*4280*/  IMAD.MOV.U32 R46, RZ, RZ, R151 ;  /* 0x000000ffff2e7224 */ /* 0x000fe200078e0097 */
[----:B------:R-:W-:-:S05]  /*4290*/  ISETP.GT.AND P6, PT, R3, 0x39, PT ;  /* 0x000000390300780c */ /* 0x000fca0003fc4270 */
[----:B------:R-:W1:Y:S01]  /*42a0*/  MUFU.TANH R37, R37 ;  /* 0x0000002500257308 */ /* 0x000e620000002400 */
[----:B--2---:R-:W-:-:S04]  /*42b0*/  FSEL R93, R36, -INF , P2 ;  /* 0xff800000245d7808 */ /* 0x004fc80001000000 */
[----:B------:R-:W-:Y:S01]  /*42c0*/  FMNMX.FTZ R2, R93, R2, !PT ;  /* 0x000000025d027209 */ /* 0x000fe20007810000 */
[----:B------:R-:W-:Y:S02]  /*42d0*/  WARPGROUP.DEPBAR.LE gsb0, 0x0 ;  /* 0x00008000000079c5 */ /* 0x000fe40000010000 */
[----:B------:R-:W-:Y:S01]  /*42e0*/  FMUL.FTZ R24, R24, UR10 ;  /* 0x0000000a18187c20 */ /* 0x000fe20008410000 */
[----:B------:R-:W-:Y:S01]  /*42f0*/  FMUL.FTZ R25, R25, UR10 ;  /* 0x0000000a19197c20 */ /* 0x000fe20008410000 */
[----:B------:R-:W2:Y:S01]  /*4300*/  MUFU.TANH R34, R34 ;  /* 0x0000002200227308 */ /* 0x000ea20000002400 */
[----:B------:R-:W-:Y:S01]  /*4310*/  FMUL.FTZ R28, R28, UR10 ;  /* 0x0000000a1c1c7c20 */ /* 0x000fe20008410000 */
[----:B------:R-:W-:Y:S01]  /*4320*/  FMUL.FTZ R29, R29, UR10 ;  /* 0x0000000a1d1d7c20 */ /* 0x000fe20008410000 */
[----:B---3--:R-:W-:Y:S01]  /*4330*/  FSEL R47, R47, -INF , P5 ;  /* 0xff8000002f2f7808 */ /* 0x008fe20002800000 */
[----:B------:R-:W-:Y:S01]  /*4340*/  FMUL.FTZ R26, R26, UR10 ;  /* 0x0000000a1a1a7c20 */ /* 0x000fe20008410000 */
[----:B------:R-:W-:Y:S01]  /*4350*/  ISETP.GT.AND P5, PT, R3, 0x40, PT ;  /* 0x000000400300780c */ /* 0x000fe20003fa4270 */
[----:B------:R-:W-:Y:S01]  /*4360*/  FMUL.FTZ R27, R27, UR10 ;  /* 0x0000000a1b1b7c20 */ /* 0x000fe20008410000 */
[----:B-1----:R-:W-:Y:S01]  /*4370*/  FSEL R37, R37, -INF , P6 ;  /* 0xff80000025257808 */ /* 0x002fe20003000000 */
[----:B------:R-:W1:Y:S01]  /*4380*/  MUFU.TANH R24, R24 ;  /* 0x0000001800187308 */ /* 0x000e620000002400 */
[----:B------:R-:W-:Y:S01]  /*4390*/  FMUL.FTZ R30, R30, UR10 ;  /* 0x0000000a1e1e7c20 */ /* 0x000fe20008410000 */
[----:B------:R-:W-:Y:S01]  /*43a0*/  FMUL.FTZ R31, R31, UR10 ;  /* 0x0000000a1f1f7c20 */ /* 0x000fe20008410000 */
[----:B------:R-:W-:Y:S01]  /*43b0*/  FMNMX.FTZ R2, R37, R2, !PT ;  /* 0x0000000225027209 */ /* 0x000fe20007810000 */
[----:B------:R3:W-:Y:S04]  /*43c0*/  @!P1 SYNCS.ARRIVE.TRANS64.RED.A1T0 RZ, [R0+URZ], RZ ;  /* 0x000000ff00ff99a7 */ /* 0x0007e8000810043f */
[----:B------:R-:W4:Y:S01]  /*43d0*/  MUFU.TANH R35, R35 ;  /* 0x0000002300237308 */ /* 0x000f220000002400 */
[----:B--2---:R-:W-:-:S02]  /*43e0*/  FSEL R33, R34, -INF , P4 ;  /* 0xff80000022217808 */ /* 0x004fc40002000000 */
[----:B------:R-:W-:-:S05]  /*43f0*/  ISETP.GT.AND P4, PT, R3, 0x41, PT ;  /* 0x000000410300780c */ /* 0x000fca0003f84270 */
[----:B------:R-:W2:Y:S01]  /*4400*/  MUFU.TANH R25, R25 ;  /* 0x0000001900197308 */ /* 0x000ea20000002400 */
[----:B-1----:R-:W-:-:S04]  /*4410*/  FSEL R95, R24, -INF , P5 ;  /* 0xff800000185f7808 */ /* 0x002fc80002800000 */
[----:B------:R-:W-:-:S03]  /*4420*/  FMNMX.FTZ R2, R95, R2, !PT ;  /* 0x000000025f027209 */ /* 0x000fc60007810000 */
[----:B------:R-:W1:Y:S01]  /*4430*/  MUFU.TANH R38, R38 ;  /* 0x0000002600267308 */ /* 0x000e620000002400 */
[----:B----4-:R-:W-:Y:S02]  /*4440*/  FSEL R35, R35, -INF , P3 ;  /* 0xff80000023237808 */ /* 0x010fe40001800000 */
[----:B------:R-:W-:-:S05]  /*4450*/  ISETP.GT.AND P3, PT, R3, 0x48, PT ;  /* 0x000000480300780c */ /* 0x000fca0003f64270 */
[----:B------:R-:W4:Y:S01]  /*4460*/  MUFU.TANH R28, R28 ;  /* 0x0000001c001c7308 */ /* 0x000f220000002400 */
[----:B--2---:R-:W-:-:S04]  /*4470*/  FSEL R97, R25, -INF , P4 ;  /* 0xff80000019617808 */ /* 0x004fc80002000000 */
[----:B------:R-:W-:-:S03]  /*4480*/  FMNMX.FTZ R2, R97, R2, !PT ;  /* 0x0000000261027209 */ /* 0x000fc60007810000 */
[----:B------:R-:W2:Y:S01]  /*4490*/  MUFU.TANH R29, R29 ;  /* 0x0000001d001d7308 */ /* 0x000ea20000002400 */
[----:B-1----:R-:W-:Y:S02]  /*44a0*/  FSEL R25, R38, -INF , P2 ;  /* 0xff80000026197808 */ /* 0x002fe40001000000 */
[----:B------:R-:W-:-:S05]  /*44b0*/  ISETP.GT.AND P2, PT, R3, 0x49, PT ;  /* 0x000000490300780c */ /* 0x000fca0003f44270 */
[----:B------:R-:W1:Y:S01]  /*44c0*/  MUFU.TANH R39, R39 ;  /* 0x0000002700277308 */ /* 0x000e620000002400 */
[----:B----4-:R-:W-:-:S04]  /*44d0*/  FSEL R99, R28, -INF , P3 ;  /* 0xff8000001c637808 */ /* 0x010fc80001800000 */
[----:B------:R-:W-:-:S03]  /*44e0*/  FMNMX.FTZ R2, R99, R2, !PT ;  /* 0x0000000263027209 */ /* 0x000fc60007810000 */
[----:B------:R-:W-:Y:S01]  /*44f0*/  MUFU.TANH R26, R26 ;  /* 0x0000001a001a7308 */ /* 0x000fe20000002400 */
[----:B--2---:R-:W-:-:S04]  /*4500*/  FSEL R101, R29, -INF , P2 ;  /* 0xff8000001d657808 */ /* 0x004fc80001000000 */
[----:B------:R-:W-:-:S03]  /*4510*/  FMNMX.FTZ R3, R101, R2, !PT ;  /* 0x0000000265037209 */ /* 0x000fc60007810000 */
[----:B------:R-:W2:Y:S01]  /*4520*/  MUFU.TANH R27, R27 ;  /* 0x0000001b001b7308 */ /* 0x000ea20000002400 */
[----:B-1----:R-:W-:Y:S01]  /*4530*/  FSEL R39, R39, -INF , P6 ;  /* 0xff80000027277808 */ /* 0x002fe20003000000 */
[----:B------:R-:W1:Y:S06]  /*4540*/  SHFL.BFLY PT, R2, R3, 0x2, 0x1f ;  /* 0x0c401f0003027f89 */ /* 0x000e6c00000e0000 */
[----:B------:R-:W4:Y:S08]  /*4550*/  MUFU.TANH R30, R30 ;  /* 0x0000001e001e7308 */ /* 0x000f300000002400 */
[----:B------:R-:W5:Y:S01]  /*4560*/  MUFU.TANH R31, R31 ;  /* 0x0000001f001f7308 */ /* 0x000f620000002400 */
[----:B--2---:R-:W-:-:S02]  /*4570*/  FSEL R27, R27, -INF , P4 ;  /* 0xff8000001b1b7808 */ /* 0x004fc40002000000 */
[----:B----4-:R-:W-:Y:S02]  /*4580*/  FSEL R29, R30, -INF , P3 ;  /* 0xff8000001e1d7808 */ /* 0x010fe40001800000 */
[----:B-1----:R-:W-:Y:S01]  /*4590*/  FMNMX.FTZ R4, R3, R2, !PT ;  /* 0x0000000203047209 */ /* 0x002fe20007810000 */
[----:B------:R-:W-:Y:S01]  /*45a0*/  IMAD.U32 R2, RZ, RZ, UR4 ;  /* 0x00000004ff027e24 */ /* 0x000fe2000f8e00ff */
[----:B------:R-:W-:-:S03]  /*45b0*/  FSEL R3, R26, -INF , P5 ;  /* 0xff8000001a037808 */ /* 0x000fc60002800000 */
[----:B------:R-:W1:Y:S01]  /*45c0*/  SHFL.BFLY PT, R5, R4, 0x1, 0x1f ;  /* 0x0c201f0004057f89 */ /* 0x000e6200000e0000 */
[----:B-----5:R-:W-:Y:S02]  /*45d0*/  FSEL R31, R31, -INF , P2 ;  /* 0xff8000001f1f7808 */ /* 0x020fe40001000000 */
[----:B-1----:R-:W-:Y:S02]  /*45e0*/  FMNMX.FTZ R5, R4, R5, !PT ;  /* 0x0000000504057209 */ /* 0x002fe40007810000 */
[----:B------:R-:W-:Y:S02]  /*45f0*/  FMNMX.FTZ R4, R21, R59, !PT ;  /* 0x0000003b15047209 */ /* 0x000fe40007810000 */
[C---:B------:R-:W-:Y:S01]  /*4600*/  FSETP.NEU.FTZ.AND P0, PT, R5.reuse, -INF , PT ;  /* 0xff8000000500780b */ /* 0x040fe20003f1d000 */
[----:B------:R-:W-:Y:S01]  /*4610*/  FMUL.FTZ R20, R5, R2 ;  /* 0x0000000205147220 */ /* 0x000fe20000410000 */
[----:B------:R-:W-:-:S04]  /*4620*/  FMNMX.FTZ R4, R69, R4, !PT ;  /* 0x0000000445047209 */ /* 0x000fc80007810000 */
[----:B------:R-:W-:Y:S02]  /*4630*/  FMNMX.FTZ R4, R63, R4, !PT ;  /* 0x000000043f047209 */ /* 0x000fe40007810000 */
[----:B------:R-:W-:Y:S02]  /*4640*/  FSEL R20, R20, RZ, P0 ;  /* 0x000000ff14147208 */ /* 0x000fe40000000000 */
[----:B------:R-:W-:Y:S02]  /*4650*/  FMNMX.FTZ R4, R73, R4, !PT ;  /* 0x0000000449047209 */ /* 0x000fe40007810000 */
[----:B------:R-:W-:Y:S01]  /*4660*/  ISETP.NE.AND P0, PT, R64, RZ, PT ;  /* 0x000000ff4000720c */ /* 0x000fe20003f05270 */
[--C-:B------:R-:W-:Y:S01]  /*4670*/  FFMA.FTZ R24, R49, R2, -R20.reuse ;  /* 0x0000000231187223 */ /* 0x100fe20000010814 */
[----:B------:R-:W-:Y:S01]  /*4680*/  FMNMX.FTZ R4, R51, R4, !PT ;  /* 0x0000000433047209 */ /* 0x000fe20007810000 */
[-CC-:B------:R-:W-:Y:S01]  /*4690*/  FFMA.FTZ R67, R67, R2.reuse, -R20.reuse ;  /* 0x0000000243437223 */ /* 0x180fe20000010814 */
[-CC-:B------:R-:W-:Y:S01]  /*46a0*/  FFMA.FTZ R57, R57, R2.reuse, -R20.reuse ;  /* 0x0000000239397223 */ /* 0x180fe20000010814 */
[--C-:B------:R-:W-:Y:S01]  /*46b0*/  FFMA.FTZ R71, R71, R2, -R20.reuse ;  /* 0x0000000247477223 */ /* 0x100fe20000010814 */
[----:B------:R-:W-:Y:S01]  /*46c0*/  FMNMX.FTZ R4, R77, R4, !PT ;  /* 0x000000044d047209 */ /* 0x000fe20007810000 */
[-CC-:B------:R-:W-:Y:S01]  /*46d0*/  FFMA.FTZ R61, R61, R2.reuse, -R20.reuse ;  /* 0x000000023d3d7223 */ /* 0x180fe20000010814 */
[----:B------:R-:W-:Y:S01]  /*46e0*/  MUFU.EX2 R208, R57 ;  /* 0x0000003900d07308 */ /* 0x000fe20000000800 */
[--C-:B------:R-:W-:Y:S01]  /*46f0*/  FFMA.FTZ R75, R75, R2, -R20.reuse ;  /* 0x000000024b4b7223 */ /* 0x100fe20000010814 */
[----:B------:R-:W-:Y:S01]  /*4700*/  FMNMX.FTZ R4, R55, R4, !PT ;  /* 0x0000000437047209 */ /* 0x000fe20007810000 */
[-CC-:B------:R-:W-:Y:S01]  /*4710*/  FFMA.FTZ R79, R79, R2.reuse, -R20.reuse ;  /* 0x000000024f4f7223 */ /* 0x180fe20000010814 */
[-CC-:B------:R-:W-:Y:S01]  /*4720*/  FFMA.FTZ R53, R53, R2.reuse, -R20.reuse ;  /* 0x0000000235357223 */ /* 0x180fe20000010814 */
[--C-:B------:R-:W-:Y:S01]  /*4730*/  FFMA.FTZ R83, R83, R2, -R20.reuse ;  /* 0x0000000253537223 */ /* 0x100fe20000010814 */
[----:B------:R-:W-:Y:S01]  /*4740*/  FMNMX.FTZ R4, R81, R4, !PT ;  /* 0x0000000451047209 */ /* 0x000fe20007810000 */
[-CC-:B------:R-:W-:Y:S01]  /*4750*/  FFMA.FTZ R41, R41, R2.reuse, -R20.reuse ;  /* 0x0000000229297223 */ /* 0x180fe20000010814 */
[----:B------:R-:W1:Y:S01]  /*4760*/  MUFU.EX2 R67, R67 ;  /* 0x0000004300437308 */ /* 0x000e620000000800 */
        /* <DEDUP_REMOVED lines=14> */
[----:B------:R-:W-:Y:S01]  /*4850*/  FFMA.FTZ R20, R101, R2, -R20 ;  /* 0x0000000265147223 */ /* 0x000fe20000010814 */
[----:B------:R2:W-:Y:S01]  /*4860*/  MUFU.EX2 R210, R61 ;  /* 0x0000003d00d27308 */ /* 0x0005e20000000800 */
[----:B-1----:R-:W-:Y:S01]  /*4870*/  FADD.FTZ R38, R67, R208 ;  /* 0x000000d043267221 */ /* 0x002fe20000010000 */
[----:B------:R-:W-:Y:S01]  /*4880*/  FMNMX.FTZ R4, R35, R4, !PT ;  /* 0x0000000423047209 */ /* 0x000fe20007810000 */
[--C-:B------:R-:W-:Y:S01]  /*4890*/  IMAD.MOV.U32 R64, RZ, RZ, R151.reuse ;  /* 0x000000ffff407224 */ /* 0x100fe200078e0097 */
[----:B------:R-:W-:Y:S01]  /*48a0*/  F2FP.F16.F32.PACK_AB R208, R208, R67 ;  /* 0x00000043d0d0723e */ /* 0x000fe200000000ff */
[--C-:B------:R-:W-:Y:S01]  /*48b0*/  IMAD.MOV.U32 R67, RZ, RZ, R151.reuse ;  /* 0x000000ffff437224 */ /* 0x100fe200078e0097 */
[----:B------:R-:W-:Y:S01]  /*48c0*/  FMNMX.FTZ R4, R25, R4, !PT ;  /* 0x0000000419047209 */ /* 0x000fe20007810000 */
[--C-:B------:R-:W-:Y:S01]  /*48d0*/  IMAD.MOV.U32 R57, RZ, RZ, R151.reuse ;  /* 0x000000ffff397224 */ /* 0x100fe200078e0097 */
[----:B------:R-:W-:Y:S01]  /*48e0*/  MUFU.EX2 R75, R75 ;  /* 0x0000004b004b7308 */ /* 0x000fe20000000800 */
[----:B------:R-:W-:Y:S01]  /*48f0*/  MOV R101, R151 ;  /* 0x0000009700657202 */ /* 0x000fe20000000f00 */
[----:B--2---:R-:W-:Y:S01]  /*4900*/  IMAD.MOV.U32 R61, RZ, RZ, R151 ;  /* 0x000000ffff3d7224 */ /* 0x004fe200078e0097 */
[----:B------:R-:W-:-:S04]  /*4910*/  FMNMX.FTZ R4, R39, R4, !PT ;  /* 0x0000000427047209 */ /* 0x000fc80007810000 */
[----:B------:R-:W-:Y:S01]  /*4920*/  FMNMX.FTZ R4, R3, R4, !PT ;  /* 0x0000000403047209 */ /* 0x000fe20007810000 */
[----:B------:R-:W1:Y:S03]  /*4930*/  MUFU.EX2 R24, R24 ;  /* 0x0000001800187308 */ /* 0x000e660000000800 */
[----:B------:R-:W-:-:S04]  /*4940*/  FMNMX.FTZ R4, R27, R4, !PT ;  /* 0x000000041b047209 */ /* 0x000fc80007810000 */
[----:B------:R-:W-:Y:S01]  /*4950*/  FMNMX.FTZ R4, R29, R4, !PT ;  /* 0x000000041d047209 */ /* 0x000fe20007810000 */
[----:B------:R-:W-:Y:S03]  /*4960*/  MUFU.EX2 R79, R79 ;  /* 0x0000004f004f7308 */ /* 0x000fe60000000800 */
[----:B------:R-:W-:-:S05]  /*4970*/  FMNMX.FTZ R4, R31, R4, !PT ;  /* 0x000000041f047209 */ /* 0x000fca0007810000 */
[----:B------:R-:W2:Y:S01]  /*4980*/  SHFL.BFLY PT, R49, R4, 0x2, 0x1f ;  /* 0x0c401f0004317f89 */ /* 0x000ea200000e0000 */
[----:B------:R4:W-:Y:S01]  /*4990*/  MUFU.EX2 R206, R53 ;  /* 0x0000003500ce7308 */ /* 0x0009e20000000800 */
[----:B-1----:R-:W-:-:S07]  /*49a0*/  F2FP.F16.F32.PACK_AB R204, R24, R75 ;  /* 0x0000004b18cc723e */ /* 0x002fce00000000ff */
[----:B------:R-:W-:Y:S01]  /*49b0*/  MUFU.EX2 R83, R83 ;  /* 0x0000005300537308 */ /* 0x000fe20000000800 */
[----:B----4-:R-:W-:-:S07]  /*49c0*/  MOV R53, R151 ;  /* 0x0000009700357202 */ /* 0x010fce0000000f00 */
[----:B------:R1:W-:Y:S01]  /*49d0*/  MUFU.EX2 R200, R41 ;  /* 0x0000002900c87308 */ /* 0x0003e20000000800 */
[----:B--2---:R-:W-:-:S07]  /*49e0*/  FMNMX.FTZ R49, R4, R49, !PT ;  /* 0x0000003104317209 */ /* 0x004fce0007810000 */
[----:B------:R-:W-:Y:S01]  /*49f0*/  MUFU.EX2 R85, R85 ;  /* 0x0000005500557308 */ /* 0x000fe20000000800 */
[----:B-1----:R-:W-:Y:S01]  /*4a00*/  MOV R41, R151 ;  /* 0x0000009700297202 */ /* 0x002fe20000000f00 */
[----:B------:R-:W1:Y:S06]  /*4a10*/  SHFL.BFLY PT, R4, R49, 0x1, 0x1f ;  /* 0x0c201f0031047f89 */ /* 0x000e6c00000e0000 */
[----:B------:R-:W-:Y:S08]  /*4a20*/  MUFU.EX2 R198, R37 ;  /* 0x0000002500c67308 */ /* 0x000ff00000000800 */
[----:B------:R2:W-:Y:S08]  /*4a30*/  MUFU.EX2 R202, R87 ;  /* 0x0000005700ca7308 */ /* 0x0005f00000000800 */
[----:B------:R-:W-:Y:S01]  /*4a40*/  MUFU.EX2 R89, R89 ;  /* 0x0000005900597308 */ /* 0x000fe20000000800 */
[--C-:B--2---:R-:W-:Y:S01]  /*4a50*/  IMAD.MOV.U32 R87, RZ, RZ, R151.reuse ;  /* 0x000000ffff577224 */ /* 0x104fe200078e0097 */
[----:B-1----:R-:W-:Y:S01]  /*4a60*/  FMNMX.FTZ R4, R49, R4, !PT ;  /* 0x0000000431047209 */ /* 0x002fe20007810000 */
[----:B------:R-:W-:-:S03]  /*4a70*/  IMAD.MOV.U32 R49, RZ, RZ, R151 ;  /* 0x000000ffff317224 */ /* 0x000fc600078e0097 */
[C---:B------:R-:W-:Y:S01]  /*4a80*/  FSETP.NEU.FTZ.AND P2, PT, R4.reuse, -INF , PT ;  /* 0xff8000000400780b */ /* 0x040fe20003f5d000 */
[-C--:B------:R-:W-:Y:S01]  /*4a90*/  FMUL.FTZ R26, R4, R2.reuse ;  /* 0x00000002041a7220 */ /* 0x080fe20000410000 */
[----:B------:R-:W-:Y:S04]  /*4aa0*/  MUFU.EX2 R196, R91 ;  /* 0x0000005b00c47308 */ /* 0x000fe80000000800 */
[----:B------:R-:W-:Y:S02]  /*4ab0*/  FSEL R26, R26, RZ, P2 ;  /* 0x000000ff1a1a7208 */ /* 0x000fe40001000000 */
[----:B------:R-:W-:Y:S02]  /*4ac0*/  ISETP.GE.AND P2, PT, R65, 0x51, PT ;  /* 0x000000514100780c */ /* 0x000fe40003f46270 */
[----:B------:R-:W-:Y:S01]  /*4ad0*/  MUFU.EX2 R93, R93 ;  /* 0x0000005d005d7308 */ /* 0x000fe20000000800 */
[-CC-:B------:R-:W-:Y:S01]  /*4ae0*/  FFMA.FTZ R21, R21, R2.reuse, -R26.reuse ;  /* 0x0000000215157223 */ /* 0x180fe2000001081a */
[-CC-:B------:R-:W-:Y:S01]  /*4af0*/  FFMA.FTZ R59, R59, R2.reuse, -R26.reuse ;  /* 0x000000023b3b7223 */ /* 0x180fe2000001081a */
[-CC-:B------:R-:W-:Y:S01]  /*4b00*/  FFMA.FTZ R69, R69, R2.reuse, -R26.reuse ;  /* 0x0000000245457223 */ /* 0x180fe2000001081a */
[-CC-:B------:R-:W-:Y:S01]  /*4b10*/  FFMA.FTZ R63, R63, R2.reuse, -R26.reuse ;  /* 0x000000023f3f7223 */ /* 0x180fe2000001081a */
[-CC-:B------:R-:W-:Y:S01]  /*4b20*/  FFMA.FTZ R73, R73, R2.reuse, -R26.reuse ;  /* 0x0000000249497223 */ /* 0x180fe2000001081a */
[-CC-:B------:R-:W-:Y:S01]  /*4b30*/  FFMA.FTZ R51, R51, R2.reuse, -R26.reuse ;  /* 0x0000000233337223 */ /* 0x180fe2000001081a */
[-CC-:B------:R-:W-:Y:S01]  /*4b40*/  FFMA.FTZ R77, R77, R2.reuse, -R26.reuse ;  /* 0x000000024d4d7223 */ /* 0x180fe2000001081a */
[----:B------:R1:W-:Y:S01]  /*4b50*/  MUFU.EX2 R209, R21 ;  /* 0x0000001500d17308 */ /* 0x0003e20000000800 */
[-CC-:B------:R-:W-:Y:S01]  /*4b60*/  FFMA.FTZ R55, R55, R2.reuse, -R26.reuse ;  /* 0x0000000237377223 */ /* 0x180fe2000001081a */
[-CC-:B------:R-:W-:Y:S01]  /*4b70*/  FFMA.FTZ R81, R81, R2.reuse, -R26.reuse ;  /* 0x0000000251517223 */ /* 0x180fe2000001081a */
[-CC-:B------:R-:W-:Y:S01]  /*4b80*/  FFMA.FTZ R43, R43, R2.reuse, -R26.reuse ;  /* 0x000000022b2b7223 */ /* 0x180fe2000001081a */
[-CC-:B------:R-:W-:Y:S01]  /*4b90*/  FFMA.FTZ R45, R45, R2.reuse, -R26.reuse ;  /* 0x000000022d2d7223 */ /* 0x180fe2000001081a */
[-CC-:B------:R-:W-:Y:S01]  /*4ba0*/  FFMA.FTZ R35, R35, R2.reuse, -R26.reuse ;  /* 0x0000000223237223 */ /* 0x180fe2000001081a */
[-CC-:B------:R-:W-:Y:S01]  /*4bb0*/  FFMA.FTZ R47, R47, R2.reuse, -R26.reuse ;  /* 0x000000022f2f7223 */ /* 0x180fe2000001081a */
[-C--:B------:R-:W-:Y:S01]  /*4bc0*/  FFMA.FTZ R33, R33, R2.reuse, -R26 ;  /* 0x0000000221217223 */ /* 0x080fe2000001081a */
[----:B------:R-:W2:Y:S01]  /*4bd0*/  MUFU.EX2 R28, R59 ;  /* 0x0000003b001c7308 */ /* 0x000ea20000000800 */
[----:B-1----:R-:W-:Y:S01]  /*4be0*/  FADD.FTZ R21, R71, R38 ;  /* 0x0000002647157221 */ /* 0x002fe20000010000 */
[-CC-:B------:R-:W-:Y:S01]  /*4bf0*/  FFMA.FTZ R25, R25, R2.reuse, -R26.reuse ;  /* 0x0000000219197223 */ /* 0x180fe2000001081a */
[-CC-:B------:R-:W-:Y:S01]  /*4c00*/  FFMA.FTZ R39, R39, R2.reuse, -R26.reuse ;  /* 0x0000000227277223 */ /* 0x180fe2000001081a */
[-CC-:B------:R-:W-:Y:S01]  /*4c10*/  FFMA.FTZ R3, R3, R2.reuse, -R26.reuse ;  /* 0x0000000203037223 */ /* 0x180fe2000001081a */
[C---:B------:R-:W-:Y:S01]  /*4c20*/  FADD.FTZ R40, R210.reuse, R21 ;  /* 0x00000015d2287221 */ /* 0x040fe20000010000 */
[-CC-:B------:R-:W-:Y:S01]  /*4c30*/  FFMA.FTZ R27, R27, R2.reuse, -R26.reuse ;  /* 0x000000021b1b7223 */ /* 0x180fe2000001081a */
[-C--:B------:R-:W-:Y:S01]  /*4c40*/  FFMA.FTZ R29, R29, R2.reuse, -R26 ;  /* 0x000000021d1d7223 */ /* 0x080fe2000001081a */
[----:B------:R-:W1:Y:S01]  /*4c50*/  MUFU.EX2 R69, R69 ;  /* 0x0000004500457308 */ /* 0x000e620000000800 */
[----:B------:R-:W-:Y:S01]  /*4c60*/  FADD.FTZ R21, R75, R40 ;  /* 0x000000284b157221 */ /* 0x000fe20000010000 */
[----:B------:R-:W-:Y:S01]  /*4c70*/  FFMA.FTZ R31, R31, R2, -R26 ;  /* 0x000000021f1f7223 */ /* 0x000fe2000001081a */
[----:B------:R-:W-:Y:S01]  /*4c80*/  F2FP.F16.F32.PACK_AB R210, R210, R71 ;  /* 0x00000047d2d2723e */ /* 0x000fe200000000ff */
[----:B------:R-:W-:-:S02]  /*4c90*/  IMAD.MOV.U32 R91, RZ, RZ, R151 ;  /* 0x000000ffff5b7224 */ /* 0x000fc400078e0097 */
[----:B------:R-:W-:Y:S01]  /*4ca0*/  FADD.FTZ R42, R24, R21 ;  /* 0x00000015182a7221 */ /* 0x000fe20000010000 */
[--C-:B------:R-:W-:Y:S01]  /*4cb0*/  IMAD.MOV.U32 R75, RZ, RZ, R151.reuse ;  /* 0x000000ffff4b7224 */ /* 0x100fe200078e0097 */
[----:B------:R-:W-:Y:S01]  /*4cc0*/  MOV R71, R151 ;  /* 0x0000009700477202 */ /* 0x000fe20000000f00 */
[----:B------:R4:W5:Y:S01]  /*4cd0*/  MUFU.EX2 R30, R63 ;  /* 0x0000003f001e7308 */ /* 0x0009620000000800 */
[----:B--2---:R-:W-:Y:S01]  /*4ce0*/  FADD.FTZ R40, R209, R28 ;  /* 0x0000001cd1287221 */ /* 0x004fe20000010000 */
[----:B------:R-:W-:Y:S01]  /*4cf0*/  FADD.FTZ R37, R79, R42 ;  /* 0x0000002a4f257221 */ /* 0x000fe20000010000 */
[----:B------:R-:W-:Y:S01]  /*4d00*/  F2FP.F16.F32.PACK_AB R209, R28, R209 ;  /* 0x000000d11cd1723e */ /* 0x000fe200000000ff */
[----:B------:R-:W-:Y:S01]  /*4d10*/  IMAD.MOV.U32 R28, RZ, RZ, R151 ;  /* 0x000000ffff1c7224 */ /* 0x000fe200078e0097 */
[----:B------:R-:W-:Y:S01]  /*4d20*/  MOV R65, R151 ;  /* 0x0000009700417202 */ /* 0x000fe20000000f00 */
[C---:B------:R-:W-:Y:S01]  /*4d30*/  FADD.FTZ R44, R206.reuse, R37 ;  /* 0x00000025ce2c7221 */ /* 0x040fe20000010000 */
[----:B------:R-:W-:Y:S01]  /*4d40*/  F2FP.F16.F32.PACK_AB R206, R206, R79 ;  /* 0x0000004fcece723e */ /* 0x000fe200000000ff */
[----:B------:R-:W2:Y:S01]  /*4d50*/  MUFU.EX2 R73, R73 ;  /* 0x0000004900497308 */ /* 0x000ea20000000800 */
[----:B-1----:R-:W-:Y:S01]  /*4d60*/  FADD.FTZ R21, R69, R40 ;  /* 0x0000002845157221 */ /* 0x002fe20000010000 */
[----:B------:R-:W-:Y:S01]  /*4d70*/  FADD.FTZ R37, R83, R44 ;  /* 0x0000002c53257221 */ /* 0x000fe20000010000 */
[--C-:B------:R-:W-:Y:S01]  /*4d80*/  IMAD.MOV.U32 R79, RZ, RZ, R151.reuse ;  /* 0x000000ffff4f7224 */ /* 0x100fe200078e0097 */
[----:B------:R-:W-:Y:S01]  /*4d90*/  MOV R59, R151 ;  /* 0x00000097003b7202 */ /* 0x000fe20000000f00 */
[----:B----4-:R-:W-:-:S02]  /*4da0*/  IMAD.MOV.U32 R63, RZ, RZ, R151 ;  /* 0x000000ffff3f7224 */ /* 0x010fc400078e0097 */
[C---:B------:R-:W-:Y:S01]  /*4db0*/  FADD.FTZ R44, R200.reuse, R37 ;  /* 0x00000025c82c7221 */ /* 0x040fe20000010000 */
[----:B------:R-:W-:Y:S01]  /*4dc0*/  F2FP.F16.F32.PACK_AB R200, R200, R83 ;  /* 0x00000053c8c8723e */ /* 0x000fe200000000ff */
[----:B------:R1:W4:Y:S01]  /*4dd0*/  MUFU.EX2 R32, R51 ;  /* 0x0000003300207308 */ /* 0x0003220000000800 */
[C---:B-----5:R-:W-:Y:S01]  /*4de0*/  FADD.FTZ R42, R30.reuse, R21 ;  /* 0x000000151e2a7221 */ /* 0x060fe20000010000 */
[----:B------:R-:W-:Y:S01]  /*4df0*/  F2FP.F16.F32.PACK_AB R211, R30, R69 ;  /* 0x000000451ed3723e */ /* 0x000fe200000000ff */
[--C-:B------:R-:W-:Y:S01]  /*4e00*/  IMAD.MOV.U32 R69, RZ, RZ, R151.reuse ;  /* 0x000000ffff457224 */ /* 0x100fe200078e0097 */
[----:B------:R-:W-:Y:S01]  /*4e10*/  MOV R83, R151 ;  /* 0x0000009700537202 */ /* 0x000fe20000000f00 */
[--C-:B------:R-:W-:Y:S02]  /*4e20*/  IMAD.MOV.U32 R37, RZ, RZ, R151.reuse ;  /* 0x000000ffff257224 */ /* 0x100fe400078e0097 */
[--C-:B------:R-:W-:Y:S01]  /*4e30*/  IMAD.MOV.U32 R30, RZ, RZ, R151.reuse ;  /* 0x000000ffff1e7224 */ /* 0x100fe200078e0097 */
[----:B------:R-:W5:Y:S01]  /*4e40*/  MUFU.EX2 R77, R77 ;  /* 0x0000004d004d7308 */ /* 0x000f620000000800 */
[----:B--2---:R-:W-:Y:S01]  /*4e50*/  FADD.FTZ R21, R73, R42 ;  /* 0x0000002a49157221 */ /* 0x004fe20000010000 */
[----:B-1----:R-:W-:-:S06]  /*4e60*/  IMAD.MOV.U32 R51, RZ, RZ, R151 ;  /* 0x000000ffff337224 */ /* 0x002fcc00078e0097 */
[----:B------:R1:W2:Y:S01]  /*4e70*/  MUFU.EX2 R34, R55 ;  /* 0x0000003700227308 */ /* 0x0002a20000000800 */
[C---:B----4-:R-:W-:Y:S01]  /*4e80*/  FADD.FTZ R42, R32.reuse, R21 ;  /* 0x00000015202a7221 */ /* 0x050fe20000010000 */
[----:B------:R-:W-:Y:S01]  /*4e90*/  F2FP.F16.F32.PACK_AB R205, R32, R73 ;  /* 0x0000004920cd723e */ /* 0x000fe200000000ff */
[----:B------:R-:W-:Y:S01]  /*4ea0*/  IMAD.MOV.U32 R73, RZ, RZ, R151 ;  /* 0x000000ffff497224 */ /* 0x000fe200078e0097 */
[----:B------:R-:W-:-:S04]  /*4eb0*/  MOV R32, R151 ;  /* 0x0000009700207202 */ /* 0x000fc80000000f00 */
[----:B------:R-:W4:Y:S01]  /*4ec0*/  MUFU.EX2 R81, R81 ;  /* 0x0000005100517308 */ /* 0x000f220000000800 */
[----:B-----5:R-:W-:Y:S01]  /*4ed0*/  FADD.FTZ R21, R77, R42 ;  /* 0x0000002a4d157221 */ /* 0x020fe20000010000 */
[----:B-1----:R-:W-:-:S06]  /*4ee0*/  IMAD.MOV.U32 R55, RZ, RZ, R151 ;  /* 0x000000ffff377224 */ /* 0x002fcc00078e0097 */
[----:B------:R1:W5:Y:S01]  /*4ef0*/  MUFU.EX2 R36, R43 ;  /* 0x0000002b00247308 */ /* 0x0003620000000800 */
[C---:B--2---:R-:W-:Y:S01]  /*4f00*/  FADD.FTZ R42, R34.reuse, R21 ;  /* 0x00000015222a7221 */ /* 0x044fe20000010000 */
[----:B------:R-:W-:Y:S01]  /*4f10*/  F2FP.F16.F32.PACK_AB R207, R34, R77 ;  /* 0x0000004d22cf723e */ /* 0x000fe200000000ff */
[----:B------:R-:W-:Y:S01]  /*4f20*/  IMAD.MOV.U32 R34, RZ, RZ, R151 ;  /* 0x000000ffff227224 */ /* 0x000fe200078e0097 */
[----:B------:R-:W-:-:S04]  /*4f30*/  MOV R77, R151 ;  /* 0x00000097004d7202 */ /* 0x000fc80000000f00 */
[----:B------:R-:W2:Y:S01]  /*4f40*/  MUFU.EX2 R45, R45 ;  /* 0x0000002d002d7308 */ /* 0x000ea20000000800 */
[----:B----4-:R-:W-:Y:S01]  /*4f50*/  FADD.FTZ R21, R81, R42 ;  /* 0x0000002a51157221 */ /* 0x010fe20000010000 */
[----:B-1----:R-:W-:-:S06]  /*4f60*/  IMAD.MOV.U32 R43, RZ, RZ, R151 ;  /* 0x000000ffff2b7224 */ /* 0x002fcc00078e0097 */
[----:B------:R1:W-:Y:S01]  /*4f70*/  MUFU.EX2 R40, R35 ;  /* 0x0000002300287308 */ /* 0x0003e20000000800 */
[C---:B-----5:R-:W-:Y:S01]  /*4f80*/  FADD.FTZ R42, R36.reuse, R21 ;  /* 0x00000015242a7221 */ /* 0x060fe20000010000 */
[----:B------:R-:W-:Y:S01]  /*4f90*/  F2FP.F16.F32.PACK_AB R201, R36, R81 ;  /* 0x0000005124c9723e */ /* 0x000fe200000000ff */
[--C-:B------:R-:W-:Y:S02]  /*4fa0*/  IMAD.MOV.U32 R81, RZ, RZ, R151.reuse ;  /* 0x000000ffff517224 */ /* 0x100fe400078e0097 */
[----:B------:R-:W-:-:S03]  /*4fb0*/  IMAD.MOV.U32 R36, RZ, RZ, R151 ;  /* 0x000000ffff247224 */ /* 0x000fc600078e0097 */
[----:B------:R4:W5:Y:S01]  /*4fc0*/  MUFU.EX2 R38, R47 ;  /* 0x0000002f00267308 */ /* 0x0009620000000800 */
[----:B-1----:R-:W-:Y:S01]  /*4fd0*/  FADD.FTZ R35, R85, R44 ;  /* 0x0000002c55237221 */ /* 0x002fe20000010000 */
[----:B--2---:R-:W-:-:S03]  /*4fe0*/  FADD.FTZ R21, R45, R42 ;  /* 0x0000002a2d157221 */ /* 0x004fc60000010000 */
[C---:B------:R-:W-:Y:S01]  /*4ff0*/  FADD.FTZ R44, R202.reuse, R35 ;  /* 0x00000023ca2c7221 */ /* 0x040fe20000010000 */
[----:B------:R-:W-:Y:S01]  /*5000*/  F2FP.F16.F32.PACK_AB R202, R202, R85 ;  /* 0x00000055caca723e */ /* 0x000fe200000000ff */
[----:B------:R-:W-:Y:S01]  /*5010*/  IMAD.MOV.U32 R85, RZ, RZ, R151 ;  /* 0x000000ffff557224 */ /* 0x000fe200078e0097 */
[----:B------:R-:W1:Y:S01]  /*5020*/  MUFU.EX2 R33, R33 ;  /* 0x0000002100217308 */ /* 0x000e620000000800 */
[----:B------:R-:W-:Y:S01]  /*5030*/  FADD.FTZ R35, R89, R44 ;  /* 0x0000002c59237221 */ /* 0x000fe20000010000 */
[-C--:B----4-:R-:W-:Y:S02]  /*5040*/  MOV R47, R151.reuse ;  /* 0x00000097002f7202 */ /* 0x090fe40000000f00 */
[----:B------:R-:W-:Y:S01]  /*5050*/  MOV R44, R151 ;  /* 0x00000097002c7202 */ /* 0x000fe20000000f00 */
[C---:B------:R-:W-:Y:S01]  /*5060*/  FADD.FTZ R26, R196.reuse, R35 ;  /* 0x00000023c41a7221 */ /* 0x040fe20000010000 */
[----:B------:R-:W-:Y:S02]  /*5070*/  F2FP.F16.F32.PACK_AB R196, R196, R89 ;  /* 0x00000059c4c4723e */ /* 0x000fe400000000ff */
[----:B------:R-:W2:Y:S01]  /*5080*/  MUFU.EX2 R95, R95 ;  /* 0x0000005f005f7308 */ /* 0x000ea20000000800 */
[----:B------:R-:W-:Y:S01]  /*5090*/  FADD.FTZ R35, R93, R26 ;  /* 0x0000001a5d237221 */ /* 0x000fe20000010000 */
[C---:B-----5:R-:W-:Y:S01]  /*50a0*/  FADD.FTZ R42, R38.reuse, R21 ;  /* 0x00000015262a7221 */ /* 0x060fe20000010000 */
[----:B------:R-:W-:Y:S01]  /*50b0*/  F2FP.F16.F32.PACK_AB R203, R38, R45 ;  /* 0x0000002d26cb723e */ /* 0x000fe200000000ff */
[----:B------:R-:W-:-:S02]  /*50c0*/  IMAD.MOV.U32 R45, RZ, RZ, R151 ;  /* 0x000000ffff2d7224 */ /* 0x000fc400078e0097 */
[C---:B------:R-:W-:Y:S01]  /*50d0*/  FADD.FTZ R24, R198.reuse, R35 ;  /* 0x00000023c6187221 */ /* 0x040fe20000010000 */
[----:B------:R-:W-:Y:S01]  /*50e0*/  F2FP.F16.F32.PACK_AB R198, R198, R93 ;  /* 0x0000005dc6c6723e */ /* 0x000fe200000000ff */
[--C-:B------:R-:W-:Y:S01]  /*50f0*/  IMAD.MOV.U32 R93, RZ, RZ, R151.reuse ;  /* 0x000000ffff5d7224 */ /* 0x100fe200078e0097 */
[----:B------:R4:W5:Y:S01]  /*5100*/  MUFU.EX2 R192, R97 ;  /* 0x0000006100c07308 */ /* 0x0009620000000800 */
[----:B-1----:R-:W-:Y:S01]  /*5110*/  FADD.FTZ R21, R33, R42 ;  /* 0x0000002a21157221 */ /* 0x002fe20000010000 */
[C---:B------:R-:W-:Y:S01]  /*5120*/  F2FP.F16.F32.PACK_AB R197, R40.reuse, R33 ;  /* 0x0000002128c5723e */ /* 0x040fe200000000ff */
[----:B------:R-:W-:Y:S01]  /*5130*/  IMAD.MOV.U32 R33, RZ, RZ, R151 ;  /* 0x000000ffff217224 */ /* 0x000fe200078e0097 */
[-C--:B------:R-:W-:Y:S02]  /*5140*/  MOV R89, R151.reuse ;  /* 0x0000009700597202 */ /* 0x080fe40000000f00 */
[----:B------:R-:W-:Y:S02]  /*5150*/  MOV R38, R151 ;  /* 0x0000009700267202 */ /* 0x000fe40000000f00 */
[----:B------:R-:W1:Y:S01]  /*5160*/  MUFU.EX2 R25, R25 ;  /* 0x0000001900197308 */ /* 0x000e620000000800 */
[----:B--2---:R-:W-:Y:S01]  /*5170*/  FADD.FTZ R35, R95, R24 ;  /* 0x000000185f237221 */ /* 0x004fe20000010000 */
[----:B------:R-:W-:Y:S01]  /*5180*/  FADD.FTZ R24, R40, R21 ;  /* 0x0000001528187221 */ /* 0x000fe20000010000 */
[----:B----4-:R-:W-:-:S02]  /*5190*/  IMAD.MOV.U32 R97, RZ, RZ, R151 ;  /* 0x000000ffff617224 */ /* 0x010fc400078e0097 */
[----:B------:R-:W-:-:S03]  /*51a0*/  IMAD.MOV.U32 R40, RZ, RZ, R151 ;  /* 0x000000ffff287224 */ /* 0x000fc600078e0097 */
[----:B------:R-:W-:Y:S01]  /*51b0*/  MUFU.EX2 R99, R99 ;  /* 0x0000006300637308 */ /* 0x000fe20000000800 */
[C---:B-----5:R-:W-:Y:S01]  /*51c0*/  FADD.FTZ R42, R192.reuse, R35 ;  /* 0x00000023c02a7221 */ /* 0x060fe20000010000 */
[----:B------:R-:W-:Y:S02]  /*51d0*/  F2FP.F16.F32.PACK_AB R192, R192, R95 ;  /* 0x0000005fc0c0723e */ /* 0x000fe400000000ff */
[-C--:B------:R-:W-:Y:S02]  /*51e0*/  MOV R95, R151.reuse ;  /* 0x00000097005f7202 */ /* 0x080fe40000000f00 */
[----:B------:R-:W-:Y:S02]  /*51f0*/  MOV R35, R151 ;  /* 0x0000009700237202 */ /* 0x000fe40000000f00 */
[----:B---3--:R2:W3:Y:S01]  /*5200*/  MUFU.EX2 R0, R39 ;  /* 0x0000002700007308 */ /* 0x0084e20000000800 */
[----:B-1----:R-:W-:-:S07]  /*5210*/  FADD.FTZ R21, R25, R24 ;  /* 0x0000001819157221 */ /* 0x002fce0000010000 */
[----:B------:R-:W1:Y:S01]  /*5220*/  MUFU.EX2 R20, R20 ;  /* 0x0000001400147308 */ /* 0x000e620000000800 */
[----:B--2---:R-:W-:-:S07]  /*5230*/  IMAD.MOV.U32 R39, RZ, RZ, R151 ;  /* 0x000000ffff277224 */ /* 0x004fce00078e0097 */
[----:B------:R-:W2:Y:S01]  /*5240*/  MUFU.EX2 R3, R3 ;  /* 0x0000000300037308 */ /* 0x000ea20000000800 */
[----:B---3--:R-:W-:Y:S01]  /*5250*/  F2FP.F16.F32.PACK_AB R199, R0, R25 ;  /* 0x0000001900c7723e */ /* 0x008fe200000000ff */
[----:B------:R-:W-:-:S06]  /*5260*/  IMAD.MOV.U32 R25, RZ, RZ, R151 ;  /* 0x000000ffff197224 */ /* 0x000fcc00078e0097 */
[----:B------:R3:W4:Y:S01]  /*5270*/  MUFU.EX2 R26, R27 ;  /* 0x0000001b001a7308 */ /* 0x0007220000000800 */
[----:B-1----:R-:W-:-:S07]  /*5280*/  F2FP.F16.F32.PACK_AB R194, R20, R99 ;  /* 0x0000006314c2723e */ /* 0x002fce00000000ff */
[----:B------:R-:W1:Y:S01]  /*5290*/  MUFU.EX2 R29, R29 ;  /* 0x0000001d001d7308 */ /* 0x000e620000000800 */
[----:B---3--:R-:W-:Y:S01]  /*52a0*/  FADD.FTZ R27, R99, R42 ;  /* 0x0000002a631b7221 */ /* 0x008fe20000010000 */
[----:B------:R-:W-:Y:S01]  /*52b0*/  FADD.FTZ R42, R0, R21 ;  /* 0x00000015002a7221 */ /* 0x000fe20000010000 */
[----:B------:R-:W-:Y:S01]  /*52c0*/  MOV R0, 0x3f800000 ;  /* 0x3f80000000007802 */ /* 0x000fe20000000f00 */
[----:B------:R-:W-:Y:S02]  /*52d0*/  IMAD.MOV.U32 R99, RZ, RZ, R151 ;  /* 0x000000ffff637224 */ /* 0x000fe400078e0097 */
[----:B------:R-:W-:Y:S01]  /*52e0*/  FADD.FTZ R21, R20, R27 ;  /* 0x0000001b14157221 */ /* 0x000fe20000010000 */
[----:B--2---:R-:W-:Y:S01]  /*52f0*/  FADD.FTZ R27, R3, R42 ;  /* 0x0000002a031b7221 */ /* 0x004fe20000010000 */
[----:B------:R-:W-:Y:S01]  /*5300*/  IMAD.MOV.U32 R42, RZ, RZ, R151 ;  /* 0x000000ffff2a7224 */ /* 0x000fe200078e0097 */
[----:B------:R2:W3:Y:S01]  /*5310*/  MUFU.EX2 R24, R31 ;  /* 0x0000001f00187308 */ /* 0x0004e20000000800 */
[C---:B----4-:R-:W-:Y:S01]  /*5320*/  F2FP.F16.F32.PACK_AB R193, R26.reuse, R3 ;  /* 0x000000031ac1723e */ /* 0x050fe200000000ff */
[----:B------:R-:W-:Y:S01]  /*5330*/  FADD.FTZ R20, R26, R27 ;  /* 0x0000001b1a147221 */ /* 0x000fe20000010000 */
[----:B------:R-:W-:Y:S01]  /*5340*/  IMAD.MOV.U32 R3, RZ, RZ, 0x3f800000 ;  /* 0x3f800000ff037424 */ /* 0x000fe200078e00ff */
[----:B------:R-:W-:-:S02]  /*5350*/  MOV R26, R151 ;  /* 0x00000097001a7202 */ /* 0x000fc40000000f00 */
[----:B-1----:R-:W-:Y:S01]  /*5360*/  FADD.FTZ R27, R29, R20 ;  /* 0x000000141d1b7221 */ /* 0x002fe20000010000 */
[----:B--2---:R-:W-:-:S03]  /*5370*/  IMAD.MOV.U32 R31, RZ, RZ, R151 ;  /* 0x000000ffff1f7224 */ /* 0x004fc600078e0097 */
[C---:B---3--:R-:W-:Y:S01]  /*5380*/  FADD.FTZ R20, R24.reuse, R27 ;  /* 0x0000001b18147221 */ /* 0x048fe20000010000 */
[----:B------:R-:W-:Y:S01]  /*5390*/  F2FP.F16.F32.PACK_AB R195, R24, R29 ;  /* 0x0000001d18c3723e */ /* 0x000fe200000000ff */
[--C-:B------:R-:W-:Y:S01]  /*53a0*/  IMAD.MOV.U32 R27, RZ, RZ, R151.reuse ;  /* 0x000000ffff1b7224 */ /* 0x100fe200078e0097 */
[----:B------:R-:W-:Y:S01]  /*53b0*/  MOV R29, R151 ;  /* 0x00000097001d7202 */ /* 0x000fe20000000f00 */
[----:B------:R-:W-:Y:S01]  /*53c0*/  IMAD.MOV.U32 R24, RZ, RZ, R151 ;  /* 0x000000ffff187224 */ /* 0x000fe200078e0097 */
[----:B------:R-:W-:Y:S06]  /*53d0*/  @!P2 BRA `(.L_x_15) ;  /* 0x0000004000e0a947 */ /* 0x000fec0003800000 */
[----:B------:R-:W-:Y:S01]  /*53e0*/  R2UR UR61, R19 ;  /* 0x00000000133d72ca */ /* 0x000fe200000e0000 */
[----:B------:R-:W-:Y:S01]  /*53f0*/  IMAD.MOV.U32 R223, RZ, RZ, R4 ;  /* 0x000000ffffdf7224 */ /* 0x000fe200078e0004 */
[----:B------:R-:W-:Y:S01]  /*5400*/  IADD3 R221, R152, -0x2, RZ ;  /* 0xfffffffe98dd7810 */ /* 0x000fe20007ffe0ff */
[----:B------:R-:W-:Y:S01]  /*5410*/  IMAD.MOV.U32 R222, RZ, RZ, R5 ;  /* 0x000000ffffde7224 */ /* 0x000fe200078e0005 */
[----:B------:R-:W-:Y:S02]  /*5420*/  MOV R0, 0x3f800000 ;  /* 0x3f80000000007802 */ /* 0x000fe40000000f00 */
[----:B------:R-:W-:Y:S02]  /*5430*/  CS2R R150, SRZ ;  /* 0x0000000000967805 */ /* 0x000fe4000001ff00 */
[----:B------:R-:W-:Y:S02]  /*5440*/  CS2R R146, SRZ ;  /* 0x0000000000927805 */ /* 0x000fe4000001ff00 */
[----:B------:R-:W-:-:S02]  /*5450*/  CS2R R142, SRZ ;  /* 0x00000000008e7805 */ /* 0x000fc4000001ff00 */
[----:B------:R-:W-:Y:S02]  /*5460*/  CS2R R138, SRZ ;  /* 0x00000000008a7805 */ /* 0x000fe4000001ff00 */
[----:B------:R-:W-:Y:S02]  /*5470*/  CS2R R134, SRZ ;  /* 0x0000000000867805 */ /* 0x000fe4000001ff00 */
[----:B------:R-:W-:Y:S02]  /*5480*/  CS2R R130, SRZ ;  /* 0x0000000000827805 */ /* 0x000fe4000001ff00 */
        /* <DEDUP_REMOVED lines=57> */
[----:B------:R-:W-:Y:S01]  /*5820*/  CS2R R24, SRZ ;  /* 0x0000000000187805 */ /* 0x000fe2000001ff00 */
[----:B------:R-:W-:Y:S01]  /*5830*/  UMOV UR39, UR38 ;  /* 0x0000002600277c82 */ /* 0x000fe20008000000 */
[----:B------:R-:W-:-:S05]  /*5840*/  ULDC UR37, c[0x0][0x9d8] ;  /* 0x0002760000257ab9 */ /* 0x000fca0000000800 */
.L_x_24:
[----:B------:R-:W-:-:S04]  /*5850*/  UIADD3 UR4, UR39, 0x1, URZ ;  /* 0x0000000127047890 */ /* 0x000fc8000fffe03f */
[----:B------:R-:W-:-:S04]  /*5860*/  UISETP.NE.AND UP0, UPT, UR4, 0x2, UPT ;  /* 0x000000020400788c */ /* 0x000fc8000bf05270 */
[----:B------:R-:W-:Y:S02]  /*5870*/  USEL UR5, URZ, 0x1, UP0 ;  /* 0x000000013f057887 */ /* 0x000fe40008000000 */
[----:B------:R-:W-:Y:S02]  /*5880*/  USEL UR38, UR4, URZ, UP0 ;  /* 0x0000003f04267287 */ /* 0x000fe40008000000 */
[----:B------:R-:W-:-:S06]  /*5890*/  ULOP3.LUT UR4, UR61, UR5, URZ, 0x3c, !UPT ;  /* 0x000000053d047292 */ /* 0x000fcc000f8e3c3f */
[----:B------:R-:W-:Y:S01]  /*58a0*/  IMAD.U32 R19, RZ, RZ, UR4 ;  /* 0x00000004ff137e24 */ /* 0x000fe2000f8e00ff */
[----:B------:R-:W-:Y:S06]  /*58b0*/  @!P0 BRA `(.L_x_16) ;  /* 0x0000000000048947 */ /* 0x000fec0003800000 */
[----:B------:R-:W-:Y:S01]  /*58c0*/  BPT.TRAP 0x1 ;  /* 0x000000040000795c */ /* 0x000fe20000300000 */
.L_x_16:
[----:B------:R-:W-:Y:S02]  /*58d0*/  R2UR UR5, R18 ;  /* 0x00000000120572ca */ /* 0x000fe400000e0000 */
[----:B------:R-:W-:-:S11]  /*58e0*/  R2UR UR4, R19 ;  /* 0x00000000130472ca */ /* 0x000fd600000e0000 */
[----:B------:R-:W-:Y:S02]  /*58f0*/  ULEA UR60, UR38, UR5, 0x3 ;  /* 0x00000005263c7291 */ /* 0x000fe4000f8e183f */
[----:B------:R-:W-:-:S05]  /*5900*/  IMAD.U32 R2, RZ, RZ, UR4 ;  /* 0x00000004ff027e24 */ /* 0x000fca000f8e00ff */
[----:B------:R-:W-:-:S04]  /*5910*/  SHF.L.U32 R2, R2, 0x1f, RZ ;  /* 0x0000001f02027819 */ /* 0x000fc800000006ff */
[----:B------:R1:W2:Y:S01]  /*5920*/  SYNCS.PHASECHK.TRANS64.TRYWAIT P2, [UR60+0x38830], R2 ;  /* 0x03883002ff0075a7 */ /* 0x0002a2000804017c */
[----:B------:R-:W-:Y:S05]  /*5930*/  @!P0 BRA `(.L_x_17) ;  /* 0x0000000000048947 */ /* 0x000fea0003800000 */
[----:B------:R-:W-:Y:S01]  /*5940*/  BPT.TRAP 0x1 ;  /* 0x000000040000795c */ /* 0x000fe20000300000 */
.L_x_17:
[----:B--2---:R-:W-:Y:S05]  /*5950*/  @P2 BRA `(.L_x_18) ;  /* 0x0000000000082947 */ /* 0x004fea0003800000 */
[----:B------:R-:W2:Y:S02]  /*5960*/  SYNCS.PHASECHK.TRANS64.TRYWAIT P2, [UR60+0x38830], R2 ;  /* 0x03883002ff0075a7 */ /* 0x000ea4000804017c */
[----:B--2---:R-:W-:Y:S05]  /*5970*/  @!P2 BRA `(.L_x_19) ;  /* 0x0000009800cca947 */ /* 0x004fea0003800000 */
.L_x_18:
[----:B------:R-:W-:Y:S01]  /*5980*/  R2UR UR4, R22 ;  /* 0x00000000160472ca */ /* 0x000fe200000e0000 */
[----:B------:R-:W-:Y:S01]  /*5990*/  WARPGROUP.ARRIVE ;  /* 0x00000000000079c5 */ /* 0x000fe20000000000 */
[----:B------:R-:W-:Y:S01]  /*59a0*/  R2UR UR10, R14 ;  /* 0x000000000e0a72ca */ /* 0x000fe200000e0000 */
[----:B------:R-:W-:Y:S01]  /*59b0*/  UMOV UR59, 0x40000040 ;  /* 0x40000040003b7882 */ /* 0x000fe20000000000 */
        /* <DEDUP_REMOVED lines=9> */
[----:B------:R-:W-:Y:S01]  /*5a50*/  UIMAD UR4, UR38, 0xa00, UR4 ;  /* 0x00000a00260478a4 */ /* 0x000fe2000f8e0204 */
[-C--:B------:R-:W-:Y:S01]  /*5a60*/  FMUL.FTZ R24, R24, R3.reuse ;  /* 0x0000000318187220 */ /* 0x080fe20000410000 */
[----:B------:R-:W-:Y:S01]  /*5a70*/  UMOV UR56, UR10 ;  /* 0x0000000a00387c82 */ /* 0x000fe20008000000 */
[----:B------:R-:W-:Y:S01]  /*5a80*/  UMOV UR43, 0x40000040 ;  /* 0x40000040002b7882 */ /* 0x000fe20000000000 */
[----:B------:R-:W-:Y:S01]  /*5a90*/  UMOV UR57, UR11 ;  /* 0x0000000b00397c82 */ /* 0x000fe20008000000 */
[----:B------:R-:W-:Y:S01]  /*5aa0*/  UIADD3 UR5, UR4, 0x80, URZ ;  /* 0x0000008004057890 */ /* 0x000fe2000fffe03f */
[-C--:B------:R-:W-:Y:S01]  /*5ab0*/  FMUL.FTZ R25, R25, R3.reuse ;  /* 0x0000000319197220 */ /* 0x080fe20000410000 */
[----:B------:R-:W-:Y:S01]  /*5ac0*/  UMOV UR58, UR4 ;  /* 0x00000004003a7c82 */ /* 0x000fe20008000000 */
[----:B------:R-:W-:Y:S01]  /*5ad0*/  UIADD3 UR6, UR4, 0x100, URZ ;  /* 0x0000010004067890 */ /* 0x000fe2000fffe03f */
[----:B------:R-:W-:Y:S01]  /*5ae0*/  HGMMA.64x16x16.F32 R184, gdesc[UR56], RZ, !UPT, gsb0 ;  /* 0x0020000038b879f0 */ /* 0x000fe2000c0008ff */
[----:B------:R-:W-:Y:S01]  /*5af0*/  UMOV UR56, UR10 ;  /* 0x0000000a00387c82 */ /* 0x000fe20008000000 */
[----:B------:R-:W-:Y:S01]  /*5b00*/  UMOV UR57, UR11 ;  /* 0x0000000b00397c82 */ /* 0x000fe20008000000 */
[----:B------:R-:W-:Y:S01]  /*5b10*/  UMOV UR58, UR5 ;  /* 0x00000005003a7c82 */ /* 0x000fe20008000000 */
[----:B------:R-:W-:Y:S01]  /*5b20*/  UMOV UR59, 0x40000040 ;  /* 0x40000040003b7882 */ /* 0x000fe20000000000 */
[----:B------:R-:W-:Y:S01]  /*5b30*/  UIADD3 UR5, UR4, 0x180, URZ ;  /* 0x0000018004057890 */ /* 0x000fe2000fffe03f */
[-C--:B------:R-:W-:Y:S01]  /*5b40*/  FMUL.FTZ R28, R28, R3.reuse ;  /* 0x000000031c1c7220 */ /* 0x080fe20000410000 */
        /* <DEDUP_REMOVED lines=12> */
[----:B------:R-:W-:Y:S01]  /*5c10*/  UMOV UR47, 0x40000040 ;  /* 0x40000040002f7882 */ /* 0x000fe20000000000 */
[----:B------:R-:W-:Y:S01]  /*5c20*/  UIADD3 UR50, UR4, 0x782, URZ ;  /* 0x0000078204327890 */ /* 0x000fe2000fffe03f */
[-C--:B------:R-:W-:Y:S01]  /*5c30*/  FMUL.FTZ R41, R41, R3.reuse ;  /* 0x0000000329297220 */ /* 0x080fe20000410000 */
[----:B------:R-:W-:Y:S01]  /*5c40*/  UMOV UR51, 0x40000040 ;  /* 0x4000004000337882 */ /* 0x000fe20000000000 */
[----:B------:R-:W-:Y:S01]  /*5c50*/  UIADD3 UR54, UR4, 0x784, URZ ;  /* 0x0000078404367890 */ /* 0x000fe2000fffe03f */
[-C--:B------:R-:W-:Y:S01]  /*5c60*/  FMUL.FTZ R44, R44, R3.reuse ;  /* 0x000000032c2c7220 */ /* 0x080fe20000410000 */
[----:B------:R-:W-:Y:S01]  /*5c70*/  UMOV UR55, 0x40000040 ;  /* 0x4000004000377882 */ /* 0x000fe20000000000 */
[----:B------:R-:W-:Y:S01]  /*5c80*/  UMOV UR7, 0x40000040 ;  /* 0x4000004000077882 */ /* 0x000fe20000000000 */
[-C--:B------:R-:W-:Y:S01]  /*5c90*/  FMUL.FTZ R45, R45, R3.reuse ;  /* 0x000000032d2d7220 */ /* 0x080fe20000410000 */
        /* <DEDUP_REMOVED lines=23> */
[----:B------:R-:W-:Y:S01]  /*5e10*/  FMUL.FTZ R93, R93, R3 ;  /* 0x000000035d5d7220 */ /* 0x000fe20000410000 */
[----:B------:R-:W-:-:S02]  /*5e20*/  WARPGROUP.DEPBAR.LE gsb0, 0x0 ;  /* 0x00008000000079c5 */ /* 0x000fc40000010000 */
[----:B------:R-:W-:Y:S01]  /*5e30*/  WARPGROUP.ARRIVE ;  /* 0x00000000000079c5 */ /* 0x000fe20000000000 */
[-C--:B------:R-:W-:Y:S01]  /*5e40*/  FMUL.FTZ R96, R96, R3.reuse ;  /* 0x0000000360607220 */ /* 0x080fe20000410000 */
[-C--:B------:R-:W-:Y:S01]  /*5e50*/  FMUL.FTZ R97, R97, R3.reuse ;  /* 0x0000000361617220 */ /* 0x080fe20000410000 */
[-C--:B------:R-:W-:Y:S01]  /*5e60*/  FMUL.FTZ R100, R100, R3.reuse ;  /* 0x0000000364647220 */ /* 0x080fe20000410000 */
[-C--:B------:R-:W-:Y:S01]  /*5e70*/  FMUL.FTZ R101, R101, R3.reuse ;  /* 0x0000000365657220 */ /* 0x080fe20000410000 */
[-C--:B------:R-:W-:Y:S01]  /*5e80*/  FMUL.FTZ R104, R104, R3.reuse ;  /* 0x0000000368687220 */ /* 0x080fe20000410000 */
[----:B------:R-:W-:Y:S01]  /*5e90*/  HGMMA.64x16x16.F32 R176, gdesc[UR56], RZ, !UPT, gsb0 ;  /* 0x0020000038b079f0 */ /* 0x000fe2000c0008ff */
[----:B------:R-:W-:Y:S01]  /*5ea0*/  UMOV UR56, UR10 ;  /* 0x0000000a00387c82 */ /* 0x000fe20008000000 */
[----:B------:R-:W-:Y:S01]  /*5eb0*/  UMOV UR57, UR11 ;  /* 0x0000000b00397c82 */ /* 0x000fe20008000000 */
[----:B------:R-:W-:Y:S01]  /*5ec0*/  UMOV UR58, UR6 ;  /* 0x00000006003a7c82 */ /* 0x000fe20008000000 */
[----:B------:R-:W-:Y:S01]  /*5ed0*/  UMOV UR59, 0x40000040 ;  /* 0x40000040003b7882 */ /* 0x000fe20000000000 */
[----:B------:R-:W-:Y:S01]  /*5ee0*/  UIADD3 UR6, UR4, 0x200, URZ ;  /* 0x0000020004067890 */ /* 0x000fe2000fffe03f */
        /* <DEDUP_REMOVED lines=96> */
[----:B------:R-:W-:-:S06]  /*64f0*/  WARPGROUP.ARRIVE ;  /* 0x00000000000079c5 */ /* 0x000fcc0000000000 */
[----:B------:R-:W-:Y:S01]  /*6500*/  HGMMA.64x16x16.F32 R160, gdesc[UR56], RZ, !UPT, gsb0 ;  /* 0x0020000038a079f0 */ /* 0x000fe2000c0008ff */
[----:B------:R-:W-:Y:S01]  /*6510*/  UMOV UR56, UR10 ;  /* 0x0000000a00387c82 */ /* 0x000fe20008000000 */
[----:B------:R-:W-:Y:S01]  /*6520*/  UMOV UR57, UR11 ;  /* 0x0000000b00397c82 */ /* 0x000fe20008000000 */
[----:B------:R-:W-:Y:S01]  /*6530*/  UMOV UR58, UR6 ;  /* 0x00000006003a7c82 */ /* 0x000fe20008000000 */
[----:B------:R-:W-:Y:S01]  /*6540*/  UMOV UR59, 0x40000040 ;  /* 0x40000040003b7882 */ /* 0x000fe20000000000 */
[----:B------:R-:W-:Y:S01]  /*6550*/  UIADD3 UR6, UR4, 0x102, URZ ;  /* 0x0000010204067890 */ /* 0x000fe2000fffe03f */
[----:B------:R-:W-:Y:S02]  /*6560*/  R2UR UR10, R8 ;  /* 0x00000000080a72ca */ /* 0x000fe400000e0000 */
[----:B------:R-:W-:Y:S01]  /*6570*/  R2UR UR11, R9 ;  /* 0x00000000090b72ca */ /* 0x000fe200000e0000 */
        /* <DEDUP_REMOVED lines=11> */
[----:B------:R-:W-:Y:S01]  /*6630*/  UMOV UR57, UR19 ;  /* 0x0000001300397c82 */ /* 0x000fe20008000000 */
[----:B------:R-:W-:Y:S01]  /*6640*/  UMOV UR58, UR5 ;  /* 0x00000005003a7c82 */ /* 0x000fe20008000000 */
[----:B------:R-:W-:Y:S01]  /*6650*/  UMOV UR59, 0x40000040 ;  /* 0x40000040003b7882 */ /* 0x000fe20000000000 */
[----:B------:R-:W-:Y:S01]  /*6660*/  UIADD3 UR5, UR4, 0x182, URZ ;  /* 0x0000018204057890 */ /* 0x000fe2000fffe03f */
        /* <DEDUP_REMOVED lines=23> */
[----:B------:R-:W-:Y:S02]  /*67e0*/  UIADD3 UR6, UR4, 0x104, URZ ;  /* 0x0000010404067890 */ /* 0x000fe4000fffe03f */
[----:B------:R-:W-:Y:S01]  /*67f0*/  UIADD3 UR18, UR4, 0x284, URZ ;  /* 0x0000028404127890 */ /* 0x000fe2000fffe03f */
        /* <DEDUP_REMOVED lines=81> */
[----:B------:R-:W-:Y:S01]  /*6d10*/  UMOV UR11, 0x40000040 ;  /* 0x40000040000b7882 */ /* 0x000fe20000000000 */
[----:B------:R-:W-:Y:S01]  /*6d20*/  UIADD3 UR6, UR4, 0x380, URZ ;  /* 0x0000038004067890 */ /* 0x000fe2000fffe03f */
        /* <DEDUP_REMOVED lines=32> */
[----:B------:R-:W-:Y:S02]  /*6f30*/  UIADD3 UR10, UR4, 0x906, URZ ;  /* 0x00000906040a7890 */ /* 0x000fe4000fffe03f */
        /* <DEDUP_REMOVED lines=28> */
[----:B------:R-:W-:Y:S02]  /*7100*/  R2UR UR14, R6 ;  /* 0x00000000060e72ca */ /* 0x000fe400000e0000 */
[----:B------:R-:W-:-:S11]  /*7110*/  R2UR UR15, R7 ;  /* 0x00000000070f72ca */ /* 0x000fd600000e0000 */
[----:B------:R-:W-:Y:S02]  /*7120*/  UMOV UR56, UR14 ;  /* 0x0000000e00387c82 */ /* 0x000fe40008000000 */
[----:B------:R-:W-:Y:S01]  /*7130*/  UMOV UR57, UR15 ;  /* 0x0000000f00397c82 */ /* 0x000fe20008000000 */
        /* <DEDUP_REMOVED lines=239> */
[----:B------:R-:W-:-:S03]  /*8030*/  UIADD3 UR6, UR4, 0x886, URZ ;  /* 0x0000088604067890 */ /* 0x000fc6000fffe03f */
[----:B------:R-:W-:Y:S01]  /*8040*/  UMOV UR4, UR14 ;  /* 0x0000000e00047c82 */ /* 0x000fe20008000000 */
[----:B------:R-:W-:Y:S02]  /*8050*/  WARPGROUP.DEPBAR.LE gsb0, 0x0 ;  /* 0x00008000000079c5 */ /* 0x000fe40000010000 */
[----:B------:R-:W-:-:S06]  /*8060*/  WARPGROUP.ARRIVE ;  /* 0x00000000000079c5 */ /* 0x000fcc0000000000 */
[----:B------:R-:W-:Y:S03]  /*8070*/  HGMMA.64x16x16.F32 R152, gdesc[UR52], R152, gsb0 ;  /* 0x00200000349879f0 */ /* 0x000fe60008000898 */
[----:B------:R-:W-:Y:S02]  /*8080*/  WARPGROUP.DEPBAR.LE gsb0, 0x0 ;  /* 0x00008000000079c5 */ /* 0x000fe40000010000 */
[----:B------:R-:W-:-:S06]  /*8090*/  WARPGROUP.ARRIVE ;  /* 0x00000000000079c5 */ /* 0x000fcc0000000000 */
[----:B------:R-:W-:Y:S01]  /*80a0*/  HGMMA.64x16x16.F32 R184, gdesc[UR56], R184, gsb0 ;  /* 0x0020000038b879f0 */ /* 0x000fe200080008b8 */
[----:B------:R-:W-:Y:S01]  /*80b0*/  UMOV UR56, UR14 ;  /* 0x0000000e00387c82 */ /* 0x000fe20008000000 */
[----:B------:R-:W-:Y:S01]  /*80c0*/  UMOV UR57, UR15 ;  /* 0x0000000f00397c82 */ /* 0x000fe20008000000 */
[----:B------:R-:W-:Y:S01]  /*80d0*/  UMOV UR58, UR5 ;  /* 0x00000005003a7c82 */ /* 0x000fe20008000000 */
[----:B------:R-:W-:Y:S01]  /*80e0*/  UMOV UR59, 0x40000040 ;  /* 0x40000040003b7882 */ /* 0x000fe20000000000 */
[----:B------:R-:W-:Y:S01]  /*80f0*/  UMOV UR5, UR15 ;  /* 0x0000000f00057c82 */ /* 0x000fe20008000000 */
        /* <DEDUP_REMOVED lines=18> */
[----:B------:R-:W-:Y:S02]  /*8220*/  WARPGROUP.DEPBAR.LE gsb0, 0x0 ;  /* 0x00008000000079c5 */ /* 0x000fe40000010000 */
[----:B------:R-:W-:-:S06]  /*8230*/  WARPGROUP.ARRIVE ;  /* 0x00000000000079c5 */ /* 0x000fcc0000000000 */
[----:B------:R-:W-:Y:S03]  /*8240*/  HGMMA.64x16x16.F32 R152, gdesc[UR4], R152, gsb0 ;  /* 0x00200000049879f0 */ /* 0x000fe60008000898 */
[----:B------:R-:W-:Y:S02]  /*8250*/  WARPGROUP.DEPBAR.LE gsb0, 0x0 ;  /* 0x00008000000079c5 */ /* 0x000fe40000010000 */
[----:B------:R-:W-:Y:S05]  /*8260*/  @!P0 BRA `(.L_x_20) ;  /* 0x0000000000048947 */ /* 0x000fea0003800000 */
[----:B------:R-:W-:Y:S01]  /*8270*/  BPT.TRAP 0x1 ;  /* 0x000000040000795c */ /* 0x000fe20000300000 */
.L_x_20:
[----:B------:R-:W-:Y:S02]  /*8280*/  R2UR UR4, R18 ;  /* 0x00000000120472ca */ /* 0x000fe400000e0000 */
[----:B------:R-:W-:-:S04]  /*8290*/  MOV R0, UR61 ;  /* 0x0000003d00007c02 */ /* 0x000fc80008000f00 */
[----:B------:R-:W-:-:S07]  /*82a0*/  SHF.L.U32 R0, R0, 0x1f, RZ ;  /* 0x0000001f00007819 */ /* 0x000fce00000006ff */
[----:B------:R-:W-:-:S09]  /*82b0*/  ULEA UR5, UR39, UR4, 0x3 ;  /* 0x0000000427057291 */ /* 0x000fd2000f8e183f */
[----:B------:R3:W4:Y:S01]  /*82c0*/  SYNCS.PHASECHK.TRANS64.TRYWAIT P2, [UR5+0x38850], R0 ;  /* 0x03885000ff0075a7 */ /* 0x0007220008040145 */
[----:B------:R-:W-:Y:S05]  /*82d0*/  @!P0 BRA `(.L_x_21) ;  /* 0x0000000000048947 */ /* 0x000fea0003800000 */
[----:B------:R-:W-:Y:S01]  /*82e0*/  BPT.TRAP 0x1 ;  /* 0x000000040000795c */ /* 0x000fe20000300000 */
.L_x_21:
[----:B----4-:R-:W-:Y:S05]  /*82f0*/  @P2 BRA `(.L_x_22) ;  /* 0x0000000000082947 */ /* 0x010fea0003800000 */
[----:B------:R-:W4:Y:S02]  /*8300*/  SYNCS.PHASECHK.TRANS64.TRYWAIT P2, [UR5+0x38850], R0 ;  /* 0x03885000ff0075a7 */ /* 0x000f240008040145 */
[----:B----4-:R-:W-:Y:S05]  /*8310*/  @!P2 BRA `(.L_x_23) ;  /* 0x00000070007ca947 */ /* 0x010fea0003800000 */
.L_x_22:
[----:B------:R-:W-:Y:S01]  /*8320*/  R2UR UR4, R18 ;  /* 0x00000000120472ca */ /* 0x000fe200000e0000 */
[----:B------:R-:W-:Y:S01]  /*8330*/  WARPGROUP.ARRIVE ;  /* 0x00000000000079c5 */ /* 0x000fe20000000000 */
[----:B------:R-:W-:Y:S01]  /*8340*/  UMOV UR7, 0x40000040 ;  /* 0x4000004000077882 */ /* 0x000fe20000000000 */
[----:B------:R-:W-:Y:S01]  /*8350*/  FMUL.FTZ R185, R185, UR37 ;  /* 0x00000025b9b97c20 */ /* 0x000fe20008410000 */
[----:B------:R-:W-:Y:S01]  /*8360*/  FMUL.FTZ R225, R177, UR37 ;  /* 0x00000025b1e17c20 */ /* 0x000fe20008410000 */
[----:B------:R-:W-:Y:S01]  /*8370*/  FMUL.FTZ R237, R168, UR37 ;  /* 0x00000025a8ed7c20 */ /* 0x000fe20008410000 */
[----:B------:R-:W-:Y:S01]  /*8380*/  FMUL.FTZ R229, R169, UR37 ;  /* 0x00000025a9e57c20 */ /* 0x000fe20008410000 */
[----:B------:R-:W-:Y:S01]  /*8390*/  FMUL.FTZ R169, R172, UR37 ;  /* 0x00000025aca97c20 */ /* 0x000fe20008410000 */
[----:B------:R-:W-:Y:S01]  /*83a0*/  FMUL.FTZ R235, R173, UR37 ;  /* 0x00000025adeb7c20 */ /* 0x000fe20008410000 */
[----:B------:R-:W-:Y:S01]  /*83b0*/  MUFU.TANH R185, R185 ;  /* 0x000000b900b97308 */ /* 0x000fe20000002400 */
[----:B------:R-:W-:Y:S01]  /*83c0*/  FMUL.FTZ R173, R160, UR37 ;  /* 0x00000025a0ad7c20 */ /* 0x000fe20008410000 */
[----:B------:R-:W-:Y:S01]  /*83d0*/  FMUL.FTZ R233, R161, UR37 ;  /* 0x00000025a1e97c20 */ /* 0x000fe20008410000 */
[----:B------:R-:W-:Y:S01]  /*83e0*/  FMUL.FTZ R227, R164, UR37 ;  /* 0x00000025a4e37c20 */ /* 0x000fe20008410000 */
[----:B------:R-:W-:Y:S01]  /*83f0*/  UIADD3 UR4, UR4, 0x400, URZ ;  /* 0x0000040004047890 */ /* 0x000fe2000fffe03f */
[----:B------:R-:W-:Y:S01]  /*8400*/  FMUL.FTZ R231, R165, UR37 ;  /* 0x00000025a5e77c20 */ /* 0x000fe20008410000 */
[----:B------:R-:W-:Y:S01]  /*8410*/  FMUL.FTZ R161, R152, UR37 ;  /* 0x0000002598a17c20 */ /* 0x000fe20008410000 */
[----:B------:R-:W-:Y:S01]  /*8420*/  FMUL.FTZ R165, R153, UR37 ;  /* 0x0000002599a57c20 */ /* 0x000fe20008410000 */
[----:B------:R-:W-:Y:S01]  /*8430*/  USHF.R.U32.HI UR4, URZ, 0x4, UR4 ;  /* 0x000000043f047899 */ /* 0x000fe20008011604 */
[----:B------:R-:W-:Y:S01]  /*8440*/  MUFU.TANH R225, R225 ;  /* 0x000000e100e17308 */ /* 0x000fe20000002400 */
[----:B------:R-:W-:Y:S01]  /*8450*/  FMUL.FTZ R153, R156, UR37 ;  /* 0x000000259c997c20 */ /* 0x000fe20008410000 */
[----:B------:R-:W-:Y:S01]  /*8460*/  FMUL.FTZ R187, R187, UR37 ;  /* 0x00000025bbbb7c20 */ /* 0x000fe20008410000 */
[----:B------:R-:W-:Y:S01]  /*8470*/  ULOP3.LUT UR4, UR4, 0x3fff, URZ, 0xc0, !UPT ;  /* 0x00003fff04047892 */ /* 0x000fe2000f8ec03f */
[----:B------:R-:W-:Y:S01]  /*8480*/  FMUL.FTZ R191, R191, UR37 ;  /* 0x00000025bfbf7c20 */ /* 0x000fe20008410000 */
[----:B------:R-:W-:Y:S01]  /*8490*/  FMUL.FTZ R177, R178, UR37 ;  /* 0x00000025b2b17c20 */ /* 0x000fe20008410000 */
[----:B------:R-:W-:Y:S01]  /*84a0*/  FMUL.FTZ R179, R179, UR37 ;  /* 0x00000025b3b37c20 */ /* 0x000fe20008410000 */
[----:B------:R-:W-:Y:S01]  /*84b0*/  ULOP3.LUT UR4, UR4, 0x2800000, URZ, 0xfc, !UPT ;  /* 0x0280000004047892 */ /* 0x000fe2000f8efc3f */
[----:B------:R-:W-:Y:S01]  /*84c0*/  MUFU.TANH R237, R237 ;  /* 0x000000ed00ed7308 */ /* 0x000fe20000002400 */
[----:B------:R-:W-:Y:S01]  /*84d0*/  FMUL.FTZ R171, R171, UR37 ;  /* 0x00000025abab7c20 */ /* 0x000fe20008410000 */
[----:B------:R-:W-:Y:S01]  /*84e0*/  FMUL.FTZ R152, R174, UR37 ;  /* 0x00000025ae987c20 */ /* 0x000fe20008410000 */
[----:B------:R-:W-:Y:S01]  /*84f0*/  UIMAD UR4, UR39, 0xa00, UR4 ;  /* 0x00000a00270478a4 */ /* 0x000fe2000f8e0204 */
[----:B------:R-:W-:Y:S01]  /*8500*/  FMUL.FTZ R175, R175, UR37 ;  /* 0x00000025afaf7c20 */ /* 0x000fe20008410000 */
[----:B------:R-:W-:Y:S01]  /*8510*/  FMUL.FTZ R156, R162, UR37 ;  /* 0x00000025a29c7c20 */ /* 0x000fe20008410000 */
[----:B------:R-:W-:Y:S01]  /*8520*/  FMUL.FTZ R163, R163, UR37 ;  /* 0x00000025a3a37c20 */ /* 0x000fe20008410000 */
[----:B------:R-:W-:Y:S01]  /*8530*/  FMUL.FTZ R160, R166, UR37 ;  /* 0x00000025a6a07c20 */ /* 0x000fe20008410000 */
[----:B------:R-:W-:Y:S01]  /*8540*/  MUFU.TANH R229, R229 ;  /* 0x000000e500e57308 */ /* 0x000fe20000002400 */
[----:B------:R-:W-:Y:S01]  /*8550*/  FMUL.FTZ R167, R167, UR37 ;  /* 0x00000025a7a77c20 */ /* 0x000fe20008410000 */
[----:B------:R-:W-:Y:S01]  /*8560*/  UMOV UR6, UR4 ;  /* 0x0000000400067c82 */ /* 0x000fe20008000000 */
[----:B------:R-:W-:Y:S01]  /*8570*/  FMUL.FTZ R155, R155, UR37 ;  /* 0x000000259b9b7c20 */ /* 0x000fe20008410000 */
[----:B------:R-:W-:Y:S01]  /*8580*/  HGMMA.64x256x16.F32 R24, R208, gdesc[UR4].tnspB, R24, gsb0 ;  /* 0x43e00004d0187df0 */ /* 0x000fe20008000818 */
[----:B------:R-:W-:Y:S01]  /*8590*/  UIADD3 UR6, UR4, 0x80, URZ ;  /* 0x0000008004067890 */ /* 0x000fe2000fffe03f */
[----:B------:R-:W-:Y:S01]  /*85a0*/  FMUL.FTZ R159, R159, UR37 ;  /* 0x000000259f9f7c20 */ /* 0x000fe20008410000 */
[----:B------:R-:W-:Y:S01]  /*85b0*/  UMOV UR7, 0x40000040 ;  /* 0x4000004000077882 */ /* 0x000fe20000000000 */
[----:B------:R-:W-:Y:S01]  /*85c0*/  MUFU.TANH R169, R169 ;  /* 0x000000a900a97308 */ /* 0x000fe20000002400 */
[----:B------:R-:W-:Y:S01]  /*85d0*/  IMAD.U32 R174, RZ, RZ, UR60 ;  /* 0x0000003cffae7e24 */ /* 0x000fe2000f8e00ff */
[----:B------:R-:W-:Y:S01]  /*85e0*/  ISETP.GT.AND P2, PT, R221, RZ, PT ;  /* 0x000000ffdd00720c */ /* 0x000fe20003f44270 */
[----:B------:R-:W-:Y:S01]  /*85f0*/  UMOV UR39, UR38 ;  /* 0x0000002600277c82 */ /* 0x000fe20008000000 */
[----:B------:R-:W-:Y:S01]  /*8600*/  R2UR UR61, R19 ;  /* 0x00000000133d72ca */ /* 0x000fe200000e0000 */
[----:B------:R-:W-:Y:S01]  /*8610*/  @!P1 VIADD R174, R174, 0x38840 ;  /* 0x00038840aeae9836 */ /* 0x000fe20000000000 */
[----:B------:R-:W-:-:S02]  /*8620*/  IADD3 R221, R221, -0x1, RZ ;  /* 0xffffffffdddd7810 */ /* 0x000fc40007ffe0ff */
[----:B------:R-:W-:Y:S02]  /*8630*/  MUFU.TANH R235, R235 ;  /* 0x000000eb00eb7308 */ /* 0x000fe40000002400 */
[----:B------:R-:W-:-:S06]  /*8640*/  @!P1 PRMT R174, RZ, 0x654, R174 ;  /* 0x00000654ffae9816 */ /* 0x000fcc00000000ae */
[----:B------:R-:W-:Y:S08]  /*8650*/  MUFU.TANH R173, R173 ;  /* 0x000000ad00ad7308 */ /* 0x000ff00000002400 */
        /* <DEDUP_REMOVED lines=18> */
[----:B------:R-:W-:Y:S01]  /*8780*/  MUFU.TANH R159, R159 ;  /* 0x0000009f009f7308 */ /* 0x000fe20000002400 */
[----:B------:R-:W-:-:S02]  /*8790*/  WARPGROUP.DEPBAR.LE gsb0, 0x0 ;  /* 0x00008000000079c5 */ /* 0x000fc40000010000 */
[----:B------:R-:W-:Y:S01]  /*87a0*/  WARPGROUP.ARRIVE ;  /* 0x00000000000079c5 */ /* 0x000fe20000000000 */
[----:B------:R-:W-:Y:S01]  /*87b0*/  FMUL.FTZ R209, R189, UR37 ;  /* 0x00000025bdd17c20 */ /* 0x000fe20008410000 */
[----:B------:R-:W-:Y:S01]  /*87c0*/  FMUL.FTZ R211, R176, UR37 ;  /* 0x00000025b0d37c20 */ /* 0x000fe20008410000 */
[----:B------:R-:W-:Y:S01]  /*87d0*/  FMUL.FTZ R189, R190, UR37 ;  /* 0x00000025bebd7c20 */ /* 0x000fe20008410000 */
[----:B------:R-:W-:Y:S02]  /*87e0*/  MOV R176, UR5 ;  /* 0x0000000500b07c02 */ /* 0x000fe40008000f00 */
[----:B------:R-:W-:Y:S01]  /*87f0*/  HGMMA.64x256x16.F32 R24, R204, gdesc[UR4].tnspB, R24, gsb0 ;  /* 0x43e00004cc187df0 */ /* 0x000fe20008000818 */
[----:B------:R-:W-:Y:S01]  /*8800*/  UIADD3 UR6, UR4, 0x100, URZ ;  /* 0x0000010004067890 */ /* 0x000fe2000fffe03f */
[----:B------:R-:W-:Y:S01]  /*8810*/  MUFU.TANH R209, R209 ;  /* 0x000000d100d17308 */ /* 0x000fe20000002400 */
[----:B------:R-:W-:Y:S01]  /*8820*/  UMOV UR7, 0x40000040 ;  /* 0x4000004000077882 */ /* 0x000fe20000000000 */
[----:B------:R-:W-:-:S05]  /*8830*/  @!P1 VIADD R176, R176, 0x38860 ;  /* 0x00038860b0b09836 */ /* 0x000fca0000000000 */
[----:B------:R-:W-:Y:S01]  /*8840*/  @!P1 PRMT R176, RZ, 0x654, R176 ;  /* 0x00000654ffb09816 */ /* 0x000fe200000000b0 */
[----:B------:R-:W-:Y:S08]  /*8850*/  MUFU.TANH R211, R211 ;  /* 0x000000d300d37308 */ /* 0x000ff00000002400 */
[----:B------:R-:W-:Y:S01]  /*8860*/  MUFU.TANH R189, R189 ;  /* 0x000000bd00bd7308 */ /* 0x000fe20000002400 */
[----:B------:R-:W-:-:S02]  /*8870*/  WARPGROUP.DEPBAR.LE gsb0, 0x0 ;  /* 0x00008000000079c5 */ /* 0x000fc40000010000 */
[----:B------:R-:W-:Y:S01]  /*8880*/  WARPGROUP.ARRIVE ;  /* 0x00000000000079c5 */ /* 0x000fe20000000000 */
[----:B------:R-:W-:Y:S01]  /*8890*/  FMUL.FTZ R205, R184, UR37 ;  /* 0x00000025b8cd7c20 */ /* 0x000fe20008410000 */
[----:B------:R-:W-:Y:S01]  /*88a0*/  FMUL.FTZ R207, R188, UR37 ;  /* 0x00000025bccf7c20 */ /* 0x000fe20008410000 */
[----:B------:R-:W-:-:S04]  /*88b0*/  FMUL.FTZ R184, R186, UR37 ;  /* 0x00000025bab87c20 */ /* 0x000fc80008410000 */
[----:B------:R-:W-:Y:S01]  /*88c0*/  HGMMA.64x256x16.F32 R24, R200, gdesc[UR4].tnspB, R24, gsb0 ;  /* 0x43e00004c8187df0 */ /* 0x000fe20008000818 */
[----:B------:R-:W-:Y:S01]  /*88d0*/  UIADD3 UR6, UR4, 0x180, URZ ;  /* 0x0000018004067890 */ /* 0x000fe2000fffe03f */
[----:B------:R-:W3:Y:S01]  /*88e0*/  MUFU.TANH R205, R205 ;  /* 0x000000cd00cd7308 */ /* 0x000ee20000002400 */
[----:B------:R-:W-:Y:S01]  /*88f0*/  UMOV UR7, 0x40000040 ;  /* 0x4000004000077882 */ /* 0x000fe20000000000 */
[----:B------:R-:W-:-:S06]  /*8900*/  UIADD3 UR4, UR4, 0x200, URZ ;  /* 0x0000020004047890 */ /* 0x000fcc000fffe03f */
[----:B------:R-:W5:Y:S08]  /*8910*/  MUFU.TANH R207, R207 ;  /* 0x000000cf00cf7308 */ /* 0x000f700000002400 */
[----:B------:R-:W-:Y:S01]  /*8920*/  MUFU.TANH R184, R184 ;  /* 0x000000b800b87308 */ /* 0x000fe20000002400 */
[----:B---34-:R-:W-:-:S04]  /*8930*/  FMNMX.FTZ R0, R205, R222, !PT ;  /* 0x000000decd007209 */ /* 0x018fc80007810000 */
[----:B------:R-:W-:-:S04]  /*8940*/  FMNMX.FTZ R0, R185, R0, !PT ;  /* 0x00000000b9007209 */ /* 0x000fc80007810000 */
[----:B-----5:R-:W-:-:S04]  /*8950*/  FMNMX.FTZ R0, R207, R0, !PT ;  /* 0x00000000cf007209 */ /* 0x020fc80007810000 */
[----:B------:R-:W-:-:S04]  /*8960*/  FMNMX.FTZ R0, R209, R0, !PT ;  /* 0x00000000d1007209 */ /* 0x000fc80007810000 */
[----:B------:R-:W-:-:S04]  /*8970*/  FMNMX.FTZ R0, R211, R0, !PT ;  /* 0x00000000d3007209 */ /* 0x000fc80007810000 */
[----:B------:R-:W-:Y:S01]  /*8980*/  FMNMX.FTZ R0, R225, R0, !PT ;  /* 0x00000000e1007209 */ /* 0x000fe20007810000 */
[----:B------:R-:W-:Y:S02]  /*8990*/  WARPGROUP.DEPBAR.LE gsb0, 0x0 ;  /* 0x00008000000079c5 */ /* 0x000fe40000010000 */
[----:B------:R-:W-:Y:S01]  /*89a0*/  WARPGROUP.ARRIVE ;  /* 0x00000000000079c5 */ /* 0x000fe20000000000 */
[----:B------:R-:W-:Y:S01]  /*89b0*/  FMUL.FTZ R203, R180, UR37 ;  /* 0x00000025b4cb7c20 */ /* 0x000fe20008410000 */
[----:B------:R-:W-:Y:S01]  /*89c0*/  FMUL.FTZ R201, R181, UR37 ;  /* 0x00000025b5c97c20 */ /* 0x000fe20008410000 */
[----:B------:R-:W-:-:S03]  /*89d0*/  FMUL.FTZ R181, R182, UR37 ;  /* 0x00000025b6b57c20 */ /* 0x000fc60008410000 */
[----:B------:R-:W-:Y:S01]  /*89e0*/  HGMMA.64x256x16.F32 R24, R196, gdesc[UR4].tnspB, R24, gsb0 ;  /* 0x43e00004c4187df0 */ /* 0x000fe20008000818 */
[----:B------:R-:W3:Y:S01]  /*89f0*/  MUFU.TANH R203, R203 ;  /* 0x000000cb00cb7308 */ /* 0x000ee20000002400 */
[----:B------:R-:W-:Y:S01]  /*8a00*/  UMOV UR6, UR4 ;  /* 0x0000000400067c82 */ /* 0x000fe20008000000 */
[----:B------:R-:W-:-:S06]  /*8a10*/  UMOV UR7, 0x40000040 ;  /* 0x4000004000077882 */ /* 0x000fcc0000000000 */
[----:B------:R-:W4:Y:S08]  /*8a20*/  MUFU.TANH R201, R201 ;  /* 0x000000c900c97308 */ /* 0x000f300000002400 */
[----:B------:R-:W-:Y:S01]  /*8a30*/  MUFU.TANH R181, R181 ;  /* 0x000000b500b57308 */ /* 0x000fe20000002400 */
[----:B---3--:R-:W-:-:S04]  /*8a40*/  FMNMX.FTZ R0, R203, R0, !PT ;  /* 0x00000000cb007209 */ /* 0x008fc80007810000 */
[----:B----4-:R-:W-:-:S04]  /*8a50*/  FMNMX.FTZ R0, R201, R0, !PT ;  /* 0x00000000c9007209 */ /* 0x010fc80007810000 */
[----:B------:R-:W-:-:S04]  /*8a60*/  FMNMX.FTZ R0, R237, R0, !PT ;  /* 0x00000000ed007209 */ /* 0x000fc80007810000 */
[----:B------:R-:W-:-:S04]  /*8a70*/  FMNMX.FTZ R0, R229, R0, !PT ;  /* 0x00000000e5007209 */ /* 0x000fc80007810000 */
[----:B------:R-:W-:-:S04]  /*8a80*/  FMNMX.FTZ R0, R169, R0, !PT ;  /* 0x00000000a9007209 */ /* 0x000fc80007810000 */
[----:B------:R-:W-:-:S04]  /*8a90*/  FMNMX.FTZ R0, R235, R0, !PT ;  /* 0x00000000eb007209 */ /* 0x000fc80007810000 */
[----:B-12---:R-:W-:Y:S01]  /*8aa0*/  FMNMX.FTZ R2, R173, R0, !PT ;  /* 0x00000000ad027209 */ /* 0x006fe20007810000 */
[----:B------:R-:W-:Y:S01]  /*8ab0*/  FMUL.FTZ R0, R157, UR37 ;  /* 0x000000259d007c20 */ /* 0x000fe20008410000 */
[----:B------:R-:W-:Y:S01]  /*8ac0*/  FMUL.FTZ R157, R183, UR37 ;  /* 0x00000025b79d7c20 */ /* 0x000fe20008410000 */
[----:B------:R-:W-:Y:S01]  /*8ad0*/  FMUL.FTZ R183, R170, UR37 ;  /* 0x00000025aab77c20 */ /* 0x000fe20008410000 */
[----:B------:R-:W-:-:S03]  /*8ae0*/  FMNMX.FTZ R2, R233, R2, !PT ;  /* 0x00000002e9027209 */ /* 0x000fc60007810000 */
[----:B------:R-:W1:Y:S01]  /*8af0*/  MUFU.TANH R0, R0 ;  /* 0x0000000000007308 */ /* 0x000e620000002400 */
[----:B------:R-:W-:-:S04]  /*8b00*/  FMNMX.FTZ R2, R227, R2, !PT ;  /* 0x00000002e3027209 */ /* 0x000fc80007810000 */
[----:B------:R-:W-:-:S03]  /*8b10*/  FMNMX.FTZ R2, R231, R2, !PT ;  /* 0x00000002e7027209 */ /* 0x000fc60007810000 */
[----:B------:R-:W2:Y:S01]  /*8b20*/  MUFU.TANH R157, R157 ;  /* 0x0000009d009d7308 */ /* 0x000ea20000002400 */
[----:B------:R-:W-:-:S04]  /*8b30*/  FMNMX.FTZ R2, R161, R2, !PT ;  /* 0x00000002a1027209 */ /* 0x000fc80007810000 */
[----:B------:R-:W-:-:S03]  /*8b40*/  FMNMX.FTZ R2, R165, R2, !PT ;  /* 0x00000002a5027209 */ /* 0x000fc60007810000 */
[----:B------:R-:W3:Y:S01]  /*8b50*/  MUFU.TANH R183, R183 ;  /* 0x000000b700b77308 */ /* 0x000ee20000002400 */
[----:B------:R-:W-:-:S04]  /*8b60*/  FMNMX.FTZ R3, R153, R2, !PT ;  /* 0x0000000299037209 */ /* 0x000fc80007810000 */
[----:B-1----:R-:W-:-:S05]  /*8b70*/  FMNMX.FTZ R3, R0, R3, !PT ;  /* 0x0000000300037209 */ /* 0x002fca0007810000 */
[----:B------:R-:W1:Y:S02]  /*8b80*/  SHFL.BFLY PT, R2, R3, 0x2, 0x1f ;  /* 0x0c401f0003027f89 */ /* 0x000e6400000e0000 */
[----:B-1----:R-:W-:Y:S02]  /*8b90*/  FMNMX.FTZ R5, R3, R2, !PT ;  /* 0x0000000203057209 */ /* 0x002fe40007810000 */
[----:B------:R-:W1:Y:S03]  /*8ba0*/  LDC R2, c[0x0][0x988] ;  /* 0x00026200ff027b82 */ /* 0x000e660000000800 */
[----:B------:R-:W4:Y:S02]  /*8bb0*/  SHFL.BFLY PT, R4, R5, 0x1, 0x1f ;  /* 0x0c201f0005047f89 */ /* 0x000f2400000e0000 */
[----:B----4-:R-:W-:Y:S02]  /*8bc0*/  FMNMX.FTZ R5, R5, R4, !PT ;  /* 0x0000000405057209 */ /* 0x010fe40007810000 */
[----:B------:R-:W-:-:S03]  /*8bd0*/  FMNMX.FTZ R4, R184, R223, !PT ;  /* 0x000000dfb8047209 */ /* 0x000fc60007810000 */
[----:B------:R-:W-:Y:S01]  /*8be0*/  FADD.FTZ R3, -R5, R222 ;  /* 0x000000de05037221 */ /* 0x000fe20000010100 */
[----:B------:R-:W-:Y:S02]  /*8bf0*/  FMNMX.FTZ R4, R187, R4, !PT ;  /* 0x00000004bb047209 */ /* 0x000fe40007810000 */
[----:B------:R-:W-:Y:S01]  /*8c00*/  MOV R222, R5 ;  /* 0x0000000500de7202 */ /* 0x000fe20000000f00 */
[----:B-1----:R-:W-:Y:S01]  /*8c10*/  FMUL.FTZ R3, R3, R2 ;  /* 0x0000000203037220 */ /* 0x002fe20000410000 */
[----:B------:R-:W-:-:S04]  /*8c20*/  FMNMX.FTZ R4, R189, R4, !PT ;  /* 0x00000004bd047209 */ /* 0x000fc80007810000 */
[----:B------:R-:W-:Y:S01]  /*8c30*/  FMNMX.FTZ R4, R191, R4, !PT ;  /* 0x00000004bf047209 */ /* 0x000fe20007810000 */
[----:B------:R-:W-:Y:S03]  /*8c40*/  MUFU.EX2 R3, R3 ;  /* 0x0000000300037308 */ /* 0x000fe60000000800 */
[----:B------:R-:W-:-:S04]  /*8c50*/  FMNMX.FTZ R4, R177, R4, !PT ;  /* 0x00000004b1047209 */ /* 0x000fc80007810000 */
[----:B------:R-:W-:-:S04]  /*8c60*/  FMNMX.FTZ R4, R179, R4, !PT ;  /* 0x00000004b3047209 */ /* 0x000fc80007810000 */
[----:B------:R-:W-:-:S04]  /*8c70*/  FMNMX.FTZ R4, R181, R4, !PT ;  /* 0x00000004b5047209 */ /* 0x000fc80007810000 */
[----:B--2---:R-:W-:-:S04]  /*8c80*/  FMNMX.FTZ R4, R157, R4, !PT ;  /* 0x000000049d047209 */ /* 0x004fc80007810000 */
[----:B---3--:R-:W-:Y:S01]  /*8c90*/  FMNMX.FTZ R4, R183, R4, !PT ;  /* 0x00000004b7047209 */ /* 0x008fe20007810000 */
[----:B------:R-:W-:Y:S02]  /*8ca0*/  WARPGROUP.DEPBAR.LE gsb0, 0x0 ;  /* 0x00008000000079c5 */ /* 0x000fe40000010000 */
[----:B------:R-:W-:Y:S01]  /*8cb0*/  WARPGROUP.ARRIVE ;  /* 0x00000000000079c5 */ /* 0x000fe20000000000 */
[----:B------:R-:W-:Y:S01]  /*8cc0*/  FMUL.FTZ R199, R158, UR37 ;  /* 0x000000259ec77c20 */ /* 0x000fe20008410000 */
[----:B------:R-:W-:Y:S01]  /*8cd0*/  FMUL.FTZ R158, R5, R2 ;  /* 0x00000002059e7220 */ /* 0x000fe20000410000 */
[----:B------:R-:W-:-:S03]  /*8ce0*/  FMUL.FTZ R197, R154, UR37 ;  /* 0x000000259ac57c20 */ /* 0x000fc60008410000 */
[----:B------:R-:W-:Y:S01]  /*8cf0*/  HGMMA.64x256x16.F32 R24, R192, gdesc[UR4].tnspB, R24, gsb0 ;  /* 0x43e00004c0187df0 */ /* 0x000fe20008000818 */
[--C-:B------:R-:W-:Y:S01]  /*8d00*/  FFMA.FTZ R208, R205, R2, -R158.reuse ;  /* 0x00000002cdd07223 */ /* 0x100fe2000001089e */
[----:B------:R-:W-:Y:S01]  /*8d10*/  FMNMX.FTZ R205, R171, R4, !PT ;  /* 0x00000004abcd7209 */ /* 0x000fe20007810000 */
[-CC-:B------:R-:W-:Y:S01]  /*8d20*/  FFMA.FTZ R210, R207, R2.reuse, -R158.reuse ;  /* 0x00000002cfd27223 */ /* 0x180fe2000001089e */
[----:B------:R-:W1:Y:S01]  /*8d30*/  MUFU.TANH R197, R197 ;  /* 0x000000c500c57308 */ /* 0x000e620000002400 */
[-CC-:B------:R-:W-:Y:S01]  /*8d40*/  FFMA.FTZ R209, R209, R2.reuse, -R158.reuse ;  /* 0x00000002d1d17223 */ /* 0x180fe2000001089e */
[----:B------:R-:W-:Y:S01]  /*8d50*/  FMNMX.FTZ R4, R152, R205, !PT ;  /* 0x000000cd98047209 */ /* 0x000fe20007810000 */
[-CC-:B------:R-:W-:Y:S01]  /*8d60*/  FFMA.FTZ R225, R225, R2.reuse, -R158.reuse ;  /* 0x00000002e1e17223 */ /* 0x180fe2000001089e */
[-CC-:B------:R-:W-:Y:S01]  /*8d70*/  FFMA.FTZ R154, R161, R2.reuse, -R158.reuse ;  /* 0x00000002a19a7223 */ /* 0x180fe2000001089e */
[--C-:B------:R-:W-:Y:S01]  /*8d80*/  FFMA.FTZ R161, R165, R2, -R158.reuse ;  /* 0x00000002a5a17223 */ /* 0x100fe2000001089e */
[----:B------:R-:W-:Y:S01]  /*8d90*/  FMNMX.FTZ R207, R175, R4, !PT ;  /* 0x00000004afcf7209 */ /* 0x000fe20007810000 */
[-CC-:B------:R-:W-:Y:S01]  /*8da0*/  FFMA.FTZ R206, R203, R2.reuse, -R158.reuse ;  /* 0x00000002cbce7223 */ /* 0x180fe2000001089e */
[----:B------:R-:W2:Y:S01]  /*8db0*/  MUFU.TANH R199, R199 ;  /* 0x000000c700c77308 */ /* 0x000ea20000002400 */
[-CC-:B------:R-:W-:Y:S01]  /*8dc0*/  FFMA.FTZ R203, R201, R2.reuse, -R158.reuse ;  /* 0x00000002c9cb7223 */ /* 0x180fe2000001089e */
[----:B------:R-:W-:Y:S01]  /*8dd0*/  FMNMX.FTZ R4, R156, R207, !PT ;  /* 0x000000cf9c047209 */ /* 0x000fe20007810000 */
[-CC-:B------:R-:W-:Y:S01]  /*8de0*/  FFMA.FTZ R202, R169, R2.reuse, -R158.reuse ;  /* 0x00000002a9ca7223 */ /* 0x180fe2000001089e */
[-CC-:B------:R-:W-:Y:S01]  /*8df0*/  FFMA.FTZ R196, R173, R2.reuse, -R158.reuse ;  /* 0x00000002adc47223 */ /* 0x180fe2000001089e */
[--C-:B------:R-:W-:Y:S01]  /*8e00*/  FFMA.FTZ R185, R185, R2, -R158.reuse ;  /* 0x00000002b9b97223 */ /* 0x100fe2000001089e */
[----:B------:R-:W-:Y:S01]  /*8e10*/  FMNMX.FTZ R207, R163, R4, !PT ;  /* 0x00000004a3cf7209 */ /* 0x000fe20007810000 */
[-CC-:B------:R-:W-:Y:S01]  /*8e20*/  FFMA.FTZ R204, R211, R2.reuse, -R158.reuse ;  /* 0x00000002d3cc7223 */ /* 0x180fe2000001089e */
[----:B------:R-:W-:Y:S01]  /*8e30*/  MUFU.EX2 R205, R209 ;  /* 0x000000d100cd7308 */ /* 0x000fe20000000800 */
[-CC-:B------:R-:W-:Y:S01]  /*8e40*/  FFMA.FTZ R200, R237, R2.reuse, -R158.reuse ;  /* 0x00000002edc87223 */ /* 0x180fe2000001089e */
[----:B------:R-:W-:Y:S01]  /*8e50*/  FMNMX.FTZ R4, R160, R207, !PT ;  /* 0x000000cfa0047209 */ /* 0x000fe20007810000 */
[-CC-:B------:R-:W-:Y:S01]  /*8e60*/  FFMA.FTZ R201, R229, R2.reuse, -R158.reuse ;  /* 0x00000002e5c97223 */ /* 0x180fe2000001089e */
[-CC-:B------:R-:W-:Y:S01]  /*8e70*/  FFMA.FTZ R169, R235, R2.reuse, -R158.reuse ;  /* 0x00000002eba97223 */ /* 0x180fe2000001089e */
[--C-:B------:R-:W-:Y:S01]  /*8e80*/  FFMA.FTZ R198, R227, R2, -R158.reuse ;  /* 0x00000002e3c67223 */ /* 0x100fe2000001089e */
[----:B------:R-:W-:Y:S01]  /*8e90*/  FMNMX.FTZ R4, R167, R4, !PT ;  /* 0x00000004a7047209 */ /* 0x000fe20007810000 */
[-CC-:B------:R-:W-:Y:S01]  /*8ea0*/  FFMA.FTZ R173, R231, R2.reuse, -R158.reuse ;  /* 0x00000002e7ad7223 */ /* 0x180fe2000001089e */
[----:B------:R3:W-:Y:S01]  /*8eb0*/  MUFU.EX2 R207, R225 ;  /* 0x000000e100cf7308 */ /* 0x0007e20000000800 */
[----:B------:R-:W-:Y:S01]  /*8ec0*/  FFMA.FTZ R153, R153, R2, -R158 ;  /* 0x0000000299997223 */ /* 0x000fe2000001089e */
[----:B-1----:R-:W-:-:S04]  /*8ed0*/  FMNMX.FTZ R4, R197, R4, !PT ;  /* 0x00000004c5047209 */ /* 0x002fc80007810000 */
[----:B------:R-:W-:Y:S02]  /*8ee0*/  FMNMX.FTZ R4, R155, R4, !PT ;  /* 0x000000049b047209 */ /* 0x000fe40007810000 */
[----:B------:R-:W1:Y:S01]  /*8ef0*/  MUFU.EX2 R208, R208 ;  /* 0x000000d000d07308 */ /* 0x000e620000000800 */
[--C-:B---3--:R-:W-:Y:S01]  /*8f00*/  FFMA.FTZ R225, R233, R2, -R158.reuse ;  /* 0x00000002e9e17223 */ /* 0x108fe2000001089e */
[----:B--2---:R-:W-:Y:S01]  /*8f10*/  FMNMX.FTZ R4, R199, R4, !PT ;  /* 0x00000004c7047209 */ /* 0x004fe20007810000 */
[----:B------:R-:W-:-:S03]  /*8f20*/  FFMA.FTZ R158, R0, R2, -R158 ;  /* 0x00000002009e7223 */ /* 0x000fc6000001089e */
[----:B------:R-:W-:Y:S02]  /*8f30*/  FMNMX.FTZ R4, R159, R4, !PT ;  /* 0x000000049f047209 */ /* 0x000fe40007810000 */
[----:B------:R-:W-:Y:S03]  /*8f40*/  MUFU.EX2 R185, R185 ;  /* 0x000000b900b97308 */ /* 0x000fe60000000800 */
[----:B------:R-:W2:Y:S05]  /*8f50*/  SHFL.BFLY PT, R209, R4, 0x2, 0x1f ;  /* 0x0c401f0004d17f89 */ /* 0x000eaa00000e0000 */
[----:B------:R-:W-:Y:S08]  /*8f60*/  MUFU.EX2 R210, R210 ;  /* 0x000000d200d27308 */ /* 0x000ff00000000800 */
[----:B------:R-:W-:Y:S08]  /*8f70*/  MUFU.EX2 R204, R204 ;  /* 0x000000cc00cc7308 */ /* 0x000ff00000000800 */
[----:B------:R-:W-:Y:S01]  /*8f80*/  MUFU.EX2 R206, R206 ;  /* 0x000000ce00ce7308 */ /* 0x000fe20000000800 */
[----:B--2---:R-:W-:-:S05]  /*8f90*/  FMNMX.FTZ R209, R4, R209, !PT ;  /* 0x000000d104d17209 */ /* 0x004fca0007810000 */
[----:B------:R-:W2:Y:S02]  /*8fa0*/  SHFL.BFLY PT, R4, R209, 0x1, 0x1f ;  /* 0x0c201f00d1047f89 */ /* 0x000ea400000e0000 */
[----:B------:R-:W-:Y:S08]  /*8fb0*/  MUFU.EX2 R203, R203 ;  /* 0x000000cb00cb7308 */ /* 0x000ff00000000800 */
[----:B------:R-:W-:Y:S08]  /*8fc0*/  MUFU.EX2 R200, R200 ;  /* 0x000000c800c87308 */ /* 0x000ff00000000800 */
[----:B------:R-:W-:Y:S01]  /*8fd0*/  MUFU.EX2 R201, R201 ;  /* 0x000000c900c97308 */ /* 0x000fe20000000800 */
[----:B--2---:R-:W-:-:S07]  /*8fe0*/  FMNMX.FTZ R4, R209, R4, !PT ;  /* 0x00000004d1047209 */ /* 0x004fce0007810000 */
[----:B------:R-:W-:Y:S01]  /*8ff0*/  MUFU.EX2 R202, R202 ;  /* 0x000000ca00ca7308 */ /* 0x000fe20000000800 */
[C---:B------:R-:W-:Y:S01]  /*9000*/  FADD.FTZ R165, -R4.reuse, R223 ;  /* 0x000000df04a57221 */ /* 0x040fe20000010100 */
[-C--:B------:R-:W-:Y:S01]  /*9010*/  FMUL.FTZ R162, R4, R2.reuse ;  /* 0x0000000204a27220 */ /* 0x080fe20000410000 */
[----:B------:R-:W-:Y:S02]  /*9020*/  IMAD.MOV.U32 R223, RZ, RZ, R4 ;  /* 0x000000ffffdf7224 */ /* 0x000fe400078e0004 */
[-C--:B------:R-:W-:Y:S01]  /*9030*/  FMUL.FTZ R0, R165, R2.reuse ;  /* 0x00000002a5007220 */ /* 0x080fe20000410000 */
[-CC-:B------:R-:W-:Y:S01]  /*9040*/  FFMA.FTZ R209, R184, R2.reuse, -R162.reuse ;  /* 0x00000002b8d17223 */ /* 0x180fe200000108a2 */
[-CC-:B------:R-:W-:Y:S01]  /*9050*/  FFMA.FTZ R164, R187, R2.reuse, -R162.reuse ;  /* 0x00000002bba47223 */ /* 0x180fe200000108a2 */
[-CC-:B------:R-:W-:Y:S01]  /*9060*/  FFMA.FTZ R211, R189, R2.reuse, -R162.reuse ;  /* 0x00000002bdd37223 */ /* 0x180fe200000108a2 */
[-CC-:B------:R-:W-:Y:S01]  /*9070*/  FFMA.FTZ R166, R191, R2.reuse, -R162.reuse ;  /* 0x00000002bfa67223 */ /* 0x180fe200000108a2 */
[-CC-:B------:R-:W-:Y:S01]  /*9080*/  FFMA.FTZ R165, R177, R2.reuse, -R162.reuse ;  /* 0x00000002b1a57223 */ /* 0x180fe200000108a2 */
        /* <DEDUP_REMOVED lines=8> */
[----:B------:R-:W2:Y:S01]  /*9110*/  MUFU.EX2 R209, R209 ;  /* 0x000000d100d17308 */ /* 0x000ea20000000800 */
[-CC-:B------:R-:W-:Y:S01]  /*9120*/  FFMA.FTZ R175, R175, R2.reuse, -R162.reuse ;  /* 0x00000002afaf7223 */ /* 0x180fe200000108a2 */
[-CC-:B------:R-:W-:Y:S01]  /*9130*/  FFMA.FTZ R160, R160, R2.reuse, -R162.reuse ;  /* 0x00000002a0a07223 */ /* 0x180fe200000108a2 */
[-CC-:B------:R-:W-:Y:S01]  /*9140*/  FFMA.FTZ R167, R167, R2.reuse, -R162.reuse ;  /* 0x00000002a7a77223 */ /* 0x180fe200000108a2 */
[-CC-:B------:R-:W-:Y:S01]  /*9150*/  FFMA.FTZ R197, R197, R2.reuse, -R162.reuse ;  /* 0x00000002c5c57223 */ /* 0x180fe200000108a2 */
[-CC-:B------:R-:W-:Y:S01]  /*9160*/  FFMA.FTZ R199, R199, R2.reuse, -R162.reuse ;  /* 0x00000002c7c77223 */ /* 0x180fe200000108a2 */
[----:B------:R-:W-:-:S02]  /*9170*/  FFMA.FTZ R159, R159, R2, -R162 ;  /* 0x000000029f9f7223 */ /* 0x000fc400000108a2 */
[----:B------:R-:W3:Y:S08]  /*9180*/  MUFU.EX2 R164, R164 ;  /* 0x000000a400a47308 */ /* 0x000ef00000000800 */
[----:B------:R-:W4:Y:S08]  /*9190*/  MUFU.EX2 R211, R211 ;  /* 0x000000d300d37308 */ /* 0x000f300000000800 */
[----:B------:R-:W5:Y:S08]  /*91a0*/  MUFU.EX2 R166, R166 ;  /* 0x000000a600a67308 */ /* 0x000f700000000800 */
[----:B------:R-:W-:Y:S08]  /*91b0*/  MUFU.EX2 R165, R165 ;  /* 0x000000a500a57308 */ /* 0x000ff00000000800 */
[----:B------:R-:W5:Y:S08]  /*91c0*/  MUFU.EX2 R168, R168 ;  /* 0x000000a800a87308 */ /* 0x000f700000000800 */
[----:B------:R-:W-:Y:S08]  /*91d0*/  MUFU.EX2 R170, R170 ;  /* 0x000000aa00aa7308 */ /* 0x000ff00000000800 */
[----:B------:R-:W5:Y:S08]  /*91e0*/  MUFU.EX2 R157, R157 ;  /* 0x0000009d009d7308 */ /* 0x000f700000000800 */
[----:B------:R-:W5:Y:S08]  /*91f0*/  MUFU.EX2 R172, R172 ;  /* 0x000000ac00ac7308 */ /* 0x000f700000000800 */
[----:B------:R-:W-:Y:S08]  /*9200*/  MUFU.EX2 R171, R171 ;  /* 0x000000ab00ab7308 */ /* 0x000ff00000000800 */
        /* <DEDUP_REMOVED lines=8> */
[----:B------:R-:W-:Y:S01]  /*9290*/  MUFU.EX2 R161, R161 ;  /* 0x000000a100a17308 */ /* 0x000fe20000000800 */
[----:B------:R-:W-:-:S02]  /*92a0*/  WARPGROUP.DEPBAR.LE gsb0, 0x0 ;  /* 0x00008000000079c5 */ /* 0x000fc40000010000 */
[----:B------:R1:W-:Y:S05]  /*92b0*/  @!P1 SYNCS.ARRIVE.TRANS64.RED.A1T0 RZ, [R174+URZ], RZ ;  /* 0x000000ffaeff99a7 */ /* 0x0003ea000810043f */
[----:B------:R-:W-:Y:S01]  /*92c0*/  MUFU.EX2 R153, R153 ;  /* 0x0000009900997308 */ /* 0x000fe20000000800 */
[----:B-1----:R-:W-:Y:S01]  /*92d0*/  FFMA.FTZ R174, R3, R21, R208 ;  /* 0x0000001503ae7223 */ /* 0x002fe200000100d0 */
[----:B--2---:R-:W-:Y:S01]  /*92e0*/  FFMA.FTZ R21, R0, R20, R209 ;  /* 0x0000001400157223 */ /* 0x004fe200000100d1 */
[----:B------:R1:W-:Y:S05]  /*92f0*/  @!P1 SYNCS.ARRIVE.TRANS64.RED.A1T0 RZ, [R176+URZ], RZ ;  /* 0x000000ffb0ff99a7 */ /* 0x0003ea000810043f */
[----:B------:R2:W-:Y:S01]  /*9300*/  MUFU.EX2 R20, R156 ;  /* 0x0000009c00147308 */ /* 0x0005e20000000800 */
[----:B------:R-:W-:Y:S01]  /*9310*/  FADD.FTZ R177, R185, R174 ;  /* 0x000000aeb9b17221 */ /* 0x000fe20000010000 */
[C---:B---3--:R-:W-:Y:S01]  /*9320*/  FADD.FTZ R174, R164.reuse, R21 ;  /* 0x00000015a4ae7221 */ /* 0x048fe20000010000 */
[----:B------:R-:W-:Y:S01]  /*9330*/  FFMA.FTZ R21, R163, R2, -R162 ;  /* 0x00000002a3157223 */ /* 0x000fe200000108a2 */
[----:B------:R-:W-:-:S02]  /*9340*/  F2FP.F16.F32.PACK_AB R209, R164, R209 ;  /* 0x000000d1a4d1723e */ /* 0x000fc400000000ff */
[----:B----4-:R-:W-:Y:S01]  /*9350*/  FADD.FTZ R163, R211, R174 ;  /* 0x000000aed3a37221 */ /* 0x010fe20000010000 */
[----:B-1----:R-:W-:Y:S01]  /*9360*/  FADD.FTZ R176, R210, R177 ;  /* 0x000000b1d2b07221 */ /* 0x002fe20000010000 */
[C---:B------:R-:W-:Y:S01]  /*9370*/  F2FP.F16.F32.PACK_AB R210, R205.reuse, R210 ;  /* 0x000000d2cdd2723e */ /* 0x040fe200000000ff */
[----:B------:R-:W1:Y:S01]  /*9380*/  MUFU.EX2 R21, R21 ;  /* 0x0000001500157308 */ /* 0x000e620000000800 */
[----:B-----5:R-:W-:Y:S01]  /*9390*/  FADD.FTZ R174, R166, R163 ;  /* 0x000000a3a6ae7221 */ /* 0x020fe20000010000 */
[----:B------:R-:W-:Y:S01]  /*93a0*/  FADD.FTZ R177, R205, R176 ;  /* 0x000000b0cdb17221 */ /* 0x000fe20000010000 */
[----:B------:R-:W-:Y:S01]  /*93b0*/  FFMA.FTZ R163, R155, R2, -R162 ;  /* 0x000000029ba37223 */ /* 0x000fe200000108a2 */
[----:B------:R-:W-:Y:S02]  /*93c0*/  F2FP.F16.F32.PACK_AB R205, R168, R165 ;  /* 0x000000a5a8cd723e */ /* 0x000fe400000000ff */
[----:B--2---:R-:W-:Y:S01]  /*93d0*/  FADD.FTZ R156, R204, R177 ;  /* 0x000000b1cc9c7221 */ /* 0x004fe20000010000 */
[----:B------:R-:W-:Y:S01]  /*93e0*/  FADD.FTZ R177, R165, R174 ;  /* 0x000000aea5b17221 */ /* 0x000fe20000010000 */
[----:B------:R2:W3:Y:S01]  /*93f0*/  MUFU.EX2 R155, R160 ;  /* 0x000000a0009b7308 */ /* 0x0004e20000000800 */
[C---:B------:R-:W-:Y:S01]  /*9400*/  F2FP.F16.F32.PACK_AB R204, R207.reuse, R204 ;  /* 0x000000cccfcc723e */ /* 0x040fe200000000ff */
[----:B------:R-:W-:Y:S01]  /*9410*/  FADD.FTZ R179, R207, R156 ;  /* 0x0000009ccfb37221 */ /* 0x000fe20000010000 */
[----:B------:R-:W-:Y:S01]  /*9420*/  FADD.FTZ R177, R168, R177 ;  /* 0x000000b1a8b17221 */ /* 0x000fe20000010000 */
[----:B------:R-:W-:-:S02]  /*9430*/  F2FP.F16.F32.PACK_AB R207, R157, R170 ;  /* 0x000000aa9dcf723e */ /* 0x000fc400000000ff */
[----:B------:R-:W-:Y:S01]  /*9440*/  FADD.FTZ R156, R206, R179 ;  /* 0x000000b3ce9c7221 */ /* 0x000fe20000010000 */
[----:B------:R-:W-:Y:S01]  /*9450*/  FADD.FTZ R162, R170, R177 ;  /* 0x000000b1aaa27221 */ /* 0x000fe20000010000 */
[----:B------:R1:W-:Y:S01]  /*9460*/  MUFU.EX2 R164, R197 ;  /* 0x000000c500a47308 */ /* 0x0003e20000000800 */
[----:B------:R-:W-:Y:S01]  /*9470*/  F2FP.F16.F32.PACK_AB R211, R166, R211 ;  /* 0x000000d3a6d3723e */ /* 0x000fe200000000ff */
[----:B------:R-:W-:Y:S01]  /*9480*/  FADD.FTZ R177, R203, R156 ;  /* 0x0000009ccbb17221 */ /* 0x000fe20000010000 */
[----:B------:R-:W-:Y:S01]  /*9490*/  FADD.FTZ R179, R157, R162 ;  /* 0x000000a29db37221 */ /* 0x000fe20000010000 */
[----:B------:R-:W-:Y:S02]  /*94a0*/  F2FP.F16.F32.PACK_AB R206, R203, R206 ;  /* 0x000000cecbce723e */ /* 0x000fe400000000ff */
[----:B--2---:R-:W-:Y:S01]  /*94b0*/  FADD.FTZ R160, R200, R177 ;  /* 0x000000b1c8a07221 */ /* 0x004fe20000010000 */
[----:B------:R-:W-:Y:S01]  /*94c0*/  FADD.FTZ R162, R172, R179 ;  /* 0x000000b3aca27221 */ /* 0x000fe20000010000 */
[----:B------:R2:W4:Y:S01]  /*94d0*/  MUFU.EX2 R156, R167 ;  /* 0x000000a7009c7308 */ /* 0x0005220000000800 */
[----:B-1----:R-:W-:Y:S01]  /*94e0*/  F2FP.F16.F32.PACK_AB R197, R21, R20 ;  /* 0x0000001415c5723e */ /* 0x002fe200000000ff */
[----:B------:R-:W-:Y:S01]  /*94f0*/  FADD.FTZ R177, R201, R160 ;  /* 0x000000a0c9b17221 */ /* 0x000fe20000010000 */
[----:B------:R-:W-:Y:S01]  /*9500*/  FADD.FTZ R179, R171, R162 ;  /* 0x000000a2abb37221 */ /* 0x000fe20000010000 */
[----:B------:R-:W-:-:S02]  /*9510*/  F2FP.F16.F32.PACK_AB R200, R201, R200 ;  /* 0x000000c8c9c8723e */ /* 0x000fc400000000ff */
[----:B------:R-:W-:Y:S01]  /*9520*/  FADD.FTZ R160, R202, R177 ;  /* 0x000000b1caa07221 */ /* 0x000fe20000010000 */
[----:B------:R-:W-:Y:S01]  /*9530*/  FADD.FTZ R162, R152, R179 ;  /* 0x000000b398a27221 */ /* 0x000fe20000010000 */
[----:B------:R1:W5:Y:S01]  /*9540*/  MUFU.EX2 R193, R163 ;  /* 0x000000a300c17308 */ /* 0x0003620000000800 */
[----:B------:R-:W-:Y:S01]  /*9550*/  F2FP.F16.F32.PACK_AB R208, R185, R208 ;  /* 0x000000d0b9d0723e */ /* 0x000fe200000000ff */
[----:B------:R-:W-:Y:S01]  /*9560*/  FADD.FTZ R165, R169, R160 ;  /* 0x000000a0a9a57221 */ /* 0x000fe20000010000 */
[----:B--2---:R-:W-:Y:S01]  /*9570*/  FADD.FTZ R167, R175, R162 ;  /* 0x000000a2afa77221 */ /* 0x004fe20000010000 */
[----:B------:R-:W-:Y:S02]  /*9580*/  F2FP.F16.F32.PACK_AB R201, R171, R172 ;  /* 0x000000acabc9723e */ /* 0x000fe400000000ff */
[----:B------:R-:W-:Y:S01]  /*9590*/  FADD.FTZ R160, R196, R165 ;  /* 0x000000a5c4a07221 */ /* 0x000fe20000010000 */
[----:B------:R-:W-:Y:S01]  /*95a0*/  FADD.FTZ R162, R20, R167 ;  /* 0x000000a714a27221 */ /* 0x000fe20000010000 */
[----:B------:R2:W5:Y:S01]  /*95b0*/  MUFU.EX2 R166, R199 ;  /* 0x000000c700a67308 */ /* 0x0005620000000800 */
[----:B------:R-:W-:Y:S01]  /*95c0*/  F2FP.F16.F32.PACK_AB R202, R169, R202 ;  /* 0x000000caa9ca723e */ /* 0x000fe200000000ff */
[----:B------:R-:W-:Y:S01]  /*95d0*/  FADD.FTZ R157, R225, R160 ;  /* 0x000000a0e19d7221 */ /* 0x000fe20000010000 */
[----:B------:R-:W-:Y:S01]  /*95e0*/  FADD.FTZ R162, R21, R162 ;  /* 0x000000a215a27221 */ /* 0x000fe20000010000 */
[----:B------:R-:W-:-:S02]  /*95f0*/  F2FP.F16.F32.PACK_AB R203, R175, R152 ;  /* 0x00000098afcb723e */ /* 0x000fc400000000ff */
[----:B------:R-:W-:Y:S01]  /*9600*/  FADD.FTZ R160, R198, R157 ;  /* 0x0000009dc6a07221 */ /* 0x000fe20000010000 */
[----:B---3--:R-:W-:Y:S01]  /*9610*/  FADD.FTZ R157, R155, R162 ;  /* 0x000000a29b9d7221 */ /* 0x008fe20000010000 */
[----:B------:R-:W3:Y:S01]  /*9620*/  MUFU.EX2 R158, R158 ;  /* 0x0000009e009e7308 */ /* 0x000ee20000000800 */
[----:B------:R-:W-:Y:S01]  /*9630*/  F2FP.F16.F32.PACK_AB R196, R225, R196 ;  /* 0x000000c4e1c4723e */ /* 0x000fe200000000ff */
[C---:B-1----:R-:W-:Y:S01]  /*9640*/  FADD.FTZ R163, R173.reuse, R160 ;  /* 0x000000a0ada37221 */ /* 0x042fe20000010000 */
[----:B----4-:R-:W-:Y:S01]  /*9650*/  FADD.FTZ R157, R156, R157 ;  /* 0x0000009d9c9d7221 */ /* 0x010fe20000010000 */
[----:B------:R-:W-:Y:S02]  /*9660*/  F2FP.F16.F32.PACK_AB R198, R173, R198 ;  /* 0x000000c6adc6723e */ /* 0x000fe400000000ff */
[----:B------:R-:W-:Y:S01]  /*9670*/  FADD.FTZ R20, R154, R163 ;  /* 0x000000a39a147221 */ /* 0x000fe20000010000 */
[----:B------:R-:W-:Y:S01]  /*9680*/  FADD.FTZ R157, R164, R157 ;  /* 0x0000009da49d7221 */ /* 0x000fe20000010000 */
[----:B------:R-:W1:Y:S01]  /*9690*/  MUFU.EX2 R159, R159 ;  /* 0x0000009f009f7308 */ /* 0x000e620000000800 */
[----:B--2---:R-:W-:Y:S01]  /*96a0*/  F2FP.F16.F32.PACK_AB R199, R156, R155 ;  /* 0x0000009b9cc7723e */ /* 0x004fe200000000ff */
[----:B------:R-:W-:Y:S01]  /*96b0*/  FADD.FTZ R20, R161, R20 ;  /* 0x00000014a1147221 */ /* 0x000fe20000010000 */
[----:B-----5:R-:W-:Y:S01]  /*96c0*/  FADD.FTZ R157, R193, R157 ;  /* 0x0000009dc19d7221 */ /* 0x020fe20000010000 */
[----:B------:R-:W-:-:S02]  /*96d0*/  F2FP.F16.F32.PACK_AB R192, R161, R154 ;  /* 0x0000009aa1c0723e */ /* 0x000fc400000000ff */
[----:B------:R-:W-:Y:S01]  /*96e0*/  FADD.FTZ R21, R153, R20 ;  /* 0x0000001499157221 */ /* 0x000fe20000010000 */
[----:B------:R-:W-:Y:S01]  /*96f0*/  FADD.FTZ R157, R166, R157 ;  /* 0x0000009da69d7221 */ /* 0x000fe20000010000 */
[----:B------:R-:W-:Y:S02]  /*9700*/  F2FP.F16.F32.PACK_AB R193, R193, R164 ;  /* 0x000000a4c1c1723e */ /* 0x000fe400000000ff */
[C---:B---3--:R-:W-:Y:S01]  /*9710*/  FADD.FTZ R21, R158.reuse, R21 ;  /* 0x000000159e157221 */ /* 0x048fe20000010000 */
[----:B------:R-:W-:Y:S01]  /*9720*/  F2FP.F16.F32.PACK_AB R194, R158, R153 ;  /* 0x000000999ec2723e */ /* 0x000fe200000000ff */
[C---:B-1----:R-:W-:Y:S01]  /*9730*/  FADD.FTZ R20, R159.reuse, R157 ;  /* 0x0000009d9f147221 */ /* 0x042fe20000010000 */
[----:B------:R-:W-:Y:S01]  /*9740*/  F2FP.F16.F32.PACK_AB R195, R159, R166 ;  /* 0x000000a69fc3723e */ /* 0x000fe200000000ff */
[----:B------:R-:W-:Y:S06]  /*9750*/  @P2 BRA `(.L_x_24) ;  /* 0xffffffc0003c2947 */ /* 0x000fec000383ffff */
.L_x_15:
[----:B------:R-:W-:Y:S06]  /*9760*/  BAR.ARV 0x8, 0x120 ;  /* 0x0204800000007b1d */ /* 0x000fec0000002000 */
        /* <DEDUP_REMOVED lines=128> */
[----:B------:R-:W-:Y:S06]  /*9f70*/  @!P0 BRA `(.L_x_25) ;  /* 0x0000000000048947 */ /* 0x000fec0003800000 */
[----:B------:R-:W-:Y:S01]  /*9f80*/  BPT.TRAP 0x1 ;  /* 0x000000040000795c */ /* 0x000fe20000300000 */
.L_x_25:
        /* <DEDUP_REMOVED lines=8> */
.L_x_26:
[----:B--2---:R-:W-:Y:S05]  /*a010*/  @P2 BRA `(.L_x_27) ;  /* 0x0000000000082947 */ /* 0x004fea0003800000 */
[----:B------:R-:W2:Y:S02]  /*a020*/  SYNCS.PHASECHK.TRANS64.TRYWAIT P0, [UR7+0x38850], R0 ;  /* 0x03885000ff0075a7 */ /* 0x000ea40008000147 */
[----:B--2---:R-:W-:Y:S05]  /*a030*/  @!P0 BRA `(.L_x_28) ;  /* 0x00000054004c8947 */ /* 0x004fea0003800000 */
.L_x_27:
[----:B------:R-:W-:Y:S01]  /*a040*/  R2UR UR4, R18 ;  /* 0x00000000120472ca */ /* 0x000fe200000e0000 */
[----:B------:R-:W-:Y:S01]  /*a050*/  WARPGROUP.ARRIVE ;  /* 0x00000000000079c5 */ /* 0x000fe20000000000 */
[----:B------:R-:W-:Y:S01]  /*a060*/  UMOV UR11, 0x40000040 ;  /* 0x40000040000b7882 */ /* 0x000fe20000000000 */
[----:B-12---:R-:W1:Y:S01]  /*a070*/  SHFL.BFLY PT, R0, R21, 0x2, 0x1f ;  /* 0x0c401f0015007f89 */ /* 0x006e6200000e0000 */
[C---:B------:R-:W-:Y:S01]  /*a080*/  IADD3 R11, P2, R16.reuse, 0x40, RZ ;  /* 0x00000040100b7810 */ /* 0x040fe20007f5e0ff */
[----:B------:R-:W-:Y:S01]  /*a090*/  UIADD3 UR35, -UR36, URZ, URZ ;  /* 0x0000003f24237290 */ /* 0x000fe2000fffe13f */
[C---:B------:R-:W-:Y:S01]  /*a0a0*/  IADD3 R13, P4, R16.reuse, 0x4000, RZ ;  /* 0x00004000100d7810 */ /* 0x040fe20007f9e0ff */
[----:B------:R-:W2:Y:S01]  /*a0b0*/  SHFL.BFLY PT, R9, R20, 0x2, 0x1f ;  /* 0x0c401f0014097f89 */ /* 0x000ea200000e0000 */
[----:B------:R-:W-:Y:S01]  /*a0c0*/  LOP3.LUT R10, R11, 0x380, RZ, 0xc0, !PT ;  /* 0x000003800b0a7812 */ /* 0x000fe200078ec0ff */
[----:B------:R-:W-:Y:S01]  /*a0d0*/  ULDC.64 UR8, c[0x0][0xb70] ;  /* 0x0002dc0000087ab9 */ /* 0x000fe20000000a00 */
[----:B------:R-:W-:-:S02]  /*a0e0*/  IADD3 R153, P5, R16, 0x4020, RZ ;  /* 0x0000402010997810 */ /* 0x000fc40007fbe0ff */
[----:B------:R-:W-:Y:S01]  /*a0f0*/  SHF.R.U64 R10, R10, 0x3, RZ ;  /* 0x000000030a0a7819 */ /* 0x000fe200000012ff */
[----:B------:R-:W-:Y:S01]  /*a100*/  UIADD3 UR4, UR4, 0x400, URZ ;  /* 0x0000040004047890 */ /* 0x000fe2000fffe03f */
[----:B------:R-:W-:Y:S02]  /*a110*/  LOP3.LUT R12, R13, 0x380, RZ, 0xc0, !PT ;  /* 0x000003800d0c7812 */ /* 0x000fe400078ec0ff */
[----:B------:R-:W-:Y:S01]  /*a120*/  LOP3.LUT R10, R10, R11, RZ, 0x3c, !PT ;  /* 0x0000000b0a0a7212 */ /* 0x000fe200078e3cff */
[----:B------:R-:W-:Y:S01]  /*a130*/  USHF.R.U32.HI UR4, URZ, 0x4, UR4 ;  /* 0x000000043f047899 */ /* 0x000fe20008011604 */
[----:B------:R-:W-:Y:S01]  /*a140*/  IMAD.X R11, RZ, RZ, R17, P2 ;  /* 0x000000ffff0b7224 */ /* 0x000fe200010e0611 */
[----:B------:R-:W-:Y:S02]  /*a150*/  IADD3 R7, P0, R16, 0x20, RZ ;  /* 0x0000002010077810 */ /* 0x000fe40007f1e0ff */
[----:B------:R-:W-:Y:S01]  /*a160*/  ULOP3.LUT UR4, UR4, 0x3fff, URZ, 0xc0, !UPT ;  /* 0x00003fff04047892 */ /* 0x000fe2000f8ec03f */
[----:B------:R-:W-:-:S02]  /*a170*/  LOP3.LUT R152, R153, 0x380, RZ, 0xc0, !PT ;  /* 0x0000038099987812 */ /* 0x000fc400078ec0ff */
[----:B------:R-:W-:Y:S01]  /*a180*/  MOV R165, R10 ;  /* 0x0000000a00a57202 */ /* 0x000fe20000000f00 */
[----:B------:R-:W-:Y:S01]  /*a190*/  ULOP3.LUT UR4, UR4, 0x2800000, URZ, 0xfc, !UPT ;  /* 0x0280000004047892 */ /* 0x000fe2000f8efc3f */
[----:B------:R-:W-:Y:S01]  /*a1a0*/  SHF.R.U64 R12, R12, 0x3, RZ ;  /* 0x000000030c0c7819 */ /* 0x000fe200000012ff */
[----:B-1----:R-:W-:Y:S01]  /*a1b0*/  FADD.FTZ R0, R0, R21 ;  /* 0x0000001500007221 */ /* 0x002fe20000010000 */
[----:B------:R-:W-:Y:S01]  /*a1c0*/  LOP3.LUT R6, R7, 0x380, RZ, 0xc0, !PT ;  /* 0x0000038007067812 */ /* 0x000fe200078ec0ff */
[----:B------:R-:W-:Y:S01]  /*a1d0*/  UIMAD UR4, UR38, 0xa00, UR4 ;  /* 0x00000a00260478a4 */ /* 0x000fe2000f8e0204 */
[----:B------:R-:W-:Y:S01]  /*a1e0*/  SHF.R.U64 R152, R152, 0x3, RZ ;  /* 0x0000000398987819 */ /* 0x000fe200000012ff */
[----:B--2---:R-:W-:Y:S01]  /*a1f0*/  FADD.FTZ R9, R9, R20 ;  /* 0x0000001409097221 */ /* 0x004fe20000010000 */
[----:B------:R-:W1:Y:S01]  /*a200*/  SHFL.BFLY PT, R3, R0, 0x1, 0x1f ;  /* 0x0c201f0000037f89 */ /* 0x000e6200000e0000 */
[----:B------:R-:W-:Y:S01]  /*a210*/  UIADD3 UR6, UR4, 0x80, URZ ;  /* 0x0000008004067890 */ /* 0x000fe2000fffe03f */
[----:B------:R-:W-:Y:S01]  /*a220*/  LOP3.LUT R12, R12, R13, RZ, 0x3c, !PT ;  /* 0x0000000d0c0c7212 */ /* 0x000fe200078e3cff */
[----:B------:R-:W-:Y:S01]  /*a230*/  IMAD.X R13, RZ, RZ, R17, P4 ;  /* 0x000000ffff0d7224 */ /* 0x000fe200020e0611 */
[----:B------:R-:W-:Y:S01]  /*a240*/  UMOV UR10, UR4 ;  /* 0x00000004000a7c82 */ /* 0x000fe20008000000 */
[----:B------:R-:W2:Y:S01]  /*a250*/  SHFL.BFLY PT, R10, R9, 0x1, 0x1f ;  /* 0x0c201f00090a7f89 */ /* 0x000ea200000e0000 */
[----:B------:R-:W-:Y:S01]  /*a260*/  HGMMA.64x256x16.F32 R24, R208, gdesc[UR8].tnspB, R24, gsb0 ;  /* 0x43e00008d0187df0 */ /* 0x000fe20008000818 */
[----:B------:R-:W-:Y:S01]  /*a270*/  UMOV UR11, 0x40000040 ;  /* 0x40000040000b7882 */ /* 0x000fe20000000000 */
[----:B------:R-:W-:Y:S01]  /*a280*/  UMOV UR10, UR6 ;  /* 0x00000006000a7c82 */ /* 0x000fe20008000000 */
[----:B------:R-:W-:Y:S01]  /*a290*/  UIADD3 UR6, UR4, 0x100, URZ ;  /* 0x0000010004067890 */ /* 0x000fe2000fffe03f */
[----:B------:R-:W-:-:S02]  /*a2a0*/  SHF.R.U64 R6, R6, 0x3, RZ ;  /* 0x0000000306067819 */ /* 0x000fc400000012ff */
[----:B------:R-:W-:Y:S02]  /*a2b0*/  IADD3 R171, P4, R16, 0x8040, RZ ;  /* 0x0000804010ab7810 */ /* 0x000fe40007f9e0ff */
[----:B------:R-:W-:Y:S02]  /*a2c0*/  LOP3.LUT R152, R152, R153, RZ, 0x3c, !PT ;  /* 0x0000009998987212 */ /* 0x000fe400078e3cff */
[----:B------:R-:W-:Y:S02]  /*a2d0*/  IADD3.X R153, RZ, R17, RZ, P5, !PT ;  /* 0x00000011ff997210 */ /* 0x000fe40002ffe4ff */
[----:B------:R-:W-:Y:S02]  /*a2e0*/  LOP3.LUT R6, R6, R7, RZ, 0x3c, !PT ;  /* 0x0000000706067212 */ /* 0x000fe400078e3cff */
[C---:B------:R-:W-:Y:S02]  /*a2f0*/  IADD3 R175, P5, R16.reuse, 0x8060, RZ ;  /* 0x0000806010af7810 */ /* 0x040fe40007fbe0ff */
[----:B------:R-:W-:-:S02]  /*a300*/  IADD3 R15, P3, R16, 0x60, RZ ;  /* 0x00000060100f7810 */ /* 0x000fc40007f7e0ff */
[----:B------:R-:W-:Y:S02]  /*a310*/  IADD3.X R7, RZ, R17, RZ, P0, !PT ;  /* 0x00000011ff077210 */ /* 0x000fe400007fe4ff */
[----:B------:R-:W-:Y:S02]  /*a320*/  LOP3.LUT R170, R171, 0x380, RZ, 0xc0, !PT ;  /* 0x00000380abaa7812 */ /* 0x000fe400078ec0ff */
[----:B------:R-:W-:Y:S02]  /*a330*/  LOP3.LUT R174, R175, 0x380, RZ, 0xc0, !PT ;  /* 0x00000380afae7812 */ /* 0x000fe400078ec0ff */
[----:B------:R-:W-:Y:S02]  /*a340*/  LOP3.LUT R14, R15, 0x380, RZ, 0xc0, !PT ;  /* 0x000003800f0e7812 */ /* 0x000fe400078ec0ff */
[----:B------:R-:W-:Y:S02]  /*a350*/  SHF.R.U64 R170, R170, 0x3, RZ ;  /* 0x00000003aaaa7819 */ /* 0x000fe400000012ff */
[----:B------:R-:W-:Y:S01]  /*a360*/  MOV R161, R6 ;  /* 0x0000000600a17202 */ /* 0x000fe20000000f00 */
[----:B-1----:R-:W-:Y:S01]  /*a370*/  FADD.FTZ R7, R0, R3 ;  /* 0x0000000300077221 */ /* 0x002fe20000010000 */
[----:B------:R-:W-:Y:S01]  /*a380*/  SHF.R.U64 R174, R174, 0x3, RZ ;  /* 0x00000003aeae7819 */ /* 0x000fe200000012ff */
[----:B------:R-:W-:Y:S01]  /*a390*/  IMAD.MOV.U32 R6, RZ, RZ, RZ ;  /* 0x000000ffff067224 */ /* 0x000fe200078e00ff */
[----:B------:R-:W-:Y:S01]  /*a3a0*/  MOV R163, R12 ;  /* 0x0000000c00a37202 */ /* 0x000fe20000000f00 */
[----:B--2---:R-:W-:Y:S01]  /*a3b0*/  FADD.FTZ R12, R9, R10 ;  /* 0x0000000a090c7221 */ /* 0x004fe20000010000 */
[----:B------:R-:W-:Y:S01]  /*a3c0*/  SHF.R.U64 R14, R14, 0x3, RZ ;  /* 0x000000030e0e7819 */ /* 0x000fe200000012ff */
[----:B------:R-:W-:Y:S01]  /*a3d0*/  IMAD.MOV.U32 R10, RZ, RZ, RZ ;  /* 0x000000ffff0a7224 */ /* 0x000fe200078e00ff */
[----:B------:R-:W-:-:S02]  /*a3e0*/  LOP3.LUT R170, R170, R171, RZ, 0x3c, !PT ;  /* 0x000000abaaaa7212 */ /* 0x000fc400078e3cff */
[----:B------:R-:W-:Y:S02]  /*a3f0*/  IADD3.X R171, RZ, R17, RZ, P4, !PT ;  /* 0x00000011ffab7210 */ /* 0x000fe400027fe4ff */
[----:B------:R-:W-:Y:S02]  /*a400*/  FSETP.NE.FTZ.AND P4, PT, R7, RZ, PT ;  /* 0x000000ff0700720b */ /* 0x000fe40003f95000 */
[----:B------:R-:W-:Y:S01]  /*a410*/  LOP3.LUT R174, R174, R175, RZ, 0x3c, !PT ;  /* 0x000000afaeae7212 */ /* 0x000fe200078e3cff */
[----:B------:R-:W-:Y:S01]  /*a420*/  IMAD.X R175, RZ, RZ, R17, P5 ;  /* 0x000000ffffaf7224 */ /* 0x000fe200028e0611 */
[----:B------:R-:W-:Y:S02]  /*a430*/  LOP3.LUT R14, R14, R15, RZ, 0x3c, !PT ;  /* 0x0000000f0e0e7212 */ /* 0x000fe400078e3cff */
[----:B------:R-:W-:Y:S02]  /*a440*/  IADD3.X R15, RZ, R17, RZ, P3, !PT ;  /* 0x00000011ff0f7210 */ /* 0x000fe40001ffe4ff */
[----:B------:R-:W-:-:S02]  /*a450*/  FSETP.NE.FTZ.AND P5, PT, R12, RZ, PT ;  /* 0x000000ff0c00720b */ /* 0x000fc40003fb5000 */
[----:B------:R-:W-:Y:S02]  /*a460*/  R2UR UR5, R216 ;  /* 0x00000000d80572ca */ /* 0x000fe400000e0000 */
[C---:B------:R-:W-:Y:S01]  /*a470*/  IADD3 R169, P3, R16.reuse, 0x8020, RZ ;  /* 0x0000802010a97810 */ /* 0x040fe20007f7e0ff */
[----:B------:R-:W1:Y:S01]  /*a480*/  @P4 MUFU.LG2 R3, R7 ;  /* 0x0000000700034308 */ /* 0x000e620000000c00 */
[----:B------:R-:W-:Y:S02]  /*a490*/  R2UR UR12, R215 ;  /* 0x00000000d70c72ca */ /* 0x000fe400000e0000 */
[C---:B------:R-:W-:Y:S02]  /*a4a0*/  IADD3 R155, P6, R16.reuse, 0x4040, RZ ;  /* 0x00004040109b7810 */ /* 0x040fe40007fde0ff */
[----:B------:R-:W-:Y:S02]  /*a4b0*/  LOP3.LUT R168, R169, 0x380, RZ, 0xc0, !PT ;  /* 0x00000380a9a87812 */ /* 0x000fe400078ec0ff */
[----:B------:R-:W-:Y:S01]  /*a4c0*/  IADD3 R157, P0, R16, 0x4060, RZ ;  /* 0x00004060109d7810 */ /* 0x000fe20007f1e0ff */
[----:B------:R-:W2:Y:S01]  /*a4d0*/  @P5 MUFU.LG2 R11, R12 ;  /* 0x0000000c000b5308 */ /* 0x000ea20000000c00 */
[----:B------:R-:W-:Y:S01]  /*a4e0*/  MOV R13, UR7 ;  /* 0x00000007000d7c02 */ /* 0x000fe20008000f00 */
[----:B------:R-:W-:Y:S01]  /*a4f0*/  UIADD3 UR34, -UR5, URZ, URZ ;  /* 0x0000003f05227290 */ /* 0x000fe2000fffe13f */
[----:B------:R-:W-:Y:S01]  /*a500*/  LOP3.LUT R154, R155, 0x380, RZ, 0xc0, !PT ;  /* 0x000003809b9a7812 */ /* 0x000fe200078ec0ff */
[----:B------:R-:W-:Y:S01]  /*a510*/  ULDC UR7, c[0x0][0xa88] ;  /* 0x0002a20000077ab9 */ /* 0x000fe20000000800 */
[----:B------:R-:W-:Y:S01]  /*a520*/  SHF.R.U64 R168, R168, 0x3, RZ ;  /* 0x00000003a8a87819 */ /* 0x000fe200000012ff */
[----:B------:R-:W-:Y:S01]  /*a530*/  @!P1 VIADD R13, R13, 0x38860 ;  /* 0x000388600d0d9836 */ /* 0x000fe20000000000 */
[----:B------:R-:W-:Y:S01]  /*a540*/  IADD3 R159, P2, R16, 0x8000, RZ ;  /* 0x00008000109f7810 */ /* 0x000fe20007f5e0ff */
[----:B------:R1:W3:Y:S01]  /*a550*/  @P4 MUFU.RCP R6, R7 ;  /* 0x0000000700064308 */ /* 0x0002e20000001000 */
[----:B------:R-:W-:-:S02]  /*a560*/  LOP3.LUT R156, R157, 0x380, RZ, 0xc0, !PT ;  /* 0x000003809d9c7812 */ /* 0x000fc400078ec0ff */
[----:B------:R-:W-:Y:S02]  /*a570*/  SHF.R.U64 R154, R154, 0x3, RZ ;  /* 0x000000039a9a7819 */ /* 0x000fe400000012ff */
[----:B------:R-:W-:Y:S02]  /*a580*/  LOP3.LUT R168, R168, R169, RZ, 0x3c, !PT ;  /* 0x000000a9a8a87212 */ /* 0x000fe400078e3cff */
[----:B------:R-:W-:Y:S01]  /*a590*/  LOP3.LUT R158, R159, 0x380, RZ, 0xc0, !PT ;  /* 0x000003809f9e7812 */ /* 0x000fe200078ec0ff */
[----:B------:R4:W5:Y:S01]  /*a5a0*/  @P5 MUFU.RCP R10, R12 ;  /* 0x0000000c000a5308 */ /* 0x0009620000001000 */
[----:B------:R-:W-:Y:S01]  /*a5b0*/  SHF.R.U64 R156, R156, 0x3, RZ ;  /* 0x000000039c9c7819 */ /* 0x000fe200000012ff */
[----:B-1----:R-:W-:Y:S01]  /*a5c0*/  @P4 FMUL.FTZ R7, R3, 0.69314718246459960938 ;  /* 0x3f31721803074820 */ /* 0x002fe20000410000 */
[----:B------:R-:W-:Y:S01]  /*a5d0*/  IADD3.X R169, RZ, R17, RZ, P3, !PT ;  /* 0x00000011ffa97210 */ /* 0x000fe20001ffe4ff */
[----:B--2---:R-:W-:Y:S01]  /*a5e0*/  @P5 FMUL.FTZ R11, R11, 0.69314718246459960938 ;  /* 0x3f3172180b0b5820 */ /* 0x004fe20000410000 */
[----:B------:R-:W-:-:S02]  /*a5f0*/  IADD3 R21, P3, R16, 0xc060, RZ ;  /* 0x0000c06010157810 */ /* 0x000fc40007f7e0ff */
[----:B------:R-:W-:Y:S01]  /*a600*/  LOP3.LUT R154, R154, R155, RZ, 0x3c, !PT ;  /* 0x0000009b9a9a7212 */ /* 0x000fe200078e3cff */
[----:B------:R-:W-:Y:S01]  /*a610*/  IMAD.X R155, RZ, RZ, R17, P6 ;  /* 0x000000ffff9b7224 */ /* 0x000fe200030e0611 */
[----:B------:R-:W-:Y:S01]  /*a620*/  SHF.R.U64 R158, R158, 0x3, RZ ;  /* 0x000000039e9e7819 */ /* 0x000fe200000012ff */
[----:B----4-:R-:W-:Y:S01]  /*a630*/  @P4 FMUL.FTZ R12, R2, 0.69314718246459960938 ;  /* 0x3f317218020c4820 */ /* 0x010fe20000410000 */
[----:B------:R-:W-:Y:S01]  /*a640*/  LOP3.LUT R156, R156, R157, RZ, 0x3c, !PT ;  /* 0x0000009d9c9c7212 */ /* 0x000fe200078e3cff */
[----:B------:R-:W-:Y:S01]  /*a650*/  @P5 FMUL.FTZ R2, R2, 0.69314718246459960938 ;  /* 0x3f31721802025820 */ /* 0x000fe20000410000 */
[----:B------:R-:W-:Y:S02]  /*a660*/  @!P1 PRMT R13, RZ, 0x654, R13 ;  /* 0x00000654ff0d9816 */ /* 0x000fe4000000000d */
[----:B------:R-:W-:Y:S02]  /*a670*/  IADD3 R173, P6, R16, 0xc000, RZ ;  /* 0x0000c00010ad7810 */ /* 0x000fe40007fde0ff */
[----:B------:R-:W-:-:S02]  /*a680*/  IADD3.X R157, RZ, R17, RZ, P0, !PT ;  /* 0x00000011ff9d7210 */ /* 0x000fc400007fe4ff */
[----:B------:R-:W-:Y:S02]  /*a690*/  LOP3.LUT R8, R21, 0x380, RZ, 0xc0, !PT ;  /* 0x0000038015087812 */ /* 0x000fe400078ec0ff */
[----:B------:R-:W-:Y:S02]  /*a6a0*/  IADD3 R177, P0, R16, 0xc020, RZ ;  /* 0x0000c02010b17810 */ /* 0x000fe40007f1e0ff */
[----:B------:R-:W-:Y:S01]  /*a6b0*/  LOP3.LUT R158, R158, R159, RZ, 0x3c, !PT ;  /* 0x0000009f9e9e7212 */ /* 0x000fe200078e3cff */
[----:B------:R-:W-:Y:S01]  /*a6c0*/  IMAD.X R159, RZ, RZ, R17, P2 ;  /* 0x000000ffff9f7224 */ /* 0x000fe200010e0611 */
[----:B------:R-:W-:Y:S02]  /*a6d0*/  LOP3.LUT R167, R16, 0x380, RZ, 0xc0, !PT ;  /* 0x0000038010a77812 */ /* 0x000fe400078ec0ff */
[----:B------:R-:W-:Y:S02]  /*a6e0*/  LOP3.LUT R172, R173, 0x380, RZ, 0xc0, !PT ;  /* 0x00000380adac7812 */ /* 0x000fe400078ec0ff */
[----:B------:R-:W-:-:S02]  /*a6f0*/  SHF.R.U64 R8, R8, 0x3, RZ ;  /* 0x0000000308087819 */ /* 0x000fc400000012ff */
[----:B------:R-:W-:Y:S02]  /*a700*/  IADD3 R179, P2, R16, 0xc040, RZ ;  /* 0x0000c04010b37810 */ /* 0x000fe40007f5e0ff */
[----:B------:R-:W-:Y:S02]  /*a710*/  LOP3.LUT R176, R177, 0x380, RZ, 0xc0, !PT ;  /* 0x00000380b1b07812 */ /* 0x000fe400078ec0ff */
[----:B------:R-:W-:Y:S02]  /*a720*/  SHF.R.U64 R167, R167, 0x3, RZ ;  /* 0x00000003a7a77819 */ /* 0x000fe400000012ff */
[----:B------:R-:W-:Y:S02]  /*a730*/  SHF.R.U64 R172, R172, 0x3, RZ ;  /* 0x00000003acac7819 */ /* 0x000fe400000012ff */
[----:B------:R-:W-:Y:S02]  /*a740*/  LOP3.LUT R8, R8, R21, RZ, 0x3c, !PT ;  /* 0x0000001508087212 */ /* 0x000fe400078e3cff */
[----:B------:R-:W-:-:S02]  /*a750*/  MOV R162, R152 ;  /* 0x0000009800a27202 */ /* 0x000fc40000000f00 */
[----:B------:R-:W-:Y:S02]  /*a760*/  IADD3.X R9, RZ, R17, RZ, P3, !PT ;  /* 0x00000011ff097210 */ /* 0x000fe40001ffe4ff */
[----:B------:R-:W-:Y:S02]  /*a770*/  LOP3.LUT R178, R179, 0x380, RZ, 0xc0, !PT ;  /* 0x00000380b3b27812 */ /* 0x000fe400078ec0ff */
[----:B------:R-:W-:Y:S02]  /*a780*/  SHF.R.U64 R176, R176, 0x3, RZ ;  /* 0x00000003b0b07819 */ /* 0x000fe400000012ff */
[----:B------:R-:W-:Y:S02]  /*a790*/  MOV R153, R156 ;  /* 0x0000009c00997202 */ /* 0x000fe40000000f00 */
[----:B------:R-:W-:Y:S01]  /*a7a0*/  MOV R156, R158 ;  /* 0x0000009e009c7202 */ /* 0x000fe20000000f00 */
[----:B------:R-:W-:Y:S01]  /*a7b0*/  IMAD.MOV.U32 R158, RZ, RZ, -0x800000 ;  /* 0xff800000ff9e7424 */ /* 0x000fe200078e00ff */
[----:B------:R-:W-:Y:S01]  /*a7c0*/  LOP3.LUT R166, R167, R16, RZ, 0x3c, !PT ;  /* 0x00000010a7a67212 */ /* 0x000fe200078e3cff */
[----:B------:R-:W-:Y:S01]  /*a7d0*/  IMAD.MOV.U32 R167, RZ, RZ, R17 ;  /* 0x000000ffffa77224 */ /* 0x000fe200078e0011 */
[----:B------:R-:W-:Y:S01]  /*a7e0*/  LOP3.LUT R172, R172, R173, RZ, 0x3c, !PT ;  /* 0x000000adacac7212 */ /* 0x000fe200078e3cff */
[----:B------:R-:W-:Y:S01]  /*a7f0*/  @P4 FFMA.FTZ R158, R12, R5, R7 ;  /* 0x000000050c9e4223 */ /* 0x000fe20000010007 */
[----:B------:R-:W-:-:S02]  /*a800*/  MOV R159, R8 ;  /* 0x00000008009f7202 */ /* 0x000fc40000000f00 */
[----:B------:R-:W-:Y:S02]  /*a810*/  SHF.R.U64 R178, R178, 0x3, RZ ;  /* 0x00000003b2b27819 */ /* 0x000fe400000012ff */
[----:B------:R-:W-:Y:S02]  /*a820*/  LOP3.LUT R176, R176, R177, RZ, 0x3c, !PT ;  /* 0x000000b1b0b07212 */ /* 0x000fe400078e3cff */
[-C--:B------:R-:W-:Y:S02]  /*a830*/  IADD3.X R173, RZ, R17.reuse, RZ, P6, !PT ;  /* 0x00000011ffad7210 */ /* 0x080fe400037fe4ff */
[----:B------:R-:W-:Y:S02]  /*a840*/  IADD3.X R177, RZ, R17, RZ, P0, !PT ;  /* 0x00000011ffb17210 */ /* 0x000fe400007fe4ff */
[----:B------:R-:W-:Y:S01]  /*a850*/  MOV R157, 0xff800000 ;  /* 0xff800000009d7802 */ /* 0x000fe20000000f00 */
[----:B------:R-:W-:Y:S01]  /*a860*/  @P5 FFMA.FTZ R157, R2, R4, R11 ;  /* 0x00000004029d5223 */ /* 0x000fe2000001000b */
[----:B------:R-:W-:-:S02]  /*a870*/  LOP3.LUT P0, RZ, R214, 0x3, RZ, 0xc0, !PT ;  /* 0x00000003d6ff7812 */ /* 0x000fc4000780c0ff */
[----:B------:R-:W-:Y:S02]  /*a880*/  MOV R154, R154 ;  /* 0x0000009a009a7202 */ /* 0x000fe40000000f00 */
[----:B------:R-:W-:Y:S02]  /*a890*/  MOV R21, R170 ;  /* 0x000000aa00157202 */ /* 0x000fe40000000f00 */
[----:B------:R-:W-:Y:S01]  /*a8a0*/  LOP3.LUT R178, R178, R179, RZ, 0x3c, !PT ;  /* 0x000000b3b2b27212 */ /* 0x000fe200078e3cff */
[----:B------:R-:W-:Y:S01]  /*a8b0*/  IMAD.X R179, RZ, RZ, R17, P2 ;  /* 0x000000ffffb37224 */ /* 0x000fe200010e0611 */
[----:B------:R-:W-:Y:S02]  /*a8c0*/  MOV R166, R166 ;  /* 0x000000a600a67202 */ /* 0x000fe40000000f00 */
[----:B------:R-:W-:Y:S02]  /*a8d0*/  MOV R155, R168 ;  /* 0x000000a8009b7202 */ /* 0x000fe40000000f00 */
[----:B------:R-:W-:-:S02]  /*a8e0*/  MOV R152, R174 ;  /* 0x000000ae00987202 */ /* 0x000fc40000000f00 */
[----:B------:R-:W-:Y:S02]  /*a8f0*/  MOV R22, R172 ;  /* 0x000000ac00167202 */ /* 0x000fe40000000f00 */
[----:B------:R-:W-:Y:S02]  /*a900*/  MOV R164, R14 ;  /* 0x0000000e00a47202 */ /* 0x000fe40000000f00 */
[----:B------:R-:W-:Y:S02]  /*a910*/  MOV R0, R176 ;  /* 0x000000b000007202 */ /* 0x000fe40000000f00 */
[----:B------:R-:W-:Y:S01]  /*a920*/  MOV R20, R178 ;  /* 0x000000b200147202 */ /* 0x000fe20000000f00 */
[----:B------:R-:W-:Y:S02]  /*a930*/  WARPGROUP.DEPBAR.LE gsb0, 0x0 ;  /* 0x00008000000079c5 */ /* 0x000fe40000010000 */
[----:B------:R-:W-:-:S06]  /*a940*/  WARPGROUP.ARRIVE ;  /* 0x00000000000079c5 */ /* 0x000fcc0000000000 */
[----:B------:R-:W-:Y:S01]  /*a950*/  HGMMA.64x256x16.F32 R24, R204, gdesc[UR8].tnspB, R24, gsb0 ;  /* 0x43e00008cc187df0 */ /* 0x000fe20008000818 */
[----:B------:R-:W-:Y:S01]  /*a960*/  UMOV UR10, UR6 ;  /* 0x00000006000a7c82 */ /* 0x000fe20008000000 */
[----:B------:R-:W-:Y:S01]  /*a970*/  UMOV UR11, 0x40000040 ;  /* 0x40000040000b7882 */ /* 0x000fe20000000000 */
[----:B------:R-:W-:Y:S02]  /*a980*/  UIADD3 UR6, UR4, 0x180, URZ ;  /* 0x0000018004067890 */ /* 0x000fe4000fffe03f */
[----:B------:R-:W-:Y:S01]  /*a990*/  UIADD3 UR4, UR4, 0x200, URZ ;  /* 0x0000020004047890 */ /* 0x000fe2000fffe03f */
[----:B------:R-:W-:Y:S02]  /*a9a0*/  WARPGROUP.DEPBAR.LE gsb0, 0x0 ;  /* 0x00008000000079c5 */ /* 0x000fe40000010000 */
[----:B------:R-:W-:-:S15]  /*a9b0*/  WARPGROUP.ARRIVE ;  /* 0x00000000000079c5 */ /* 0x000fde0000000000 */
[----:B------:R-:W-:-:S05]  /*a9c0*/  NOP ;  /* 0x0000000000007918 */ /* 0x000fca0000000000 */
[----:B------:R-:W-:Y:S01]  /*a9d0*/  HGMMA.64x256x16.F32 R24, R200, gdesc[UR8].tnspB, R24, gsb0 ;  /* 0x43e00008c8187df0 */ /* 0x000fe20008000818 */
[----:B------:R-:W-:Y:S01]  /*a9e0*/  UMOV UR10, UR6 ;  /* 0x00000006000a7c82 */ /* 0x000fe20008000000 */
[----:B------:R-:W-:Y:S01]  /*a9f0*/  UMOV UR11, 0x40000040 ;  /* 0x40000040000b7882 */ /* 0x000fe20000000000 */
[----:B------:R-:W-:Y:S02]  /*aa00*/  WARPGROUP.DEPBAR.LE gsb0, 0x0 ;  /* 0x00008000000079c5 */ /* 0x000fe40000010000 */
[----:B------:R-:W-:-:S15]  /*aa10*/  WARPGROUP.ARRIVE ;  /* 0x00000000000079c5 */ /* 0x000fde0000000000 */
[----:B------:R-:W-:-:S08]  /*aa20*/  NOP ;  /* 0x0000000000007918 */ /* 0x000fd00000000000 */
[----:B------:R-:W-:Y:S01]  /*aa30*/  HGMMA.64x256x16.F32 R24, R196, gdesc[UR8].tnspB, R24, gsb0 ;  /* 0x43e00008c4187df0 */ /* 0x000fe20008000818 */
[----:B------:R-:W-:Y:S01]  /*aa40*/  UMOV UR10, UR4 ;  /* 0x00000004000a7c82 */ /* 0x000fe20008000000 */
[----:B------:R-:W-:Y:S01]  /*aa50*/  UMOV UR11, 0x40000040 ;  /* 0x40000040000b7882 */ /* 0x000fe20000000000 */
[----:B------:R-:W-:Y:S02]  /*aa60*/  ULDC UR4, c[0x0][0xdb4] ;  /* 0x00036d0000047ab9 */ /* 0x000fe40000000800 */
[----:B------:R-:W-:-:S03]  /*aa70*/  UIMAD UR35, UR4, UR35, UR5 ;  /* 0x00000023042372a4 */ /* 0x000fc6000f8e0205 */
[----:B------:R-:W-:Y:S01]  /*aa80*/  ULDC UR5, c[0x0][0xda8] ;  /* 0x00036a0000057ab9 */ /* 0x000fe20000000800 */
[----:B------:R-:W-:Y:S02]  /*aa90*/  USHF.R.S32.HI UR4, URZ, 0x1f, UR35 ;  /* 0x0000001f3f047899 */ /* 0x000fe40008011423 */
[----:B------:R-:W-:Y:S02]  /*aaa0*/  UIMAD UR34, UR5, UR34, UR12 ;  /* 0x00000022052272a4 */ /* 0x000fe4000f8e020c */
[----:B------:R-:W-:Y:S02]  /*aab0*/  UIMAD UR6, UR4, UR8, URZ ;  /* 0x00000008040672a4 */ /* 0x000fe4000f8e023f */
[----:B------:R-:W-:Y:S02]  /*aac0*/  USHF.L.U32 UR34, UR34, 0x7, URZ ;  /* 0x0000000722227899 */ /* 0x000fe4000800063f */
[----:B------:R-:W-:Y:S02]  /*aad0*/  UIMAD.WIDE.U32 UR4, UR35, UR8, URZ ;  /* 0x00000008230472a5 */ /* 0x000fe4000f8e003f */
[----:B------:R-:W-:-:S02]  /*aae0*/  UIMAD UR6, UR35, UR9, UR6 ;  /* 0x00000009230672a4 */ /* 0x000fc4000f8e0206 */
[----:B------:R-:W-:Y:S01]  /*aaf0*/  IADD3 R160, R219, UR34, RZ ;  /* 0x00000022dba07c10 */ /* 0x000fe2000fffe0ff */
[----:B------:R-:W-:Y:S01]  /*ab00*/  ULDC.64 UR12, c[0x0][0x208] ;  /* 0x00008200000c7ab9 */ /* 0x000fe20000000a00 */
[----:B------:R-:W-:Y:S01]  /*ab10*/  MOV R9, UR5 ;  /* 0x0000000500097c02 */ /* 0x000fe20008000f00 */
[----:B------:R-:W-:Y:S01]  /*ab20*/  IMAD.U32 R8, RZ, RZ, UR4 ;  /* 0x00000004ff087e24 */ /* 0x000fe2000f8e00ff */
[----:B------:R-:W-:Y:S01]  /*ab30*/  UIADD3 UR4, UR5, UR6, URZ ;  /* 0x0000000605047290 */ /* 0x000fe2000fffe03f */
[----:B------:R-:W-:Y:S02]  /*ab40*/  VIADD R9, R160, 0x8 ;  /* 0x00000008a0097836 */ /* 0x000fe40000000000 */
[----:B------:R-:W-:-:S03]  /*ab50*/  IMAD.MOV.U32 R2, RZ, RZ, R8 ;  /* 0x000000ffff027224 */ /* 0x000fc600078e0008 */
[----:B------:R-:W-:Y:S02]  /*ab60*/  ISETP.GE.OR P2, PT, R9, UR7, P0 ;  /* 0x0000000709007c0c */ /* 0x000fe40008746670 */
[----:B------:R-:W-:Y:S01]  /*ab70*/  MOV R3, UR4 ;  /* 0x0000000400037c02 */ /* 0x000fe20008000f00 */
[----:B------:R-:W-:Y:S01]  /*ab80*/  USHF.R.S32.HI UR4, URZ, 0x1f, UR36 ;  /* 0x0000001f3f047899 */ /* 0x000fe20008011424 */
[----:B------:R-:W-:Y:S01]  /*ab90*/  ISETP.GE.OR P0, PT, R160, UR7, P0 ;  /* 0x00000007a0007c0c */ /* 0x000fe20008706670 */
[----:B------:R-:W-:Y:S02]  /*aba0*/  WARPGROUP.DEPBAR.LE gsb0, 0x0 ;  /* 0x00008000000079c5 */ /* 0x000fe40000010000 */
[----:B------:R-:W-:-:S06]  /*abb0*/  WARPGROUP.ARRIVE ;  /* 0x00000000000079c5 */ /* 0x000fcc0000000000 */
[----:B------:R-:W-:Y:S01]  /*abc0*/  HGMMA.64x256x16.F32 R24, R192, gdesc[UR8].tnspB, R24, gsb0 ;  /* 0x43e00008c0187df0 */ /* 0x000fe20008000818 */
[----:B------:R-:W-:Y:S02]  /*abd0*/  R2UR UR10, R212 ;  /* 0x00000000d40a72ca */ /* 0x000fe400000e0000 */
[----:B------:R-:W-:Y:S02]  /*abe0*/  WARPGROUP.DEPBAR.LE gsb0, 0x0 ;  /* 0x00008000000079c5 */ /* 0x000fe40000010000 */
[----:B------:R1:W-:Y:S01]  /*abf0*/  @!P1 SYNCS.ARRIVE.TRANS64.RED.A1T0 RZ, [R13+URZ], RZ ;  /* 0x000000ff0dff99a7 */ /* 0x0003e2000810043f */
[-C--:B---3--:R-:W-:Y:S01]  /*ac00*/  FMUL.FTZ R12, R41, R6.reuse ;  /* 0x00000006290c7220 */ /* 0x088fe20000410000 */
[-C--:B------:R-:W-:Y:S01]  /*ac10*/  FMUL.FTZ R4, R25, R6.reuse ;  /* 0x0000000619047220 */ /* 0x080fe20000410000 */
[----:B------:R-:W-:Y:S01]  /*ac20*/  FMUL.FTZ R5, R24, R6 ;  /* 0x0000000618057220 */ /* 0x000fe20000410000 */
[-C--:B-----5:R-:W-:Y:S01]  /*ac30*/  FMUL.FTZ R7, R27, R10.reuse ;  /* 0x0000000a1b077220 */ /* 0x0a0fe20000410000 */
[----:B------:R-:W-:Y:S01]  /*ac40*/  FMUL.FTZ R170, R26, R10 ;  /* 0x0000000a1aaa7220 */ /* 0x000fe20000410000 */
[-C--:B------:R-:W-:Y:S01]  /*ac50*/  FMUL.FTZ R167, R29, R6.reuse ;  /* 0x000000061da77220 */ /* 0x080fe20000410000 */
[-C--:B------:R-:W-:Y:S01]  /*ac60*/  FMUL.FTZ R172, R28, R6.reuse ;  /* 0x000000061cac7220 */ /* 0x080fe20000410000 */
[----:B-1----:R-:W-:Y:S01]  /*ac70*/  FMUL.FTZ R13, R40, R6 ;  /* 0x00000006280d7220 */ /* 0x002fe20000410000 */
[-C--:B------:R-:W-:Y:S01]  /*ac80*/  FMUL.FTZ R169, R31, R10.reuse ;  /* 0x0000000a1fa97220 */ /* 0x080fe20000410000 */
[----:B------:R-:W1:Y:S01]  /*ac90*/  LDC.64 R40, c[0x0][0xb78] ;  /* 0x0002de00ff287b82 */ /* 0x000e620000000a00 */
[----:B------:R-:W-:Y:S01]  /*aca0*/  FMUL.FTZ R174, R30, R10 ;  /* 0x0000000a1eae7220 */ /* 0x000fe20000410000 */
[-C--:B------:R-:W-:Y:S01]  /*acb0*/  FMUL.FTZ R8, R33, R6.reuse ;  /* 0x0000000621087220 */ /* 0x080fe20000410000 */
[-C--:B------:R-:W-:Y:S01]  /*acc0*/  FMUL.FTZ R9, R32, R6.reuse ;  /* 0x0000000620097220 */ /* 0x080fe20000410000 */
[-C--:B------:R-:W-:Y:S01]  /*acd0*/  FMUL.FTZ R11, R37, R6.reuse ;  /* 0x00000006250b7220 */ /* 0x080fe20000410000 */
[-C--:B------:R-:W-:Y:S01]  /*ace0*/  FMUL.FTZ R168, R36, R6.reuse ;  /* 0x0000000624a87220 */ /* 0x080fe20000410000 */
[-C--:B------:R-:W-:Y:S01]  /*acf0*/  FMUL.FTZ R14, R45, R6.reuse ;  /* 0x000000062d0e7220 */ /* 0x080fe20000410000 */
[----:B------:R-:W-:Y:S01]  /*ad00*/  FMUL.FTZ R15, R44, R6 ;  /* 0x000000062c0f7220 */ /* 0x000fe20000410000 */
[----:B------:R-:W-:Y:S01]  /*ad10*/  F2FP.F16.F32.PACK_AB R4, R4, R5 ;  /* 0x000000050404723e */ /* 0x000fe200000000ff */
        /* <DEDUP_REMOVED lines=61> */
[----:B------:R-:W-:Y:S01]  /*b0f0*/  F2FP.F16.F32.PACK_AB R6, R167, R172 ;  /* 0x000000aca706723e */ /* 0x000fe200000000ff */
[----:B------:R-:W-:Y:S01]  /*b100*/  FMUL.FTZ R51, R51, R10 ;  /* 0x0000000a33337220 */ /* 0x000fe20000410000 */
[----:B------:R-:W-:Y:S01]  /*b110*/  F2FP.F16.F32.PACK_AB R7, R169, R174 ;  /* 0x000000aea907723e */ /* 0x000fe200000000ff */
[----:B------:R-:W-:Y:S01]  /*b120*/  BAR.SYNC.DEFER_BLOCKING 0x1, 0x100 ;  /* 0x0044000000007b1d */ /* 0x000fe20000010000 */
        /* <DEDUP_REMOVED lines=52> */
[----:B------:R2:W-:Y:S01]  /*b470*/  STSM.16.M88.4 [R166], R4 ;  /* 0x00000004a6007844 */ /* 0x0005e20000000200 */
[----:B------:R-:W-:Y:S01]  /*b480*/  F2FP.F16.F32.PACK_AB R10, R11, R168 ;  /* 0x000000a80b0a723e */ /* 0x000fe200000000ff */
[----:B-1----:R-:W-:Y:S01]  /*b490*/  IMAD.WIDE.U32 R2, R40, UR36, R2 ;  /* 0x0000002428027c25 */ /* 0x002fe2000f8e0002 */
[----:B------:R-:W-:-:S02]  /*b4a0*/  F2FP.F16.F32.PACK_AB R9, R35, R34 ;  /* 0x000000222309723e */ /* 0x000fc400000000ff */
[----:B------:R-:W-:Y:S02]  /*b4b0*/  F2FP.F16.F32.PACK_AB R11, R39, R38 ;  /* 0x00000026270b723e */ /* 0x000fe400000000ff */
[----:B------:R-:W-:Y:S02]  /*b4c0*/  F2FP.F16.F32.PACK_AB R12, R12, R13 ;  /* 0x0000000d0c0c723e */ /* 0x000fe400000000ff */
[----:B------:R-:W-:Y:S01]  /*b4d0*/  F2FP.F16.F32.PACK_AB R14, R14, R15 ;  /* 0x0000000f0e0e723e */ /* 0x000fe200000000ff */
[----:B------:R-:W-:Y:S01]  /*b4e0*/  STSM.16.M88.4 [R161], R8 ;  /* 0x00000008a1007844 */ /* 0x000fe20000000200 */
[----:B------:R-:W-:Y:S02]  /*b4f0*/  F2FP.F16.F32.PACK_AB R13, R43, R42 ;  /* 0x0000002a2b0d723e */ /* 0x000fe400000000ff */
[----:B------:R-:W-:Y:S02]  /*b500*/  F2FP.F16.F32.PACK_AB R15, R47, R46 ;  /* 0x0000002e2f0f723e */ /* 0x000fe400000000ff */
[----:B------:R-:W-:-:S02]  /*b510*/  F2FP.F16.F32.PACK_AB R24, R24, R25 ;  /* 0x000000191818723e */ /* 0x000fc400000000ff */
[----:B------:R-:W-:Y:S01]  /*b520*/  F2FP.F16.F32.PACK_AB R26, R26, R27 ;  /* 0x0000001b1a1a723e */ /* 0x000fe200000000ff */
[----:B------:R-:W-:Y:S01]  /*b530*/  STSM.16.M88.4 [R165], R12 ;  /* 0x0000000ca5007844 */ /* 0x000fe20000000200 */
[----:B------:R-:W-:Y:S02]  /*b540*/  F2FP.F16.F32.PACK_AB R25, R51, R50 ;  /* 0x000000323319723e */ /* 0x000fe400000000ff */
[----:B------:R-:W-:Y:S02]  /*b550*/  F2FP.F16.F32.PACK_AB R27, R55, R54 ;  /* 0x00000036371b723e */ /* 0x000fe400000000ff */
[----:B--2---:R-:W-:Y:S02]  /*b560*/  F2FP.F16.F32.PACK_AB R4, R57, R56 ;  /* 0x000000383904723e */ /* 0x004fe400000000ff */
[----:B------:R-:W-:Y:S01]  /*b570*/  F2FP.F16.F32.PACK_AB R5, R59, R58 ;  /* 0x0000003a3b05723e */ /* 0x000fe200000000ff */
[----:B------:R-:W-:Y:S01]  /*b580*/  STSM.16.M88.4 [R164], R24 ;  /* 0x00000018a4007844 */ /* 0x000fe20000000200 */
[----:B------:R-:W-:-:S02]  /*b590*/  F2FP.F16.F32.PACK_AB R6, R61, R60 ;  /* 0x0000003c3d06723e */ /* 0x000fc400000000ff */
[----:B------:R-:W-:Y:S02]  /*b5a0*/  F2FP.F16.F32.PACK_AB R7, R63, R62 ;  /* 0x0000003e3f07723e */ /* 0x000fe400000000ff */
[----:B------:R-:W-:Y:S02]  /*b5b0*/  F2FP.F16.F32.PACK_AB R28, R28, R29 ;  /* 0x0000001d1c1c723e */ /* 0x000fe400000000ff */
[----:B------:R-:W-:Y:S01]  /*b5c0*/  F2FP.F16.F32.PACK_AB R30, R30, R31 ;  /* 0x0000001f1e1e723e */ /* 0x000fe200000000ff */
[----:B------:R1:W-:Y:S01]  /*b5d0*/  STSM.16.M88.4 [R163], R4 ;  /* 0x00000004a3007844 */ /* 0x0003e20000000200 */
[----:B------:R-:W-:Y:S02]  /*b5e0*/  F2FP.F16.F32.PACK_AB R29, R67, R66 ;  /* 0x00000042431d723e */ /* 0x000fe400000000ff */
[----:B------:R-:W-:Y:S02]  /*b5f0*/  F2FP.F16.F32.PACK_AB R31, R71, R70 ;  /* 0x00000046471f723e */ /* 0x000fe400000000ff */
[----:B------:R-:W-:-:S02]  /*b600*/  F2FP.F16.F32.PACK_AB R32, R32, R33 ;  /* 0x000000212020723e */ /* 0x000fc400000000ff */
[----:B------:R-:W-:Y:S01]  /*b610*/  F2FP.F16.F32.PACK_AB R33, R75, R74 ;  /* 0x0000004a4b21723e */ /* 0x000fe200000000ff */
[----:B------:R-:W-:Y:S01]  /*b620*/  STSM.16.M88.4 [R162], R28 ;  /* 0x0000001ca2007844 */ /* 0x000fe20000000200 */
[----:B------:R-:W-:Y:S02]  /*b630*/  F2FP.F16.F32.PACK_AB R34, R77, R76 ;  /* 0x0000004c4d22723e */ /* 0x000fe400000000ff */
[----:B------:R-:W-:Y:S02]  /*b640*/  F2FP.F16.F32.PACK_AB R35, R79, R78 ;  /* 0x0000004e4f23723e */ /* 0x000fe400000000ff */
[----:B------:R-:W-:Y:S02]  /*b650*/  F2FP.F16.F32.PACK_AB R36, R36, R37 ;  /* 0x000000252424723e */ /* 0x000fe400000000ff */
[----:B------:R-:W-:Y:S01]  /*b660*/  F2FP.F16.F32.PACK_AB R37, R83, R82 ;  /* 0x000000525325723e */ /* 0x000fe200000000ff */
[----:B------:R-:W-:Y:S01]  /*b670*/  STSM.16.M88.4 [R154], R32 ;  /* 0x000000209a007844 */ /* 0x000fe20000000200 */
[----:B------:R-:W-:Y:S01]  /*b680*/  F2FP.F16.F32.PACK_AB R38, R85, R84 ;  /* 0x000000545526723e */ /* 0x000fe200000000ff */
[----:B-1----:R-:W-:Y:S01]  /*b690*/  IMAD R4, R40, UR4, RZ ;  /* 0x0000000428047c24 */ /* 0x002fe2000f8e02ff */
[----:B------:R-:W-:Y:S01]  /*b6a0*/  F2FP.F16.F32.PACK_AB R39, R87, R86 ;  /* 0x000000565727723e */ /* 0x000fe200000000ff */
[----:B------:R-:W-:Y:S01]  /*b6b0*/  ULDC.64 UR4, c[0x0][0xb40] ;  /* 0x0002d00000047ab9 */ /* 0x000fe20000000a00 */
[----:B------:R-:W-:Y:S01]  /*b6c0*/  F2FP.F16.F32.PACK_AB R96, R97, R96 ;  /* 0x000000606160723e */ /* 0x000fe200000000ff */
[----:B------:R-:W-:Y:S01]  /*b6d0*/  IMAD R4, R41, UR36, R4 ;  /* 0x0000002429047c24 */ /* 0x000fe2000f8e0204 */
[----:B------:R-:W-:Y:S01]  /*b6e0*/  F2FP.F16.F32.PACK_AB R8, R89, R88 ;  /* 0x000000585908723e */ /* 0x000fe200000000ff */
[----:B------:R-:W-:Y:S01]  /*b6f0*/  STSM.16.M88.4 [R153], R36 ;  /* 0x0000002499007844 */ /* 0x000fe20000000200 */
[----:B------:R-:W-:-:S02]  /*b700*/  F2FP.F16.F32.PACK_AB R9, R91, R90 ;  /* 0x0000005a5b09723e */ /* 0x000fc400000000ff */
[----:B------:R-:W-:Y:S02]  /*b710*/  F2FP.F16.F32.PACK_AB R10, R93, R92 ;  /* 0x0000005c5d0a723e */ /* 0x000fe400000000ff */
[----:B------:R-:W-:Y:S02]  /*b720*/  F2FP.F16.F32.PACK_AB R11, R95, R94 ;  /* 0x0000005e5f0b723e */ /* 0x000fe400000000ff */
[----:B------:R-:W-:Y:S02]  /*b730*/  F2FP.F16.F32.PACK_AB R97, R99, R98 ;  /* 0x000000626361723e */ /* 0x000fe400000000ff */
[----:B------:R-:W-:Y:S01]  /*b740*/  F2FP.F16.F32.PACK_AB R104, R105, R104 ;  /* 0x000000686968723e */ /* 0x000fe200000000ff */
[----:B------:R-:W-:Y:S01]  /*b750*/  STSM.16.M88.4 [R156], R8 ;  /* 0x000000089c007844 */ /* 0x000fe20000000200 */
[----:B------:R-:W-:Y:S02]  /*b760*/  F2FP.F16.F32.PACK_AB R98, R101, R100 ;  /* 0x000000646562723e */ /* 0x000fe400000000ff */
[----:B------:R-:W-:-:S02]  /*b770*/  F2FP.F16.F32.PACK_AB R99, R103, R102 ;  /* 0x000000666763723e */ /* 0x000fc400000000ff */
[----:B------:R-:W-:Y:S02]  /*b780*/  F2FP.F16.F32.PACK_AB R105, R107, R106 ;  /* 0x0000006a6b69723e */ /* 0x000fe400000000ff */
[----:B------:R-:W-:Y:S01]  /*b790*/  F2FP.F16.F32.PACK_AB R112, R113, R112 ;  /* 0x000000707170723e */ /* 0x000fe200000000ff */
[----:B------:R-:W-:Y:S01]  /*b7a0*/  STSM.16.M88.4 [R155], R96 ;  /* 0x000000609b007844 */ /* 0x000fe20000000200 */
[----:B------:R-:W-:Y:S02]  /*b7b0*/  F2FP.F16.F32.PACK_AB R106, R109, R108 ;  /* 0x0000006c6d6a723e */ /* 0x000fe400000000ff */
[----:B------:R-:W-:Y:S02]  /*b7c0*/  F2FP.F16.F32.PACK_AB R107, R111, R110 ;  /* 0x0000006e6f6b723e */ /* 0x000fe400000000ff */
[----:B------:R-:W-:Y:S02]  /*b7d0*/  F2FP.F16.F32.PACK_AB R113, R115, R114 ;  /* 0x000000727371723e */ /* 0x000fe400000000ff */
[----:B------:R-:W-:Y:S01]  /*b7e0*/  F2FP.F16.F32.PACK_AB R120, R121, R120 ;  /* 0x000000787978723e */ /* 0x000fe200000000ff */
[----:B------:R-:W-:Y:S01]  /*b7f0*/  STSM.16.M88.4 [R21], R104 ;  /* 0x0000006815007844 */ /* 0x000fe20000000200 */
        /* <DEDUP_REMOVED lines=21> */
[----:B------:R-:W-:Y:S02]  /*b950*/  SHF.R.S32.HI R5, RZ, 0x1f, R160 ;  /* 0x0000001fff057819 */ /* 0x000fe400000114a0 */
[----:B------:R-:W-:Y:S01]  /*b960*/  IADD3 R160, P1, R160, R2, RZ ;  /* 0x00000002a0a07210 */ /* 0x000fe20007f3e0ff */
[----:B------:R-:W-:Y:S03]  /*b970*/  STSM.16.M88.4 [R159], R144 ;  /* 0x000000909f007844 */ /* 0x000fe60000000200 */
[----:B------:R-:W-:Y:S01]  /*b980*/  IADD3.X R5, R5, R3, R4, P1, !PT ;  /* 0x0000000305057210 */ /* 0x000fe20000ffe404 */
[----:B------:R-:W-:Y:S01]  /*b990*/  @!PT LDS RZ, [RZ] ;  /* 0x00000000fffff984 */ /* 0x000fe20000000800 */
[----:B------:R-:W-:Y:S01]  /*b9a0*/  @!PT LDS RZ, [RZ] ;  /* 0x00000000fffff984 */ /* 0x000fe20000000800 */
[----:B------:R-:W-:Y:S01]  /*b9b0*/  @!PT LDS RZ, [RZ] ;  /* 0x00000000fffff984 */ /* 0x000fe20000000800 */
[----:B------:R-:W-:Y:S01]  /*b9c0*/  @!PT LDS RZ, [RZ] ;  /* 0x00000000fffff984 */ /* 0x000fe20000000800 */
[----:B------:R1:W-:Y:S06]  /*b9d0*/  MEMBAR.ALL.CTA ;  /* 0x0000000000007992 */ /* 0x0003ec0000008000 */
[----:B-1----:R-:W1:Y:S02]  /*b9e0*/  FENCE.VIEW.ASYNC.S ;  /* 0x00000000000073c6 */ /* 0x002e640000000000 */
[----:B-1----:R-:W-:Y:S06]  /*b9f0*/  BAR.ARV 0x1, 0x120 ;  /* 0x0044800000007b1d */ /* 0x002fec0000002000 */
[C---:B------:R-:W-:Y:S01]  /*ba00*/  LEA R2, P1, R160.reuse, UR4, 0x2 ;  /* 0x00000004a0027c11 */ /* 0x040fe2000f8210ff */
[----:B------:R-:W-:Y:S01]  /*ba10*/  ULDC UR4, c[0x0][0xc] ;  /* 0x0000030000047ab9 */ /* 0x000fe20000000800 */
[----:B------:R-:W1:Y:S01]  /*ba20*/  SHFL.IDX PT, R4, R218, RZ, 0x1f ;  /* 0x00001fffda047589 */ /* 0x000e6200000e0000 */
[----:B------:R-:W-:Y:S01]  /*ba30*/  UIADD3 UR10, UR4, UR10, URZ ;  /* 0x0000000a040a7290 */ /* 0x000fe2000fffe03f */
[----:B------:R-:W-:-:S05]  /*ba40*/  LEA.HI.X R3, R160, UR5, R5, 0x2, P1 ;  /* 0x00000005a0037c11 */ /* 0x000fca00088f1405 */
[----:B------:R2:W-:Y:S01]  /*ba50*/  @!P0 STG.E desc[UR12][R2.64], R158 ;  /* 0x0000009e02008986 */ /* 0x0005e2000c10190c */
[----:B------:R-:W-:-:S03]  /*ba60*/  MOV R212, UR10 ;  /* 0x0000000a00d47c02 */ /* 0x000fc60008000f00 */
[----:B------:R2:W-:Y:S01]  /*ba70*/  @!P2 STG.E desc[UR12][R2.64+0x20], R157 ;  /* 0x0000209d0200a986 */ /* 0x0005e2000c10190c */
[----:B-1----:R-:W-:-:S13]  /*ba80*/  ISETP.NE.AND P0, PT, R4, 0x7, PT ;  /* 0x000000070400780c */ /* 0x002fda0003f05270 */
[----:B--2---:R-:W-:Y:S05]  /*ba90*/  @P0 BRA `(.L_x_29) ;  /* 0x0000000000840947 */ /* 0x004fea0003800000 */
[----:B------:R-:W-:Y:S01]  /*baa0*/  BAR.SYNC.DEFER_BLOCKING 0x1, 0x120 ;  /* 0x0044800000007b1d */ /* 0x000fe20000010000 */
[----:B------:R-:W-:-:S05]  /*bab0*/  ELECT P0, URZ, PT ;  /* 0x00000000003f782f */ /* 0x000fca0003800000 */
[----:B------:R-:W-:Y:S08]  /*bac0*/  BSSY B0, `(.L_x_29) ;  /* 0x000001e000007945 */ /* 0x000ff00003800000 */
[----:B------:R-:W-:Y:S05]  /*bad0*/  @!P0 BRA `(.L_x_30) ;  /* 0x0000000000708947 */ /* 0x000fea0003800000 */
[----:B------:R-:W-:Y:S01]  /*bae0*/  R2UR UR10, R18 ;  /* 0x00000000120a72ca */ /* 0x000fe200000e0000 */
[----:B------:R-:W-:Y:S01]  /*baf0*/  ULDC.64 UR12, c[0x0][0x198] ;  /* 0x00006600000c7ab9 */ /* 0x000fe20000000a00 */
[----:B------:R-:W-:Y:S01]  /*bb00*/  UMOV UR33, URZ ;  /* 0x0000003f00217c82 */ /* 0x000fe20008000000 */
[----:B------:R-:W-:Y:S01]  /*bb10*/  UIADD3 UR4, UP0, UR12, 0x9f0, URZ ;  /* 0x000009f00c047890 */ /* 0x000fe2000ff1e03f */
[----:B------:R-:W-:Y:S01]  /*bb20*/  UMOV UR37, URZ ;  /* 0x0000003f00257c82 */ /* 0x000fe20008000000 */
[----:B------:R-:W-:Y:S02]  /*bb30*/  UMOV UR7, 0x40 ;  /* 0x0000004000077882 */ /* 0x000fe40000000000 */
[----:B------:R-:W-:-:S06]  /*bb40*/  UIADD3.X UR5, URZ, UR13, URZ, UP0, !UPT ;  /* 0x0000000d3f057290 */ /* 0x000fcc00087fe43f */
[----:B------:R-:W-:Y:S02]  /*bb50*/  UIADD3 UR6, UR10, 0x4000, URZ ;  /* 0x000040000a067890 */ /* 0x000fe4000fffe03f */
[----:B------:R-:W-:Y:S02]  /*bb60*/  UIADD3 UR8, UR10, 0x8000, URZ ;  /* 0x000080000a087890 */ /* 0x000fe4000fffe03f */
[----:B------:R-:W-:Y:S01]  /*bb70*/  UMOV UR32, UR10 ;  /* 0x0000000a00207c82 */ /* 0x000fe20008000000 */
[----:B------:R-:W-:Y:S01]  /*bb80*/  UIADD3 UR9, UR10, 0xc000, URZ ;  /* 0x0000c0000a097890 */ /* 0x000fe2000fffe03f */
[----:B------:R1:W-:Y:S02]  /*bb90*/  UTMASTG.5D [UR32], [UR4] ;  /* 0x00000020040073b5 */ /* 0x0003e40008020000 */
[----:B-1----:R-:W-:Y:S01]  /*bba0*/  UMOV UR32, UR6 ;  /* 0x0000000600207c82 */ /* 0x002fe20008000000 */
[----:B------:R-:W-:Y:S01]  /*bbb0*/  UMOV UR33, UR7 ;  /* 0x0000000700217c82 */ /* 0x000fe20008000000 */
[----:B------:R-:W-:Y:S01]  /*bbc0*/  UMOV UR6, 0x80 ;  /* 0x0000008000067882 */ /* 0x000fe20000000000 */
[----:B------:R1:W-:Y:S02]  /*bbd0*/  UTMASTG.5D [UR32], [UR4] ;  /* 0x00000020040073b5 */ /* 0x0003e40008020000 */
[----:B-1----:R-:W-:Y:S01]  /*bbe0*/  UMOV UR32, UR8 ;  /* 0x0000000800207c82 */ /* 0x002fe20008000000 */
[----:B------:R-:W-:Y:S01]  /*bbf0*/  UMOV UR33, UR6 ;  /* 0x0000000600217c82 */ /* 0x000fe20008000000 */
[----:B------:R-:W-:Y:S01]  /*bc00*/  UMOV UR6, 0xc0 ;  /* 0x000000c000067882 */ /* 0x000fe20000000000 */
[----:B------:R1:W-:Y:S02]  /*bc10*/  UTMASTG.5D [UR32], [UR4] ;  /* 0x00000020040073b5 */ /* 0x0003e40008020000 */
[----:B-1----:R-:W-:Y:S01]  /*bc20*/  UMOV UR32, UR9 ;  /* 0x0000000900207c82 */ /* 0x002fe20008000000 */
[----:B------:R-:W-:Y:S01]  /*bc30*/  UMOV UR33, UR6 ;  /* 0x0000000600217c82 */ /* 0x000fe20008000000 */
[----:B------:R-:W-:Y:S01]  /*bc40*/  UIADD3 UR6, UR10, 0x38820, URZ ;  /* 0x000388200a067890 */ /* 0x000fe2000fffe03f */
[----:B------:R1:W-:Y:S03]  /*bc50*/  UTMASTG.5D [UR32], [UR4] ;  /* 0x00000020040073b5 */ /* 0x0003e60008020000 */
[----:B------:R-:W-:Y:S01]  /*bc60*/  UPRMT UR6, URZ, 0x654, UR6 ;  /* 0x000006543f067896 */ /* 0x000fe20008000006 */
[----:B------:R0:W-:Y:S01]  /*bc70*/  UTMACMDFLUSH ;  /* 0x00000000000079b7 */ /* 0x0001e20000000000 */
[----:B------:R-:W-:-:S07]  /*bc80*/  DEPBAR.LE SB0, 0x0 ;  /* 0x000080000000791a */ /* 0x000fce0000000000 */
[----:B-1----:R-:W-:Y:S03]  /*bc90*/  SYNCS.ARRIVE.TRANS64.RED.A1T0 RZ, [UR6], RZ ;  /* 0x000000ffffff79a7 */ /* 0x002fe60008100406 */
.L_x_30:
[----:B------:R-:W-:Y:S05]  /*bca0*/  BSYNC B0 ;  /* 0x0000000000007941 */ /* 0x000fea0003800000 */
.L_x_29:
[----:B------:R-:W1:Y:S01]  /*bcb0*/  LDC R0, c[0x0][0xda4] ;  /* 0x00036900ff007b82 */ /* 0x000e620000000800 */
[----:B------:R-:W-:Y:S01]  /*bcc0*/  R2UR UR6, R212 ;  /* 0x00000000d40672ca */ /* 0x000fe200000e0000 */
[----:B------:R-:W-:Y:S01]  /*bcd0*/  UIADD3 UR38, UR38, 0x1, URZ ;  /* 0x0000000126267890 */ /* 0x000fe2000fffe03f */
[----:B------:R-:W-:Y:S01]  /*bce0*/  R2UR UR5, R19 ;  /* 0x00000000130572ca */ /* 0x000fe200000e0000 */
[----:B------:R-:W-:Y:S02]  /*bcf0*/  VIADD R213, R213, 0x1 ;  /* 0x00000001d5d57836 */ /* 0x000fe40000000000 */
[----:B------:R-:W-:-:S04]  /*bd00*/  UISETP.NE.AND UP0, UPT, UR38, 0x2, UPT ;  /* 0x000000022600788c */ /* 0x000fc8000bf05270 */
[----:B------:R-:W-:Y:S02]  /*bd10*/  USEL UR4, URZ, 0x1, UP0 ;  /* 0x000000013f047887 */ /* 0x000fe40008000000 */
[----:B------:R-:W-:-:S04]  /*bd20*/  USEL UR38, UR38, URZ, UP0 ;  /* 0x0000003f26267287 */ /* 0x000fc80008000000 */
[----:B------:R-:W-:-:S06]  /*bd30*/  ULOP3.LUT UR5, UR5, UR4, URZ, 0x3c, !UPT ;  /* 0x0000000405057292 */ /* 0x000fcc000f8e3c3f */
[----:B------:R-:W-:Y:S02]  /*bd40*/  MOV R19, UR5 ;  /* 0x0000000500137c02 */ /* 0x000fe40008000f00 */
[----:B-1----:R-:W-:-:S13]  /*bd50*/  ISETP.LE.AND P0, PT, R0, UR6, PT ;  /* 0x0000000600007c0c */ /* 0x002fda000bf03270 */
[----:B------:R-:W-:Y:S05]  /*bd60*/  @!P0 BRA `(.L_x_31) ;  /* 0xffffff4c00f88947 */ /* 0x000fea000383ffff */
[----:B------:R-:W-:Y:S05]  /*bd70*/  EXIT ;  /* 0x000000000000794d */ /* 0x000fea0003800000 */
.L_x_7:
[----:B------:R-:W-:-:S08]  /*bd80*/  NOP ;  /* 0x0000000000007918 */ /* 0x000fd00000000000 */
[----:B-1----:R-:W1:-:S00]  /*bd90*/  USETMAXREG.DEALLOC.CTAPOOL 0x18 ;  /* 0x00000018000079c8 */ /* 0x002e4000080e0500 */
[----:B-1----:R-:W-:-:S06]  /*bda0*/  LOP3.LUT R0, R0, 0x3, RZ, 0xc0, !PT ;  /* 0x0000000300007812 */ /* 0x002fcc00078ec0ff */
[----:B------:R-:W1:Y:S02]  /*bdb0*/  SHFL.IDX PT, R0, R0, RZ, 0x1f ;  /* 0x00001fff00007589 */ /* 0x000e6400000e0000 */
[----:B-1----:R-:W-:-:S13]  /*bdc0*/  ISETP.NE.AND P0, PT, R0, RZ, PT ;  /* 0x000000ff0000720c */ /* 0x002fda0003f05270 */
[----:B--2---:R-:W-:Y:S05]  /*bdd0*/  @P0 EXIT ;  /* 0x000000000000094d */ /* 0x004fea0003800000 */
[----:B------:R-:W1:Y:S01]  /*bde0*/  S2UR UR4, SR_CTAID.X ;  /* 0x00000000000479c3 */ /* 0x000e620000002500 */
[----:B------:R-:W-:Y:S01]  /*bdf0*/  IMAD.MOV.U32 R16, RZ, RZ, RZ ;  /* 0x000000ffff107224 */ /* 0x000fe200078e00ff */
[----:B------:R-:W-:Y:S01]  /*be00*/  MOV R2, 0x1 ;  /* 0x0000000100027802 */ /* 0x000fe20000000f00 */
[----:B------:R-:W-:-:S05]  /*be10*/  IMAD.MOV.U32 R19, RZ, RZ, 0x1 ;  /* 0x00000001ff137424 */ /* 0x000fca00078e00ff */
[----:B------:R-:W1:Y:S02]  /*be20*/  LDC R0, c[0x0][0xda4] ;  /* 0x00036900ff007b82 */ /* 0x000e640000000800 */
[----:B-1----:R-:W-:-:S13]  /*be30*/  ISETP.LE.AND P0, PT, R0, UR4, PT ;  /* 0x0000000400007c0c */ /* 0x002fda000bf03270 */
[----:B------:R-:W-:Y:S05]  /*be40*/  @P0 BRA `(.L_x_32) ;  /* 0x0000003000940947 */ /* 0x000fea0003800000 */
[----:B------:R-:W-:Y:S01]  /*be50*/  MOV R0, UR4 ;  /* 0x0000000400007c02 */ /* 0x000fe20008000f00 */
[----:B------:R-:W-:Y:S01]  /*be60*/  IMAD.MOV.U32 R16, RZ, RZ, RZ ;  /* 0x000000ffff107224 */ /* 0x000fe200078e00ff */
[----:B------:R-:W-:Y:S01]  /*be70*/  MOV R19, 0x1 ;  /* 0x0000000100137802 */ /* 0x000fe20000000f00 */
[----:B------:R-:W-:Y:S01]  /*be80*/  ULDC.64 UR36, c[0x0][0x198] ;  /* 0x0000660000247ab9 */ /* 0x000fe20000000a00 */
[----:B------:R-:W-:Y:S01]  /*be90*/  ULDC UR38, c[0x0][0xc] ;  /* 0x0000030000267ab9 */ /* 0x000fe20000000800 */
[----:B------:R1:W-:Y:S04]  /*bea0*/  STL [R1+0x10], R0 ;  /* 0x0000100001007387 */ /* 0x0003e80000100800 */
[----:B------:R1:W-:Y:S02]  /*beb0*/  STL [R1+0x18], RZ ;  /* 0x000018ff01007387 */ /* 0x0003e40000100800 */
.L_x_77:
[----:B------:R-:W2:Y:S01]  /*bec0*/  LDL R2, [R1+0x10] ;  /* 0x0000100001027983 */ /* 0x000ea20000100800 */
[----:B-1----:R-:W1:Y:S01]  /*bed0*/  LDC R0, c[0x0][0xda8] ;  /* 0x00036a00ff007b82 */ /* 0x002e620000000800 */
[----:B------:R-:W-:Y:S05]  /*bee0*/  YIELD ;  /* 0x0000000000007946 */ /* 0x000fea0003800000 */
[----:B------:R-:W3:Y:S01]  /*bef0*/  S2R R5, SR_CgaCtaId ;  /* 0x0000000000057919 */ /* 0x000ee20000008800 */
[----:B------:R-:W-:Y:S01]  /*bf00*/  ULDC.64 UR4, c[0x0][0x3f8] ;  /* 0x0000fe0000047ab9 */ /* 0x000fe20000000a00 */
[----:B------:R-:W4:Y:S01]  /*bf10*/  LDC R18, c[0x0][0xdb4] ;  /* 0x00036d00ff127b82 */ /* 0x000f220000000800 */
[----:B------:R-:W-:-:S03]  /*bf20*/  UISETP.NE.U32.AND UP0, UPT, UR4, URZ, UPT ;  /* 0x0000003f0400728c */ /* 0x000fc6000bf05070 */
[----:B------:R-:W-:Y:S01]  /*bf30*/  ULDC UR4, c[0x0][0x404] ;  /* 0x0001010000047ab9 */ /* 0x000fe20000000800 */
[----:B------:R-:W-:-:S04]  /*bf40*/  UISETP.NE.AND.EX UP0, UPT, UR5, URZ, UPT, UP0 ;  /* 0x0000003f0500728c */ /* 0x000fc8000bf05300 */
[----:B------:R-:W-:Y:S01]  /*bf50*/  USEL UR4, UR4, 0x1, UP0 ;  /* 0x0000000104047887 */ /* 0x000fe20008000000 */
[----:B-1----:R-:W-:Y:S02]  /*bf60*/  ISETP.NE.AND P0, PT, R0, 0x1, PT ;  /* 0x000000010000780c */ /* 0x002fe40003f05270 */
[----:B----4-:R-:W-:-:S11]  /*bf70*/  ISETP.NE.AND P1, PT, R18, 0x1, PT ;  /* 0x000000011200780c */ /* 0x010fd60003f25270 */
[----:B------:R-:W2:Y:S08]  /*bf80*/  @P0 LDC R0, c[0x0][0xdac] ;  /* 0x00036b00ff000b82 */ /* 0x000eb00000000800 */
[----:B------:R-:W1:Y:S01]  /*bf90*/  @P0 LDC R3, c[0x0][0xdb0] ;  /* 0x00036c00ff030b82 */ /* 0x000e620000000800 */
[----:B--2---:R-:W-:-:S04]  /*bfa0*/  @P0 IMAD.HI.U32 R0, R2, R0, RZ ;  /* 0x0000000002000227 */ /* 0x004fc800078e00ff */
[----:B------:R-:W-:Y:S01]  /*bfb0*/  IMAD.MOV.U32 R4, RZ, RZ, R2 ;  /* 0x000000ffff047224 */ /* 0x000fe200078e0002 */
[----:B-1----:R-:W-:Y:S02]  /*bfc0*/  @P0 SHF.R.U32.HI R4, RZ, R3, R0 ;  /* 0x00000003ff040219 */ /* 0x002fe40000011600 */
[----:B------:R-:W1:Y:S02]  /*bfd0*/  @P1 LDC.64 R2, c[0x0][0xdb8] ;  /* 0x00036e00ff021b82 */ /* 0x000e640000000a00 */
[----:B------:R-:W-:Y:S01]  /*bfe0*/  MOV R17, R4 ;  /* 0x0000000400117202 */ /* 0x000fe20000000f00 */
[----:B------:R2:W-:Y:S05]  /*bff0*/  STL [R1+0x8], R4 ;  /* 0x0000080401007387 */ /* 0x0005ea0000100800 */
[----:B------:R-:W4:Y:S01]  /*c000*/  LDC R0, c[0x0][0x2e0] ;  /* 0x0000b800ff007b82 */ /* 0x000f220000000800 */
[----:B-1----:R-:W-:-:S05]  /*c010*/  @P1 IMAD.HI.U32 R2, R4, R2, RZ ;  /* 0x0000000204021227 */ /* 0x002fca00078e00ff */
[----:B------:R-:W-:Y:S01]  /*c020*/  @P1 SHF.R.U32.HI R17, RZ, R3, R2 ;  /* 0x00000003ff111219 */ /* 0x000fe20000011602 */
[----:B----4-:R-:W-:Y:S01]  /*c030*/  IMAD R7, R0, UR4, RZ ;  /* 0x0000000400077c24 */ /* 0x010fe2000f8e02ff */
[----:B------:R-:W-:-:S03]  /*c040*/  MOV R0, 0x400 ;  /* 0x0000040000007802 */ /* 0x000fc60000000f00 */
[----:B------:R-:W-:Y:S01]  /*c050*/  IMAD.MOV R3, RZ, RZ, -R17 ;  /* 0x000000ffff037224 */ /* 0x000fe200078e0a11 */
[----:B---3--:R-:W-:Y:S01]  /*c060*/  LEA R6, R5, R0, 0x18 ;  /* 0x0000000005067211 */ /* 0x008fe200078ec0ff */
[----:B------:R-:W-:Y:S01]  /*c070*/  VIADD R0, R7, 0x4f ;  /* 0x0000004f07007836 */ /* 0x000fe20000000000 */
[----:B------:R2:W-:Y:S01]  /*c080*/  STL [R1+0x14], R7 ;  /* 0x0000140701007387 */ /* 0x0005e20000100800 */
[----:B------:R-:W-:Y:S01]  /*c090*/  IMAD R18, R18, R3, R4 ;  /* 0x0000000312127224 */ /* 0x000fe200078e0204 */
[----:B------:R-:W-:Y:S01]  /*c0a0*/  IADD3 R2, R6, 0x24400, RZ ;  /* 0x0002440006027810 */ /* 0x000fe20007ffe0ff */
[----:B------:R-:W-:Y:S01]  /*c0b0*/  IMAD.HI R0, R0, 0x66666667, RZ ;  /* 0x6666666700007827 */ /* 0x000fe200078e02ff */
[----:B------:R2:W-:Y:S02]  /*c0c0*/  STL [R1+0x4], R6 ;  /* 0x0000040601007387 */ /* 0x0005e40000100800 */
[----:B------:R-:W-:Y:S02]  /*c0d0*/  LOP3.LUT P0, RZ, R2, 0x3ff, RZ, 0xc0, !PT ;  /* 0x000003ff02ff7812 */ /* 0x000fe4000780c0ff */
[----:B------:R-:W-:-:S04]  /*c0e0*/  SHF.R.U32.HI R3, RZ, 0x1f, R0 ;  /* 0x0000001fff037819 */ /* 0x000fc80000011600 */
[----:B------:R-:W-:-:S05]  /*c0f0*/  LEA.HI.SX32 R0, R0, R3, 0x1b ;  /* 0x0000000300007211 */ /* 0x000fca00078fdaff */
[----:B------:R2:W-:Y:S02]  /*c100*/  STL [R1+0xc], R0 ;  /* 0x00000c0001007387 */ /* 0x0005e40000100800 */
[----:B------:R-:W-:Y:S05]  /*c110*/  @!P0 BRA `(.L_x_33) ;  /* 0x0000000000408947 */ /* 0x000fea0003800000 */
[----:B------:R-:W-:Y:S01]  /*c120*/  MOV R2, 0x0 ;  /* 0x0000000000027802 */ /* 0x000fe20000000f00 */
[----:B------:R-:W-:Y:S01]  /*c130*/  ULDC.64 UR6, c[0x4][0xa8] ;  /* 0x01002a0000067ab9 */ /* 0x000fe20000000a00 */
[----:B------:R-:W-:Y:S01]  /*c140*/  ULDC.64 UR8, c[0x4][0xb0] ;  /* 0x01002c0000087ab9 */ /* 0x000fe20000000a00 */
[----:B------:R-:W-:Y:S01]  /*c150*/  ULDC.64 UR4, c[0x4][0x8] ;  /* 0x0100020000047ab9 */ /* 0x000fe20000000a00 */
[----:B--2---:R-:W-:Y:S01]  /*c160*/  MOV R4, UR6 ;  /* 0x0000000600047c02 */ /* 0x004fe20008000f00 */
[----:B------:R-:W-:Y:S01]  /*c170*/  IMAD.U32 R5, RZ, RZ, UR7 ;  /* 0x00000007ff057e24 */ /* 0x000fe2000f8e00ff */
[----:B------:R-:W1:Y:S01]  /*c180*/  LDC.64 R2, c[0x4][R2] ;  /* 0x0100000002027b82 */ /* 0x000e620000000a00 */
[----:B------:R-:W-:Y:S01]  /*c190*/  MOV R6, UR8 ;  /* 0x0000000800067c02 */ /* 0x000fe20008000f00 */
[----:B------:R-:W-:Y:S01]  /*c1a0*/  IMAD.U32 R7, RZ, RZ, UR9 ;  /* 0x00000009ff077e24 */ /* 0x000fe2000f8e00ff */
[----:B------:R-:W-:Y:S01]  /*c1b0*/  MOV R10, UR4 ;  /* 0x00000004000a7c02 */ /* 0x000fe20008000f00 */
[----:B------:R-:W-:Y:S01]  /*c1c0*/  IMAD.U32 R11, RZ, RZ, UR5 ;  /* 0x00000005ff0b7e24 */ /* 0x000fe2000f8e00ff */
[----:B------:R-:W-:Y:S01]  /*c1d0*/  MOV R8, 0x70 ;  /* 0x0000007000087802 */ /* 0x000fe20000000f00 */
[----:B------:R-:W-:Y:S01]  /*c1e0*/  IMAD.MOV.U32 R12, RZ, RZ, 0x1 ;  /* 0x00000001ff0c7424 */ /* 0x000fe200078e00ff */
[----:B------:R-:W-:-:S07]  /*c1f0*/  MOV R13, RZ ;  /* 0x000000ff000d7202 */ /* 0x000fce0000000f00 */
[----:B------:R-:W-:-:S07]  /*c200*/  LEPC R20, `(.L_x_33) ;  /* 0x000000001014794e */ /* 0x000fce0000000000 */
[----:B-1----:R-:W-:Y:S05]  /*c210*/  CALL.ABS.NOINC R2 ;  /* 0x0000000002007343 */ /* 0x002fea0003c00000 */
.L_x_33:
[----:B------:R-:W2:Y:S02]  /*c220*/  LDL R2, [R1+0x4] ;  /* 0x0000040001027983 */ /* 0x000ea40000100800 */
[----:B--2---:R-:W-:-:S05]  /*c230*/  VIADD R0, R2, 0x400 ;  /* 0x0000040002007836 */ /* 0x004fca0000000000 */
[----:B------:R-:W-:-:S13]  /*c240*/  LOP3.LUT P0, RZ, R0, 0x3ff, RZ, 0xc0, !PT ;  /* 0x000003ff00ff7812 */ /* 0x000fda000780c0ff */
[----:B------:R-:W-:Y:S05]  /*c250*/  @!P0 BRA `(.L_x_34) ;  /* 0x0000000000808947 */ /* 0x000fea0003800000 */
[----:B------:R-:W-:Y:S01]  /*c260*/  MOV R0, 0x0 ;  /* 0x0000000000007802 */ /* 0x000fe20000000f00 */
[----:B------:R-:W-:Y:S01]  /*c270*/  ULDC.64 UR6, c[0x4][0xa8] ;  /* 0x01002a0000067ab9 */ /* 0x000fe20000000a00 */
[----:B------:R-:W-:Y:S01]  /*c280*/  ULDC.64 UR8, c[0x4][0xb0] ;  /* 0x01002c0000087ab9 */ /* 0x000fe20000000a00 */
[----:B------:R-:W-:Y:S01]  /*c290*/  ULDC.64 UR4, c[0x4][0x10] ;  /* 0x0100040000047ab9 */ /* 0x000fe20000000a00 */
[----:B------:R1:W2:Y:S01]  /*c2a0*/  LDC.64 R2, c[0x4][R0] ;  /* 0x0100000000027b82 */ /* 0x0002a20000000a00 */
[----:B------:R-:W-:Y:S01]  /*c2b0*/  MOV R4, UR6 ;  /* 0x0000000600047c02 */ /* 0x000fe20008000f00 */
[----:B------:R-:W-:Y:S01]  /*c2c0*/  IMAD.U32 R5, RZ, RZ, UR7 ;  /* 0x00000007ff057e24 */ /* 0x000fe2000f8e00ff */
[----:B------:R-:W-:Y:S01]  /*c2d0*/  MOV R6, UR8 ;  /* 0x0000000800067c02 */ /* 0x000fe20008000f00 */
[----:B------:R-:W-:Y:S01]  /*c2e0*/  IMAD.U32 R7, RZ, RZ, UR9 ;  /* 0x00000009ff077e24 */ /* 0x000fe2000f8e00ff */
[----:B------:R-:W-:Y:S01]  /*c2f0*/  MOV R10, UR4 ;  /* 0x00000004000a7c02 */ /* 0x000fe20008000f00 */
[----:B------:R-:W-:Y:S01]  /*c300*/  IMAD.U32 R11, RZ, RZ, UR5 ;  /* 0x00000005ff0b7e24 */ /* 0x000fe2000f8e00ff */
[----:B------:R-:W-:Y:S01]  /*c310*/  MOV R8, 0x70 ;  /* 0x0000007000087802 */ /* 0x000fe20000000f00 */
[----:B------:R-:W-:Y:S01]  /*c320*/  IMAD.MOV.U32 R12, RZ, RZ, 0x1 ;  /* 0x00000001ff0c7424 */ /* 0x000fe200078e00ff */
[----:B-1----:R-:W-:-:S07]  /*c330*/  MOV R13, RZ ;  /* 0x000000ff000d7202 */ /* 0x002fce0000000f00 */
[----:B------:R-:W-:-:S07]  /*c340*/  LEPC R20, `(.L_x_35) ;  /* 0x000000001014794e */ /* 0x000fce0000000000 */
[----:B--2---:R-:W-:Y:S05]  /*c350*/  CALL.ABS.NOINC R2 ;  /* 0x0000000002007343 */ /* 0x004fea0003c00000 */
.L_x_35:
[----:B------:R-:W-:Y:S01]  /*c360*/  MOV R2, 0x0 ;  /* 0x0000000000027802 */ /* 0x000fe20000000f00 */
[----:B------:R-:W-:Y:S01]  /*c370*/  ULDC.64 UR6, c[0x4][0xa8] ;  /* 0x01002a0000067ab9 */ /* 0x000fe20000000a00 */
[----:B------:R-:W-:Y:S01]  /*c380*/  ULDC.64 UR8, c[0x4][0xb0] ;  /* 0x01002c0000087ab9 */ /* 0x000fe20000000a00 */
[----:B------:R-:W-:Y:S01]  /*c390*/  ULDC.64 UR4, c[0x4][0x18] ;  /* 0x0100060000047ab9 */ /* 0x000fe20000000a00 */
[----:B------:R-:W-:Y:S01]  /*c3a0*/  IMAD.U32 R4, RZ, RZ, UR6 ;  /* 0x00000006ff047e24 */ /* 0x000fe2000f8e00ff */
[----:B------:R-:W-:Y:S01]  /*c3b0*/  MOV R5, UR7 ;  /* 0x0000000700057c02 */ /* 0x000fe20008000f00 */
[----:B------:R-:W1:Y:S01]  /*c3c0*/  LDC.64 R2, c[0x4][R2] ;  /* 0x0100000002027b82 */ /* 0x000e620000000a00 */
[----:B------:R-:W-:Y:S01]  /*c3d0*/  IMAD.U32 R6, RZ, RZ, UR8 ;  /* 0x00000008ff067e24 */ /* 0x000fe2000f8e00ff */
[----:B------:R-:W-:Y:S01]  /*c3e0*/  MOV R7, UR9 ;  /* 0x0000000900077c02 */ /* 0x000fe20008000f00 */
[----:B------:R-:W-:Y:S01]  /*c3f0*/  IMAD.U32 R10, RZ, RZ, UR4 ;  /* 0x00000004ff0a7e24 */ /* 0x000fe2000f8e00ff */
[----:B------:R-:W-:Y:S01]  /*c400*/  MOV R11, UR5 ;  /* 0x00000005000b7c02 */ /* 0x000fe20008000f00 */
[----:B------:R-:W-:Y:S01]  /*c410*/  IMAD.MOV.U32 R8, RZ, RZ, 0x70 ;  /* 0x00000070ff087424 */ /* 0x000fe200078e00ff */
[----:B------:R-:W-:Y:S01]  /*c420*/  MOV R12, 0x1 ;  /* 0x00000001000c7802 */ /* 0x000fe20000000f00 */
[----:B------:R-:W-:-:S07]  /*c430*/  IMAD.MOV.U32 R13, RZ, RZ, RZ ;  /* 0x000000ffff0d7224 */ /* 0x000fce00078e00ff */
[----:B------:R-:W-:-:S07]  /*c440*/  LEPC R20, `(.L_x_34) ;  /* 0x000000001014794e */ /* 0x000fce0000000000 */
[----:B-1----:R-:W-:Y:S05]  /*c450*/  CALL.ABS.NOINC R2 ;  /* 0x0000000002007343 */ /* 0x002fea0003c00000 */
.L_x_34:
[----:B------:R-:W1:Y:S01]  /*c460*/  LDC R0, c[0x0][0x428] ;  /* 0x00010a00ff007b82 */ /* 0x000e620000000800 */
[----:B------:R-:W-:Y:S01]  /*c470*/  ULDC.64 UR4, c[0x0][0x9f8] ;  /* 0x00027e0000047ab9 */ /* 0x000fe20000000a00 */
[----:B------:R-:W2:Y:S01]  /*c480*/  LDL.LU R7, [R1+0x8] ;  /* 0x0000080001077983 */ /* 0x000ea20000300800 */
[----:B------:R-:W-:Y:S02]  /*c490*/  ISETP.NE.U32.AND P0, PT, RZ, UR4, PT ;  /* 0x00000004ff007c0c */ /* 0x000fe4000bf05070 */
[----:B------:R-:W-:Y:S01]  /*c4a0*/  MOV R4, R18 ;  /* 0x0000001200047202 */ /* 0x000fe20000000f00 */
[----:B------:R-:W3:Y:S01]  /*c4b0*/  LDL R6, [R1+0x10] ;  /* 0x0000100001067983 */ /* 0x000ee20000100800 */
[----:B------:R-:W-:Y:S01]  /*c4c0*/  ISETP.NE.AND.EX P0, PT, RZ, UR5, PT, P0 ;  /* 0x00000005ff007c0c */ /* 0x000fe2000bf05300 */
[----:B------:R-:W-:Y:S01]  /*c4d0*/  ULDC.64 UR6, c[0x0][0x208] ;  /* 0x0000820000067ab9 */ /* 0x000fe20000000a00 */
[----:B------:R-:W-:Y:S01]  /*c4e0*/  ULDC UR4, c[0x0][0xda8] ;  /* 0x00036a0000047ab9 */ /* 0x000fe20000000800 */
[----:B------:R-:W4:Y:S01]  /*c4f0*/  S2R R8, SR_TID.X ;  /* 0x0000000000087919 */ /* 0x000f220000002100 */
[----:B-1----:R-:W-:-:S13]  /*c500*/  ISETP.NE.AND P1, PT, R0, 0x1, PT ;  /* 0x000000010000780c */ /* 0x002fda0003f25270 */
[----:B------:R-:W1:Y:S01]  /*c510*/  @P1 LDC R3, c[0x0][0x42c] ;  /* 0x00010b00ff031b82 */ /* 0x000e620000000800 */
[----:B----4-:R-:W-:-:S07]  /*c520*/  LOP3.LUT R8, R8, 0x1f, RZ, 0xc0, !PT ;  /* 0x0000001f08087812 */ /* 0x010fce00078ec0ff */
[----:B------:R-:W4:Y:S01]  /*c530*/  @P1 LDC R5, c[0x0][0x430] ;  /* 0x00010c00ff051b82 */ /* 0x000f220000000800 */
[----:B-1----:R-:W-:-:S07]  /*c540*/  @P1 IMAD.HI.U32 R0, R18, R3, RZ ;  /* 0x0000000312001227 */ /* 0x002fce00078e00ff */
[----:B------:R-:W1:Y:S01]  /*c550*/  @P0 LDC.64 R2, c[0x0][0x9f8] ;  /* 0x00027e00ff020b82 */ /* 0x000e620000000a00 */
[----:B----4-:R-:W-:Y:S01]  /*c560*/  @P1 SHF.R.U32.HI R4, RZ, R5, R0 ;  /* 0x00000005ff041219 */ /* 0x010fe20000011600 */
[----:B------:R-:W-:Y:S02]  /*c570*/  IMAD.MOV.U32 R0, RZ, RZ, R17 ;  /* 0x000000ffff007224 */ /* 0x000fe400078e0011 */
[----:B-1----:R-:W-:-:S05]  /*c580*/  @P0 IMAD.WIDE R2, R17, 0x4, R2 ;  /* 0x0000000411020825 */ /* 0x002fca00078e0202 */
[----:B------:R1:W5:Y:S01]  /*c590*/  @P0 LDG.E R0, desc[UR6][R2.64] ;  /* 0x0000000602000981 */ /* 0x000362000c1e1900 */
[----:B------:R-:W-:-:S04]  /*c5a0*/  ISETP.NE.AND P1, PT, R8, RZ, PT ;  /* 0x000000ff0800720c */ /* 0x000fc80003f25270 */
[----:B------:R-:W-:-:S09]  /*c5b0*/  PLOP3.LUT P2, PT, P1, PT, PT, 0x8, 0x0 ;  /* 0x000000000000781c */ /* 0x000fd20000f4e170 */
[----:B------:R-:W-:-:S05]  /*c5c0*/  VOTEU.ALL UP1, P1 ;  /* 0x00000000003f7886 */ /* 0x000fca0000820000 */
[----:B------:R-:W-:-:S04]  /*c5d0*/  @!UP1 UIADD3 UR8, UP0, UR36, 0x270, URZ ;  /* 0x0000027024089890 */ /* 0x000fc8000ff1e03f */
[----:B------:R-:W-:-:S03]  /*c5e0*/  @!UP1 UIADD3.X UR9, URZ, UR37, URZ, UP0, !UPT ;  /* 0x000000253f099290 */ /* 0x000fc600087fe43f */
[----:B------:R-:W-:Y:S01]  /*c5f0*/  VOTEU.ALL UP0, P1 ;  /* 0x00000000003f7886 */ /* 0x000fe20000800000 */
[----:B--2---:R-:W-:-:S05]  /*c600*/  IADD3 R8, -R7, RZ, RZ ;  /* 0x000000ff07087210 */ /* 0x004fca0007ffe1ff */
[----:B---3--:R-:W-:-:S04]  /*c610*/  IMAD R8, R8, UR4, R6 ;  /* 0x0000000408087c24 */ /* 0x008fc8000f8e0206 */
[----:B-1----:R-:W-:-:S07]  /*c620*/  IMAD.SHL.U32 R8, R8, 0x80, RZ ;  /* 0x0000008008087824 */ /* 0x002fce00078e00ff */
.L_x_36:
[----:B------:R-:W-:Y:S02]  /*c630*/  PLOP3.LUT P0, PT, P0, P2, PT, 0xa2, 0x0 ;  /* 0x000000000000781c */ /* 0x000fe40000705472 */
[----:B------:R-:W-:Y:S01]  /*c640*/  @P2 R2UR P0, UR7, R17 ;  /* 0x00000000110722ca */ /* 0x000fe20000000000 */
[----:B------:R-:W-:-:S07]  /*c650*/  UMOV UR4, URZ ;  /* 0x0000003f00047c82 */ /* 0x000fce0008000000 */
[----:B------:R-:W-:Y:S02]  /*c660*/  PLOP3.LUT P0, PT, P0, P2, PT, 0xa2, 0x0 ;  /* 0x000000000000781c */ /* 0x000fe40000705472 */
[----:B------:R-:W-:-:S08]  /*c670*/  @P2 R2UR.OR P0, UR6, R18 ;  /* 0x00000000120622ca */ /* 0x000fd00000100000 */
[----:B------:R-:W-:Y:S02]  /*c680*/  PLOP3.LUT P0, PT, P0, P2, PT, 0xa2, 0x0 ;  /* 0x000000000000781c */ /* 0x000fe40000705472 */
[----:B------:R-:W-:-:S08]  /*c690*/  @P2 R2UR.OR P0, UR5, R8 ;  /* 0x00000000080522ca */ /* 0x000fd00000100000 */
[----:B------:R-:W-:-:S05]  /*c6a0*/  @P2 PLOP3.LUT P2, PT, P0, PT, PT, 0x80, 0x0 ;  /* 0x000000000000281c */ /* 0x000fca000074f070 */
[----:B------:R1:W-:Y:S08]  /*c6b0*/  @!UP0 UTMAPF.L2.4D [UR4], [UR8] ;  /* 0x00000004080085b8 */ /* 0x0003f00008018000 */
[----:B-1----:R-:W-:Y:S05]  /*c6c0*/  @P2 BRA.U.ANY `(.L_x_36) ;  /* 0xfffffffd00d82947 */ /* 0x002fea000393ffff */
[----:B------:R-:W-:Y:S01]  /*c6d0*/  PLOP3.LUT P2, PT, P1, PT, PT, 0x8, 0x0 ;  /* 0x000000000000781c */ /* 0x000fe20000f4e170 */
[----:B------:R-:W-:Y:S01]  /*c6e0*/  VOTEU.ALL UP0, P1 ;  /* 0x00000000003f7886 */ /* 0x000fe20000800000 */
[----:B------:R-:W-:-:S11]  /*c6f0*/  UMOV UR4, 0x40 ;  /* 0x0000004000047882 */ /* 0x000fd60000000000 */
.L_x_37:
[----:B------:R-:W-:Y:S02]  /*c700*/  PLOP3.LUT P0, PT, P0, P2, PT, 0xa2, 0x0 ;  /* 0x000000000000781c */ /* 0x000fe40000705472 */
[----:B------:R-:W-:-:S08]  /*c710*/  @P2 R2UR P0, UR7, R17 ;  /* 0x00000000110722ca */ /* 0x000fd00000000000 */
        /* <DEDUP_REMOVED lines=10> */
.L_x_38:
        /* <DEDUP_REMOVED lines=12> */
.L_x_39:
        /* <DEDUP_REMOVED lines=9> */
[----:B------:R-:W1:Y:S01]  /*c910*/  LDC.64 R2, c[0x0][0x3f8] ;  /* 0x0000fe00ff027b82 */ /* 0x000e620000000a00 */
[----:B------:R-:W-:Y:S01]  /*c920*/  UMOV UR4, 0xffffffff ;  /* 0xffffffff00047882 */ /* 0x000fe20000000000 */
[----:B-1----:R-:W-:-:S04]  /*c930*/  ISETP.NE.U32.AND P0, PT, R2, RZ, PT ;  /* 0x000000ff0200720c */ /* 0x002fc80003f05070 */
[----:B------:R-:W-:-:S04]  /*c940*/  ISETP.NE.AND.EX P0, PT, R3, RZ, PT, P0 ;  /* 0x000000ff0300720c */ /* 0x000fc80003f05300 */
[----:B-----5:R-:W-:Y:S01]  /*c950*/  SEL R5, R0, RZ, !P0 ;  /* 0x000000ff00057207 */ /* 0x020fe20004000000 */
[----:B------:R-:W-:Y:S08]  /*c960*/  BRA.DIV UR4, `(.L_x_40) ;  /* 0x0000002e04187947 */ /* 0x000ff0000b800000 */
.L_x_93:
[----:B------:R-:W2:Y:S01]  /*c970*/  LDL R6, [R1+0xc] ;  /* 0x00000c0001067983 */ /* 0x000ea20000100800 */
[----:B------:R-:W-:Y:S01]  /*c980*/  UMOV UR4, 0xffffffff ;  /* 0xffffffff00047882 */ /* 0x000fe20000000000 */
[----:B------:R-:W-:Y:S02]  /*c990*/  SHF.R.S32.HI R11, RZ, 0x1f, R0 ;  /* 0x0000001fff0b7819 */ /* 0x000fe40000011400 */
[----:B--2---:R-:W-:Y:S01]  /*c9a0*/  IADD3 R10, R6, -0x1, RZ ;  /* 0xffffffff060a7810 */ /* 0x004fe20007ffe0ff */
[----:B------:R-:W-:Y:S06]  /*c9b0*/  BRA.DIV UR4, `(.L_x_41) ;  /* 0x0000002e04387947 */ /* 0x000fec000b800000 */
[----:B------:R-:W-:-:S13]  /*c9c0*/  ELECT P6, URZ, PT ;  /* 0x00000000003f782f */ /* 0x000fda00038c0000 */
.L_x_96:
[----:B------:R-:W-:Y:S05]  /*c9d0*/  @!P6 BRA `(.L_x_42) ;  /* 0x000000040030e947 */ /* 0x000fea0003800000 */
[----:B------:R1:W-:Y:S01]  /*c9e0*/  STL [R1], R10 ;  /* 0x0000000a01007387 */ /* 0x0003e20000100800 */
[----:B------:R-:W-:Y:S01]  /*c9f0*/  IMAD.MOV.U32 R5, RZ, RZ, R0 ;  /* 0x000000ffff057224 */ /* 0x000fe200078e0000 */
[----:B------:R-:W-:Y:S06]  /*ca00*/  @!P0 BRA `(.L_x_43) ;  /* 0x0000000000508947 */ /* 0x000fec0003800000 */
[----:B------:R-:W2:Y:S01]  /*ca10*/  LDC R9, c[0x0][0x41c] ;  /* 0x00010700ff097b82 */ /* 0x000ea20000000800 */
[----:B------:R-:W-:Y:S01]  /*ca20*/  MOV R5, R10 ;  /* 0x0000000a00057202 */ /* 0x000fe20000000f00 */
[----:B------:R-:W-:Y:S01]  /*ca30*/  ULDC.64 UR4, c[0x0][0x408] ;  /* 0x0001020000047ab9 */ /* 0x000fe20000000a00 */
[----:B------:R-:W-:Y:S01]  /*ca40*/  ULDC.64 UR6, c[0x0][0x208] ;  /* 0x0000820000067ab9 */ /* 0x000fe20000000a00 */
[----:B--2---:R-:W-:-:S13]  /*ca50*/  ISETP.NE.AND P1, PT, R9, 0x1, PT ;  /* 0x000000010900780c */ /* 0x004fda0003f25270 */
[----:B------:R-:W2:Y:S02]  /*ca60*/  @P1 LDC.64 R6, c[0x0][0x420] ;  /* 0x00010800ff061b82 */ /* 0x000ea40000000a00 */
[----:B--2---:R-:W-:-:S05]  /*ca70*/  @P1 IMAD.HI.U32 R6, R10, R6, RZ ;  /* 0x000000060a061227 */ /* 0x004fca00078e00ff */
[----:B------:R-:W-:-:S05]  /*ca80*/  @P1 SHF.R.U32.HI R5, RZ, R7, R6 ;  /* 0x00000007ff051219 */ /* 0x000fca0000011606 */
[----:B------:R-:W-:-:S04]  /*ca90*/  IMAD.MOV R6, RZ, RZ, -R5 ;  /* 0x000000ffff067224 */ /* 0x000fc800078e0a05 */
[----:B------:R-:W-:Y:S02]  /*caa0*/  IMAD R7, R9, R6, R10 ;  /* 0x0000000609077224 */ /* 0x000fe400078e020a */
[----:B------:R-:W-:-:S03]  /*cab0*/  IMAD R6, R11, UR4, RZ ;  /* 0x000000040b067c24 */ /* 0x000fc6000f8e02ff */
[----:B------:R2:W-:Y:S01]  /*cac0*/  STL [R1], R7 ;  /* 0x0000000701007387 */ /* 0x0005e20000100800 */
[----:B------:R-:W-:Y:S01]  /*cad0*/  IMAD R9, R0, UR5, R6 ;  /* 0x0000000500097c24 */ /* 0x000fe2000f8e0206 */
[----:B------:R-:W-:Y:S02]  /*cae0*/  MOV R6, R5 ;  /* 0x0000000500067202 */ /* 0x000fe40000000f00 */
[----:B--2---:R-:W-:-:S03]  /*caf0*/  SHF.R.S32.HI R7, RZ, 0x1f, R5 ;  /* 0x0000001fff077819 */ /* 0x004fc60000011405 */
[----:B------:R-:W-:-:S04]  /*cb00*/  IMAD.WIDE.U32 R6, R0, UR4, R6 ;  /* 0x0000000400067c25 */ /* 0x000fc8000f8e0006 */
[----:B------:R-:W-:Y:S01]  /*cb10*/  IMAD.IADD R5, R7, 0x1, R9 ;  /* 0x0000000107057824 */ /* 0x000fe200078e0209 */
[----:B------:R-:W-:-:S04]  /*cb20*/  LEA R12, P1, R6, R2, 0x2 ;  /* 0x00000002060c7211 */ /* 0x000fc800078210ff */
[----:B------:R-:W-:-:S05]  /*cb30*/  LEA.HI.X R13, R6, R3, R5, 0x2, P1 ;  /* 0x00000003060d7211 */ /* 0x000fca00008f1405 */
[----:B------:R2:W5:Y:S04]  /*cb40*/  LDG.E R5, desc[UR6][R12.64] ;  /* 0x000000060c057981 */ /* 0x000568000c1e1900 */
.L_x_43:
[----:B------:R-:W3:Y:S01]  /*cb50*/  S2R R7, SR_CgaCtaId ;  /* 0x0000000000077919 */ /* 0x000ee20000008800 */
[----:B------:R-:W-:-:S04]  /*cb60*/  MOV R6, 0x400 ;  /* 0x0000040000067802 */ /* 0x000fc80000000f00 */
[----:B---3--:R-:W-:Y:S02]  /*cb70*/  LEA R6, R7, R6, 0x18 ;  /* 0x0000000607067211 */ /* 0x008fe400078ec0ff */
[----:B------:R-:W-:Y:S02]  /*cb80*/  SHF.L.U32 R7, R19, 0x1f, RZ ;  /* 0x0000001f13077819 */ /* 0x000fe400000006ff */
[----:B------:R-:W-:-:S04]  /*cb90*/  LEA R6, R16, R6, 0x3 ;  /* 0x0000000610067211 */ /* 0x000fc800078e18ff */
[----:B------:R-:W3:Y:S02]  /*cba0*/  SYNCS.PHASECHK.TRANS64.TRYWAIT P1, [R6+URZ+0x38840], R7 ;  /* 0x03884007060075a7 */ /* 0x000ee4000802017f */
[----:B---3--:R-:W-:Y:S05]  /*cbb0*/  @!P1 BRA `(.L_x_44) ;  /* 0x0000002800d89947 */ /* 0x008fea0003800000 */
.L_x_97:
[----:B------:R-:W4:Y:S02]  /*cbc0*/  S2R R9, SR_TID.X ;  /* 0x0000000000097919 */ /* 0x000f240000002100 */
[----:B----4-:R-:W-:-:S04]  /*cbd0*/  LOP3.LUT R9, R9, 0x7f, RZ, 0xc0, !PT ;  /* 0x0000007f09097812 */ /* 0x010fc800078ec0ff */
[----:B------:R-:W-:-:S13]  /*cbe0*/  ISETP.NE.AND P1, PT, R9, RZ, PT ;  /* 0x000000ff0900720c */ /* 0x000fda0003f25270 */
[----:B------:R-:W-:Y:S05]  /*cbf0*/  @P1 BRA `(.L_x_45) ;  /* 0x00000000001c1947 */ /* 0x000fea0003800000 */
[----:B------:R-:W4:Y:S01]  /*cc00*/  S2R R9, SR_TID.X ;  /* 0x0000000000097919 */ /* 0x000f220000002100 */
[----:B---3--:R-:W-:-:S04]  /*cc10*/  IMAD.MOV.U32 R7, RZ, RZ, 0xa000 ;  /* 0x0000a000ff077424 */ /* 0x008fc800078e00ff */
[----:B------:R3:W-:Y:S01]  /*cc20*/  SYNCS.ARRIVE.TRANS64 RZ, [R6+URZ+0x38830], R7 ;  /* 0x0388300706ff79a7 */ /* 0x0007e2000800003f */
[----:B----4-:R-:W-:-:S04]  /*cc30*/  LOP3.LUT R9, R9, 0x1f, RZ, 0xc0, !PT ;  /* 0x0000001f09097812 */ /* 0x010fc800078ec0ff */
[----:B------:R-:W-:-:S13]  /*cc40*/  ISETP.NE.AND P1, PT, R9, RZ, PT ;  /* 0x000000ff0900720c */ /* 0x000fda0003f25270 */
[----:B---3--:R-:W-:Y:S05]  /*cc50*/  @!P1 BRA `(.L_x_45) ;  /* 0x0000000000049947 */ /* 0x008fea0003800000 */
[----:B------:R-:W-:Y:S01]  /*cc60*/  BPT.TRAP 0x1 ;  /* 0x000000040000795c */ /* 0x000fe20000300000 */
.L_x_45:
[----:B---3--:R-:W3:Y:S01]  /*cc70*/  LDL R7, [R1] ;  /* 0x0000000001077983 */ /* 0x008ee20000100800 */
[----:B------:R-:W-:Y:S01]  /*cc80*/  MOV R9, 0x400 ;  /* 0x0000040000097802 */ /* 0x000fe20000000f00 */
[----:B--2---:R-:W2:Y:S01]  /*cc90*/  S2R R12, SR_CgaCtaId ;  /* 0x00000000000c7919 */ /* 0x004ea20000008800 */
[----:B------:R-:W-:Y:S01]  /*cca0*/  R2UR UR9, R6 ;  /* 0x00000000060972ca */ /* 0x000fe200000e0000 */
[----:B------:R-:W-:Y:S01]  /*ccb0*/  UIADD3 UR4, UP0, UR36, 0x370, URZ ;  /* 0x0000037024047890 */ /* 0x000fe2000ff1e03f */
[----:B------:R-:W-:Y:S02]  /*ccc0*/  R2UR UR12, R4 ;  /* 0x00000000040c72ca */ /* 0x000fe400000e0000 */
[----:B-----5:R-:W-:Y:S01]  /*ccd0*/  R2UR UR13, R5 ;  /* 0x00000000050d72ca */ /* 0x020fe200000e0000 */
[----:B------:R-:W-:Y:S01]  /*cce0*/  UIADD3.X UR5, URZ, UR37, URZ, UP0, !UPT ;  /* 0x000000253f057290 */ /* 0x000fe200087fe43f */
[----:B--2---:R-:W-:-:S05]  /*ccf0*/  LEA R9, R12, R9, 0x18 ;  /* 0x000000090c097211 */ /* 0x004fca00078ec0ff */
[----:B------:R-:W-:-:S05]  /*cd00*/  IMAD R6, R16, 0xa000, R9 ;  /* 0x0000a00010067824 */ /* 0x000fca00078e0209 */
[----:B------:R-:W-:Y:S01]  /*cd10*/  R2UR UR14, R6 ;  /* 0x00000000060e72ca */ /* 0x000fe200000e0000 */
[----:B------:R-:W-:Y:S01]  /*cd20*/  UIADD3 UR9, UR9, 0x38830, URZ ;  /* 0x0003883009097890 */ /* 0x000fe2000fffe03f */
[----:B------:R-:W-:Y:S01]  /*cd30*/  UMOV UR10, URZ ;  /* 0x0000003f000a7c82 */ /* 0x000fe20008000000 */
[----:B------:R-:W-:Y:S01]  /*cd40*/  UMOV UR6, 0x0 ;  /* 0x0000000000067882 */ /* 0x000fe20000000000 */
[----:B------:R-:W-:-:S09]  /*cd50*/  UMOV UR7, 0x14f00000 ;  /* 0x14f0000000077882 */ /* 0x000fd20000000000 */
[----:B------:R-:W-:Y:S02]  /*cd60*/  UIADD3 UR8, UR14, 0x24400, URZ ;  /* 0x000244000e087890 */ /* 0x000fe4000fffe03f */
[----:B------:R-:W-:Y:S02]  /*cd70*/  UIADD3 UR15, UR14, 0x26c00, URZ ;  /* 0x00026c000e0f7890 */ /* 0x000fe4000fffe03f */
[----:B------:R-:W-:Y:S01]  /*cd80*/  UIADD3 UR17, UR14, 0x29400, URZ ;  /* 0x000294000e117890 */ /* 0x000fe2000fffe03f */
[----:B------:R-:W-:Y:S01]  /*cd90*/  UMOV UR16, 0x40 ;  /* 0x0000004000107882 */ /* 0x000fe20000000000 */
[----:B------:R-:W-:-:S03]  /*cda0*/  UIADD3 UR18, UR14, 0x2bc00, URZ ;  /* 0x0002bc000e127890 */ /* 0x000fc6000fffe03f */
[----:B------:R-:W-:Y:S01]  /*cdb0*/  UMOV UR14, 0x80 ;  /* 0x00000080000e7882 */ /* 0x000fe20000000000 */
[----:B---3--:R-:W-:-:S13]  /*cdc0*/  R2UR UR11, R7 ;  /* 0x00000000070b72ca */ /* 0x008fda00000e0000 */
[----:B------:R-:W-:-:S09]  /*cdd0*/  UIMAD UR11, UR11, 0x50, URZ ;  /* 0x000000500b0b78a4 */ /* 0x000fd2000f8e023f */
[----:B------:R2:W-:Y:S02]  /*cde0*/  UTMALDG.4D [UR8], [UR4], desc[UR6] ;  /* 0x00000608040075b4 */ /* 0x0005e40008019000 */
[----:B--2---:R-:W-:Y:S01]  /*cdf0*/  UMOV UR8, UR15 ;  /* 0x0000000f00087c82 */ /* 0x004fe20008000000 */
[----:B------:R-:W-:Y:S02]  /*ce00*/  UMOV UR10, UR16 ;  /* 0x00000010000a7c82 */ /* 0x000fe40008000000 */
[----:B------:R2:W-:Y:S02]  /*ce10*/  UTMALDG.4D [UR8], [UR4], desc[UR6] ;  /* 0x00000608040075b4 */ /* 0x0005e40008019000 */
[----:B--2---:R-:W-:Y:S01]  /*ce20*/  UMOV UR8, UR17 ;  /* 0x0000001100087c82 */ /* 0x004fe20008000000 */
[----:B------:R-:W-:Y:S01]  /*ce30*/  UMOV UR10, UR14 ;  /* 0x0000000e000a7c82 */ /* 0x000fe20008000000 */
[----:B------:R-:W-:Y:S01]  /*ce40*/  UMOV UR14, 0xc0 ;  /* 0x000000c0000e7882 */ /* 0x000fe20000000000 */
[----:B------:R2:W-:Y:S02]  /*ce50*/  UTMALDG.4D [UR8], [UR4], desc[UR6] ;  /* 0x00000608040075b4 */ /* 0x0005e40008019000 */
[----:B--2---:R-:W-:Y:S01]  /*ce60*/  UMOV UR8, UR18 ;  /* 0x0000001200087c82 */ /* 0x004fe20008000000 */
[----:B------:R-:W-:-:S02]  /*ce70*/  UMOV UR10, UR14 ;  /* 0x0000000e000a7c82 */ /* 0x000fc40008000000 */
[----:B------:R2:W-:Y:S02]  /*ce80*/  UTMALDG.4D [UR8], [UR4], desc[UR6] ;  /* 0x00000608040075b4 */ /* 0x0005e40008019000 */
[----:B--2---:R-:W-:Y:S01]  /*ce90*/  NOP ;  /* 0x0000000000007918 */ /* 0x004fe20000000000 */
.L_x_42:
[----:B------:R-:W2:Y:S01]  /*cea0*/  LDL R13, [R1+0x18] ;  /* 0x00001800010d7983 */ /* 0x000ea20000100800 */
[----:B------:R-:W-:-:S03]  /*ceb0*/  MOV R9, 0x400 ;  /* 0x0000040000097802 */ /* 0x000fc60000000f00 */
[----:B------:R-:W3:Y:S01]  /*cec0*/  LDL.LU R7, [R1+0x14] ;  /* 0x0000140001077983 */ /* 0x000ee20000300800 */
[----:B------:R-:W4:Y:S01]  /*ced0*/  S2R R12, SR_CgaCtaId ;  /* 0x00000000000c7919 */ /* 0x000f220000008800 */
[----:B------:R-:W-:Y:S05]  /*cee0*/  WARPSYNC.ALL ;  /* 0x0000000000007948 */ /* 0x000fea0003800000 */
[----:B------:R-:W-:-:S13]  /*cef0*/  ELECT P1, URZ, PT ;  /* 0x00000000003f782f */ /* 0x000fda0003820000 */
[----:B------:R-:W-:Y:S01]  /*cf00*/  @P1 R2UR UR13, R17 ;  /* 0x00000000110d12ca */ /* 0x000fe200000e0000 */
[----:B------:R-:W-:Y:S01]  /*cf10*/  UIADD3 UR4, UP0, UR36, 0x270, URZ ;  /* 0x0000027024047890 */ /* 0x000fe2000ff1e03f */
[----:B------:R-:W-:Y:S02]  /*cf20*/  @P1 R2UR UR12, R18 ;  /* 0x00000000120c12ca */ /* 0x000fe400000e0000 */
[----:B------:R-:W-:Y:S01]  /*cf30*/  @P1 R2UR UR11, R8 ;  /* 0x00000000080b12ca */ /* 0x000fe200000e0000 */
[----:B------:R-:W-:Y:S01]  /*cf40*/  UIADD3.X UR5, URZ, UR37, URZ, UP0, !UPT ;  /* 0x000000253f057290 */ /* 0x000fe200087fe43f */
[----:B----4-:R-:W-:-:S04]  /*cf50*/  LEA R9, R12, R9, 0x18 ;  /* 0x000000090c097211 */ /* 0x010fc800078ec0ff */
[----:B------:R-:W-:Y:S02]  /*cf60*/  R2UR UR30, R9 ;  /* 0x00000000091e72ca */ /* 0x000fe400000e0000 */
[----:B------:R-:W-:Y:S01]  /*cf70*/  @P1 MOV R6, 0x10000 ;  /* 0x0001000000061802 */ /* 0x000fe20000000f00 */
[----:B------:R-:W-:Y:S01]  /*cf80*/  BAR.SYNC.DEFER_BLOCKING 0x8, 0x120 ;  /* 0x0204800000007b1d */ /* 0x000fe20000010000 */
[----:B------:R-:W-:-:S09]  /*cf90*/  @P1 R2UR UR29, R17 ;  /* 0x00000000111d12ca */ /* 0x000fd200000e0000 */
[----:B------:R-:W-:Y:S02]  /*cfa0*/  UIADD3 UR8, UR30, 0x14400, URZ ;  /* 0x000144001e087890 */ /* 0x000fe4000fffe03f */
[----:B------:R-:W-:Y:S01]  /*cfb0*/  UIADD3 UR9, UR30, 0x38800, URZ ;  /* 0x000388001e097890 */ /* 0x000fe2000fffe03f */
[----:B------:R-:W-:Y:S01]  /*cfc0*/  @P1 R2UR UR28, R18 ;  /* 0x00000000121c12ca */ /* 0x000fe200000e0000 */
[----:B------:R-:W-:Y:S01]  /*cfd0*/  UMOV UR6, 0x0 ;  /* 0x0000000000067882 */ /* 0x000fe20000000000 */
[----:B------:R-:W-:Y:S01]  /*cfe0*/  UMOV UR7, 0x12f00000 ;  /* 0x12f0000000077882 */ /* 0x000fe20000000000 */
[----:B------:R-:W-:Y:S01]  /*cff0*/  UMOV UR10, URZ ;  /* 0x0000003f000a7c82 */ /* 0x000fe20008000000 */
[----:B------:R-:W-:Y:S02]  /*d000*/  @P1 R2UR UR27, R8 ;  /* 0x00000000081b12ca */ /* 0x000fe400000e0000 */
[----:B------:R-:W-:Y:S02]  /*d010*/  @P1 R2UR UR21, R17 ;  /* 0x00000000111512ca */ /* 0x000fe400000e0000 */
[----:B------:R-:W-:-:S02]  /*d020*/  @P1 R2UR UR20, R18 ;  /* 0x00000000121412ca */ /* 0x000fc400000e0000 */
[----:B------:R-:W-:Y:S01]  /*d030*/  @P1 R2UR UR19, R8 ;  /* 0x00000000081312ca */ /* 0x000fe200000e0000 */
[----:B------:R2:W-:Y:S01]  /*d040*/  @P1 SYNCS.ARRIVE.TRANS64 RZ, [R9+URZ+0x38800], R6 ;  /* 0x0388000609ff19a7 */ /* 0x0005e2000800003f */
[----:B------:R4:W-:Y:S01]  /*d050*/  UTMALDG.4D [UR8], [UR4], desc[UR6] ;  /* 0x00000608040075b4 */ /* 0x0009e20008019000 */
[----:B------:R-:W-:Y:S02]  /*d060*/  UIADD3 UR24, UR30, 0x18400, URZ ;  /* 0x000184001e187890 */ /* 0x000fe4000fffe03f */
[----:B------:R-:W-:Y:S01]  /*d070*/  UIADD3 UR16, UR30, 0x1c400, URZ ;  /* 0x0001c4001e107890 */ /* 0x000fe2000fffe03f */
[----:B------:R-:W-:Y:S01]  /*d080*/  UMOV UR14, 0x0 ;  /* 0x00000000000e7882 */ /* 0x000fe20000000000 */
[----:B------:R-:W-:Y:S01]  /*d090*/  UMOV UR15, 0x12f00000 ;  /* 0x12f00000000f7882 */ /* 0x000fe20000000000 */
[----:B------:R-:W-:Y:S01]  /*d0a0*/  UMOV UR26, 0x40 ;  /* 0x00000040001a7882 */ /* 0x000fe20000000000 */
[----:B------:R-:W-:Y:S01]  /*d0b0*/  UMOV UR25, UR9 ;  /* 0x0000000900197c82 */ /* 0x000fe20008000000 */
[----:B------:R-:W-:Y:S01]  /*d0c0*/  UMOV UR22, 0x0 ;  /* 0x0000000000167882 */ /* 0x000fe20000000000 */
[----:B------:R-:W-:Y:S01]  /*d0d0*/  UMOV UR23, 0x12f00000 ;  /* 0x12f0000000177882 */ /* 0x000fe20000000000 */
[----:B------:R-:W-:Y:S01]  /*d0e0*/  UMOV UR18, 0x80 ;  /* 0x0000008000127882 */ /* 0x000fe20000000000 */
[----:B------:R-:W-:Y:S01]  /*d0f0*/  UMOV UR17, UR9 ;  /* 0x0000000900117c82 */ /* 0x000fe20008000000 */
[----:B------:R1:W-:Y:S01]  /*d100*/  UTMALDG.4D [UR24], [UR4], desc[UR14] ;  /* 0x00000e18040075b4 */ /* 0x0003e20008019000 */
[----:B------:R1:W-:Y:S01]  /*d110*/  UTMALDG.4D [UR16], [UR4], desc[UR22] ;  /* 0x00001610040075b4 */ /* 0x0003e20008019000 */
[----:B----4-:R-:W-:-:S02]  /*d120*/  @P1 R2UR UR13, R17 ;  /* 0x00000000110d12ca */ /* 0x010fc400000e0000 */
[----:B------:R-:W-:Y:S02]  /*d130*/  @P1 R2UR UR12, R18 ;  /* 0x00000000120c12ca */ /* 0x000fe400000e0000 */
[----:B------:R-:W-:Y:S01]  /*d140*/  @P1 R2UR UR11, R8 ;  /* 0x00000000080b12ca */ /* 0x000fe200000e0000 */
[----:B------:R-:W-:Y:S01]  /*d150*/  UIADD3 UR8, UR30, 0x20400, URZ ;  /* 0x000204001e087890 */ /* 0x000fe2000fffe03f */
[----:B------:R-:W-:Y:S01]  /*d160*/  UMOV UR6, 0x0 ;  /* 0x0000000000067882 */ /* 0x000fe20000000000 */
[----:B------:R-:W-:Y:S01]  /*d170*/  UMOV UR7, 0x12f00000 ;  /* 0x12f0000000077882 */ /* 0x000fe20000000000 */
[----:B------:R-:W-:-:S09]  /*d180*/  UMOV UR10, 0xc0 ;  /* 0x000000c0000a7882 */ /* 0x000fd20000000000 */
[----:B------:R1:W-:Y:S01]  /*d190*/  UTMALDG.4D [UR8], [UR4], desc[UR6] ;  /* 0x00000608040075b4 */ /* 0x0003e20008019000 */
[----:B------:R-:W-:Y:S01]  /*d1a0*/  BSSY B0, `(.L_x_46) ;  /* 0x0000006000007945 */ /* 0x000fe20003800000 */
[----:B--2---:R-:W-:-:S04]  /*d1b0*/  LOP3.LUT R6, R13, 0x1, RZ, 0xc, !PT ;  /* 0x000000010d067812 */ /* 0x004fc800078e0cff */
[----:B------:R-:W-:-:S04]  /*d1c0*/  SHF.L.U32 R6, R6, 0x1f, RZ ;  /* 0x0000001f06067819 */ /* 0x000fc800000006ff */
[----:B------:R-:W2:Y:S01]  /*d1d0*/  SYNCS.PHASECHK.TRANS64.TRYWAIT P1, [R9+URZ+0x38820], R6 ;  /* 0x03882006090075a7 */ /* 0x000ea2000802017f */
[----:B---3--:R-:W-:Y:S01]  /*d1e0*/  ISETP.GE.AND P2, PT, R7, 0x51, PT ;  /* 0x000000510700780c */ /* 0x008fe20003f46270 */
[----:B-12---:R-:W-:-:S12]  /*d1f0*/  @!P1 BRA `(.L_x_47) ;  /* 0x00000024005c9947 */ /* 0x006fd80003800000 */
.L_x_98:
[----:B------:R-:W-:Y:S05]  /*d200*/  BSYNC B0 ;  /* 0x0000000000007941 */ /* 0x000fea0003800000 */
.L_x_46:
[----:B------:R-:W-:Y:S05]  /*d210*/  @!P2 BRA `(.L_x_48) ;  /* 0x000000180084a947 */ /* 0x000fea0003800000 */
[----:B-1----:R-:W2:Y:S01]  /*d220*/  LDL R7, [R1+0xc] ;  /* 0x00000c0001077983 */ /* 0x002ea20000100800 */
[----:B------:R-:W-:Y:S01]  /*d230*/  MOV R6, 0x1 ;  /* 0x0000000100067802 */ /* 0x000fe20000000f00 */
[----:B--2---:R-:W-:-:S05]  /*d240*/  IMAD.MOV R13, RZ, RZ, -R7 ;  /* 0x000000ffff0d7224 */ /* 0x004fca00078e0a07 */
[----:B------:R-:W-:-:S05]  /*d250*/  VIADDMNMX R13, R13, R6, 0xffffffff, !PT ;  /* 0xffffffff0d0d7446 */ /* 0x000fca0007800106 */
[----:B------:R-:W-:-:S05]  /*d260*/  IMAD.IADD R6, R7, 0x1, R13 ;  /* 0x0000000107067824 */ /* 0x000fca00078e020d */
[----:B------:R-:W-:-:S04]  /*d270*/  LOP3.LUT R6, R6, 0x1, RZ, 0xc0, !PT ;  /* 0x0000000106067812 */ /* 0x000fc800078ec0ff */
[----:B------:R-:W-:Y:S02]  /*d280*/  ISETP.NE.U32.AND P1, PT, R6, 0x1, PT ;  /* 0x000000010600780c */ /* 0x000fe40003f25070 */
[----:B------:R-:W-:-:S11]  /*d290*/  IADD3 R6, R7, -0x2, RZ ;  /* 0xfffffffe07067810 */ /* 0x000fd60007ffe0ff */
[----:B------:R-:W-:Y:S05]  /*d2a0*/  @P1 BRA `(.L_x_49) ;  /* 0x0000000800281947 */ /* 0x000fea0003800000 */
[----:B------:R-:W-:Y:S01]  /*d2b0*/  VIADD R7, R16, 0x1 ;  /* 0x0000000110077836 */ /* 0x000fe20000000000 */
[----:B------:R-:W-:Y:S04]  /*d2c0*/  BSSY B0, `(.L_x_50) ;  /* 0x0000084000007945 */ /* 0x000fe80003800000 */
[----:B------:R-:W-:-:S04]  /*d2d0*/  ISETP.NE.AND P1, PT, R7, 0x2, PT ;  /* 0x000000020700780c */ /* 0x000fc80003f25270 */
[----:B------:R-:W-:Y:S02]  /*d2e0*/  SEL R12, RZ, 0x1, P1 ;  /* 0x00000001ff0c7807 */ /* 0x000fe40000800000 */
[----:B------:R-:W-:Y:S02]  /*d2f0*/  SEL R7, R7, RZ, P1 ;  /* 0x000000ff07077207 */ /* 0x000fe40000800000 */
[----:B------:R-:W-:Y:S01]  /*d300*/  LOP3.LUT R12, R19, R12, RZ, 0x3c, !PT ;  /* 0x0000000c130c7212 */ /* 0x000fe200078e3cff */
[----:B------:R-:W-:Y:S06]  /*d310*/  @!P6 BRA `(.L_x_51) ;  /* 0x0000000400f8e947 */ /* 0x000fec0003800000 */
[----:B------:R-:W-:Y:S01]  /*d320*/  MOV R8, R5 ;  /* 0x0000000500087202 */ /* 0x000fe20000000f00 */
[----:B------:R-:W-:Y:S06]  /*d330*/  @!P0 BRA `(.L_x_52) ;  /* 0x0000000000488947 */ /* 0x000fec0003800000 */
[----:B------:R-:W1:Y:S01]  /*d340*/  LDC R15, c[0x0][0x41c] ;  /* 0x00010700ff0f7b82 */ /* 0x000e620000000800 */
[----:B------:R-:W-:Y:S01]  /*d350*/  ULDC.64 UR4, c[0x0][0x408] ;  /* 0x0001020000047ab9 */ /* 0x000fe20000000a00 */
[----:B------:R-:W-:Y:S01]  /*d360*/  ULDC.64 UR6, c[0x0][0x208] ;  /* 0x0000820000067ab9 */ /* 0x000fe20000000a00 */
[----:B-1----:R-:W-:-:S13]  /*d370*/  ISETP.NE.AND P1, PT, R15, 0x1, PT ;  /* 0x000000010f00780c */ /* 0x002fda0003f25270 */
[----:B------:R-:W1:Y:S02]  /*d380*/  @P1 LDC.64 R8, c[0x0][0x420] ;  /* 0x00010800ff081b82 */ /* 0x000e640000000a00 */
[----:B-1----:R-:W-:-:S04]  /*d390*/  @P1 IMAD.HI.U32 R14, R6, R8, RZ ;  /* 0x00000008060e1227 */ /* 0x002fc800078e00ff */
[----:B------:R-:W-:Y:S01]  /*d3a0*/  IMAD.MOV.U32 R8, RZ, RZ, R6 ;  /* 0x000000ffff087224 */ /* 0x000fe200078e0006 */
[----:B------:R-:W-:Y:S01]  /*d3b0*/  @P1 SHF.R.U32.HI R8, RZ, R9, R14 ;  /* 0x00000009ff081219 */ /* 0x000fe2000001160e */
[----:B------:R-:W-:-:S03]  /*d3c0*/  IMAD R14, R11, UR4, RZ ;  /* 0x000000040b0e7c24 */ /* 0x000fc6000f8e02ff */
[----:B------:R-:W-:Y:S01]  /*d3d0*/  IADD3 R9, -R8, RZ, RZ ;  /* 0x000000ff08097210 */ /* 0x000fe20007ffe1ff */
[----:B------:R-:W-:-:S04]  /*d3e0*/  IMAD R14, R0, UR5, R14 ;  /* 0x00000005000e7c24 */ /* 0x000fc8000f8e020e */
[----:B------:R-:W-:Y:S01]  /*d3f0*/  IMAD R6, R15, R9, R6 ;  /* 0x000000090f067224 */ /* 0x000fe200078e0206 */
[----:B------:R-:W-:-:S03]  /*d400*/  SHF.R.S32.HI R9, RZ, 0x1f, R8 ;  /* 0x0000001fff097819 */ /* 0x000fc60000011408 */
[----:B------:R-:W-:-:S04]  /*d410*/  IMAD.WIDE.U32 R8, R0, UR4, R8 ;  /* 0x0000000400087c25 */ /* 0x000fc8000f8e0008 */
[----:B------:R-:W-:Y:S01]  /*d420*/  IMAD.IADD R9, R14, 0x1, R9 ;  /* 0x000000010e097824 */ /* 0x000fe200078e0209 */
[----:B------:R-:W-:-:S04]  /*d430*/  LEA R2, P1, R8, R2, 0x2 ;  /* 0x0000000208027211 */ /* 0x000fc800078210ff */
[----:B------:R-:W-:-:S05]  /*d440*/  LEA.HI.X R3, R8, R3, R9, 0x2, P1 ;  /* 0x0000000308037211 */ /* 0x000fca00008f1409 */
[----:B------:R1:W5:Y:S04]  /*d450*/  LDG.E R8, desc[UR6][R2.64] ;  /* 0x0000000602087981 */ /* 0x000368000c1e1900 */
.L_x_52:
[----:B-1----:R-:W1:Y:S01]  /*d460*/  S2R R3, SR_CgaCtaId ;  /* 0x0000000000037919 */ /* 0x002e620000008800 */
[----:B------:R-:W-:-:S04]  /*d470*/  MOV R2, 0x400 ;  /* 0x0000040000027802 */ /* 0x000fc80000000f00 */
[----:B-1----:R-:W-:Y:S02]  /*d480*/  LEA R2, R3, R2, 0x18 ;  /* 0x0000000203027211 */ /* 0x002fe400078ec0ff */
[----:B------:R-:W-:Y:S02]  /*d490*/  SHF.L.U32 R3, R12, 0x1f, RZ ;  /* 0x0000001f0c037819 */ /* 0x000fe400000006ff */
[----:B------:R-:W-:-:S04]  /*d4a0*/  LEA R2, R7, R2, 0x3 ;  /* 0x0000000207027211 */ /* 0x000fc800078e18ff */
[----:B------:R-:W1:Y:S02]  /*d4b0*/  SYNCS.PHASECHK.TRANS64.TRYWAIT P1, [R2+URZ+0x38840], R3 ;  /* 0x03884003020075a7 */ /* 0x000e64000802017f */
[----:B-1----:R-:W-:Y:S05]  /*d4c0*/  @!P1 BRA `(.L_x_53) ;  /* 0x0000002000c89947 */ /* 0x002fea0003800000 */
.L_x_99:
[----:B------:R-:W2:Y:S02]  /*d4d0*/  S2R R9, SR_TID.X ;  /* 0x0000000000097919 */ /* 0x000ea40000002100 */
[----:B--2---:R-:W-:-:S04]  /*d4e0*/  LOP3.LUT R9, R9, 0x7f, RZ, 0xc0, !PT ;  /* 0x0000007f09097812 */ /* 0x004fc800078ec0ff */
[----:B------:R-:W-:-:S13]  /*d4f0*/  ISETP.NE.AND P2, PT, R9, RZ, PT ;  /* 0x000000ff0900720c */ /* 0x000fda0003f45270 */
[----:B------:R-:W-:Y:S05]  /*d500*/  @P2 BRA `(.L_x_54) ;  /* 0x00000000001c2947 */ /* 0x000fea0003800000 */
[----:B------:R-:W2:Y:S01]  /*d510*/  S2R R9, SR_TID.X ;  /* 0x0000000000097919 */ /* 0x000ea20000002100 */
[----:B-1----:R-:W-:-:S04]  /*d520*/  IMAD.MOV.U32 R3, RZ, RZ, 0xa000 ;  /* 0x0000a000ff037424 */ /* 0x002fc800078e00ff */
[----:B------:R3:W-:Y:S01]  /*d530*/  SYNCS.ARRIVE.TRANS64 RZ, [R2+URZ+0x38830], R3 ;  /* 0x0388300302ff79a7 */ /* 0x0007e2000800003f */
[----:B--2---:R-:W-:-:S04]  /*d540*/  LOP3.LUT R9, R9, 0x1f, RZ, 0xc0, !PT ;  /* 0x0000001f09097812 */ /* 0x004fc800078ec0ff */
[----:B------:R-:W-:-:S13]  /*d550*/  ISETP.NE.AND P1, PT, R9, RZ, PT ;  /* 0x000000ff0900720c */ /* 0x000fda0003f25270 */
[----:B---3--:R-:W-:Y:S05]  /*d560*/  @!P1 BRA `(.L_x_54) ;  /* 0x0000000000049947 */ /* 0x008fea0003800000 */
[----:B------:R-:W-:Y:S01]  /*d570*/  BPT.TRAP 0x1 ;  /* 0x000000040000795c */ /* 0x000fe20000300000 */
.L_x_54:
[----:B------:R-:W2:Y:S01]  /*d580*/  S2R R14, SR_CgaCtaId ;  /* 0x00000000000e7919 */ /* 0x000ea20000008800 */
[----:B------:R-:W-:Y:S01]  /*d590*/  MOV R9, 0x400 ;  /* 0x0000040000097802 */ /* 0x000fe20000000f00 */
[----:B------:R-:W-:Y:S01]  /*d5a0*/  UIADD3 UR4, UP0, UR36, 0x370, URZ ;  /* 0x0000037024047890 */ /* 0x000fe2000ff1e03f */
[----:B------:R-:W-:Y:S01]  /*d5b0*/  R2UR UR9, R2 ;  /* 0x00000000020972ca */ /* 0x000fe200000e0000 */
[----:B------:R-:W-:Y:S01]  /*d5c0*/  UMOV UR10, URZ ;  /* 0x0000003f000a7c82 */ /* 0x000fe20008000000 */
[----:B------:R-:W-:Y:S01]  /*d5d0*/  R2UR UR11, R6 ;  /* 0x00000000060b72ca */ /* 0x000fe200000e0000 */
[----:B------:R-:W-:Y:S01]  /*d5e0*/  UIADD3.X UR5, URZ, UR37, URZ, UP0, !UPT ;  /* 0x000000253f057290 */ /* 0x000fe200087fe43f */
[----:B------:R-:W-:Y:S01]  /*d5f0*/  R2UR UR12, R4 ;  /* 0x00000000040c72ca */ /* 0x000fe200000e0000 */
[----:B------:R-:W-:Y:S01]  /*d600*/  UMOV UR6, 0x0 ;  /* 0x0000000000067882 */ /* 0x000fe20000000000 */
[----:B-----5:R-:W-:Y:S01]  /*d610*/  R2UR UR13, R8 ;  /* 0x00000000080d72ca */ /* 0x020fe200000e0000 */
[----:B------:R-:W-:Y:S01]  /*d620*/  UMOV UR7, 0x14f00000 ;  /* 0x14f0000000077882 */ /* 0x000fe20000000000 */
[----:B------:R-:W-:Y:S01]  /*d630*/  UMOV UR17, 0x40 ;  /* 0x0000004000117882 */ /* 0x000fe20000000000 */
[----:B------:R-:W-:Y:S01]  /*d640*/  UMOV UR18, 0x80 ;  /* 0x0000008000127882 */ /* 0x000fe20000000000 */
[----:B------:R-:W-:Y:S01]  /*d650*/  UMOV UR19, 0xc0 ;  /* 0x000000c000137882 */ /* 0x000fe20000000000 */
[----:B-1----:R-:W-:-:S02]  /*d660*/  SHF.L.U32 R3, R19, 0x1f, RZ ;  /* 0x0000001f13037819 */ /* 0x002fc400000006ff */
[----:B------:R-:W-:Y:S02]  /*d670*/  UIADD3 UR9, UR9, 0x38830, URZ ;  /* 0x0003883009097890 */ /* 0x000fe4000fffe03f */
[----:B------:R-:W-:Y:S01]  /*d680*/  UIMAD UR11, UR11, 0x50, URZ ;  /* 0x000000500b0b78a4 */ /* 0x000fe2000f8e023f */
[----:B--2---:R-:W-:-:S05]  /*d690*/  LEA R9, R14, R9, 0x18 ;  /* 0x000000090e097211 */ /* 0x004fca00078ec0ff */
[----:B------:R-:W-:-:S05]  /*d6a0*/  IMAD R2, R7, 0xa000, R9 ;  /* 0x0000a00007027824 */ /* 0x000fca00078e0209 */
[----:B------:R-:W-:Y:S02]  /*d6b0*/  R2UR UR14, R2 ;  /* 0x00000000020e72ca */ /* 0x000fe400000e0000 */
[----:B------:R-:W-:-:S05]  /*d6c0*/  IADD3 R2, R9, 0x38800, RZ ;  /* 0x0003880009027810 */ /* 0x000fca0007ffe0ff */
[----:B------:R-:W-:-:S06]  /*d6d0*/  IMAD R2, R16, 0x8, R2 ;  /* 0x0000000810027824 */ /* 0x000fcc00078e0202 */
[----:B------:R-:W-:Y:S02]  /*d6e0*/  UIADD3 UR8, UR14, 0x24400, URZ ;  /* 0x000244000e087890 */ /* 0x000fe4000fffe03f */
[----:B------:R-:W-:Y:S02]  /*d6f0*/  UIADD3 UR15, UR14, 0x26c00, URZ ;  /* 0x00026c000e0f7890 */ /* 0x000fe4000fffe03f */
[----:B------:R-:W-:Y:S02]  /*d700*/  UIADD3 UR16, UR14, 0x29400, URZ ;  /* 0x000294000e107890 */ /* 0x000fe4000fffe03f */
[----:B------:R-:W-:-:S03]  /*d710*/  UIADD3 UR14, UR14, 0x2bc00, URZ ;  /* 0x0002bc000e0e7890 */ /* 0x000fc6000fffe03f */
[----:B------:R1:W-:Y:S02]  /*d720*/  UTMALDG.4D [UR8], [UR4], desc[UR6] ;  /* 0x00000608040075b4 */ /* 0x0003e40008019000 */
[----:B-1----:R-:W-:Y:S01]  /*d730*/  UMOV UR8, UR15 ;  /* 0x0000000f00087c82 */ /* 0x002fe20008000000 */
[----:B------:R-:W-:Y:S02]  /*d740*/  UMOV UR10, UR17 ;  /* 0x00000011000a7c82 */ /* 0x000fe40008000000 */
[----:B------:R1:W-:Y:S02]  /*d750*/  UTMALDG.4D [UR8], [UR4], desc[UR6] ;  /* 0x00000608040075b4 */ /* 0x0003e40008019000 */
[----:B-1----:R-:W-:Y:S01]  /*d760*/  UMOV UR8, UR16 ;  /* 0x0000001000087c82 */ /* 0x002fe20008000000 */
[----:B------:R-:W-:Y:S02]  /*d770*/  UMOV UR10, UR18 ;  /* 0x00000012000a7c82 */ /* 0x000fe40008000000 */
[----:B------:R1:W-:Y:S02]  /*d780*/  UTMALDG.4D [UR8], [UR4], desc[UR6] ;  /* 0x00000608040075b4 */ /* 0x0003e40008019000 */
[----:B-1----:R-:W-:Y:S01]  /*d790*/  UMOV UR8, UR14 ;  /* 0x0000000e00087c82 */ /* 0x002fe20008000000 */
[----:B------:R-:W-:-:S02]  /*d7a0*/  UMOV UR10, UR19 ;  /* 0x00000013000a7c82 */ /* 0x000fc40008000000 */
[----:B------:R1:W-:Y:S01]  /*d7b0*/  UTMALDG.4D [UR8], [UR4], desc[UR6] ;  /* 0x00000608040075b4 */ /* 0x0003e20008019000 */
[----:B------:R-:W2:Y:S02]  /*d7c0*/  SYNCS.PHASECHK.TRANS64.TRYWAIT P1, [R2+URZ+0x60], R3 ;  /* 0x00006003020075a7 */ /* 0x000ea4000802017f */
[----:B-12---:R-:W-:Y:S05]  /*d7d0*/  @!P1 BRA `(.L_x_55) ;  /* 0x0000002000189947 */ /* 0x006fea0003800000 */
.L_x_100:
[----:B------:R-:W-:Y:S05]  /*d7e0*/  @P2 BRA `(.L_x_56) ;  /* 0x00000000002c2947 */ /* 0x000fea0003800000 */
[----:B------:R-:W2:Y:S01]  /*d7f0*/  S2R R9, SR_TID.X ;  /* 0x0000000000097919 */ /* 0x000ea20000002100 */
[----:B------:R-:W-:Y:S01]  /*d800*/  MOV R14, 0x400 ;  /* 0x00000400000e7802 */ /* 0x000fe20000000f00 */
[----:B-1----:R-:W-:Y:S01]  /*d810*/  IMAD.MOV.U32 R3, RZ, RZ, 0xa000 ;  /* 0x0000a000ff037424 */ /* 0x002fe200078e00ff */
[----:B------:R-:W1:Y:S01]  /*d820*/  S2R R15, SR_CgaCtaId ;  /* 0x00000000000f7919 */ /* 0x000e620000008800 */
[----:B--2---:R-:W-:-:S04]  /*d830*/  LOP3.LUT R9, R9, 0x1f, RZ, 0xc0, !PT ;  /* 0x0000001f09097812 */ /* 0x004fc800078ec0ff */
[----:B------:R-:W-:Y:S02]  /*d840*/  ISETP.NE.AND P1, PT, R9, RZ, PT ;  /* 0x000000ff0900720c */ /* 0x000fe40003f25270 */
[----:B-1----:R-:W-:-:S04]  /*d850*/  LEA R14, R15, R14, 0x18 ;  /* 0x0000000e0f0e7211 */ /* 0x002fc800078ec0ff */
[----:B------:R-:W-:-:S04]  /*d860*/  LEA R2, R16, R14, 0x3 ;  /* 0x0000000e10027211 */ /* 0x000fc800078e18ff */
[----:B------:R2:W-:Y:S03]  /*d870*/  SYNCS.ARRIVE.TRANS64 RZ, [R2+URZ+0x38850], R3 ;  /* 0x0388500302ff79a7 */ /* 0x0005e6000800003f */
[----:B------:R-:W-:Y:S05]  /*d880*/  @!P1 BRA `(.L_x_56) ;  /* 0x0000000000049947 */ /* 0x000fea0003800000 */
[----:B------:R-:W-:Y:S01]  /*d890*/  BPT.TRAP 0x1 ;  /* 0x000000040000795c */ /* 0x000fe20000300000 */
.L_x_56:
[----:B-12---:R-:W2:Y:S01]  /*d8a0*/  LDL.LU R3, [R1] ;  /* 0x0000000001037983 */ /* 0x006ea20000300800 */
[----:B------:R-:W-:Y:S01]  /*d8b0*/  MOV R9, 0x400 ;  /* 0x0000040000097802 */ /* 0x000fe20000000f00 */
[----:B------:R-:W1:Y:S01]  /*d8c0*/  S2R R14, SR_CgaCtaId ;  /* 0x00000000000e7919 */ /* 0x000e620000008800 */
[----:B------:R-:W-:Y:S01]  /*d8d0*/  R2UR UR13, R5 ;  /* 0x00000000050d72ca */ /* 0x000fe200000e0000 */
[----:B------:R-:W-:Y:S01]  /*d8e0*/  UIADD3 UR4, UP0, UR36, 0x470, URZ ;  /* 0x0000047024047890 */ /* 0x000fe2000ff1e03f */
[----:B------:R-:W-:Y:S02]  /*d8f0*/  R2UR UR12, R4 ;  /* 0x00000000040c72ca */ /* 0x000fe400000e0000 */
[----:B-1----:R-:W-:-:S04]  /*d900*/  LEA R9, R14, R9, 0x18 ;  /* 0x000000090e097211 */ /* 0x002fc800078ec0ff */
[----:B------:R-:W-:-:S04]  /*d910*/  LEA R2, R16, R9, 0x3 ;  /* 0x0000000910027211 */ /* 0x000fc800078e18ff */
[----:B------:R-:W-:Y:S01]  /*d920*/  R2UR UR9, R2 ;  /* 0x00000000020972ca */ /* 0x000fe200000e0000 */
[----:B------:R-:W-:-:S05]  /*d930*/  IMAD R2, R16, 0xa000, R9 ;  /* 0x0000a00010027824 */ /* 0x000fca00078e0209 */
[----:B------:R-:W-:Y:S01]  /*d940*/  R2UR UR16, R2 ;  /* 0x00000000021072ca */ /* 0x000fe200000e0000 */
[----:B------:R-:W-:-:S06]  /*d950*/  UIADD3.X UR5, URZ, UR37, URZ, UP0, !UPT ;  /* 0x000000253f057290 */ /* 0x000fcc00087fe43f */
[----:B------:R-:W-:-:S06]  /*d960*/  UIADD3 UR9, UR9, 0x38850, URZ ;  /* 0x0003885009097890 */ /* 0x000fcc000fffe03f */
[----:B------:R-:W-:Y:S02]  /*d970*/  UIADD3 UR8, UR16, 0x400, URZ ;  /* 0x0000040010087890 */ /* 0x000fe4000fffe03f */
[----:B------:R-:W-:Y:S02]  /*d980*/  UIADD3 UR14, UR16, 0x2c00, URZ ;  /* 0x00002c00100e7890 */ /* 0x000fe4000fffe03f */
[----:B------:R-:W-:Y:S01]  /*d990*/  UIADD3 UR15, UR16, 0x5400, URZ ;  /* 0x00005400100f7890 */ /* 0x000fe2000fffe03f */
[----:B------:R-:W-:Y:S01]  /*d9a0*/  UMOV UR10, URZ ;  /* 0x0000003f000a7c82 */ /* 0x000fe20008000000 */
[----:B------:R-:W-:Y:S01]  /*d9b0*/  UMOV UR6, 0x0 ;  /* 0x0000000000067882 */ /* 0x000fe20000000000 */
[----:B------:R-:W-:Y:S01]  /*d9c0*/  UMOV UR7, 0x14f00000 ;  /* 0x14f0000000077882 */ /* 0x000fe20000000000 */
[----:B------:R-:W-:Y:S01]  /*d9d0*/  UMOV UR17, 0x40 ;  /* 0x0000004000117882 */ /* 0x000fe20000000000 */
[----:B------:R-:W-:Y:S01]  /*d9e0*/  UIADD3 UR16, UR16, 0x7c00, URZ ;  /* 0x00007c0010107890 */ /* 0x000fe2000fffe03f */
[----:B------:R1:W-:Y:S01]  /*d9f0*/  STL [R1], R6 ;  /* 0x0000000601007387 */ /* 0x0003e20000100800 */
[----:B------:R-:W-:Y:S01]  /*da00*/  IMAD.MOV.U32 R5, RZ, RZ, R8 ;  /* 0x000000ffff057224 */ /* 0x000fe200078e0008 */
[----:B--2---:R-:W-:-:S13]  /*da10*/  R2UR UR11, R3 ;  /* 0x00000000030b72ca */ /* 0x004fda00000e0000 */
[----:B------:R-:W-:-:S09]  /*da20*/  UIMAD UR11, UR11, 0x50, URZ ;  /* 0x000000500b0b78a4 */ /* 0x000fd2000f8e023f */
[----:B------:R2:W-:Y:S02]  /*da30*/  UTMALDG.4D [UR8], [UR4], desc[UR6] ;  /* 0x00000608040075b4 */ /* 0x0005e40008019000 */
[----:B--2---:R-:W-:Y:S01]  /*da40*/  UMOV UR8, UR14 ;  /* 0x0000000e00087c82 */ /* 0x004fe20008000000 */
[----:B------:R-:W-:Y:S01]  /*da50*/  UMOV UR10, UR17 ;  /* 0x00000011000a7c82 */ /* 0x000fe20008000000 */
[----:B------:R-:W-:Y:S01]  /*da60*/  UMOV UR14, 0x80 ;  /* 0x00000080000e7882 */ /* 0x000fe20000000000 */
        /* <DEDUP_REMOVED lines=8> */
[----:B-1----:R-:W-:Y:S01]  /*daf0*/  NOP ;  /* 0x0000000000007918 */ /* 0x002fe20000000000 */
.L_x_51:
[----:B------:R-:W-:Y:S05]  /*db00*/  BSYNC B0 ;  /* 0x0000000000007941 */ /* 0x000fea0003800000 */
.L_x_50:
[----:B------:R-:W2:Y:S01]  /*db10*/  LDL.LU R2, [R1+0xc] ;  /* 0x00000c0001027983 */ /* 0x000ea20000300800 */
[----:B------:R-:W-:Y:S01]  /*db20*/  IMAD.MOV.U32 R16, RZ, RZ, R7 ;  /* 0x000000ffff107224 */ /* 0x000fe200078e0007 */
[----:B------:R-:W-:Y:S02]  /*db30*/  MOV R19, R12 ;  /* 0x0000000c00137202 */ /* 0x000fe40000000f00 */
[----:B--2---:R-:W-:-:S07]  /*db40*/  IADD3 R6, R2, -0x3, RZ ;  /* 0xfffffffd02067810 */ /* 0x004fce0007ffe0ff */
.L_x_49:
[----:B------:R-:W-:Y:S01]  /*db50*/  IMAD.MOV R13, RZ, RZ, -R13 ;  /* 0x000000ffff0d7224 */ /* 0x000fe200078e0a0d */
[----:B------:R-:W-:Y:S04]  /*db60*/  BSSY B0, `(.L_x_48) ;  /* 0x000010c000007945 */ /* 0x000fe80003800000 */
[----:B------:R-:W-:-:S13]  /*db70*/  ISETP.NE.AND P1, PT, R10, R13, PT ;  /* 0x0000000d0a00720c */ /* 0x000fda0003f25270 */
[----:B------:R-:W-:Y:S05]  /*db80*/  @!P1 BRA `(.L_x_57) ;  /* 0x0000001000249947 */ /* 0x000fea0003800000 */
[----:B------:R-:W-:-:S07]  /*db90*/  MOV R8, R5 ;  /* 0x0000000500087202 */ /* 0x000fce0000000f00 */
.L_x_72:
        /* <DEDUP_REMOVED lines=12> */
[----:B------:R-:W-:-:S04]  /*dc60*/  IMAD R13, R11, UR4, RZ ;  /* 0x000000040b0d7c24 */ /* 0x000fc8000f8e02ff */
[----:B------:R-:W-:Y:S01]  /*dc70*/  IMAD R13, R0, UR5, R13 ;  /* 0x00000005000d7c24 */ /* 0x000fe2000f8e020d */
[----:B-1----:R-:W-:-:S13]  /*dc80*/  ISETP.NE.AND P1, PT, R9, 0x1, PT ;  /* 0x000000010900780c */ /* 0x002fda0003f25270 */
[----:B------:R-:W1:Y:S02]  /*dc90*/  @P1 LDC.64 R2, c[0x0][0x420] ;  /* 0x00010800ff021b82 */ /* 0x000e640000000a00 */
[----:B-1----:R-:W-:-:S04]  /*dca0*/  @P1 IMAD.HI.U32 R8, R6, R2, RZ ;  /* 0x0000000206081227 */ /* 0x002fc800078e00ff */
[----:B------:R-:W-:Y:S01]  /*dcb0*/  IMAD.MOV.U32 R2, RZ, RZ, R6 ;  /* 0x000000ffff027224 */ /* 0x000fe200078e0006 */
[----:B------:R-:W-:-:S04]  /*dcc0*/  @P1 SHF.R.U32.HI R2, RZ, R3, R8 ;  /* 0x00000003ff021219 */ /* 0x000fc80000011608 */
[----:B------:R-:W-:Y:S02]  /*dcd0*/  IADD3 R12, -R2, RZ, RZ ;  /* 0x000000ff020c7210 */ /* 0x000fe40007ffe1ff */
[----:B------:R-:W-:-:S03]  /*dce0*/  SHF.R.S32.HI R3, RZ, 0x1f, R2 ;  /* 0x0000001fff037819 */ /* 0x000fc60000011402 */
[----:B------:R-:W-:Y:S02]  /*dcf0*/  IMAD R12, R9, R12, R6 ;  /* 0x0000000c090c7224 */ /* 0x000fe400078e0206 */
[----:B------:R-:W1:Y:S01]  /*dd00*/  LDC.64 R8, c[0x0][0x3f8] ;  /* 0x0000fe00ff087b82 */ /* 0x000e620000000a00 */
[----:B------:R-:W-:-:S04]  /*dd10*/  IMAD.WIDE.U32 R2, R0, UR4, R2 ;  /* 0x0000000400027c25 */ /* 0x000fc8000f8e0002 */
[----:B------:R-:W-:Y:S01]  /*dd20*/  IMAD.IADD R13, R13, 0x1, R3 ;  /* 0x000000010d0d7824 */ /* 0x000fe200078e0203 */
[----:B-1----:R-:W-:-:S04]  /*dd30*/  LEA R8, P1, R2, R8, 0x2 ;  /* 0x0000000802087211 */ /* 0x002fc800078210ff */
[----:B------:R-:W-:-:S05]  /*dd40*/  LEA.HI.X R9, R2, R9, R13, 0x2, P1 ;  /* 0x0000000902097211 */ /* 0x000fca00008f140d */
[----:B------:R1:W5:Y:S04]  /*dd50*/  LDG.E R8, desc[UR6][R8.64] ;  /* 0x0000000608087981 */ /* 0x000368000c1e1900 */
.L_x_60:
[----:B------:R-:W2:Y:S01]  /*dd60*/  S2R R3, SR_CgaCtaId ;  /* 0x0000000000037919 */ /* 0x000ea20000008800 */
[----:B------:R-:W-:-:S04]  /*dd70*/  MOV R2, 0x400 ;  /* 0x0000040000027802 */ /* 0x000fc80000000f00 */
[----:B--2---:R-:W-:Y:S02]  /*dd80*/  LEA R2, R3, R2, 0x18 ;  /* 0x0000000203027211 */ /* 0x004fe400078ec0ff */
[----:B------:R-:W-:Y:S02]  /*dd90*/  SHF.L.U32 R3, R10, 0x1f, RZ ;  /* 0x0000001f0a037819 */ /* 0x000fe400000006ff */
[----:B------:R-:W-:-:S04]  /*dda0*/  LEA R2, R7, R2, 0x3 ;  /* 0x0000000207027211 */ /* 0x000fc800078e18ff */
[----:B------:R-:W2:Y:S02]  /*ddb0*/  SYNCS.PHASECHK.TRANS64.TRYWAIT P1, [R2+URZ+0x38840], R3 ;  /* 0x03884003020075a7 */ /* 0x000ea4000802017f */
[----:B--2---:R-:W-:Y:S05]  /*ddc0*/  @!P1 BRA `(.L_x_61) ;  /* 0x0000001800b09947 */ /* 0x004fea0003800000 */
.L_x_101:
[----:B-1----:R-:W1:Y:S02]  /*ddd0*/  S2R R9, SR_TID.X ;  /* 0x0000000000097919 */ /* 0x002e640000002100 */
[----:B-1----:R-:W-:-:S04]  /*dde0*/  LOP3.LUT R9, R9, 0x7f, RZ, 0xc0, !PT ;  /* 0x0000007f09097812 */ /* 0x002fc800078ec0ff */
[----:B------:R-:W-:-:S13]  /*ddf0*/  ISETP.NE.AND P2, PT, R9, RZ, PT ;  /* 0x000000ff0900720c */ /* 0x000fda0003f45270 */
[----:B------:R-:W-:Y:S05]  /*de00*/  @P2 BRA `(.L_x_62) ;  /* 0x00000000001c2947 */ /* 0x000fea0003800000 */
[----:B------:R-:W1:Y:S01]  /*de10*/  S2R R9, SR_TID.X ;  /* 0x0000000000097919 */ /* 0x000e620000002100 */
[----:B--2---:R-:W-:-:S04]  /*de20*/  IMAD.MOV.U32 R3, RZ, RZ, 0xa000 ;  /* 0x0000a000ff037424 */ /* 0x004fc800078e00ff */
[----:B------:R3:W-:Y:S01]  /*de30*/  SYNCS.ARRIVE.TRANS64 RZ, [R2+URZ+0x38830], R3 ;  /* 0x0388300302ff79a7 */ /* 0x0007e2000800003f */
[----:B-1----:R-:W-:-:S04]  /*de40*/  LOP3.LUT R9, R9, 0x1f, RZ, 0xc0, !PT ;  /* 0x0000001f09097812 */ /* 0x002fc800078ec0ff */
[----:B------:R-:W-:-:S13]  /*de50*/  ISETP.NE.AND P1, PT, R9, RZ, PT ;  /* 0x000000ff0900720c */ /* 0x000fda0003f25270 */
[----:B---3--:R-:W-:Y:S05]  /*de60*/  @!P1 BRA `(.L_x_62) ;  /* 0x0000000000049947 */ /* 0x008fea0003800000 */
[----:B------:R-:W-:Y:S01]  /*de70*/  BPT.TRAP 0x1 ;  /* 0x000000040000795c */ /* 0x000fe20000300000 */
.L_x_62:
[----:B------:R-:W1:Y:S01]  /*de80*/  S2R R9, SR_CgaCtaId ;  /* 0x0000000000097919 */ /* 0x000e620000008800 */
[----:B--2---:R-:W-:Y:S01]  /*de90*/  MOV R3, 0x400 ;  /* 0x0000040000037802 */ /* 0x004fe20000000f00 */
        /* <DEDUP_REMOVED lines=12> */
[----:B------:R-:W-:-:S02]  /*df60*/  SHF.L.U32 R19, R19, 0x1f, RZ ;  /* 0x0000001f13137819 */ /* 0x000fc400000006ff */
[----:B------:R-:W-:Y:S02]  /*df70*/  UIADD3 UR9, UR9, 0x38830, URZ ;  /* 0x0003883009097890 */ /* 0x000fe4000fffe03f */
[----:B------:R-:W-:Y:S01]  /*df80*/  UIMAD UR11, UR11, 0x50, URZ ;  /* 0x000000500b0b78a4 */ /* 0x000fe2000f8e023f */
[----:B-1----:R-:W-:-:S05]  /*df90*/  LEA R3, R9, R3, 0x18 ;  /* 0x0000000309037211 */ /* 0x002fca00078ec0ff */
[----:B------:R-:W-:Y:S01]  /*dfa0*/  IMAD R2, R7, 0xa000, R3 ;  /* 0x0000a00007027824 */ /* 0x000fe200078e0203 */
[----:B------:R-:W-:-:S04]  /*dfb0*/  IADD3 R3, R3, 0x38800, RZ ;  /* 0x0003880003037810 */ /* 0x000fc80007ffe0ff */
[----:B------:R-:W-:Y:S01]  /*dfc0*/  R2UR UR14, R2 ;  /* 0x00000000020e72ca */ /* 0x000fe200000e0000 */
[----:B------:R-:W-:-:S12]  /*dfd0*/  IMAD R2, R16, 0x8, R3 ;  /* 0x0000000810027824 */ /* 0x000fd800078e0203 */
        /* <DEDUP_REMOVED lines=16> */
.L_x_102:
[----:B------:R-:W-:Y:S05]  /*e0e0*/  @P2 BRA `(.L_x_64) ;  /* 0x00000000001c2947 */ /* 0x000fea0003800000 */
[----:B------:R-:W2:Y:S01]  /*e0f0*/  S2R R9, SR_TID.X ;  /* 0x0000000000097919 */ /* 0x000ea20000002100 */
[----:B------:R-:W-:-:S04]  /*e100*/  MOV R3, 0xa000 ;  /* 0x0000a00000037802 */ /* 0x000fc80000000f00 */
[----:B------:R3:W-:Y:S01]  /*e110*/  SYNCS.ARRIVE.TRANS64 RZ, [R2+URZ+0x50], R3 ;  /* 0x0000500302ff79a7 */ /* 0x0007e2000800003f */
[----:B--2---:R-:W-:-:S04]  /*e120*/  LOP3.LUT R9, R9, 0x1f, RZ, 0xc0, !PT ;  /* 0x0000001f09097812 */ /* 0x004fc800078ec0ff */
[----:B------:R-:W-:-:S13]  /*e130*/  ISETP.NE.AND P1, PT, R9, RZ, PT ;  /* 0x000000ff0900720c */ /* 0x000fda0003f25270 */
[----:B---3--:R-:W-:Y:S05]  /*e140*/  @!P1 BRA `(.L_x_64) ;  /* 0x0000000000049947 */ /* 0x008fea0003800000 */
[----:B------:R-:W-:Y:S01]  /*e150*/  BPT.TRAP 0x1 ;  /* 0x000000040000795c */ /* 0x000fe20000300000 */
.L_x_64:
[----:B------:R-:W2:Y:S01]  /*e160*/  LDL.LU R3, [R1] ;  /* 0x0000000001037983 */ /* 0x000ea20000300800 */
[----:B------:R-:W-:Y:S01]  /*e170*/  MOV R9, 0x400 ;  /* 0x0000040000097802 */ /* 0x000fe20000000f00 */
[----:B------:R-:W3:Y:S01]  /*e180*/  S2R R13, SR_CgaCtaId ;  /* 0x00000000000d7919 */ /* 0x000ee20000008800 */
[----:B------:R-:W-:Y:S01]  /*e190*/  R2UR UR9, R2 ;  /* 0x00000000020972ca */ /* 0x000fe200000e0000 */
[----:B------:R-:W-:Y:S01]  /*e1a0*/  UIADD3 UR4, UP0, UR36, 0x470, URZ ;  /* 0x0000047024047890 */ /* 0x000fe2000ff1e03f */
[----:B------:R-:W-:Y:S02]  /*e1b0*/  R2UR UR13, R5 ;  /* 0x00000000050d72ca */ /* 0x000fe400000e0000 */
[----:B------:R-:W-:Y:S01]  /*e1c0*/  R2UR UR12, R4 ;  /* 0x00000000040c72ca */ /* 0x000fe200000e0000 */
[----:B------:R-:W-:Y:S01]  /*e1d0*/  UIADD3.X UR5, URZ, UR37, URZ, UP0, !UPT ;  /* 0x000000253f057290 */ /* 0x000fe200087fe43f */
[----:B---3--:R-:W-:-:S05]  /*e1e0*/  LEA R9, R13, R9, 0x18 ;  /* 0x000000090d097211 */ /* 0x008fca00078ec0ff */
        /* <DEDUP_REMOVED lines=27> */
[----:B---3--:R-:W-:Y:S01]  /*e3a0*/  NOP ;  /* 0x0000000000007918 */ /* 0x008fe20000000000 */
.L_x_59:
[----:B------:R-:W-:Y:S05]  /*e3b0*/  BSYNC B1 ;  /* 0x0000000000017941 */ /* 0x000fea0003800000 */
.L_x_58:
[----:B------:R-:W-:Y:S01]  /*e3c0*/  IADD3 R16, R7, 0x1, RZ ;  /* 0x0000000107107810 */ /* 0x000fe20007ffe0ff */
[----:B------:R-:W-:Y:S03]  /*e3d0*/  BSSY B1, `(.L_x_65) ;  /* 0x0000081000017945 */ /* 0x000fe60003800000 */
[----:B------:R-:W-:-:S04]  /*e3e0*/  ISETP.NE.AND P1, PT, R16, 0x2, PT ;  /* 0x000000021000780c */ /* 0x000fc80003f25270 */
[----:B-1----:R-:W-:Y:S02]  /*e3f0*/  SEL R19, RZ, 0x1, P1 ;  /* 0x00000001ff137807 */ /* 0x002fe40000800000 */
[----:B------:R-:W-:Y:S02]  /*e400*/  SEL R16, R16, RZ, P1 ;  /* 0x000000ff10107207 */ /* 0x000fe40000800000 */
[----:B------:R-:W-:Y:S01]  /*e410*/  LOP3.LUT R19, R10, R19, RZ, 0x3c, !PT ;  /* 0x000000130a137212 */ /* 0x000fe200078e3cff */
[----:B------:R-:W-:Y:S06]  /*e420*/  @!P6 BRA `(.L_x_66) ;  /* 0x0000000400ece947 */ /* 0x000fec0003800000 */
[----:B------:R-:W-:Y:S01]  /*e430*/  VIADD R12, R6, 0xffffffff ;  /* 0xffffffff060c7836 */ /* 0x000fe20000000000 */
        /* <DEDUP_REMOVED lines=8> */
[----:B-1----:R-:W-:Y:S01]  /*e4c0*/  @P1 IMAD.HI.U32 R9, R12, R2, RZ ;  /* 0x000000020c091227 */ /* 0x002fe200078e00ff */
[----:B------:R-:W-:-:S04]  /*e4d0*/  MOV R2, R12 ;  /* 0x0000000c00027202 */ /* 0x000fc80000000f00 */
[----:B------:R-:W-:-:S05]  /*e4e0*/  @P1 SHF.R.U32.HI R2, RZ, R3, R9 ;  /* 0x00000003ff021219 */ /* 0x000fca0000011609 */
[----:B------:R-:W-:-:S04]  /*e4f0*/  IMAD.MOV R3, RZ, RZ, -R2 ;  /* 0x000000ffff037224 */ /* 0x000fc800078e0a02 */
[----:B------:R-:W-:Y:S01]  /*e500*/  IMAD R12, R8, R3, R12 ;  /* 0x00000003080c7224 */ /* 0x000fe200078e020c */
[--C-:B------:R-:W-:Y:S01]  /*e510*/  SHF.R.S32.HI R3, RZ, 0x1f, R2.reuse ;  /* 0x0000001fff037819 */ /* 0x100fe20000011402 */
[----:B------:R-:W1:Y:S02]  /*e520*/  LDC.64 R8, c[0x0][0x3f8] ;  /* 0x0000fe00ff087b82 */ /* 0x000e640000000a00 */
[----:B------:R-:W-:-:S05]  /*e530*/  IMAD.WIDE.U32 R2, R0, UR4, R2 ;  /* 0x0000000400027c25 */ /* 0x000fca000f8e0002 */
[----:B------:R-:W-:Y:S02]  /*e540*/  IADD3 R13, R13, R3, RZ ;  /* 0x000000030d0d7210 */ /* 0x000fe40007ffe0ff */
[----:B-1----:R-:W-:-:S04]  /*e550*/  LEA R8, P1, R2, R8, 0x2 ;  /* 0x0000000802087211 */ /* 0x002fc800078210ff */
[----:B------:R-:W-:-:S05]  /*e560*/  LEA.HI.X R9, R2, R9, R13, 0x2, P1 ;  /* 0x0000000902097211 */ /* 0x000fca00008f140d */
[----:B------:R1:W5:Y:S04]  /*e570*/  LDG.E R8, desc[UR6][R8.64] ;  /* 0x0000000608087981 */ /* 0x000368000c1e1900 */
.L_x_67:
[----:B------:R-:W2:Y:S01]  /*e580*/  S2R R3, SR_CgaCtaId ;  /* 0x0000000000037919 */ /* 0x000ea20000008800 */
[----:B------:R-:W-:-:S04]  /*e590*/  MOV R2, 0x400 ;  /* 0x0000040000027802 */ /* 0x000fc80000000f00 */
[----:B--2---:R-:W-:Y:S02]  /*e5a0*/  LEA R2, R3, R2, 0x18 ;  /* 0x0000000203027211 */ /* 0x004fe400078ec0ff */
[----:B------:R-:W-:-:S03]  /*e5b0*/  SHF.L.U32 R3, R19, 0x1f, RZ ;  /* 0x0000001f13037819 */ /* 0x000fc600000006ff */
[----:B------:R-:W-:-:S04]  /*e5c0*/  IMAD R2, R16, 0x8, R2 ;  /* 0x0000000810027824 */ /* 0x000fc800078e0202 */
[----:B------:R-:W2:Y:S02]  /*e5d0*/  SYNCS.PHASECHK.TRANS64.TRYWAIT P1, [R2+URZ+0x38840], R3 ;  /* 0x03884003020075a7 */ /* 0x000ea4000802017f */
[----:B--2---:R-:W-:Y:S05]  /*e5e0*/  @!P1 BRA `(.L_x_68) ;  /* 0x0000001000d09947 */ /* 0x004fea0003800000 */
.L_x_103:
[----:B-1----:R-:W1:Y:S02]  /*e5f0*/  S2R R9, SR_TID.X ;  /* 0x0000000000097919 */ /* 0x002e640000002100 */
[----:B-1----:R-:W-:-:S04]  /*e600*/  LOP3.LUT R9, R9, 0x7f, RZ, 0xc0, !PT ;  /* 0x0000007f09097812 */ /* 0x002fc800078ec0ff */
[----:B------:R-:W-:-:S13]  /*e610*/  ISETP.NE.AND P2, PT, R9, RZ, PT ;  /* 0x000000ff0900720c */ /* 0x000fda0003f45270 */
[----:B------:R-:W-:Y:S05]  /*e620*/  @P2 BRA `(.L_x_69) ;  /* 0x00000000001c2947 */ /* 0x000fea0003800000 */
[----:B------:R-:W1:Y:S01]  /*e630*/  S2R R9, SR_TID.X ;  /* 0x0000000000097919 */ /* 0x000e620000002100 */
[----:B--2---:R-:W-:-:S04]  /*e640*/  MOV R3, 0xa000 ;  /* 0x0000a00000037802 */ /* 0x004fc80000000f00 */
[----:B------:R3:W-:Y:S01]  /*e650*/  SYNCS.ARRIVE.TRANS64 RZ, [R2+URZ+0x38830], R3 ;  /* 0x0388300302ff79a7 */ /* 0x0007e2000800003f */
[----:B-1----:R-:W-:-:S04]  /*e660*/  LOP3.LUT R9, R9, 0x1f, RZ, 0xc0, !PT ;  /* 0x0000001f09097812 */ /* 0x002fc800078ec0ff */
[----:B------:R-:W-:-:S13]  /*e670*/  ISETP.NE.AND P1, PT, R9, RZ, PT ;  /* 0x000000ff0900720c */ /* 0x000fda0003f25270 */
[----:B---3--:R-:W-:Y:S05]  /*e680*/  @!P1 BRA `(.L_x_69) ;  /* 0x0000000000049947 */ /* 0x008fea0003800000 */
[----:B------:R-:W-:Y:S01]  /*e690*/  BPT.TRAP 0x1 ;  /* 0x000000040000795c */ /* 0x000fe20000300000 */
.L_x_69:
[----:B------:R-:W1:Y:S01]  /*e6a0*/  S2R R13, SR_CgaCtaId ;  /* 0x00000000000d7919 */ /* 0x000e620000008800 */
[----:B------:R-:W-:Y:S01]  /*e6b0*/  MOV R9, 0x400 ;  /* 0x0000040000097802 */ /* 0x000fe20000000f00 */
[----:B------:R-:W-:Y:S01]  /*e6c0*/  UIADD3 UR4, UP0, UR36, 0x370, URZ ;  /* 0x0000037024047890 */ /* 0x000fe2000ff1e03f */
[----:B------:R-:W-:Y:S01]  /*e6d0*/  R2UR UR11, R12 ;  /* 0x000000000c0b72ca */ /* 0x000fe200000e0000 */
[----:B------:R-:W-:Y:S01]  /*e6e0*/  UMOV UR10, URZ ;  /* 0x0000003f000a7c82 */ /* 0x000fe20008000000 */
[----:B------:R-:W-:Y:S01]  /*e6f0*/  R2UR UR12, R4 ;  /* 0x00000000040c72ca */ /* 0x000fe200000e0000 */
[----:B------:R-:W-:Y:S01]  /*e700*/  UIADD3.X UR5, URZ, UR37, URZ, UP0, !UPT ;  /* 0x000000253f057290 */ /* 0x000fe200087fe43f */
[----:B-----5:R-:W-:Y:S01]  /*e710*/  R2UR UR13, R8 ;  /* 0x00000000080d72ca */ /* 0x020fe200000e0000 */
[----:B------:R-:W-:Y:S01]  /*e720*/  UMOV UR6, 0x0 ;  /* 0x0000000000067882 */ /* 0x000fe20000000000 */
[----:B------:R-:W-:Y:S01]  /*e730*/  UMOV UR7, 0x14f00000 ;  /* 0x14f0000000077882 */ /* 0x000fe20000000000 */
[----:B------:R-:W-:Y:S01]  /*e740*/  UMOV UR17, 0x40 ;  /* 0x0000004000117882 */ /* 0x000fe20000000000 */
[----:B------:R-:W-:Y:S01]  /*e750*/  UMOV UR18, 0x80 ;  /* 0x0000008000127882 */ /* 0x000fe20000000000 */
[----:B------:R-:W-:-:S04]  /*e760*/  UMOV UR19, 0xc0 ;  /* 0x000000c000137882 */ /* 0x000fc80000000000 */
[----:B------:R-:W-:Y:S01]  /*e770*/  UIMAD UR11, UR11, 0x50, URZ ;  /* 0x000000500b0b78a4 */ /* 0x000fe2000f8e023f */
[----:B-1----:R-:W-:-:S05]  /*e780*/  LEA R9, R13, R9, 0x18 ;  /* 0x000000090d097211 */ /* 0x002fca00078ec0ff */
[----:B--2---:R-:W-:-:S05]  /*e790*/  VIADD R2, R9, 0x38800 ;  /* 0x0003880009027836 */ /* 0x004fca0000000000 */
[----:B------:R-:W-:Y:S01]  /*e7a0*/  LEA R3, R16, R2, 0x3 ;  /* 0x0000000210037211 */ /* 0x000fe200078e18ff */
[----:B------:R-:W-:-:S03]  /*e7b0*/  IMAD R2, R7, 0x8, R2 ;  /* 0x0000000807027824 */ /* 0x000fc600078e0202 */
[----:B------:R-:W-:Y:S01]  /*e7c0*/  R2UR UR9, R3 ;  /* 0x00000000030972ca */ /* 0x000fe200000e0000 */
[----:B------:R-:W-:-:S05]  /*e7d0*/  IMAD R3, R16, 0xa000, R9 ;  /* 0x0000a00010037824 */ /* 0x000fca00078e0209 */
[----:B------:R-:W-:Y:S02]  /*e7e0*/  R2UR UR14, R3 ;  /* 0x00000000030e72ca */ /* 0x000fe400000e0000 */
[----:B------:R-:W-:-:S05]  /*e7f0*/  SHF.L.U32 R3, R10, 0x1f, RZ ;  /* 0x0000001f0a037819 */ /* 0x000fca00000006ff */
[----:B------:R-:W-:-:S06]  /*e800*/  UIADD3 UR9, UR9, 0x30, URZ ;  /* 0x0000003009097890 */ /* 0x000fcc000fffe03f */
        /* <DEDUP_REMOVED lines=16> */
.L_x_104:
[----:B------:R-:W-:Y:S05]  /*e910*/  @P2 BRA `(.L_x_71) ;  /* 0x00000000001c2947 */ /* 0x000fea0003800000 */
[----:B------:R-:W2:Y:S01]  /*e920*/  S2R R9, SR_TID.X ;  /* 0x0000000000097919 */ /* 0x000ea20000002100 */
[----:B-1----:R-:W-:-:S04]  /*e930*/  MOV R3, 0xa000 ;  /* 0x0000a00000037802 */ /* 0x002fc80000000f00 */
[----:B------:R3:W-:Y:S01]  /*e940*/  SYNCS.ARRIVE.TRANS64 RZ, [R2+URZ+0x50], R3 ;  /* 0x0000500302ff79a7 */ /* 0x0007e2000800003f */
[----:B--2---:R-:W-:-:S04]  /*e950*/  LOP3.LUT R9, R9, 0x1f, RZ, 0xc0, !PT ;  /* 0x0000001f09097812 */ /* 0x004fc800078ec0ff */
[----:B------:R-:W-:-:S13]  /*e960*/  ISETP.NE.AND P1, PT, R9, RZ, PT ;  /* 0x000000ff0900720c */ /* 0x000fda0003f25270 */
[----:B---3--:R-:W-:Y:S05]  /*e970*/  @!P1 BRA `(.L_x_71) ;  /* 0x0000000000049947 */ /* 0x008fea0003800000 */
[----:B------:R-:W-:Y:S01]  /*e980*/  BPT.TRAP 0x1 ;  /* 0x000000040000795c */ /* 0x000fe20000300000 */
.L_x_71:
[----:B-1----:R-:W2:Y:S01]  /*e990*/  LDL.LU R3, [R1] ;  /* 0x0000000001037983 */ /* 0x002ea20000300800 */
[----:B------:R-:W-:Y:S01]  /*e9a0*/  MOV R9, 0x400 ;  /* 0x0000040000097802 */ /* 0x000fe20000000f00 */
[----:B------:R-:W1:Y:S01]  /*e9b0*/  S2R R10, SR_CgaCtaId ;  /* 0x00000000000a7919 */ /* 0x000e620000008800 */
[----:B------:R-:W-:Y:S01]  /*e9c0*/  R2UR UR9, R2 ;  /* 0x00000000020972ca */ /* 0x000fe200000e0000 */
[----:B------:R-:W-:Y:S01]  /*e9d0*/  UIADD3 UR4, UP0, UR36, 0x470, URZ ;  /* 0x0000047024047890 */ /* 0x000fe2000ff1e03f */
[----:B------:R-:W-:Y:S02]  /*e9e0*/  R2UR UR13, R5 ;  /* 0x00000000050d72ca */ /* 0x000fe400000e0000 */
[----:B------:R-:W-:Y:S01]  /*e9f0*/  R2UR UR12, R4 ;  /* 0x00000000040c72ca */ /* 0x000fe200000e0000 */
[----:B------:R-:W-:Y:S01]  /*ea00*/  UIADD3.X UR5, URZ, UR37, URZ, UP0, !UPT ;  /* 0x000000253f057290 */ /* 0x000fe200087fe43f */
[----:B-1----:R-:W-:-:S05]  /*ea10*/  LEA R9, R10, R9, 0x18 ;  /* 0x000000090a097211 */ /* 0x002fca00078ec0ff */
        /* <DEDUP_REMOVED lines=28> */
.L_x_66:
[----:B------:R-:W-:Y:S05]  /*ebe0*/  BSYNC B1 ;  /* 0x0000000000017941 */ /* 0x000fea0003800000 */
.L_x_65:
[C---:B------:R-:W-:Y:S02]  /*ebf0*/  ISETP.GT.AND P1, PT, R6.reuse, 0x1, PT ;  /* 0x000000010600780c */ /* 0x040fe40003f24270 */
[----:B------:R-:W-:-:S11]  /*ec00*/  IADD3 R6, R6, -0x2, RZ ;  /* 0xfffffffe06067810 */ /* 0x000fd60007ffe0ff */
[----:B------:R-:W-:Y:S05]  /*ec10*/  @P1 BRA `(.L_x_72) ;  /* 0xffffffec00e01947 */ /* 0x000fea000383ffff */
.L_x_57:
[----:B------:R-:W-:Y:S05]  /*ec20*/  BSYNC B0 ;  /* 0x0000000000007941 */ /* 0x000fea0003800000 */
.L_x_48:
[----:B------:R-:W-:Y:S04]  /*ec30*/  BSSY B0, `(.L_x_73) ;  /* 0x0000037000007945 */ /* 0x000fe80003800000 */
[----:B------:R-:W-:Y:S05]  /*ec40*/  @!P6 BRA `(.L_x_74) ;  /* 0x0000000000d4e947 */ /* 0x000fea0003800000 */
[----:B------:R-:W2:Y:S01]  /*ec50*/  S2R R3, SR_CgaCtaId ;  /* 0x0000000000037919 */ /* 0x000ea20000008800 */
[----:B------:R-:W-:Y:S01]  /*ec60*/  MOV R0, 0x400 ;  /* 0x0000040000007802 */ /* 0x000fe20000000f00 */
[----:B------:R-:W3:Y:S03]  /*ec70*/  S2R R2, SR_TID.X ;  /* 0x0000000000027919 */ /* 0x000ee60000002100 */
[----:B--2---:R-:W-:Y:S02]  /*ec80*/  LEA R0, R3, R0, 0x18 ;  /* 0x0000000003007211 */ /* 0x004fe400078ec0ff */
[----:B---3--:R-:W-:-:S03]  /*ec90*/  LOP3.LUT R2, R2, 0x7f, RZ, 0xc0, !PT ;  /* 0x0000007f02027812 */ /* 0x008fc600078ec0ff */
[----:B------:R-:W-:Y:S01]  /*eca0*/  IMAD R3, R16, 0x8, R0 ;  /* 0x0000000810037824 */ /* 0x000fe200078e0200 */
[----:B------:R-:W-:Y:S02]  /*ecb0*/  SHF.L.U32 R0, R19, 0x1f, RZ ;  /* 0x0000001f13007819 */ /* 0x000fe400000006ff */
[----:B------:R-:W-:Y:S02]  /*ecc0*/  ISETP.NE.AND P1, PT, R2, RZ, PT ;  /* 0x000000ff0200720c */ /* 0x000fe40003f25270 */
[----:B------:R-:W2:Y:S02]  /*ecd0*/  SYNCS.PHASECHK.TRANS64.TRYWAIT P0, [R3+URZ+0x38860], R0 ;  /* 0x03886000030075a7 */ /* 0x000ea4000800017f */
[----:B--2---:R-:W-:Y:S09]  /*ece0*/  @!P0 BRA `(.L_x_75) ;  /* 0x0000000c00388947 */ /* 0x004ff20003800000 */
.L_x_105:
[----:B------:R-:W-:Y:S05]  /*ecf0*/  @P1 BRA `(.L_x_76) ;  /* 0x00000000001c1947 */ /* 0x000fea0003800000 */
[----:B------:R-:W3:Y:S01]  /*ed00*/  S2R R2, SR_TID.X ;  /* 0x0000000000027919 */ /* 0x000ee20000002100 */
[----:B--2---:R-:W-:-:S04]  /*ed10*/  MOV R0, 0xa000 ;  /* 0x0000a00000007802 */ /* 0x004fc80000000f00 */
[----:B------:R4:W-:Y:S01]  /*ed20*/  SYNCS.ARRIVE.TRANS64 RZ, [R3+URZ+0x38850], R0 ;  /* 0x0388500003ff79a7 */ /* 0x0009e2000800003f */
[----:B---3--:R-:W-:-:S04]  /*ed30*/  LOP3.LUT R2, R2, 0x1f, RZ, 0xc0, !PT ;  /* 0x0000001f02027812 */ /* 0x008fc800078ec0ff */
[----:B------:R-:W-:-:S13]  /*ed40*/  ISETP.NE.AND P0, PT, R2, RZ, PT ;  /* 0x000000ff0200720c */ /* 0x000fda0003f05270 */
[----:B----4-:R-:W-:Y:S05]  /*ed50*/  @!P0 BRA `(.L_x_76) ;  /* 0x0000000000048947 */ /* 0x010fea0003800000 */
[----:B------:R-:W-:Y:S01]  /*ed60*/  BPT.TRAP 0x1 ;  /* 0x000000040000795c */ /* 0x000fe20000300000 */
.L_x_76:
[----:B------:R-:W3:Y:S01]  /*ed70*/  LDL R2, [R1] ;  /* 0x0000000001027983 */ /* 0x000ee20000100800 */
[----:B--2---:R-:W-:Y:S01]  /*ed80*/  MOV R0, 0x400 ;  /* 0x0000040000007802 */ /* 0x004fe20000000f00 */
[----:B-1----:R-:W1:Y:S01]  /*ed90*/  S2R R6, SR_CgaCtaId ;  /* 0x0000000000067919 */ /* 0x002e620000008800 */
        /* <DEDUP_REMOVED lines=17> */
[----:B---3--:R-:W-:-:S13]  /*eeb0*/  R2UR UR11, R2 ;  /* 0x00000000020b72ca */ /* 0x008fda00000e0000 */
[----:B------:R-:W-:-:S09]  /*eec0*/  UIMAD UR11, UR11, 0x50, URZ ;  /* 0x000000500b0b78a4 */ /* 0x000fd2000f8e023f */
[----:B------:R1:W-:Y:S02]  /*eed0*/  UTMALDG.4D [UR8], [UR4], desc[UR6] ;  /* 0x00000608040075b4 */ /* 0x0003e40008019000 */
[----:B-1----:R-:W-:Y:S01]  /*eee0*/  UMOV UR8, UR15 ;  /* 0x0000000f00087c82 */ /* 0x002fe20008000000 */
[----:B------:R-:W-:Y:S01]  /*eef0*/  UMOV UR10, UR17 ;  /* 0x00000011000a7c82 */ /* 0x000fe20008000000 */
[----:B------:R-:W-:Y:S01]  /*ef00*/  UMOV UR15, 0x80 ;  /* 0x00000080000f7882 */ /* 0x000fe20000000000 */
[----:B------:R1:W-:Y:S02]  /*ef10*/  UTMALDG.4D [UR8], [UR4], desc[UR6] ;  /* 0x00000608040075b4 */ /* 0x0003e40008019000 */
[----:B-1----:R-:W-:Y:S01]  /*ef20*/  UMOV UR8, UR16 ;  /* 0x0000001000087c82 */ /* 0x002fe20008000000 */
[----:B------:R-:W-:Y:S01]  /*ef30*/  UMOV UR10, UR15 ;  /* 0x0000000f000a7c82 */ /* 0x000fe20008000000 */
[----:B------:R-:W-:Y:S01]  /*ef40*/  UMOV UR15, 0xc0 ;  /* 0x000000c0000f7882 */ /* 0x000fe20000000000 */
[----:B------:R1:W-:Y:S02]  /*ef50*/  UTMALDG.4D [UR8], [UR4], desc[UR6] ;  /* 0x00000608040075b4 */ /* 0x0003e40008019000 */
[----:B-1----:R-:W-:Y:S01]  /*ef60*/  UMOV UR8, UR14 ;  /* 0x0000000e00087c82 */ /* 0x002fe20008000000 */
[----:B------:R-:W-:-:S02]  /*ef70*/  UMOV UR10, UR15 ;  /* 0x0000000f000a7c82 */ /* 0x000fc40008000000 */
[----:B------:R2:W-:Y:S02]  /*ef80*/  UTMALDG.4D [UR8], [UR4], desc[UR6] ;  /* 0x00000608040075b4 */ /* 0x0005e40008019000 */
[----:B--2---:R-:W-:Y:S01]  /*ef90*/  NOP ;  /* 0x0000000000007918 */ /* 0x004fe20000000000 */
.L_x_74:
[----:B------:R-:W-:Y:S05]  /*efa0*/  BSYNC B0 ;  /* 0x0000000000007941 */ /* 0x000fea0003800000 */
.L_x_73:
[----:B------:R-:W2:Y:S01]  /*efb0*/  LDL.LU R0, [R1+0x10] ;  /* 0x0000100001007983 */ /* 0x000ea20000300800 */
[----:B------:R-:W-:-:S03]  /*efc0*/  ULDC UR4, c[0x0][0xda4] ;  /* 0x0003690000047ab9 */ /* 0x000fc60000000800 */
[----:B------:R-:W3:Y:S01]  /*efd0*/  LDL.LU R2, [R1+0x18] ;  /* 0x0000180001027983 */ /* 0x000ee20000300800 */
[----:B------:R-:W-:-:S05]  /*efe0*/  VIADD R16, R16, 0x1 ;  /* 0x0000000110107836 */ /* 0x000fca0000000000 */
[----:B------:R-:W-:-:S04]  /*eff0*/  ISETP.NE.AND P0, PT, R16, 0x2, PT ;  /* 0x000000021000780c */ /* 0x000fc80003f05270 */
[----:B------:R-:W-:Y:S02]  /*f000*/  SEL R16, R16, RZ, P0 ;  /* 0x000000ff10107207 */ /* 0x000fe40000000000 */
[----:B--2---:R-:W-:Y:S01]  /*f010*/  IADD3 R0, R0, UR38, RZ ;  /* 0x0000002600007c10 */ /* 0x004fe2000fffe0ff */
[----:B---3--:R-:W-:-:S04]  /*f020*/  VIADD R2, R2, 0x1 ;  /* 0x0000000102027836 */ /* 0x008fc80000000000 */
[----:B------:R2:W-:Y:S01]  /*f030*/  STL [R1+0x10], R0 ;  /* 0x0000100001007387 */ /* 0x0005e20000100800 */
[----:B------:R-:W-:-:S03]  /*f040*/  ISETP.GE.AND P1, PT, R0, UR4, PT ;  /* 0x0000000400007c0c */ /* 0x000fc6000bf26270 */
[----:B------:R3:W-:Y:S01]  /*f050*/  STL [R1+0x18], R2 ;  /* 0x0000180201007387 */ /* 0x0007e20000100800 */
[----:B--2---:R-:W-:-:S04]  /*f060*/  SEL R0, RZ, 0x1, P0 ;  /* 0x00000001ff007807 */ /* 0x004fc80000000000 */
[----:B------:R-:W-:-:S05]  /*f070*/  LOP3.LUT R19, R19, R0, RZ, 0x3c, !PT ;  /* 0x0000000013137212 */ /* 0x000fca00078e3cff */
[----:B---3--:R-:W-:Y:S05]  /*f080*/  @!P1 BRA `(.L_x_77) ;  /* 0xffffffcc008c9947 */ /* 0x008fea000383ffff */
[----:B------:R-:W-:-:S07]  /*f090*/  LOP3.LUT R2, R2, 0x1, RZ, 0xc, !PT ;  /* 0x0000000102027812 */ /* 0x000fce00078e0cff */
.L_x_32:
[----:B------:R-:W2:Y:S01]  /*f0a0*/  S2R R3, SR_CgaCtaId ;  /* 0x0000000000037919 */ /* 0x000ea20000008800 */
[----:B------:R-:W-:Y:S01]  /*f0b0*/  MOV R0, 0x400 ;  /* 0x0000040000007802 */ /* 0x000fe20000000f00 */
[----:B------:R-:W-:Y:S03]  /*f0c0*/  BSSY B0, `(.L_x_78) ;  /* 0x0000005000007945 */ /* 0x000fe60003800000 */
[----:B--2---:R-:W-:Y:S02]  /*f0d0*/  LEA R0, R3, R0, 0x18 ;  /* 0x0000000003007211 */ /* 0x004fe400078ec0ff */
[----:B------:R-:W-:-:S04]  /*f0e0*/  SHF.L.U32 R3, R2, 0x1f, RZ ;  /* 0x0000001f02037819 */ /* 0x000fc800000006ff */
[----:B------:R-:W2:Y:S02]  /*f0f0*/  SYNCS.PHASECHK.TRANS64.TRYWAIT P0, [R0+URZ+0x38820], R3 ;  /* 0x03882003000075a7 */ /* 0x000ea4000800017f */
[----:B--2---:R-:W-:Y:S05]  /*f100*/  @!P0 BRA `(.L_x_79) ;  /* 0x0000000800448947 */ /* 0x004fea0003800000 */
.L_x_106:
[----:B------:R-:W-:Y:S05]  /*f110*/  BSYNC B0 ;  /* 0x0000000000007941 */ /* 0x000fea0003800000 */
.L_x_78:
[----:B------:R-:W-:-:S03]  /*f120*/  UMOV UR4, 0xffffffff ;  /* 0xffffffff00047882 */ /* 0x000fc60000000000 */
[----:B------:R-:W-:Y:S05]  /*f130*/  BRA.DIV UR4, `(.L_x_80) ;  /* 0x0000000a044c7947 */ /* 0x000fea000b800000 */
[----:B------:R-:W3:Y:S02]  /*f140*/  S2R R2, SR_TID.X ;  /* 0x0000000000027919 */ /* 0x000ee40000002100 */
[----:B---3--:R-:W-:-:S04]  /*f150*/  SHF.R.U32.HI R2, RZ, 0x5, R2 ;  /* 0x00000005ff027819 */ /* 0x008fc80000011602 */
[----:B------:R-:W-:-:S05]  /*f160*/  LOP3.LUT R2, R2, 0x3, RZ, 0xc0, !PT ;  /* 0x0000000302027812 */ /* 0x000fca00078ec0ff */
[----:B------:R3:W4:Y:S02]  /*f170*/  SHFL.IDX PT, R14, R2, RZ, 0x1f ;  /* 0x00001fff020e7589 */ /* 0x00072400000e0000 */
.L_x_109:
[----:B----4-:R-:W-:Y:S01]  /*f180*/  ISETP.NE.AND P0, PT, R14, RZ, PT ;  /* 0x000000ff0e00720c */ /* 0x010fe20003f05270 */
[----:B------:R-:W-:-:S12]  /*f190*/  BSSY B0, `(.L_x_81) ;  /* 0x0000024000007945 */ /* 0x000fd80003800000 */
[----:B------:R-:W-:Y:S05]  /*f1a0*/  @P0 BRA `(.L_x_82) ;  /* 0x0000000000880947 */ /* 0x000fea0003800000 */
[----:B------:R-:W-:-:S03]  /*f1b0*/  UMOV UR4, 0xffffffff ;  /* 0xffffffff00047882 */ /* 0x000fc60000000000 */
[----:B------:R-:W-:Y:S05]  /*f1c0*/  BRA.DIV UR4, `(.L_x_83) ;  /* 0x0000000a045c7947 */ /* 0x000fea000b800000 */
[----:B------:R-:W-:-:S13]  /*f1d0*/  ELECT P6, URZ, PT ;  /* 0x00000000003f782f */ /* 0x000fda00038c0000 */
.L_x_112:
[----:B------:R-:W-:Y:S05]  /*f1e0*/  @!P6 BRA `(.L_x_82) ;  /* 0x000000000078e947 */ /* 0x000fea0003800000 */
[----:B---3--:R-:W3:Y:S02]  /*f1f0*/  LDL.LU R2, [R1+0x1c] ;  /* 0x00001c0001027983 */ /* 0x008ee40000300800 */
[----:B---3--:R-:W-:-:S04]  /*f200*/  LOP3.LUT R2, R2, 0x2, RZ, 0xfc, !PT ;  /* 0x0000000202027812 */ /* 0x008fc800078efcff */
[----:B------:R-:W-:-:S13]  /*f210*/  ISETP.NE.AND P2, PT, R2, 0x3, PT ;  /* 0x000000030200780c */ /* 0x000fda0003f45270 */
[----:B------:R-:W-:Y:S05]  /*f220*/  @!P2 BRA `(.L_x_84) ;  /* 0x000000000004a947 */ /* 0x000fea0003800000 */
[----:B------:R-:W-:Y:S01]  /*f230*/  BPT.TRAP 0x1 ;  /* 0x000000040000795c */ /* 0x000fe20000300000 */
.L_x_84:
[----:B--2---:R-:W-:Y:S02]  /*f240*/  IADD3 R3, R0, 0x38840, RZ ;  /* 0x0003884000037810 */ /* 0x004fe40007ffe0ff */
[----:B------:R-:W-:Y:S02]  /*f250*/  SHF.L.U32 R5, R19, 0x1f, RZ ;  /* 0x0000001f13057819 */ /* 0x000fe400000006ff */
[C---:B------:R-:W-:Y:S01]  /*f260*/  IADD3 R2, R16.reuse, 0x1, RZ ;  /* 0x0000000110027810 */ /* 0x040fe20007ffe0ff */
[----:B-1----:R-:W-:-:S03]  /*f270*/  IMAD R6, R16, 0x8, R3 ;  /* 0x0000000810067824 */ /* 0x002fc600078e0203 */
[----:B------:R-:W-:Y:S01]  /*f280*/  ISETP.NE.AND P1, PT, R2, 0x2, PT ;  /* 0x000000020200780c */ /* 0x000fe20003f25270 */
[----:B------:R-:W1:Y:S03]  /*f290*/  SYNCS.PHASECHK.TRANS64.TRYWAIT P0, [R6+URZ], R5 ;  /* 0x00000005060075a7 */ /* 0x000e66000800017f */
[----:B------:R-:W-:-:S04]  /*f2a0*/  SEL R4, RZ, 0x1, P1 ;  /* 0x00000001ff047807 */ /* 0x000fc80000800000 */
[----:B------:R-:W-:Y:S02]  /*f2b0*/  LOP3.LUT R19, R19, R4, RZ, 0x3c, !PT ;  /* 0x0000000413137212 */ /* 0x000fe400078e3cff */
[----:B------:R-:W-:Y:S02]  /*f2c0*/  SEL R4, R2, RZ, P1 ;  /* 0x000000ff02047207 */ /* 0x000fe40000800000 */
[----:B------:R-:W-:-:S03]  /*f2d0*/  SHF.L.U32 R2, R19, 0x1f, RZ ;  /* 0x0000001f13027819 */ /* 0x000fc600000006ff */
[----:B------:R-:W-:Y:S01]  /*f2e0*/  IMAD R3, R4, 0x8, R3 ;  /* 0x0000000804037824 */ /* 0x000fe200078e0203 */
[----:B-1----:R-:W-:Y:S06]  /*f2f0*/  @!P0 BRA `(.L_x_85) ;  /* 0x0000000800308947 */ /* 0x002fec0003800000 */
.L_x_113:
[----:B------:R-:W2:Y:S02]  /*f300*/  SYNCS.PHASECHK.TRANS64.TRYWAIT P0, [R3+URZ], R2 ;  /* 0x00000002030075a7 */ /* 0x000ea4000800017f */
[----:B--2---:R-:W-:Y:S05]  /*f310*/  @!P0 BRA `(.L_x_86) ;  /* 0x00000008003c8947 */ /* 0x004fea0003800000 */
.L_x_114:
[----:B------:R-:W-:Y:S05]  /*f320*/  @!P2 BRA `(.L_x_87) ;  /* 0x000000000004a947 */ /* 0x000fea0003800000 */
[----:B------:R-:W-:Y:S01]  /*f330*/  BPT.TRAP 0x1 ;  /* 0x000000040000795c */ /* 0x000fe20000300000 */
.L_x_87:
[----:B--2---:R-:W-:-:S05]  /*f340*/  IADD3 R3, R0, 0x38860, RZ ;  /* 0x0003886000037810 */ /* 0x004fca0007ffe0ff */
[----:B------:R-:W-:-:S04]  /*f350*/  IMAD R16, R16, 0x8, R3 ;  /* 0x0000000810107824 */ /* 0x000fc800078e0203 */
[----:B------:R-:W2:Y:S02]  /*f360*/  SYNCS.PHASECHK.TRANS64.TRYWAIT P0, [R16+URZ], R5 ;  /* 0x00000005100075a7 */ /* 0x000ea4000800017f */
[----:B--2---:R-:W-:Y:S05]  /*f370*/  @!P0 BRA `(.L_x_88) ;  /* 0x0000000800388947 */ /* 0x004fea0003800000 */
.L_x_115:
[----:B------:R-:W-:-:S07]  /*f380*/  LEA R3, R4, R3, 0x3 ;  /* 0x0000000304037211 */ /* 0x000fce00078e18ff */
.L_x_89:
[----:B---3--:R3:W4:Y:S02]  /*f390*/  SYNCS.PHASECHK.TRANS64.TRYWAIT P0, [R3+URZ], R2 ;  /* 0x00000002030075a7 */ /* 0x008724000800017f */
[----:B----4-:R-:W-:Y:S05]  /*f3a0*/  @!P0 NANOSLEEP.SYNCS 0x989680 ;  /* 0x009896800000895d */ /* 0x010fea0003900000 */
[----:B------:R-:W4:Y:S02]  /*f3b0*/  @!P0 SYNCS.PHASECHK.TRANS64 P0, [R3+URZ], R2 ;  /* 0x00000002030085a7 */ /* 0x000f24000800007f */
[----:B----4-:R-:W-:Y:S05]  /*f3c0*/  @!P0 BRA `(.L_x_89) ;  /* 0xfffffffc00f08947 */ /* 0x010fea000383ffff */
.L_x_82:
[----:B------:R-:W-:Y:S05]  /*f3d0*/  BSYNC B0 ;  /* 0x0000000000007941 */ /* 0x000fea0003800000 */
.L_x_81:
[----:B------:R-:W-:Y:S05]  /*f3e0*/  EXIT ;  /* 0x000000000000794d */ /* 0x000fea0003800000 */
.L_x_10:
[----:B------:R-:W-:-:S13]  /*f3f0*/  R2UR UR4, R18 ;  /* 0x00000000120472ca */ /* 0x000fda00000e0000 */
[----:B-1----:R-:W-:-:S04]  /*f400*/  IMAD.U32 R3, RZ, RZ, UR4 ;  /* 0x00000004ff037e24 */ /* 0x002fc8000f8e00ff */
[----:B------:R1:W2:Y:S03]  /*f410*/  SYNCS.PHASECHK.TRANS64.TRYWAIT P1, [R3+URZ+0x38800], R0 ;  /* 0x03880000030075a7 */ /* 0x0002a6000802017f */
[----:B--2---:R-:W-:Y:S05]  /*f420*/  @!P1 NANOSLEEP.SYNCS 0x989680 ;  /* 0x009896800000995d */ /* 0x004fea0003900000 */
[----:B------:R-:W2:Y:S02]  /*f430*/  @!P1 SYNCS.PHASECHK.TRANS64 P1, [R3+URZ+0x38800], R0 ;  /* 0x03880000030095a7 */ /* 0x000ea4000802007f */
[----:B--2---:R-:W-:Y:S05]  /*f440*/  @!P1 BRA `(.L_x_10) ;  /* 0xfffffffc00e89947 */ /* 0x004fea000383ffff */
[----:B------:R-:W-:Y:S05]  /*f450*/  BRA `(.L_x_90) ;  /* 0xffffff1c00387947 */ /* 0x000fea000383ffff */
.L_x_14:
[----:B--2---:R2:W3:Y:S02]  /*f460*/  SYNCS.PHASECHK.TRANS64.TRYWAIT P2, [R0+URZ+0x38830], R3 ;  /* 0x03883003000075a7 */ /* 0x0044e4000804017f */
[----:B---3--:R-:W-:Y:S05]  /*f470*/  @!P2 NANOSLEEP.SYNCS 0x989680 ;  /* 0x009896800000a95d */ /* 0x008fea0003900000 */
[----:B------:R-:W3:Y:S02]  /*f480*/  @!P2 SYNCS.PHASECHK.TRANS64 P2, [R0+URZ+0x38830], R3 ;  /* 0x038830030000a5a7 */ /* 0x000ee4000804007f */
[----:B---3--:R-:W-:Y:S05]  /*f490*/  @!P2 BRA `(.L_x_14) ;  /* 0xfffffffc00f0a947 */ /* 0x008fea000383ffff */
[----:B------:R-:W-:Y:S05]  /*f4a0*/  BRA `(.L_x_13) ;  /* 0xffffff1c006c7947 */ /* 0x000fea000383ffff */
.L_x_19:
[----:B--2---:R-:W-:-:S04]  /*f4b0*/  MOV R5, UR60 ;  /* 0x0000003c00057c02 */ /* 0x004fc80008000f00 */
[----:B------:R2:W3:Y:S03]  /*f4c0*/  SYNCS.PHASECHK.TRANS64.TRYWAIT P2, [R5+URZ+0x38830], R2 ;  /* 0x03883002050075a7 */ /* 0x0004e6000804017f */
[----:B---3--:R-:W-:Y:S05]  /*f4d0*/  @!P2 NANOSLEEP.SYNCS 0x989680 ;  /* 0x009896800000a95d */ /* 0x008fea0003900000 */
[----:B------:R-:W3:Y:S02]  /*f4e0*/  @!P2 SYNCS.PHASECHK.TRANS64 P2, [R5+URZ+0x38830], R2 ;  /* 0x038830020500a5a7 */ /* 0x000ee4000804007f */
[----:B---3--:R-:W-:Y:S05]  /*f4f0*/  @!P2 BRA `(.L_x_19) ;  /* 0xfffffffc00eca947 */ /* 0x008fea000383ffff */
[----:B------:R-:W-:Y:S05]  /*f500*/  BRA `(.L_x_18) ;  /* 0xffffff64001c7947 */ /* 0x000fea000383ffff */
.L_x_23:
[----:B----4-:R-:W-:-:S04]  /*f510*/  IMAD.U32 R3, RZ, RZ, UR5 ;  /* 0x00000005ff037e24 */ /* 0x010fc8000f8e00ff */
[----:B------:R4:W1:Y:S03]  /*f520*/  SYNCS.PHASECHK.TRANS64.TRYWAIT P2, [R3+URZ+0x38850], R0 ;  /* 0x03885000030075a7 */ /* 0x000866000804017f */
[----:B-1----:R-:W-:Y:S05]  /*f530*/  @!P2 NANOSLEEP.SYNCS 0x989680 ;  /* 0x009896800000a95d */ /* 0x002fea0003900000 */
[----:B------:R-:W1:Y:S02]  /*f540*/  @!P2 SYNCS.PHASECHK.TRANS64 P2, [R3+URZ+0x38850], R0 ;  /* 0x038850000300a5a7 */ /* 0x000e64000804007f */
[----:B-1----:R-:W-:Y:S05]  /*f550*/  @!P2 BRA `(.L_x_23) ;  /* 0xfffffffc00eca947 */ /* 0x002fea000383ffff */
[----:B------:R-:W-:Y:S05]  /*f560*/  BRA `(.L_x_22) ;  /* 0xffffff8c006c7947 */ /* 0x000fea000383ffff */
.L_x_28:
[----:B--2---:R-:W-:-:S04]  /*f570*/  MOV R3, UR7 ;  /* 0x0000000700037c02 */ /* 0x004fc80008000f00 */
[----:B------:R2:W3:Y:S03]  /*f580*/  SYNCS.PHASECHK.TRANS64.TRYWAIT P0, [R3+URZ+0x38850], R0 ;  /* 0x03885000030075a7 */ /* 0x0004e6000800017f */
[----:B---3--:R-:W-:Y:S05]  /*f590*/  @!P0 NANOSLEEP.SYNCS 0x989680 ;  /* 0x009896800000895d */ /* 0x008fea0003900000 */
[----:B------:R-:W3:Y:S02]  /*f5a0*/  @!P0 SYNCS.PHASECHK.TRANS64 P0, [R3+URZ+0x38850], R0 ;  /* 0x03885000030085a7 */ /* 0x000ee4000800007f */
[----:B---3--:R-:W-:Y:S05]  /*f5b0*/  @!P0 BRA `(.L_x_28) ;  /* 0xfffffffc00ec8947 */ /* 0x008fea000383ffff */
[----:B------:R-:W-:Y:S05]  /*f5c0*/  BRA `(.L_x_27) ;  /* 0xffffffa8009c7947 */ /* 0x000fea000383ffff */
.L_x_40:
[----:B------:R-:W1:Y:S01]  /*f5d0*/  S2R R6, SR_TID.X ;  /* 0x0000000000067919 */ /* 0x000e620000002100 */
[----:B------:R-:W-:Y:S01]  /*f5e0*/  BSSY B0, `(.L_x_91) ;  /* 0x000000a000007945 */ /* 0x000fe20003800000 */
[----:B------:R-:W-:Y:S01]  /*f5f0*/  MOV R12, RZ ;  /* 0x000000ff000c7202 */ /* 0x000fe20000000f00 */
[----:B------:R-:W-:Y:S01]  /*f600*/  IMAD.MOV.U32 R11, RZ, RZ, 0x1f ;  /* 0x0000001fff0b7424 */ /* 0x000fe200078e00ff */
[----:B------:R-:W-:Y:S02]  /*f610*/  MOV R15, 0xffffffff ;  /* 0xffffffff000f7802 */ /* 0x000fe40000000f00 */
[----:B-1----:R-:W-:-:S04]  /*f620*/  SHF.R.U32.HI R6, RZ, 0x5, R6 ;  /* 0x00000005ff067819 */ /* 0x002fc80000011606 */
[----:B------:R-:W-:-:S05]  /*f630*/  LOP3.LUT R6, R6, 0x3, RZ, 0xc0, !PT ;  /* 0x0000000306067812 */ /* 0x000fca00078ec0ff */
[----:B------:R-:W-:-:S07]  /*f640*/  IMAD.MOV.U32 R13, RZ, RZ, R6 ;  /* 0x000000ffff0d7224 */ /* 0x000fce00078e0006 */
[----:B------:R-:W-:Y:S05]  /*f650*/  WARPSYNC.COLLECTIVE R15, `(.L_x_92) ;  /* 0x000000000f087348 */ /* 0x000fea0003c00000 */
[----:B------:R1:W2:Y:S02]  /*f660*/  SHFL.IDX P6, R14, R13, R12, R11 ;  /* 0x0000000c0d0e7389 */ /* 0x0002a400000c000b */
[----:B-12---:R-:W-:Y:S01]  /*f670*/  ENDCOLLECTIVE ;  /* 0x000000000000791b */ /* 0x006fe20003800000 */
.L_x_92:
[----:B------:R-:W-:Y:S05]  /*f680*/  BSYNC B0 ;  /* 0x0000000000007941 */ /* 0x000fea0003800000 */
.L_x_91:
[----:B------:R-:W-:Y:S05]  /*f690*/  BRA `(.L_x_93) ;  /* 0xffffffd000b47947 */ /* 0x000fea000383ffff */
.L_x_41:
[----:B------:R-:W-:Y:S01]  /*f6a0*/  BSSY B0, `(.L_x_94) ;  /* 0x0000006000007945 */ /* 0x000fe20003800000 */
[----:B------:R-:W-:-:S07]  /*f6b0*/  IMAD.MOV.U32 R15, RZ, RZ, -0x1 ;  /* 0xffffffffff0f7424 */ /* 0x000fce00078e00ff */
[----:B------:R-:W-:Y:S05]  /*f6c0*/  WARPSYNC.COLLECTIVE R15, `(.L_x_95) ;  /* 0x000000000f0c7348 */ /* 0x000fea0003c00000 */
[----:B------:R-:W-:Y:S02]  /*f6d0*/  ELECT P6, UR62, PT ;  /* 0x00000000003e782f */ /* 0x000fe400038c0000 */
[----:B------:R-:W-:Y:S01]  /*f6e0*/  MOV R14, UR62 ;  /* 0x0000003e000e7c02 */ /* 0x000fe20008000f00 */
[----:B------:R-:W-:Y:S10]  /*f6f0*/  ENDCOLLECTIVE ;  /* 0x000000000000791b */ /* 0x000ff40003800000 */
.L_x_95:
[----:B------:R-:W-:Y:S05]  /*f700*/  BSYNC B0 ;  /* 0x0000000000007941 */ /* 0x000fea0003800000 */
.L_x_94:
[----:B------:R-:W-:Y:S05]  /*f710*/  BRA `(.L_x_96) ;  /* 0xffffffd000ac7947 */ /* 0x000fea000383ffff */
.L_x_44:
[----:B---3--:R3:W4:Y:S02]  /*f720*/  SYNCS.PHASECHK.TRANS64.TRYWAIT P1, [R6+URZ+0x38840], R7 ;  /* 0x03884007060075a7 */ /* 0x008724000802017f */
[----:B----4-:R-:W-:Y:S05]  /*f730*/  @!P1 NANOSLEEP.SYNCS 0x989680 ;  /* 0x009896800000995d */ /* 0x010fea0003900000 */
[----:B------:R-:W4:Y:S02]  /*f740*/  @!P1 SYNCS.PHASECHK.TRANS64 P1, [R6+URZ+0x38840], R7 ;  /* 0x03884007060095a7 */ /* 0x000f24000802007f */
[----:B----4-:R-:W-:Y:S05]  /*f750*/  @!P1 BRA `(.L_x_44) ;  /* 0xfffffffc00f09947 */ /* 0x010fea000383ffff */
[----:B------:R-:W-:Y:S05]  /*f760*/  BRA `(.L_x_97) ;  /* 0xffffffd400147947 */ /* 0x000fea000383ffff */
.L_x_47:
[----:B-1----:R-:W1:Y:S01]  /*f770*/  S2R R8, SR_CgaCtaId ;  /* 0x0000000000087919 */ /* 0x002e620000008800 */
[----:B------:R-:W-:-:S04]  /*f780*/  MOV R7, 0x400 ;  /* 0x0000040000077802 */ /* 0x000fc80000000f00 */
[----:B-1----:R-:W-:-:S04]  /*f790*/  LEA R7, R8, R7, 0x18 ;  /* 0x0000000708077211 */ /* 0x002fc800078ec0ff */
[----:B------:R1:W2:Y:S03]  /*f7a0*/  SYNCS.PHASECHK.TRANS64.TRYWAIT P1, [R7+URZ+0x38820], R6 ;  /* 0x03882006070075a7 */ /* 0x0002a6000802017f */
[----:B--2---:R-:W-:Y:S05]  /*f7b0*/  @!P1 NANOSLEEP.SYNCS 0x989680 ;  /* 0x009896800000995d */ /* 0x004fea0003900000 */
[----:B------:R-:W2:Y:S02]  /*f7c0*/  @!P1 SYNCS.PHASECHK.TRANS64 P1, [R7+URZ+0x38820], R6 ;  /* 0x03882006070095a7 */ /* 0x000ea4000802007f */
[----:B--2---:R-:W-:Y:S05]  /*f7d0*/  @!P1 BRA `(.L_x_47) ;  /* 0xfffffffc00e49947 */ /* 0x004fea000383ffff */
[----:B------:R-:W-:Y:S05]  /*f7e0*/  BRA `(.L_x_98) ;  /* 0xffffffd800847947 */ /* 0x000fea000383ffff */
.L_x_53:
[----:B-1----:R1:W2:Y:S02]  /*f7f0*/  SYNCS.PHASECHK.TRANS64.TRYWAIT P1, [R2+URZ+0x38840], R3 ;  /* 0x03884003020075a7 */ /* 0x0022a4000802017f */
[----:B--2---:R-:W-:Y:S05]  /*f800*/  @!P1 NANOSLEEP.SYNCS 0x989680 ;  /* 0x009896800000995d */ /* 0x004fea0003900000 */
[----:B------:R-:W2:Y:S02]  /*f810*/  @!P1 SYNCS.PHASECHK.TRANS64 P1, [R2+URZ+0x38840], R3 ;  /* 0x03884003020095a7 */ /* 0x000ea4000802007f */
[----:B--2---:R-:W-:Y:S05]  /*f820*/  @!P1 BRA `(.L_x_53) ;  /* 0xfffffffc00f09947 */ /* 0x004fea000383ffff */
[----:B------:R-:W-:Y:S05]  /*f830*/  BRA `(.L_x_99) ;  /* 0xffffffdc00247947 */ /* 0x000fea000383ffff */
.L_x_55:
[----:B-1----:R1:W2:Y:S02]  /*f840*/  SYNCS.PHASECHK.TRANS64.TRYWAIT P1, [R2+URZ+0x60], R3 ;  /* 0x00006003020075a7 */ /* 0x0022a4000802017f */
[----:B--2---:R-:W-:Y:S05]  /*f850*/  @!P1 NANOSLEEP.SYNCS 0x989680 ;  /* 0x009896800000995d */ /* 0x004fea0003900000 */
[----:B------:R-:W2:Y:S02]  /*f860*/  @!P1 SYNCS.PHASECHK.TRANS64 P1, [R2+URZ+0x60], R3 ;  /* 0x00006003020095a7 */ /* 0x000ea4000802007f */
[----:B--2---:R-:W-:Y:S05]  /*f870*/  @!P1 BRA `(.L_x_55) ;  /* 0xfffffffc00f09947 */ /* 0x004fea000383ffff */
[----:B------:R-:W-:Y:S05]  /*f880*/  BRA `(.L_x_100) ;  /* 0xffffffdc00d47947 */ /* 0x000fea000383ffff */
.L_x_61:
[----:B--2---:R2:W3:Y:S02]  /*f890*/  SYNCS.PHASECHK.TRANS64.TRYWAIT P1, [R2+URZ+0x38840], R3 ;  /* 0x03884003020075a7 */ /* 0x0044e4000802017f */
[----:B---3--:R-:W-:Y:S05]  /*f8a0*/  @!P1 NANOSLEEP.SYNCS 0x989680 ;  /* 0x009896800000995d */ /* 0x008fea0003900000 */
[----:B------:R-:W3:Y:S02]  /*f8b0*/  @!P1 SYNCS.PHASECHK.TRANS64 P1, [R2+URZ+0x38840], R3 ;  /* 0x03884003020095a7 */ /* 0x000ee4000802007f */
[----:B---3--:R-:W-:Y:S05]  /*f8c0*/  @!P1 BRA `(.L_x_61) ;  /* 0xfffffffc00f09947 */ /* 0x008fea000383ffff */
[----:B------:R-:W-:Y:S05]  /*f8d0*/  BRA `(.L_x_101) ;  /* 0xffffffe4003c7947 */ /* 0x000fea000383ffff */
.L_x_63:
[----:B-1----:R1:W2:Y:S02]  /*f8e0*/  SYNCS.PHASECHK.TRANS64.TRYWAIT P1, [R2+URZ+0x60], R19 ;  /* 0x00006013020075a7 */ /* 0x0022a4000802017f */
[----:B--2---:R-:W-:Y:S05]  /*f8f0*/  @!P1 NANOSLEEP.SYNCS 0x989680 ;  /* 0x009896800000995d */ /* 0x004fea0003900000 */
[----:B------:R-:W2:Y:S02]  /*f900*/  @!P1 SYNCS.PHASECHK.TRANS64 P1, [R2+URZ+0x60], R19 ;  /* 0x00006013020095a7 */ /* 0x000ea4000802007f */
[----:B--2---:R-:W-:Y:S05]  /*f910*/  @!P1 BRA `(.L_x_63) ;  /* 0xfffffffc00f09947 */ /* 0x004fea000383ffff */
[----:B------:R-:W-:Y:S05]  /*f920*/  BRA `(.L_x_102) ;  /* 0xffffffe400ec7947 */ /* 0x000fea000383ffff */
.L_x_68:
[----:B--2---:R2:W3:Y:S02]  /*f930*/  SYNCS.PHASECHK.TRANS64.TRYWAIT P1, [R2+URZ+0x38840], R3 ;  /* 0x03884003020075a7 */ /* 0x0044e4000802017f */
[----:B---3--:R-:W-:Y:S05]  /*f940*/  @!P1 NANOSLEEP.SYNCS 0x989680 ;  /* 0x009896800000995d */ /* 0x008fea0003900000 */
[----:B------:R-:W3:Y:S02]  /*f950*/  @!P1 SYNCS.PHASECHK.TRANS64 P1, [R2+URZ+0x38840], R3 ;  /* 0x03884003020095a7 */ /* 0x000ee4000802007f */
[----:B---3--:R-:W-:Y:S05]  /*f960*/  @!P1 BRA `(.L_x_68) ;  /* 0xfffffffc00f09947 */ /* 0x008fea000383ffff */
[----:B------:R-:W-:Y:S05]  /*f970*/  BRA `(.L_x_103) ;  /* 0xffffffec001c7947 */ /* 0x000fea000383ffff */
.L_x_70:
[----:B-1----:R1:W2:Y:S02]  /*f980*/  SYNCS.PHASECHK.TRANS64.TRYWAIT P1, [R2+URZ+0x60], R3 ;  /* 0x00006003020075a7 */ /* 0x0022a4000802017f */
[----:B--2---:R-:W-:Y:S05]  /*f990*/  @!P1 NANOSLEEP.SYNCS 0x989680 ;  /* 0x009896800000995d */ /* 0x004fea0003900000 */
[----:B------:R-:W2:Y:S02]  /*f9a0*/  @!P1 SYNCS.PHASECHK.TRANS64 P1, [R2+URZ+0x60], R3 ;  /* 0x00006003020095a7 */ /* 0x000ea4000802007f */
[----:B--2---:R-:W-:Y:S05]  /*f9b0*/  @!P1 BRA `(.L_x_70) ;  /* 0xfffffffc00f09947 */ /* 0x004fea000383ffff */
[----:B------:R-:W-:Y:S05]  /*f9c0*/  BRA `(.L_x_104) ;  /* 0xffffffec00d07947 */ /* 0x000fea000383ffff */
.L_x_75:
[----:B--2---:R2:W3:Y:S02]  /*f9d0*/  SYNCS.PHASECHK.TRANS64.TRYWAIT P0, [R3+URZ+0x38860], R0 ;  /* 0x03886000030075a7 */ /* 0x0044e4000800017f */
[----:B---3--:R-:W-:Y:S05]  /*f9e0*/  @!P0 NANOSLEEP.SYNCS 0x989680 ;  /* 0x009896800000895d */ /* 0x008fea0003900000 */
[----:B------:R-:W3:Y:S02]  /*f9f0*/  @!P0 SYNCS.PHASECHK.TRANS64 P0, [R3+URZ+0x38860], R0 ;  /* 0x03886000030085a7 */ /* 0x000ee4000800007f */
[----:B---3--:R-:W-:Y:S05]  /*fa00*/  @!P0 BRA `(.L_x_75) ;  /* 0xfffffffc00f08947 */ /* 0x008fea000383ffff */
[----:B------:R-:W-:Y:S05]  /*fa10*/  BRA `(.L_x_105) ;  /* 0xfffffff000b47947 */ /* 0x000fea000383ffff */
.L_x_79:
[----:B--2---:R2:W3:Y:S02]  /*fa20*/  SYNCS.PHASECHK.TRANS64.TRYWAIT P0, [R0+URZ+0x38820], R3 ;  /* 0x03882003000075a7 */ /* 0x0044e4000800017f */
[----:B---3--:R-:W-:Y:S05]  /*fa30*/  @!P0 NANOSLEEP.SYNCS 0x989680 ;  /* 0x009896800000895d */ /* 0x008fea0003900000 */
[----:B------:R-:W3:Y:S02]  /*fa40*/  @!P0 SYNCS.PHASECHK.TRANS64 P0, [R0+URZ+0x38820], R3 ;  /* 0x03882003000085a7 */ /* 0x000ee4000800007f */
[----:B---3--:R-:W-:Y:S05]  /*fa50*/  @!P0 BRA `(.L_x_79) ;  /* 0xfffffffc00f08947 */ /* 0x008fea000383ffff */
[----:B------:R-:W-:Y:S05]  /*fa60*/  BRA `(.L_x_106) ;  /* 0xfffffff400a87947 */ /* 0x000fea000383ffff */
.L_x_80:
[----:B------:R-:W3:Y:S01]  /*fa70*/  S2R R2, SR_TID.X ;  /* 0x0000000000027919 */ /* 0x000ee20000002100 */
[----:B------:R-:W-:Y:S01]  /*fa80*/  BSSY B0, `(.L_x_107) ;  /* 0x000000a000007945 */ /* 0x000fe20003800000 */
[----:B------:R-:W-:Y:S01]  /*fa90*/  IMAD.MOV.U32 R12, RZ, RZ, RZ ;  /* 0x000000ffff0c7224 */ /* 0x000fe200078e00ff */
[----:B------:R-:W-:Y:S01]  /*faa0*/  MOV R11, 0x1f ;  /* 0x0000001f000b7802 */ /* 0x000fe20000000f00 */
[----:B------:R-:W-:Y:S01]  /*fab0*/  IMAD.MOV.U32 R15, RZ, RZ, -0x1 ;  /* 0xffffffffff0f7424 */ /* 0x000fe200078e00ff */
[----:B---3--:R-:W-:-:S04]  /*fac0*/  SHF.R.U32.HI R2, RZ, 0x5, R2 ;  /* 0x00000005ff027819 */ /* 0x008fc80000011602 */
[----:B------:R-:W-:-:S04]  /*fad0*/  LOP3.LUT R2, R2, 0x3, RZ, 0xc0, !PT ;  /* 0x0000000302027812 */ /* 0x000fc800078ec0ff */
[----:B------:R-:W-:-:S07]  /*fae0*/  MOV R13, R2 ;  /* 0x00000002000d7202 */ /* 0x000fce0000000f00 */
[----:B-12---:R-:W-:Y:S05]  /*faf0*/  WARPSYNC.COLLECTIVE R15, `(.L_x_108) ;  /* 0x000000000f087348 */ /* 0x006fea0003c00000 */
[----:B------:R3:W4:Y:S02]  /*fb00*/  SHFL.IDX P6, R14, R13, R12, R11 ;  /* 0x0000000c0d0e7389 */ /* 0x00072400000c000b */
[----:B-1234-:R-:W-:Y:S01]  /*fb10*/  ENDCOLLECTIVE ;  /* 0x000000000000791b */ /* 0x01efe20003800000 */
.L_x_108:
[----:B------:R-:W-:Y:S05]  /*fb20*/  BSYNC B0 ;  /* 0x0000000000007941 */ /* 0x000fea0003800000 */
.L_x_107:
[----:B------:R-:W-:Y:S05]  /*fb30*/  BRA `(.L_x_109) ;  /* 0xfffffff400907947 */ /* 0x000fea000383ffff */
.L_x_83:
[----:B------:R-:W-:Y:S01]  /*fb40*/  BSSY B1, `(.L_x_110) ;  /* 0x0000006000017945 */ /* 0x000fe20003800000 */
[----:B------:R-:W-:-:S07]  /*fb50*/  MOV R15, 0xffffffff ;  /* 0xffffffff000f7802 */ /* 0x000fce0000000f00 */
[----:B-123--:R-:W-:Y:S05]  /*fb60*/  WARPSYNC.COLLECTIVE R15, `(.L_x_111) ;  /* 0x000000000f0c7348 */ /* 0x00efea0003c00000 */
[----:B------:R-:W-:Y:S02]  /*fb70*/  ELECT P6, UR62, PT ;  /* 0x00000000003e782f */ /* 0x000fe400038c0000 */
[----:B------:R-:W-:Y:S01]  /*fb80*/  MOV R14, UR62 ;  /* 0x0000003e000e7c02 */ /* 0x000fe20008000f00 */
[----:B-123--:R-:W-:Y:S10]  /*fb90*/  ENDCOLLECTIVE ;  /* 0x000000000000791b */ /* 0x00eff40003800000 */
.L_x_111:
[----:B------:R-:W-:Y:S05]  /*fba0*/  BSYNC B1 ;  /* 0x0000000000017941 */ /* 0x000fea0003800000 */
.L_x_110:
[----:B------:R-:W-:Y:S05]  /*fbb0*/  BRA `(.L_x_112) ;  /* 0xfffffff400887947 */ /* 0x000fea000383ffff */
.L_x_85:
[----:B-1----:R1:W2:Y:S02]  /*fbc0*/  SYNCS.PHASECHK.TRANS64.TRYWAIT P0, [R6+URZ], R5 ;  /* 0x00000005060075a7 */ /* 0x0022a4000800017f */
[----:B--2---:R-:W-:Y:S05]  /*fbd0*/  @!P0 NANOSLEEP.SYNCS 0x989680 ;  /* 0x009896800000895d */ /* 0x004fea0003900000 */
[----:B------:R-:W2:Y:S02]  /*fbe0*/  @!P0 SYNCS.PHASECHK.TRANS64 P0, [R6+URZ], R5 ;  /* 0x00000005060085a7 */ /* 0x000ea4000800007f */
[----:B--2---:R-:W-:Y:S05]  /*fbf0*/  @!P0 BRA `(.L_x_85) ;  /* 0xfffffffc00f08947 */ /* 0x004fea000383ffff */
[----:B------:R-:W-:Y:S05]  /*fc00*/  BRA `(.L_x_113) ;  /* 0xfffffff400bc7947 */ /* 0x000fea000383ffff */
.L_x_86:
[----:B--2---:R2:W3:Y:S02]  /*fc10*/  SYNCS.PHASECHK.TRANS64.TRYWAIT P0, [R3+URZ], R2 ;  /* 0x00000002030075a7 */ /* 0x0044e4000800017f */
[----:B---3--:R-:W-:Y:S05]  /*fc20*/  @!P0 NANOSLEEP.SYNCS 0x989680 ;  /* 0x009896800000895d */ /* 0x008fea0003900000 */
[----:B------:R-:W3:Y:S02]  /*fc30*/  @!P0 SYNCS.PHASECHK.TRANS64 P0, [R3+URZ], R2 ;  /* 0x00000002030085a7 */ /* 0x000ee4000800007f */
[----:B---3--:R-:W-:Y:S05]  /*fc40*/  @!P0 BRA `(.L_x_86) ;  /* 0xfffffffc00f08947 */ /* 0x008fea000383ffff */
[----:B------:R-:W-:Y:S05]  /*fc50*/  BRA `(.L_x_114) ;  /* 0xfffffff400b07947 */ /* 0x000fea000383ffff */
.L_x_88:
[----:B--2---:R2:W3:Y:S02]  /*fc60*/  SYNCS.PHASECHK.TRANS64.TRYWAIT P0, [R16+URZ], R5 ;  /* 0x00000005100075a7 */ /* 0x0044e4000800017f */
[----:B---3--:R-:W-:Y:S05]  /*fc70*/  @!P0 NANOSLEEP.SYNCS 0x989680 ;  /* 0x009896800000895d */ /* 0x008fea0003900000 */
[----:B------:R-:W3:Y:S02]  /*fc80*/  @!P0 SYNCS.PHASECHK.TRANS64 P0, [R16+URZ], R5 ;  /* 0x00000005100085a7 */ /* 0x000ee4000800007f */
[----:B---3--:R-:W-:Y:S05]  /*fc90*/  @!P0 BRA `(.L_x_88) ;  /* 0xfffffffc00f08947 */ /* 0x008fea000383ffff */
[----:B------:R-:W-:Y:S05]  /*fca0*/  BRA `(.L_x_115) ;  /* 0xfffffff400b47947 */ /* 0x000fea000383ffff */
.L_x_116:
[----:B------:R-:W-:-:S00]  /*fcb0*/  BRA `(.L_x_116) ;  /* 0xfffffffc00fc7947 */ /* 0x000fc0000383ffff */
[----:B------:R-:W-:-:S00]  /*fcc0*/  NOP ;  /* 0x0000000000007918 */ /* 0x000fc00000000000 */
        /* <DEDUP_REMOVED lines=11> */
.L_x_2838:


//--------------------- .text._ZN7cutlass13device_kernelIN5flash11enable_sm90INS1_16FlashAttnFwdSm90INS1_25CollectiveMainloopFwdSm90ILi2EN4cute5tupleIJNS5_1CILi2EEENS7_ILi1EEES9_EEENS6_IJNS7_ILi128EEENS7_ILi80EEENS7_ILi256EEEEEELi256ENS_6half_tEfNS_4arch4Sm90ELb0ELb0ELb1ELb0ELb0ELb0ELb0ELb1ELb1ELb0ELb0ELb0EEENS1_21CollectiveEpilogueFwdINS6_IJSB_SD_SC_EEESA_SF_SH_Li256ELb0ELb0ELb0ELb0EEENS1_29StaticPersistentTileSchedulerILb0EEEEEEEEEvNT_6ParamsE --------------------------
	.section	.text._ZN7cutlass13device_kernelIN5flash11enable_sm90INS1_16FlashAttnFwdSm90INS1_25CollectiveMainloopFwdSm90ILi2EN4cute5tupleIJNS5_1CILi2EEENS7_ILi1EEES9_EEENS6_IJNS7_ILi128EEENS7_ILi80EEENS7_ILi256EEEEEELi256ENS_6half_tEfNS_4arch4Sm90ELb0ELb0ELb1ELb0ELb0ELb0ELb0ELb1ELb1ELb0ELb0ELb0EEENS1_21CollectiveEpilogueFwdINS6_IJSB_SD_SC_EEESA_SF_SH_Li256ELb0ELb0ELb0ELb0EEENS1_29StaticPersistentTileSchedulerILb0EEEEEEEEEvNT_6ParamsE,"ax",@progbits
	.align	128
.text._ZN7cutlass13device_kernelIN5flash11enable_sm90INS1_16FlashAttnFwdSm90INS1_25CollectiveMainloopFwdSm90ILi2EN4cute5tupleIJNS5_1CILi2EEENS7_ILi1EEES9_EEENS6_IJNS7_ILi128EEENS7_ILi80EEENS7_ILi256EEEEEELi256ENS_6half_tEfNS_4arch4Sm90ELb0ELb0ELb1ELb0ELb0ELb0ELb0ELb1ELb1ELb0ELb0ELb0EEENS1_21CollectiveEpilogueFwdINS6_IJSB_SD_SC_EEESA_SF_SH_Li256ELb0ELb0ELb0ELb0EEENS1_29StaticPersistentTileSchedulerILb0EEEEEEEEEvNT_6ParamsE:
        .type           _ZN7cutlass13device_kernelIN5flash11enable_sm90INS1_16FlashAttnFwdSm90INS1_25CollectiveMainloopFwdSm90ILi2EN4cute5tupleIJNS5_1CILi2EEENS7_ILi1EEES9_EEENS6_IJNS7_ILi128EEENS7_ILi80EEENS7_ILi256EEEEEELi256ENS_6half_tEfNS_4arch4Sm90ELb0ELb0ELb1ELb0ELb0ELb0ELb0ELb1ELb1ELb0ELb0ELb0EEENS1_21CollectiveEpilogueFwdINS6_IJSB_SD_SC_EEESA_SF_SH_Li256ELb0ELb0ELb0ELb0EEENS1_29StaticPersistentTileSchedulerILb0EEEEEEEEEvNT_6ParamsE,@function
        .size           _ZN7cutlass13device_kernelIN5flash11enable_sm90INS1_16FlashAttnFwdSm90INS1_25CollectiveMainloopFwdSm90ILi2EN4cute5tupleIJNS5_1CILi2EEENS7_ILi1EEES9_EEENS6_IJNS7_ILi128EEENS7_ILi80EEENS7_ILi256EEEEEELi256ENS_6half_tEfNS_4arch4Sm90ELb0ELb0ELb1ELb0ELb0ELb0ELb0ELb1ELb1ELb0ELb0ELb0EEENS1_21CollectiveEpilogueFwdINS6_IJSB_SD_SC_EEESA_SF_SH_Li256ELb0ELb0ELb0ELb0EEENS1_29StaticPersistentTileSchedulerILb0EEEEEEEEEvNT_6ParamsE,(.L_x_2839 - _ZN7cutlass13device_kernelIN5flash11enable_sm90INS1_16FlashAttnFwdSm90INS1_25CollectiveMainloopFwdSm90ILi2EN4cute5tupleIJNS5_1CILi2EEENS7_ILi1EEES9_EEENS6_IJNS7_ILi128EEENS7_ILi80EEENS7_ILi256EEEEEELi256ENS_6half_tEfNS_4arch4Sm90ELb0ELb0ELb1ELb0ELb0ELb0ELb0ELb1ELb1ELb0ELb0ELb0EEENS1_21CollectiveEpilogueFwdINS6_IJSB_SD_SC_EEESA_SF_SH_Li256ELb0ELb0ELb0ELb0EEENS1_29StaticPersistentTileSchedulerILb0EEEEEEEEEvNT_6ParamsE)
        .other          _ZN7cutlass13device_kernelIN5flash11enable_sm90INS1_16FlashAttnFwdSm90INS1_25CollectiveMainloopFwdSm90ILi2EN4cute5tupleIJNS5_1CILi2EEENS7_ILi1EEES9_EEENS6_IJNS7_ILi128EEENS7_ILi80EEENS7_ILi256EEEEEELi256ENS_6half_tEfNS_4arch4Sm90ELb0ELb0ELb1ELb0ELb0ELb0ELb0ELb1ELb1ELb0ELb0ELb0EEENS1_21CollectiveEpilogueFwdINS6_IJSB_SD_SC_EEESA_SF_SH_Li256ELb0ELb0ELb0ELb0EEENS1_29StaticPersistentTileSchedulerILb0EEEEEEEEEvNT_6ParamsE,@"STO_CUDA_ENTRY STV_DEFAULT"
_ZN7cutlass13device_kernelIN5flash11enable_sm90INS1_16FlashAttnFwdSm90INS1_25CollectiveMainloopFwdSm90ILi2EN4cute5tupleIJNS5_1CILi2EEENS7_ILi1EEES9_EEENS6_IJNS7_ILi128EEENS7_ILi80EEENS7_ILi256EEEEEELi256ENS_6half_tEfNS_4arch4Sm90ELb0ELb0ELb1ELb0ELb0ELb0ELb0ELb1ELb1ELb0ELb0ELb0EEENS1_21CollectiveEpilogueFwdINS6_IJSB_SD_SC_EEESA_SF_SH_Li256ELb0ELb0ELb0ELb0EEENS1_29StaticPersistentTileSchedulerILb0EEEEEEEEEvNT_6ParamsE:
[----:B------:R-:W1:Y:S02]  /*0000*/  LDC R1, c[0x0][0x28] ;  /* 0x00000a00ff017b82 */ /* 0x000e640000000800 */
[----:B-1----:R-:W-:Y:S01]  /*0010*/  VIADD R1, R1, 0xffffffd8 ;  /* 0xffffffd801017836 */ /* 0x002fe20000000000 */
[----:B------:R-:W1:Y:S01]  /*0020*/  S2R R8, SR_TID.X ;  /* 0x0000000000087919 */ /* 0x000e620000002100 */
[----:B------:R-:W-:Y:S01]  /*0030*/  ELECT P0, URZ, PT ;  /* 0x00000000003f782f */ /* 0x000fe20003800000 */
[----:B------:R-:W-:Y:S01]  /*0040*/  BSSY B0, `(.L_x_117) ;  /* 0x0000014000007945 */ /* 0x000fe20003800000 */
[----:B-1----:R-:W-:-:S05]  /*0050*/  SHF.R.U32.HI R0, RZ, 0x5, R8 ;  /* 0x00000005ff007819 */ /* 0x002fca0000011608 */
[----:B------:R-:W1:Y:S02]  /*0060*/  SHFL.IDX PT, R2, R0, RZ, 0x1f ;  /* 0x00001fff00027589 */ /* 0x000e6400000e0000 */
[----:B-1----:R-:W-:Y:S02]  /*0070*/  ISETP.EQ.AND P0, PT, R2, RZ, P0 ;  /* 0x000000ff0200720c */ /* 0x002fe40000702270 */
[----:B------:R-:W-:-:S11]  /*0080*/  SHF.R.U32.HI R2, RZ, 0x7, R8 ;  /* 0x00000007ff027819 */ /* 0x000fd60000011608 */
        /* <DEDUP_REMOVED lines=15> */
.L_x_118:
[----:B------:R-:W-:Y:S05]  /*0180*/  BSYNC B0 ;  /* 0x0000000000007941 */ /* 0x000fea0003800000 */
.L_x_117:
[----:B------:R-:W-:Y:S01]  /*0190*/  VOTEU.ANY UP0, P0 ;  /* 0x00000000003f7886 */ /* 0x000fe20000000100 */
[----:B------:R-:W1:Y:S01]  /*01a0*/  SHFL.IDX PT, R2, R2, RZ, 0x1f ;  /* 0x00001fff02027589 */ /* 0x000e6200000e0000 */
[----:B------:R-:W-:Y:S01]  /*01b0*/  UMOV UR4, 0x1 ;  /* 0x0000000100047882 */ /* 0x000fe20000000000 */
[----:B------:R-:W-:Y:S01]  /*01c0*/  UMOV UR7, 0x2 ;  /* 0x0000000200077882 */ /* 0x000fe20000000000 */
[----:B------:R-:W-:Y:S01]  /*01d0*/  VOTEU.ANY UP1, P0 ;  /* 0x00000000003f7886 */ /* 0x000fe20000020100 */
[----:B------:R-:W2:Y:S01]  /*01e0*/  @UP0 S2UR UR8, SR_CgaCtaId ;  /* 0x00000000000809c3 */ /* 0x000ea20000008800 */
[----:B------:R-:W3:Y:S01]  /*01f0*/  SHFL.IDX PT, R3, R0, RZ, 0x1f ;  /* 0x00001fff00037589 */ /* 0x000ee200000e0000 */
[----:B------:R-:W-:Y:S01]  /*0200*/  @UP0 UMOV UR6, 0x400 ;  /* 0x0000040000060882 */ /* 0x000fe20000000000 */
[----:B------:R-:W-:-:S04]  /*0210*/  @UP0 UIADD3 UR4, -UR4, 0x100000, URZ ;  /* 0x0010000004040890 */ /* 0x000fc8000fffe13f */
[----:B------:R-:W-:Y:S02]  /*0220*/  @UP0 USHF.L.U32 UR5, UR4, 0xb, URZ ;  /* 0x0000000b04050899 */ /* 0x000fe4000800063f */
[----:B------:R-:W-:Y:S01]  /*0230*/  @UP0 USHF.L.U32 UR4, UR4, 0x1, URZ ;  /* 0x0000000104040899 */ /* 0x000fe2000800063f */
[----:B------:R-:W-:Y:S01]  /*0240*/  VOTEU.ANY UP2, P0 ;  /* 0x00000000003f7886 */ /* 0x000fe20000040100 */
[----:B-1----:R-:W-:Y:S01]  /*0250*/  R2UR UR9, R2 ;  /* 0x00000000020972ca */ /* 0x002fe200000e0000 */
[----:B--2---:R-:W-:Y:S01]  /*0260*/  @UP0 ULEA UR8, UR8, UR6, 0x18 ;  /* 0x0000000608080291 */ /* 0x004fe2000f8ec03f */
[----:B---3--:R-:W-:Y:S01]  /*0270*/  ISETP.NE.AND P1, PT, R3, RZ, PT ;  /* 0x000000ff0300720c */ /* 0x008fe20003f25270 */
[----:B------:R-:W-:-:S04]  /*0280*/  @UP0 UIADD3 UR6, -UR7, 0x100000, URZ ;  /* 0x0010000007060890 */ /* 0x000fc8000fffe13f */
[----:B------:R-:W-:Y:S02]  /*0290*/  @UP0 USHF.L.U32 UR7, UR6, 0xb, URZ ;  /* 0x0000000b06070899 */ /* 0x000fe4000800063f */
[----:B------:R-:W-:-:S04]  /*02a0*/  @UP0 USHF.L.U32 UR6, UR6, 0x1, URZ ;  /* 0x0000000106060899 */ /* 0x000fc8000800063f */
[----:B------:R-:W-:Y:S01]  /*02b0*/  UISETP.NE.AND UP0, UPT, UR9, URZ, UPT ;  /* 0x0000003f0900728c */ /* 0x000fe2000bf05270 */
[----:B------:R-:W1:Y:S02]  /*02c0*/  FENCE.VIEW.ASYNC.S ;  /* 0x00000000000073c6 */ /* 0x000e640000000000 */
[----:B-1----:R1:W2:Y:S05]  /*02d0*/  @UP1 SYNCS.EXCH.64 URZ, [UR8+0x38800], UR4 ;  /* 0x03880004083f15b2 */ /* 0x0022aa0008000100 */
[----:B------:R1:W3:Y:S01]  /*02e0*/  @UP2 SYNCS.EXCH.64 URZ, [UR8+0x38820], UR6 ;  /* 0x03882006083f25b2 */ /* 0x0002e20008000100 */
[----:B------:R-:W-:Y:S05]  /*02f0*/  @P1 BRA `(.L_x_119) ;  /* 0x0000000000481947 */ /* 0x000fea0003800000 */
[----:B-1----:R-:W1:Y:S01]  /*0300*/  S2UR UR5, SR_CgaCtaId ;  /* 0x00000000000579c3 */ /* 0x002e620000008800 */
[----:B------:R-:W-:Y:S01]  /*0310*/  UMOV UR4, 0x400 ;  /* 0x0000040000047882 */ /* 0x000fe20000000000 */
[----:B------:R-:W-:Y:S01]  /*0320*/  UMOV UR6, 0x1 ;  /* 0x0000000100067882 */ /* 0x000fe20000000000 */
[----:B------:R-:W-:Y:S01]  /*0330*/  UMOV UR9, 0x4 ;  /* 0x0000000400097882 */ /* 0x000fe20000000000 */
[----:B------:R-:W-:-:S04]  /*0340*/  UIADD3 UR6, -UR6, 0x100000, URZ ;  /* 0x0010000006067890 */ /* 0x000fc8000fffe13f */
[----:B------:R-:W-:Y:S02]  /*0350*/  USHF.L.U32 UR7, UR6, 0xb, URZ ;  /* 0x0000000b06077899 */ /* 0x000fe4000800063f */
[----:B------:R-:W-:Y:S01]  /*0360*/  USHF.L.U32 UR6, UR6, 0x1, URZ ;  /* 0x0000000106067899 */ /* 0x000fe2000800063f */
[----:B------:R-:W-:Y:S01]  /*0370*/  ELECT P0, URZ, PT ;  /* 0x00000000003f782f */ /* 0x000fe20003800000 */
[----:B-1----:R-:W-:Y:S02]  /*0380*/  ULEA UR8, UR5, UR4, 0x18 ;  /* 0x0000000405087291 */ /* 0x002fe4000f8ec03f */
[----:B------:R-:W-:-:S04]  /*0390*/  UIADD3 UR4, -UR9, 0x100000, URZ ;  /* 0x0010000009047890 */ /* 0x000fc8000fffe13f */
[----:B------:R-:W-:Y:S02]  /*03a0*/  USHF.L.U32 UR5, UR4, 0xb, URZ ;  /* 0x0000000b04057899 */ /* 0x000fe4000800063f */
[----:B------:R-:W-:Y:S01]  /*03b0*/  USHF.L.U32 UR4, UR4, 0x1, URZ ;  /* 0x0000000104047899 */ /* 0x000fe2000800063f */
[----:B------:R-:W1:Y:S03]  /*03c0*/  FENCE.VIEW.ASYNC.S ;  /* 0x00000000000073c6 */ /* 0x000e660000000000 */
[----:B-1----:R4:W1:Y:S08]  /*03d0*/  SYNCS.EXCH.64 URZ, [UR8+0x38830], UR6 ;  /* 0x03883006083f75b2 */ /* 0x0028700008000100 */
[----:B------:R4:W1:Y:S01]  /*03e0*/  SYNCS.EXCH.64 URZ, [UR8+0x38840], UR4 ;  /* 0x03884004083f75b2 */ /* 0x0008620008000100 */
[----:B------:R4:W1:Y:S01]  /*03f0*/  SYNCS.EXCH.64 URZ, [UR8+0x38838], UR6 ;  /* 0x03883806083f75b2 */ /* 0x0008620008000100 */
[----:B------:R4:W1:Y:S02]  /*0400*/  SYNCS.EXCH.64 URZ, [UR8+0x38848], UR4 ;  /* 0x03884804083f75b2 */ /* 0x0008640008000100 */
[----:B----4-:R-:W-:Y:S01]  /*0410*/  NOP ;  /* 0x0000000000007918 */ /* 0x010fe20000000000 */
.L_x_119:
[----:B-1----:R-:W1:Y:S01]  /*0420*/  S2UR UR4, SR_CTAID.Y ;  /* 0x00000000000479c3 */ /* 0x002e620000002600 */
[----:B------:R-:W4:Y:S01]  /*0430*/  SHFL.IDX PT, R7, R0, RZ, 0x1f ;  /* 0x00001fff00077589 */ /* 0x000f2200000e0000 */
[----:B------:R-:W-:Y:S01]  /*0440*/  ULDC UR5, c[0x0][0x154] ;  /* 0x0000550000057ab9 */ /* 0x000fe20000000800 */
[----:B------:R-:W-:-:S05]  /*0450*/  NOP ;  /* 0x0000000000007918 */ /* 0x000fca0000000000 */
[----:B------:R-:W5:Y:S08]  /*0460*/  S2UR UR6, SR_CTAID.X ;  /* 0x00000000000679c3 */ /* 0x000f700000002500 */
[----:B------:R-:W2:Y:S01]  /*0470*/  LDC R6, c[0x0][0x148] ;  /* 0x00005200ff067b82 */ /* 0x000ea20000000800 */
[----:B-1----:R-:W-:Y:S02]  /*0480*/  I2FP.F32.U32 R2, UR4 ;  /* 0x0000000400027c45 */ /* 0x002fe40008201000 */
[----:B----4-:R-:W-:-:S03]  /*0490*/  ISETP.NE.AND P0, PT, R7, RZ, PT ;  /* 0x000000ff0700720c */ /* 0x010fc60003f05270 */
[----:B------:R-:W-:Y:S01]  /*04a0*/  FMUL R5, R2, UR5 ;  /* 0x0000000502057c20 */ /* 0x000fe20008400000 */
[----:B------:R-:W-:Y:S02]  /*04b0*/  SHF.R.S32.HI R2, RZ, 0x1f, R8 ;  /* 0x0000001fff027819 */ /* 0x000fe40000011408 */
[----:B-----5:R-:W-:Y:S02]  /*04c0*/  I2FP.F32.U32 R4, UR6 ;  /* 0x0000000600047c45 */ /* 0x020fe40008201000 */
[----:B------:R-:W-:Y:S01]  /*04d0*/  LEA.HI R2, R2, R8, RZ, 0x7 ;  /* 0x0000000802027211 */ /* 0x000fe200078f38ff */
[----:B------:R-:W1:Y:S02]  /*04e0*/  F2I.U32.TRUNC.NTZ R5, R5 ;  /* 0x0000000500057305 */ /* 0x000e64000020f000 */
[----:B-1----:R-:W-:-:S04]  /*04f0*/  IMAD.MOV R11, RZ, RZ, -R5 ;  /* 0x000000ffff0b7224 */ /* 0x002fc800078e0a05 */
[----:B--2---:R-:W-:Y:S01]  /*0500*/  IMAD R11, R6, R11, UR4 ;  /* 0x00000004060b7e24 */ /* 0x004fe2000f8e020b */
[----:B------:R-:W-:Y:S02]  /*0510*/  ULDC UR4, c[0x0][0x150] ;  /* 0x0000540000047ab9 */ /* 0x000fe40000000800 */
[----:B------:R-:W-:Y:S01]  /*0520*/  FMUL R9, R4, UR4 ;  /* 0x0000000404097c20 */ /* 0x000fe20008400000 */
[----:B------:R-:W-:Y:S06]  /*0530*/  @P0 BRA `(.L_x_120) ;  /* 0x0000000000480947 */ /* 0x000fec0003800000 */
[----:B------:R-:W1:Y:S01]  /*0540*/  S2UR UR5, SR_CgaCtaId ;  /* 0x00000000000579c3 */ /* 0x000e620000008800 */
[----:B------:R-:W-:Y:S01]  /*0550*/  UMOV UR4, 0x400 ;  /* 0x0000040000047882 */ /* 0x000fe20000000000 */
[----:B------:R-:W-:Y:S01]  /*0560*/  UMOV UR6, 0x1 ;  /* 0x0000000100067882 */ /* 0x000fe20000000000 */
[----:B------:R-:W-:Y:S01]  /*0570*/  UMOV UR7, 0x4 ;  /* 0x0000000400077882 */ /* 0x000fe20000000000 */
[----:B------:R-:W-:Y:S01]  /*0580*/  ELECT P0, URZ, PT ;  /* 0x00000000003f782f */ /* 0x000fe20003800000 */
[----:B-1----:R-:W-:Y:S02]  /*0590*/  ULEA UR8, UR5, UR4, 0x18 ;  /* 0x0000000405087291 */ /* 0x002fe4000f8ec03f */
[----:B------:R-:W-:-:S04]  /*05a0*/  UIADD3 UR4, -UR6, 0x100000, URZ ;  /* 0x0010000006047890 */ /* 0x000fc8000fffe13f */
[----:B------:R-:W-:Y:S02]  /*05b0*/  USHF.L.U32 UR5, UR4, 0xb, URZ ;  /* 0x0000000b04057899 */ /* 0x000fe4000800063f */
[----:B------:R-:W-:Y:S02]  /*05c0*/  USHF.L.U32 UR4, UR4, 0x1, URZ ;  /* 0x0000000104047899 */ /* 0x000fe4000800063f */
[----:B------:R-:W-:-:S04]  /*05d0*/  UIADD3 UR6, -UR7, 0x100000, URZ ;  /* 0x0010000007067890 */ /* 0x000fc8000fffe13f */
[----:B------:R-:W-:Y:S02]  /*05e0*/  USHF.L.U32 UR7, UR6, 0xb, URZ ;  /* 0x0000000b06077899 */ /* 0x000fe4000800063f */
[----:B------:R-:W-:Y:S01]  /*05f0*/  USHF.L.U32 UR6, UR6, 0x1, URZ ;  /* 0x0000000106067899 */ /* 0x000fe2000800063f */
[----:B------:R-:W1:Y:S03]  /*0600*/  FENCE.VIEW.ASYNC.S ;  /* 0x00000000000073c6 */ /* 0x000e660000000000 */
[----:B-1----:R1:W2:Y:S08]  /*0610*/  SYNCS.EXCH.64 URZ, [UR8+0x38850], UR4 ;  /* 0x03885004083f75b2 */ /* 0x0022b00008000100 */
[----:B------:R1:W4:Y:S01]  /*0620*/  SYNCS.EXCH.64 URZ, [UR8+0x38860], UR6 ;  /* 0x03886006083f75b2 */ /* 0x0003220008000100 */
[----:B------:R1:W1:Y:S01]  /*0630*/  SYNCS.EXCH.64 URZ, [UR8+0x38858], UR4 ;  /* 0x03885804083f75b2 */ /* 0x0002620008000100 */
[----:B------:R1:W1:Y:S01]  /*0640*/  SYNCS.EXCH.64 URZ, [UR8+0x38868], UR6 ;  /* 0x03886806083f75b2 */ /* 0x0002620008000100 */
[----:B------:R-:W-:Y:S01]  /*0650*/  NOP ;  /* 0x0000000000007918 */ /* 0x000fe20000000000 */
.L_x_120:
[----:B------:R-:W5:Y:S01]  /*0660*/  SHFL.IDX PT, R6, R0, RZ, 0x1f ;  /* 0x00001fff00067589 */ /* 0x000f6200000e0000 */
[----:B------:R-:W-:Y:S01]  /*0670*/  LOP3.LUT R2, R2, 0xffffff80, RZ, 0xc0, !PT ;  /* 0xffffff8002027812 */ /* 0x000fe200078ec0ff */
[----:B------:R-:W1:Y:S01]  /*0680*/  LDC R10, c[0x0][0x144] ;  /* 0x00005100ff0a7b82 */ /* 0x000e620000000800 */
[----:B------:R-:W1:Y:S01]  /*0690*/  F2I.U32.TRUNC.NTZ R9, R9 ;  /* 0x0000000900097305 */ /* 0x000e62000020f000 */
[----:B------:R-:W-:Y:S02]  /*06a0*/  NOP ;  /* 0x0000000000007918 */ /* 0x000fe40000000000 */
[----:B------:R-:W-:Y:S01]  /*06b0*/  IMAD.IADD R2, R8, 0x1, -R2 ;  /* 0x0000000108027824 */ /* 0x000fe200078e0a02 */
[----:B------:R-:W-:-:S04]  /*06c0*/  SHF.R.S32.HI R8, RZ, 0x1f, R7 ;  /* 0x0000001fff087819 */ /* 0x000fc80000011407 */
[----:B------:R-:W-:-:S04]  /*06d0*/  SHF.R.S32.HI R5, RZ, 0x1f, R2 ;  /* 0x0000001fff057819 */ /* 0x000fc80000011402 */
[----:B------:R-:W-:-:S04]  /*06e0*/  LEA.HI R5, R5, R2, RZ, 0x3 ;  /* 0x0000000205057211 */ /* 0x000fc800078f18ff */
[--C-:B------:R-:W-:Y:S02]  /*06f0*/  SHF.R.S32.HI R4, RZ, 0x3, R5.reuse ;  /* 0x00000003ff047819 */ /* 0x100fe40000011405 */
[----:B------:R-:W-:Y:S02]  /*0700*/  SHF.R.S32.HI R5, RZ, 0x1f, R5 ;  /* 0x0000001fff057819 */ /* 0x000fe40000011405 */
[----:B-----5:R-:W-:Y:S02]  /*0710*/  ISETP.NE.AND P0, PT, R6, RZ, PT ;  /* 0x000000ff0600720c */ /* 0x020fe40003f05270 */
[----:B------:R-:W-:Y:S02]  /*0720*/  LEA.HI R5, R5, R4, RZ, 0x2 ;  /* 0x0000000405057211 */ /* 0x000fe400078f10ff */
[----:B------:R-:W-:Y:S02]  /*0730*/  SHF.R.S32.HI R6, RZ, 0x1f, R3 ;  /* 0x0000001fff067819 */ /* 0x000fe40000011403 */
[----:B------:R-:W-:-:S02]  /*0740*/  LOP3.LUT R5, R5, 0xfffffffc, RZ, 0xc0, !PT ;  /* 0xfffffffc05057812 */ /* 0x000fc400078ec0ff */
[----:B------:R-:W-:-:S05]  /*0750*/  LEA.HI R6, R6, R3, RZ, 0x2 ;  /* 0x0000000306067211 */ /* 0x000fca00078f10ff */
[----:B------:R-:W-:Y:S05]  /*0760*/  @P0 BRA `(.L_x_121) ;  /* 0x0000000000480947 */ /* 0x000fea0003800000 */
[----:B-1----:R-:W1:Y:S01]  /*0770*/  S2UR UR5, SR_CgaCtaId ;  /* 0x00000000000579c3 */ /* 0x002e620000008800 */
        /* <DEDUP_REMOVED lines=12> */
[----:B-1----:R1:W1:Y:S08]  /*0840*/  SYNCS.EXCH.64 URZ, [UR8+0x38870], UR4 ;  /* 0x03887004083f75b2 */ /* 0x0022700008000100 */
[----:B------:R1:W1:Y:S01]  /*0850*/  SYNCS.EXCH.64 URZ, [UR8+0x38880], UR6 ;  /* 0x03888006083f75b2 */ /* 0x0002620008000100 */
[----:B------:R1:W1:Y:S01]  /*0860*/  SYNCS.EXCH.64 URZ, [UR8+0x38878], UR4 ;  /* 0x03887804083f75b2 */ /* 0x0002620008000100 */
[----:B------:R1:W1:Y:S01]  /*0870*/  SYNCS.EXCH.64 URZ, [UR8+0x38888], UR6 ;  /* 0x03888806083f75b2 */ /* 0x0002620008000100 */
[----:B------:R-:W-:Y:S01]  /*0880*/  NOP ;  /* 0x0000000000007918 */ /* 0x000fe20000000000 */
.L_x_121:
[----:B------:R-:W5:Y:S01]  /*0890*/  SHFL.IDX PT, R12, R0, RZ, 0x1f ;  /* 0x00001fff000c7589 */ /* 0x000f6200000e0000 */
[----:B-1----:R-:W1:Y:S01]  /*08a0*/  S2UR UR4, SR_CTAID.X ;  /* 0x00000000000479c3 */ /* 0x002e620000002500 */
[----:B------:R-:W-:Y:S01]  /*08b0*/  LOP3.LUT R6, R6, 0x3ffffffc, RZ, 0xc0, !PT ;  /* 0x3ffffffc06067812 */ /* 0x000fe200078ec0ff */
[----:B------:R-:W-:Y:S01]  /*08c0*/  NOP ;  /* 0x0000000000007918 */ /* 0x000fe20000000000 */
[----:B------:R-:W-:Y:S02]  /*08d0*/  IADD3 R5, R4, -R5, RZ ;  /* 0x8000000504057210 */ /* 0x000fe40007ffe0ff */
[----:B------:R-:W-:Y:S01]  /*08e0*/  LEA.HI R8, R8, R7, RZ, 0x2 ;  /* 0x0000000708087211 */ /* 0x000fe200078f10ff */
[----:B------:R-:W-:Y:S01]  /*08f0*/  IMAD.IADD R6, R3, 0x1, -R6 ;  /* 0x0000000103067824 */ /* 0x000fe200078e0a06 */
[----:B------:R-:W-:Y:S02]  /*0900*/  IADD3 R9, -R9, RZ, RZ ;  /* 0x000000ff09097210 */ /* 0x000fe40007ffe1ff */
[----:B------:R-:W-:Y:S01]  /*0910*/  LOP3.LUT R8, R8, 0x3ffffffc, RZ, 0xc0, !PT ;  /* 0x3ffffffc08087812 */ /* 0x000fe200078ec0ff */
[----:B------:R-:W-:-:S04]  /*0920*/  IMAD R6, R6, 0x4, R5 ;  /* 0x0000000406067824 */ /* 0x000fc800078e0205 */
[----:B------:R-:W-:Y:S01]  /*0930*/  IMAD.IADD R8, R7, 0x1, -R8 ;  /* 0x0000000107087824 */ /* 0x000fe200078e0a08 */
[----:B------:R-:W-:Y:S01]  /*0940*/  LEA.HI R3, R6, R6, RZ, 0x1 ;  /* 0x0000000606037211 */ /* 0x000fe200078f08ff */
[----:B------:R-:W2:Y:S02]  /*0950*/  LDC R7, c[0x0][0x140] ;  /* 0x00005000ff077b82 */ /* 0x000ea40000000800 */
[----:B------:R-:W-:Y:S01]  /*0960*/  IMAD R8, R8, 0x4, R5 ;  /* 0x0000000408087824 */ /* 0x000fe200078e0205 */
[----:B------:R-:W-:Y:S02]  /*0970*/  LOP3.LUT R3, R3, 0xfffffffe, RZ, 0xc0, !PT ;  /* 0xfffffffe03037812 */ /* 0x000fe400078ec0ff */
[----:B-----5:R-:W-:Y:S01]  /*0980*/  ISETP.NE.AND P0, PT, R12, RZ, PT ;  /* 0x000000ff0c00720c */ /* 0x020fe20003f05270 */
[----:B-1----:R-:W-:Y:S01]  /*0990*/  IMAD R10, R10, R9, UR4 ;  /* 0x000000040a0a7e24 */ /* 0x002fe2000f8e0209 */
[----:B------:R-:W-:Y:S01]  /*09a0*/  LEA.HI R4, R8, R8, RZ, 0x1 ;  /* 0x0000000808047211 */ /* 0x000fe200078f08ff */
[----:B------:R-:W-:-:S05]  /*09b0*/  IMAD.IADD R3, R6, 0x1, -R3 ;  /* 0x0000000106037824 */ /* 0x000fca00078e0a03 */
[----:B------:R-:W-:Y:S02]  /*09c0*/  ISETP.NE.AND P6, PT, R3, R10, PT ;  /* 0x0000000a0300720c */ /* 0x000fe40003fc5270 */
[----:B------:R-:W-:-:S05]  /*09d0*/  LOP3.LUT R3, R4, 0xfffffffe, RZ, 0xc0, !PT ;  /* 0xfffffffe04037812 */ /* 0x000fca00078ec0ff */
[----:B------:R-:W-:Y:S01]  /*09e0*/  IMAD.IADD R3, R8, 0x1, -R3 ;  /* 0x0000000108037824 */ /* 0x000fe200078e0a03 */
        /* <DEDUP_REMOVED lines=19> */
.L_x_122:
[----:B------:R-:W5:Y:S01]  /*0b20*/  SHFL.IDX PT, R9, R0, RZ, 0x1f ;  /* 0x00001fff00097589 */ /* 0x000f6200000e0000 */
[----:B------:R-:W-:Y:S01]  /*0b30*/  ISETP.NE.AND P4, PT, R3, R10, PT ;  /* 0x0000000a0300720c */ /* 0x000fe20003f85270 */
[----:B------:R-:W-:Y:S01]  /*0b40*/  IMAD.SHL.U32 R5, R8, 0x4, RZ ;  /* 0x0000000408057824 */ /* 0x000fe200078e00ff */
[----:B------:R-:W-:Y:S01]  /*0b50*/  SHF.L.U32 R3, R6, 0x2, RZ ;  /* 0x0000000206037819 */ /* 0x000fe200000006ff */
[----:B------:R-:W-:Y:S01]  /*0b60*/  IMAD.MOV.U32 R23, RZ, RZ, 0x1 ;  /* 0x00000001ff177424 */ /* 0x000fe200078e00ff */
[----:B------:R-:W-:Y:S01]  /*0b70*/  LOP3.LUT P0, RZ, R2, 0x7, RZ, 0xc0, !PT ;  /* 0x0000000702ff7812 */ /* 0x000fe2000780c0ff */
[----:B------:R-:W-:Y:S01]  /*0b80*/  IMAD.MOV.U32 R22, RZ, RZ, 0x1 ;  /* 0x00000001ff167424 */ /* 0x000fe200078e00ff */
[----:B------:R-:W-:Y:S01]  /*0b90*/  LOP3.LUT R13, R6, 0xc, R3, 0x78, !PT ;  /* 0x0000000c060d7812 */ /* 0x000fe200078e7803 */
[----:B------:R-:W-:Y:S01]  /*0ba0*/  NOP ;  /* 0x0000000000007918 */ /* 0x000fe20000000000 */
[----:B------:R-:W-:Y:S02]  /*0bb0*/  LOP3.LUT R12, R8, 0xc, R5, 0x78, !PT ;  /* 0x0000000c080c7812 */ /* 0x000fe400078e7805 */
[C---:B------:R-:W-:Y:S01]  /*0bc0*/  ISETP.LT.U32.AND P2, PT, R13.reuse, 0x2, !P0 ;  /* 0x000000020d00780c */ /* 0x040fe20004741070 */
[----:B------:R1:W-:Y:S01]  /*0bd0*/  STL [R1+0x4], R13 ;  /* 0x0000040d01007387 */ /* 0x0003e20000100800 */
[----:B------:R-:W-:-:S02]  /*0be0*/  @P6 LEA.HI R3, R13, R13, RZ, 0x1 ;  /* 0x0000000d0d036211 */ /* 0x000fc400078f08ff */
[----:B------:R-:W-:Y:S01]  /*0bf0*/  SEL R2, RZ, 0x1, !P2 ;  /* 0x00000001ff027807 */ /* 0x000fe20005000000 */
[----:B------:R1:W-:Y:S01]  /*0c00*/  STL [R1], R12 ;  /* 0x0000000c01007387 */ /* 0x0003e20000100800 */
[----:B------:R-:W-:Y:S02]  /*0c10*/  @P4 LEA.HI R4, R12, R12, RZ, 0x1 ;  /* 0x0000000c0c044211 */ /* 0x000fe400078f08ff */
[----:B------:R-:W-:Y:S02]  /*0c20*/  @P6 SHF.R.S32.HI R3, RZ, 0x1, R3 ;  /* 0x00000001ff036819 */ /* 0x000fe40000011403 */
[----:B------:R-:W-:Y:S02]  /*0c30*/  @P4 SHF.R.S32.HI R4, RZ, 0x1, R4 ;  /* 0x00000001ff044819 */ /* 0x000fe40000011404 */
[----:B------:R-:W-:Y:S02]  /*0c40*/  @P6 ISETP.NE.AND P5, PT, R3, R11, PT ;  /* 0x0000000b0300620c */ /* 0x000fe40003fa5270 */
[----:B-----5:R-:W-:-:S02]  /*0c50*/  ISETP.NE.AND P2, PT, R9, RZ, PT ;  /* 0x000000ff0900720c */ /* 0x020fc40003f45270 */
[----:B------:R-:W-:Y:S02]  /*0c60*/  @P4 ISETP.NE.AND P3, PT, R4, R11, PT ;  /* 0x0000000b0400420c */ /* 0x000fe40003f65270 */
[----:B------:R-:W-:Y:S02]  /*0c70*/  ISETP.LT.U32.AND P0, PT, R12, 0x2, !P0 ;  /* 0x000000020c00780c */ /* 0x000fe40004701070 */
[----:B--2---:R-:W-:Y:S02]  /*0c80*/  ISETP.EQ.U32.AND P1, PT, R7, 0x1, PT ;  /* 0x000000010700780c */ /* 0x004fe40003f22070 */
[----:B------:R-:W-:Y:S02]  /*0c90*/  @P6 SEL R23, RZ, 0x1, P5 ;  /* 0x00000001ff176807 */ /* 0x000fe40002800000 */
[----:B------:R-:W-:Y:S02]  /*0ca0*/  SEL R3, RZ, 0x1, !P0 ;  /* 0x00000001ff037807 */ /* 0x000fe40004000000 */
[----:B------:R-:W-:Y:S01]  /*0cb0*/  @P4 SEL R22, RZ, 0x1, P3 ;  /* 0x00000001ff164807 */ /* 0x000fe20001800000 */
[----:B-1----:R-:W-:Y:S06]  /*0cc0*/  @P2 BRA `(.L_x_123) ;  /* 0x0000000000482947 */ /* 0x002fec0003800000 */
        /* <DEDUP_REMOVED lines=14> */
[----:B------:R1:W1:Y:S01]  /*0db0*/  SYNCS.EXCH.64 URZ, [UR8+0x388c0], UR6 ;  /* 0x0388c006083f75b2 */ /* 0x0002620008000100 */
[----:B------:R1:W1:Y:S01]  /*0dc0*/  SYNCS.EXCH.64 URZ, [UR8+0x388b8], UR4 ;  /* 0x0388b804083f75b2 */ /* 0x0002620008000100 */
[----:B------:R1:W1:Y:S01]  /*0dd0*/  SYNCS.EXCH.64 URZ, [UR8+0x388c8], UR6 ;  /* 0x0388c806083f75b2 */ /* 0x0002620008000100 */
[----:B------:R-:W-:Y:S01]  /*0de0*/  NOP ;  /* 0x0000000000007918 */ /* 0x000fe20000000000 */
.L_x_123:
[----:B------:R-:W-:Y:S01]  /*0df0*/  LOP3.LUT R23, R23, R2, RZ, 0xc0, !PT ;  /* 0x0000000217177212 */ /* 0x000fe200078ec0ff */
[----:B------:R-:W-:Y:S01]  /*0e00*/  NOP ;  /* 0x0000000000007918 */ /* 0x000fe20000000000 */
[----:B------:R-:W-:Y:S01]  /*0e10*/  LOP3.LUT R22, R22, R3, RZ, 0xc0, !PT ;  /* 0x0000000316167212 */ /* 0x000fe200078ec0ff */
[----:B------:R-:W-:Y:S06]  /*0e20*/  @!P1 BRA `(.L_x_124) ;  /* 0x0000000000089947 */ /* 0x000fec0003800000 */
[----:B-1234-:R-:W-:Y:S01]  /*0e30*/  UCGABAR_ARV ;  /* 0x00000000000079c7 */ /* 0x01efe20008000000 */
[----:B------:R-:W-:Y:S05]  /*0e40*/  BRA `(.L_x_125) ;  /* 0x0000000000047947 */ /* 0x000fea0003800000 */
.L_x_124:
[----:B-1234-:R-:W-:Y:S01]  /*0e50*/  NOP ;  /* 0x0000000000007918 */ /* 0x01efe20000000000 */
.L_x_125:
[----:B------:R-:W-:Y:S05]  /*0e60*/  @!P1 BRA `(.L_x_126) ;  /* 0x00000000000c9947 */ /* 0x000fea0003800000 */
[----:B------:R-:W-:Y:S01]  /*0e70*/  UCGABAR_WAIT ;  /* 0x0000000000007dc7 */ /* 0x000fe20008000000 */
[----:B------:R-:W-:Y:S01]  /*0e80*/  CCTL.IVALL ;  /* 0x00000000ff00798f */ /* 0x000fe20002000000 */
[----:B------:R-:W-:Y:S05]  /*0e90*/  BRA `(.L_x_127) ;  /* 0x0000000000047947 */ /* 0x000fea0003800000 */
.L_x_126:
[----:B------:R-:W-:Y:S06]  /*0ea0*/  BAR.SYNC.DEFER_BLOCKING 0x0 ;  /* 0x0000000000007b1d */ /* 0x000fec0000010000 */
.L_x_127:
[----:B------:R-:W-:Y:S01]  /*0eb0*/  UMOV UR4, 0x1 ;  /* 0x0000000100047882 */ /* 0x000fe20000000000 */
[----:B------:R-:W-:Y:S01]  /*0ec0*/  PLOP3.LUT P0, PT, PT, PT, UP0, 0x80, 0x0 ;  /* 0x000000000000781c */ /* 0x000fe20003f0f008 */
[----:B------:R-:W-:-:S06]  /*0ed0*/  USEL UR4, UR4, 0x2, !UP0 ;  /* 0x0000000204047887 */ /* 0x000fcc000c000000 */
[----:B------:R-:W-:-:S05]  /*0ee0*/  MOV R2, UR4 ;  /* 0x0000000400027c02 */ /* 0x000fca0008000f00 */
[----:B------:R1:W-:Y:S01]  /*0ef0*/  STL [R1+0x24], R2 ;  /* 0x0000240201007387 */ /* 0x0003e20000100800 */
[----:B------:R-:W-:Y:S05]  /*0f00*/  @!P0 BRA `(.L_x_128) ;  /* 0x000000a800508947 */ /* 0x000fea0003800000 */
.L_x_129:
[----:B------:R-:W-:-:S08]  /*0f10*/  NOP ;  /* 0x0000000000007918 */ /* 0x000fd00000000000 */
[----:B------:R-:W2:Y:S02]  /*0f20*/  USETMAXREG.TRY_ALLOC.CTAPOOL UP0, 0xf0 ;  /* 0x000000f0000079c8 */ /* 0x000ea40008000600 */
[----:B--2---:R-:W-:-:S13]  /*0f30*/  PLOP3.LUT P0, PT, PT, PT, UP0, 0x80, 0x0 ;  /* 0x000000000000781c */ /* 0x004fda0003f0f008 */
[----:B------:R-:W-:Y:S05]  /*0f40*/  @!P0 BRA `(.L_x_129) ;  /* 0xfffffffc00f08947 */ /* 0x000fea000383ffff */
[----:B------:R-:W2:Y:S08]  /*0f50*/  S2UR UR7, SR_CTAID.X ;  /* 0x00000000000779c3 */ /* 0x000eb00000002500 */
[----:B------:R-:W-:Y:S08]  /*0f60*/  BAR.ARV 0x8, 0x120 ;  /* 0x0204800000007b1d */ /* 0x000ff00000002000 */
[----:B------:R-:W2:Y:S02]  /*0f70*/  LDC R0, c[0x0][0xda4] ;  /* 0x00036900ff007b82 */ /* 0x000ea40000000800 */
[----:B--2---:R-:W-:-:S13]  /*0f80*/  ISETP.LE.AND P0, PT, R0, UR7, PT ;  /* 0x0000000700007c0c */ /* 0x004fda000bf03270 */
[----:B------:R-:W-:Y:S05]  /*0f90*/  @P0 EXIT ;  /* 0x000000000000094d */ /* 0x000fea0003800000 */
[----:B------:R-:W2:Y:S01]  /*0fa0*/  LDL R3, [R1+0x24] ;  /* 0x0000240001037983 */ /* 0x000ea20000100800 */
[----:B------:R-:W3:Y:S01]  /*0fb0*/  S2UR UR5, SR_CgaCtaId ;  /* 0x00000000000579c3 */ /* 0x000ee20000008800 */
[----:B------:R-:W-:Y:S01]  /*0fc0*/  UMOV UR4, 0x400 ;  /* 0x0000040000047882 */ /* 0x000fe20000000000 */
[----:B------:R-:W-:Y:S01]  /*0fd0*/  IMAD.MOV.U32 R220, RZ, RZ, -0x2 ;  /* 0xfffffffeffdc7424 */ /* 0x000fe200078e00ff */
[----:B-1----:R-:W1:Y:S01]  /*0fe0*/  S2R R2, SR_TID.X ;  /* 0x0000000000027919 */ /* 0x002e620000002100 */
[----:B------:R-:W-:Y:S01]  /*0ff0*/  IMAD.U32 R212, RZ, RZ, UR7 ;  /* 0x00000007ffd47e24 */ /* 0x000fe2000f8e00ff */
[----:B------:R-:W-:-:S03]  /*1000*/  UMOV UR38, URZ ;  /* 0x0000003f00267c82 */ /* 0x000fc60008000000 */
[----:B------:R-:W4:Y:S01]  /*1010*/  S2UR UR6, SR_SWINHI ;  /* 0x00000000000679c3 */ /* 0x000f220000002f00 */
[----:B---3--:R-:W-:-:S06]  /*1020*/  ULEA UR9, UR5, UR4, 0x18 ;  /* 0x0000000405097291 */ /* 0x008fcc000f8ec03f */
[----:B------:R-:W-:Y:S01]  /*1030*/  MOV R18, UR9 ;  /* 0x0000000900127c02 */ /* 0x000fe20008000f00 */
[----:B------:R-:W-:Y:S01]  /*1040*/  UMOV UR4, UR9 ;  /* 0x0000000900047c82 */ /* 0x000fe20008000000 */
[----:B----4-:R-:W-:Y:S01]  /*1050*/  UMOV UR5, UR6 ;  /* 0x0000000600057c82 */ /* 0x010fe20008000000 */
[----:B------:R-:W-:Y:S01]  /*1060*/  IMAD.U32 R16, RZ, RZ, UR4 ;  /* 0x00000004ff107e24 */ /* 0x000fe2000f8e00ff */
[----:B------:R-:W-:Y:S01]  /*1070*/  MOV R17, UR5 ;  /* 0x0000000500117c02 */ /* 0x000fe20008000f00 */
[----:B-1----:R-:W-:Y:S01]  /*1080*/  VIADD R0, R2, 0xffffff80 ;  /* 0xffffff8002007836 */ /* 0x002fe20000000000 */
[----:B------:R-:W-:Y:S02]  /*1090*/  UMOV UR5, URZ ;  /* 0x0000003f00057c82 */ /* 0x000fe40008000000 */
[----:B------:R-:W-:Y:S01]  /*10a0*/  IMAD.U32 R213, RZ, RZ, UR5 ;  /* 0x00000005ffd57e24 */ /* 0x000fe2000f8e00ff */
[----:B--2---:R-:W-:Y:S02]  /*10b0*/  R2UR UR8, R3 ;  /* 0x00000000030872ca */ /* 0x004fe400000e0000 */
[----:B------:R-:W-:-:S04]  /*10c0*/  SHF.R.S32.HI R3, RZ, 0x1f, R0 ;  /* 0x0000001fff037819 */ /* 0x000fc80000011400 */
[CC--:B------:R-:W-:Y:S02]  /*10d0*/  LEA.HI R2, R3.reuse, R0.reuse, RZ, 0x7 ;  /* 0x0000000003027211 */ /* 0x0c0fe400078f38ff */
[CC--:B------:R-:W-:Y:S02]  /*10e0*/  LEA.HI R6, R3.reuse, R0.reuse, RZ, 0x4 ;  /* 0x0000000003067211 */ /* 0x0c0fe400078f20ff */
[----:B------:R-:W-:Y:S02]  /*10f0*/  LOP3.LUT R5, R2, 0xffffff80, RZ, 0xc0, !PT ;  /* 0xffffff8002057812 */ /* 0x000fe400078ec0ff */
[----:B------:R-:W-:Y:S01]  /*1100*/  SHF.R.S32.HI R7, RZ, 0x4, R6 ;  /* 0x00000004ff077819 */ /* 0x000fe20000011406 */
[----:B------:R-:W-:Y:S01]  /*1110*/  ULOP3.LUT UR4, UR8, 0x1, URZ, 0xfc, !UPT ;  /* 0x0000000108047892 */ /* 0x000fe2000f8efc3f */
[----:B------:R-:W-:Y:S01]  /*1120*/  LEA.HI R218, R3, R0, RZ, 0x5 ;  /* 0x0000000003da7211 */ /* 0x000fe200078f28ff */
[----:B------:R-:W-:Y:S01]  /*1130*/  IMAD.IADD R214, R0, 0x1, -R5 ;  /* 0x0000000100d67824 */ /* 0x000fe200078e0a05 */
[----:B------:R-:W-:-:S02]  /*1140*/  LEA.HI R8, R6, R7, RZ, 0x1 ;  /* 0x0000000706087211 */ /* 0x000fc400078f08ff */
[----:B------:R-:W-:Y:S01]  /*1150*/  LOP3.LUT R3, R6, 0x3fffff0, RZ, 0xc0, !PT ;  /* 0x03fffff006037812 */ /* 0x000fe200078ec0ff */
[----:B------:R-:W-:Y:S01]  /*1160*/  IMAD.U32 R221, RZ, RZ, UR4 ;  /* 0x00000004ffdd7e24 */ /* 0x000fe2000f8e00ff */
[----:B------:R-:W-:Y:S01]  /*1170*/  SHF.R.S32.HI R5, RZ, 0x1f, R214 ;  /* 0x0000001fff057819 */ /* 0x000fe200000114d6 */
[----:B------:R-:W-:Y:S01]  /*1180*/  UMOV UR4, URZ ;  /* 0x0000003f00047c82 */ /* 0x000fe20008000000 */
[----:B------:R-:W-:Y:S01]  /*1190*/  LOP3.LUT R8, R8, 0x1ffffffe, RZ, 0xc0, !PT ;  /* 0x1ffffffe08087812 */ /* 0x000fe200078ec0ff */
[----:B------:R-:W-:Y:S01]  /*11a0*/  IMAD.IADD R3, R0, 0x1, -R3 ;  /* 0x0000000100037824 */ /* 0x000fe200078e0a03 */
[----:B------:R-:W-:Y:S02]  /*11b0*/  LEA.HI R4, R5, R214, RZ, 0x2 ;  /* 0x000000d605047211 */ /* 0x000fe400078f10ff */
[----:B------:R-:W-:Y:S02]  /*11c0*/  SHF.R.S32.HI R218, RZ, 0x5, R218 ;  /* 0x00000005ffda7819 */ /* 0x000fe400000114da */
[----:B------:R-:W-:-:S02]  /*11d0*/  SHF.R.S32.HI R6, RZ, 0x2, R4 ;  /* 0x00000002ff067819 */ /* 0x000fc40000011404 */
[----:B------:R-:W-:Y:S01]  /*11e0*/  SHF.R.S32.HI R9, RZ, 0x1f, R4 ;  /* 0x0000001fff097819 */ /* 0x000fe20000011404 */
[----:B------:R-:W-:Y:S01]  /*11f0*/  IMAD R3, R218, 0x10, R3 ;  /* 0x00000010da037824 */ /* 0x000fe200078e0203 */
[----:B------:R-:W-:Y:S02]  /*1200*/  SHF.R.S32.HI R217, RZ, 0x7, R2 ;  /* 0x00000007ffd97819 */ /* 0x000fe40000011402 */
[----:B------:R-:W-:Y:S02]  /*1210*/  LEA.HI R9, R9, R6, RZ, 0x3 ;  /* 0x0000000609097211 */ /* 0x000fe400078f18ff */
[----:B------:R-:W-:Y:S02]  /*1220*/  IADD3 R8, R7, -R8, RZ ;  /* 0x8000000807087210 */ /* 0x000fe40007ffe0ff */
[----:B------:R-:W-:Y:S02]  /*1230*/  LOP3.LUT R9, R9, 0xfffffff8, RZ, 0xc0, !PT ;  /* 0xfffffff809097812 */ /* 0x000fe400078ec0ff */
[----:B------:R-:W-:Y:S01]  /*1240*/  LEA.HI R2, R2, R217, RZ, 0x1 ;  /* 0x000000d902027211 */ /* 0x000fe200078f08ff */
[----:B------:R-:W-:Y:S01]  /*1250*/  IMAD R8, R3, 0x8, R8 ;  /* 0x0000000803087824 */ /* 0x000fe200078e0208 */
[----:B------:R-:W-:Y:S01]  /*1260*/  LEA.HI R5, R5, R214, RZ, 0x5 ;  /* 0x000000d605057211 */ /* 0x000fe200078f28ff */
[----:B------:R-:W-:Y:S01]  /*1270*/  IMAD.IADD R9, R6, 0x1, -R9 ;  /* 0x0000000106097824 */ /* 0x000fe200078e0a09 */
[----:B------:R-:W-:-:S02]  /*1280*/  LOP3.LUT R2, R2, 0x3fffffe, RZ, 0xc0, !PT ;  /* 0x03fffffe02027812 */ /* 0x000fc400078ec0ff */
[----:B------:R-:W-:Y:S01]  /*1290*/  SHF.R.S32.HI R0, RZ, 0x5, R5 ;  /* 0x00000005ff007819 */ /* 0x000fe20000011405 */
[----:B------:R-:W-:Y:S01]  /*12a0*/  IMAD.SHL.U32 R5, R8, 0x8, RZ ;  /* 0x0000000808057824 */ /* 0x000fe200078e00ff */
[----:B------:R-:W-:Y:S01]  /*12b0*/  LOP3.LUT R3, R4, 0x7ffffffc, RZ, 0xc0, !PT ;  /* 0x7ffffffc04037812 */ /* 0x000fe200078ec0ff */
[----:B------:R-:W-:Y:S01]  /*12c0*/  IMAD.IADD R2, R217, 0x1, -R2 ;  /* 0x00000001d9027824 */ /* 0x000fe200078e0a02 */
[----:B------:R-:W-:Y:S01]  /*12d0*/  MOV R19, UR4 ;  /* 0x0000000400137c02 */ /* 0x000fe20008000f00 */
[----:B------:R-:W-:Y:S02]  /*12e0*/  IMAD R9, R0, 0x10, R9 ;  /* 0x0000001000097824 */ /* 0x000fe400078e0209 */
[----:B------:R-:W-:Y:S02]  /*12f0*/  IMAD.IADD R3, R214, 0x1, -R3 ;  /* 0x00000001d6037824 */ /* 0x000fe400078e0a03 */
[----:B------:R-:W-:Y:S01]  /*1300*/  IMAD.WIDE R16, R5, 0x2, R16 ;  /* 0x0000000205107825 */ /* 0x000fe200078e0210 */
[----:B------:R-:W-:-:S03]  /*1310*/  LEA R219, R2, R9, 0x6 ;  /* 0x0000000902db7211 */ /* 0x000fc600078e30ff */
[----:B------:R-:W-:-:S07]  /*1320*/  IMAD R220, R3, R220, 0x50 ;  /* 0x0000005003dc7424 */ /* 0x000fce00078e02dc */
.L_x_156:
[----:B------:R-:W1:Y:S01]  /*1330*/  SHFL.IDX PT, R0, R217, RZ, 0x1f ;  /* 0x00001fffd9007589 */ /* 0x000e6200000e0000 */
[----:B------:R-:W-:Y:S01]  /*1340*/  R2UR UR5, R18 ;  /* 0x00000000120572ca */ /* 0x000fe200000e0000 */
[----:B------:R-:W-:Y:S01]  /*1350*/  ULDC.64 UR6, c[0x0][0x3f8] ;  /* 0x0000fe0000067ab9 */ /* 0x000fe20000000a00 */
[----:B------:R-:W-:Y:S01]  /*1360*/  ULDC UR4, c[0x0][0xda8] ;  /* 0x00036a0000047ab9 */ /* 0x000fe20000000800 */
[----:B------:R-:W-:Y:S01]  /*1370*/  UISETP.NE.U32.AND UP0, UPT, UR6, URZ, UPT ;  /* 0x0000003f0600728c */ /* 0x000fe2000bf05070 */
[----:B------:R-:W-:Y:S01]  /*1380*/  R2UR UR13, R212 ;  /* 0x00000000d40d72ca */ /* 0x000fe200000e0000 */
[----:B------:R-:W-:Y:S02]  /*1390*/  UISETP.NE.AND UP1, UPT, UR4, 0x1, UPT ;  /* 0x000000010400788c */ /* 0x000fe4000bf25270 */
[----:B------:R-:W-:Y:S01]  /*13a0*/  UISETP.NE.AND.EX UP0, UPT, UR7, URZ, UPT, UP0 ;  /* 0x0000003f0700728c */ /* 0x000fe2000bf05300 */
[----:B------:R-:W-:Y:S01]  /*13b0*/  ULDC UR4, c[0x0][0xdb4] ;  /* 0x00036d0000047ab9 */ /* 0x000fe20000000800 */
[----:B------:R-:W-:Y:S01]  /*13c0*/  ULDC UR37, c[0x0][0x404] ;  /* 0x0001010000257ab9 */ /* 0x000fe20000000800 */
[----:B------:R-:W-:-:S03]  /*13d0*/  UISETP.NE.AND UP2, UPT, UR4, 0x1, UPT ;  /* 0x000000010400788c */ /* 0x000fc6000bf45270 */
[----:B------:R-:W-:Y:S02]  /*13e0*/  UIADD3 UR11, UR5, 0x14400, URZ ;  /* 0x00014400050b7890 */ /* 0x000fe4000fffe03f */
[----:B------:R-:W-:Y:S01]  /*13f0*/  USEL UR37, UR37, 0x1, UP0 ;  /* 0x0000000125257887 */ /* 0x000fe20008000000 */
[----:B------:R-:W-:Y:S01]  /*1400*/  ULDC UR10, c[0x0][0x2e0] ;  /* 0x0000b800000a7ab9 */ /* 0x000fe20000000800 */
[----:B------:R-:W-:Y:S02]  /*1410*/  ULOP3.LUT UP0, URZ, UR11, 0x9f, URZ, 0xc0, !UPT ;  /* 0x0000009f0b3f7892 */ /* 0x000fe4000f80c03f */
[----:B------:R-:W-:Y:S01]  /*1420*/  UIMAD UR37, UR37, UR10, URZ ;  /* 0x0000000a252572a4 */ /* 0x000fe2000f8e023f */
[----:B------:R-:W-:Y:S01]  /*1430*/  @UP1 ULDC UR6, c[0x0][0xdac] ;  /* 0x00036b0000061ab9 */ /* 0x000fe20000000800 */
[----:B-1----:R-:W-:Y:S01]  /*1440*/  R2UR UR8, R0 ;  /* 0x00000000000872ca */ /* 0x002fe200000e0000 */
[----:B------:R-:W-:Y:S01]  /*1450*/  UIMAD.WIDE.U32 UR6, UR13, UR6, URZ ;  /* 0x000000060d0672a5 */ /* 0x000fe2000f8e003f */
[----:B------:R-:W-:Y:S01]  /*1460*/  PLOP3.LUT P0, PT, PT, PT, UP0, 0x80, 0x0 ;  /* 0x000000000000781c */ /* 0x000fe20003f0f008 */
[----:B------:R-:W-:Y:S01]  /*1470*/  @UP1 ULDC UR12, c[0x0][0xdb0] ;  /* 0x00036c00000c1ab9 */ /* 0x000fe20000000800 */
[----:B------:R-:W-:Y:S01]  /*1480*/  UMOV UR14, UR13 ;  /* 0x0000000d000e7c82 */ /* 0x000fe20008000000 */
[----:B------:R-:W-:-:S06]  /*1490*/  @UP1 USHF.R.U32.HI UR14, URZ, UR12, UR7 ;  /* 0x0000000c3f0e1299 */ /* 0x000fcc0008011607 */
[----:B------:R-:W-:Y:S01]  /*14a0*/  IMAD.U32 R216, RZ, RZ, UR14 ;  /* 0x0000000effd87e24 */ /* 0x000fe2000f8e00ff */
[----:B------:R-:W-:Y:S01]  /*14b0*/  UMOV UR36, UR14 ;  /* 0x0000000e00247c82 */ /* 0x000fe20008000000 */
[----:B------:R-:W-:-:S04]  /*14c0*/  ULEA.HI UR4, UR8, UR8, URZ, 0x1 ;  /* 0x0000000808047291 */ /* 0x000fc8000f8f083f */
[----:B------:R-:W-:-:S03]  /*14d0*/  ULOP3.LUT UR9, UR4, 0x1e, URZ, 0xc0, !UPT ;  /* 0x0000001e04097892 */ /* 0x000fc6000f8ec03f */
[----:B------:R-:W-:Y:S01]  /*14e0*/  @UP2 ULDC.64 UR4, c[0x0][0xdb8] ;  /* 0x00036e0000042ab9 */ /* 0x000fe20000000a00 */
[----:B------:R-:W-:Y:S02]  /*14f0*/  UIADD3 UR9, UR8, -UR9, URZ ;  /* 0x8000000908097290 */ /* 0x000fe4000fffe03f */
[----:B------:R-:W-:Y:S02]  /*1500*/  UIADD3 UR8, UR37, 0x4f, URZ ;  /* 0x0000004f25087890 */ /* 0x000fe4000fffe03f */
[----:B------:R-:W-:Y:S02]  /*1510*/  ULEA UR10, UR9, UR11, 0xd ;  /* 0x0000000b090a7291 */ /* 0x000fe4000f8e683f */
[----:B------:R-:W-:Y:S02]  /*1520*/  UIMAD.WIDE UR8, UR8, 0x66666667, URZ ;  /* 0x66666667080878a5 */ /* 0x000fe4000f8e023f */
[----:B------:R-:W-:Y:S02]  /*1530*/  UIMAD.WIDE.U32 UR6, UR14, UR4, URZ ;  /* 0x000000040e0672a5 */ /* 0x000fe4000f8e003f */
[----:B------:R-:W-:-:S02]  /*1540*/  USHF.R.U32.HI UR10, URZ, 0x4, UR10 ;  /* 0x000000043f0a7899 */ /* 0x000fc4000801160a */
[----:B------:R-:W-:Y:S01]  /*1550*/  USHF.R.U32.HI UR39, URZ, 0x1f, UR9 ;  /* 0x0000001f3f277899 */ /* 0x000fe20008011609 */
[----:B------:R-:W-:Y:S01]  /*1560*/  UMOV UR4, UR13 ;  /* 0x0000000d00047c82 */ /* 0x000fe20008000000 */
[----:B------:R-:W-:Y:S01]  /*1570*/  ULOP3.LUT UR40, UR10, 0x3fff, URZ, 0xc0, !UPT ;  /* 0x00003fff0a287892 */ /* 0x000fe2000f8ec03f */
[----:B------:R-:W-:Y:S01]  /*1580*/  IMAD.U32 R215, RZ, RZ, UR4 ;  /* 0x00000004ffd77e24 */ /* 0x000fe2000f8e00ff */
[----:B------:R-:W-:Y:S02]  /*1590*/  @UP2 USHF.R.U32.HI UR36, URZ, UR5, UR7 ;  /* 0x000000053f242299 */ /* 0x000fe40008011607 */
[----:B------:R-:W-:Y:S01]  /*15a0*/  ULEA.HI.SX32 UR39, UR9, UR39, 0x1b ;  /* 0x0000002709277291 */ /* 0x000fe2000f8fda3f */
[----:B------:R-:W-:Y:S11]  /*15b0*/  @!P0 BRA `(.L_x_130) ;  /* 0x0000000000408947 */ /* 0x000ff60003800000 */
[----:B------:R-:W-:Y:S01]  /*15c0*/  MOV R0, 0x0 ;  /* 0x0000000000007802 */ /* 0x000fe20000000f00 */
[----:B------:R-:W-:Y:S01]  /*15d0*/  ULDC.64 UR4, c[0x4][0xa8] ;  /* 0x01002a0000047ab9 */ /* 0x000fe20000000a00 */
[----:B------:R-:W-:Y:S01]  /*15e0*/  ULDC.64 UR6, c[0x4][0x20] ;  /* 0x0100080000067ab9 */ /* 0x000fe20000000a00 */
[----:B------:R-:W-:Y:S01]  /*15f0*/  IMAD.U32 R4, RZ, RZ, UR4 ;  /* 0x00000004ff047e24 */ /* 0x000fe2000f8e00ff */
[----:B------:R1:W2:Y:S01]  /*1600*/  LDC.64 R2, c[0x4][R0] ;  /* 0x0100000000027b82 */ /* 0x0002a20000000a00 */
[----:B------:R-:W-:Y:S01]  /*1610*/  MOV R5, UR5 ;  /* 0x0000000500057c02 */ /* 0x000fe20008000f00 */
[----:B------:R-:W-:Y:S01]  /*1620*/  ULDC.64 UR4, c[0x4][0xb0] ;  /* 0x01002c0000047ab9 */ /* 0x000fe20000000a00 */
[----:B------:R-:W-:Y:S01]  /*1630*/  IMAD.U32 R10, RZ, RZ, UR6 ;  /* 0x00000006ff0a7e24 */ /* 0x000fe2000f8e00ff */
[----:B------:R-:W-:Y:S01]  /*1640*/  MOV R11, UR7 ;  /* 0x00000007000b7c02 */ /* 0x000fe20008000f00 */
[----:B------:R-:W-:Y:S02]  /*1650*/  IMAD.U32 R6, RZ, RZ, UR4 ;  /* 0x00000004ff067e24 */ /* 0x000fe4000f8e00ff */
[----:B------:R-:W-:-:S02]  /*1660*/  IMAD.U32 R7, RZ, RZ, UR5 ;  /* 0x00000005ff077e24 */ /* 0x000fc4000f8e00ff */
[----:B------:R-:W-:Y:S02]  /*1670*/  IMAD.MOV.U32 R8, RZ, RZ, 0x70 ;  /* 0x00000070ff087424 */ /* 0x000fe400078e00ff */
[----:B------:R-:W-:Y:S02]  /*1680*/  IMAD.MOV.U32 R12, RZ, RZ, 0x1 ;  /* 0x00000001ff0c7424 */ /* 0x000fe400078e00ff */
[----:B-1----:R-:W-:-:S07]  /*1690*/  IMAD.MOV.U32 R13, RZ, RZ, RZ ;  /* 0x000000ffff0d7224 */ /* 0x002fce00078e00ff */
[----:B------:R-:W-:-:S07]  /*16a0*/  LEPC R20, `(.L_x_130) ;  /* 0x000000001014794e */ /* 0x000fce0000000000 */
[----:B--2---:R-:W-:Y:S05]  /*16b0*/  CALL.ABS.NOINC R2 ;  /* 0x0000000002007343 */ /* 0x004fea0003c00000 */
.L_x_130:
[----:B------:R-:W-:Y:S02]  /*16c0*/  R2UR UR4, R213 ;  /* 0x00000000d50472ca */ /* 0x000fe400000e0000 */
[----:B------:R-:W-:Y:S02]  /*16d0*/  R2UR UR6, R18 ;  /* 0x00000000120672ca */ /* 0x000fe400000e0000 */
[----:B------:R-:W-:-:S09]  /*16e0*/  R2UR UR5, R221 ;  /* 0x00000000dd0572ca */ /* 0x000fd200000e0000 */
[----:B------:R-:W-:-:S04]  /*16f0*/  ULOP3.LUT UR4, UR4, 0x1, URZ, 0xc0, !UPT ;  /* 0x0000000104047892 */ /* 0x000fc8000f8ec03f */
[----:B------:R-:W-:Y:S02]  /*1700*/  IMAD.U32 R2, RZ, RZ, UR5 ;  /* 0x00000005ff027e24 */ /* 0x000fe4000f8e00ff */
[----:B------:R-:W-:-:S03]  /*1710*/  MOV R0, UR4 ;  /* 0x0000000400007c02 */ /* 0x000fc60008000f00 */
[----:B------:R-:W-:Y:S02]  /*1720*/  ISETP.NE.AND P0, PT, R2, 0x3, PT ;  /* 0x000000030200780c */ /* 0x000fe40003f05270 */
[----:B------:R-:W-:-:S04]  /*1730*/  SHF.L.U32 R0, R0, 0x1f, RZ ;  /* 0x0000001f00007819 */ /* 0x000fc800000006ff */
[----:B------:R-:W1:Y:S02]  /*1740*/  SYNCS.PHASECHK.TRANS64.TRYWAIT P1, [UR6+0x38800], R0 ;  /* 0x03880000ff0075a7 */ /* 0x000e640008020146 */
[----:B-1----:R-:W-:Y:S05]  /*1750*/  @!P1 BRA `(.L_x_131) ;  /* 0x000000d8009c9947 */ /* 0x002fea0003800000 */
.L_x_223:
[----:B------:R-:W-:Y:S05]  /*1760*/  @!P0 BRA `(.L_x_132) ;  /* 0x0000000000048947 */ /* 0x000fea0003800000 */
[----:B------:R-:W-:Y:S01]  /*1770*/  BPT.TRAP 0x1 ;  /* 0x000000040000795c */ /* 0x000fe20000300000 */
.L_x_132:
        /* <DEDUP_REMOVED lines=9> */
.L_x_133:
[----:B--2---:R-:W-:Y:S05]  /*1810*/  @P1 BRA `(.L_x_134) ;  /* 0x0000000000081947 */ /* 0x004fea0003800000 */
[----:B------:R-:W2:Y:S02]  /*1820*/  SYNCS.PHASECHK.TRANS64.TRYWAIT P1, [R0+URZ+0x38830], R3 ;  /* 0x03883003000075a7 */ /* 0x000ea4000802017f */
[----:B--2---:R-:W-:Y:S05]  /*1830*/  @!P1 BRA `(.L_x_135) ;  /* 0x000000d800809947 */ /* 0x004fea0003800000 */
.L_x_134:
[----:B------:R-:W-:Y:S05]  /*1840*/  WARPSYNC.ALL ;  /* 0x0000000000007948 */ /* 0x000fea0003800000 */
[----:B------:R-:W-:Y:S01]  /*1850*/  R2UR UR4, R18 ;  /* 0x00000000120472ca */ /* 0x000fe200000e0000 */
[----:B------:R-:W-:Y:S01]  /*1860*/  ULOP3.LUT UR5, UR40, 0x10000, URZ, 0xfc, !UPT ;  /* 0x0001000028057892 */ /* 0x000fe2000f8efc3f */
[----:B------:R-:W-:Y:S01]  /*1870*/  WARPGROUP.ARRIVE ;  /* 0x00000000000079c5 */ /* 0x000fe20000000000 */
[----:B------:R-:W-:Y:S01]  /*1880*/  UMOV UR17, 0x40000040 ;  /* 0x4000004000117882 */ /* 0x000fe20000000000 */
[----:B------:R-:W-:Y:S01]  /*1890*/  UMOV UR19, 0x40000040 ;  /* 0x4000004000137882 */ /* 0x000fe20000000000 */
[----:B------:R-:W-:Y:S01]  /*18a0*/  UMOV UR9, UR17 ;  /* 0x0000001100097c82 */ /* 0x000fe20008000000 */
[----:B------:R-:W-:Y:S01]  /*18b0*/  UMOV UR11, 0x40000040 ;  /* 0x40000040000b7882 */ /* 0x000fe20000000000 */
[----:B------:R-:W-:Y:S01]  /*18c0*/  UMOV UR13, UR17 ;  /* 0x00000011000d7c82 */ /* 0x000fe20008000000 */
[----:B------:R-:W-:Y:S01]  /*18d0*/  UMOV UR16, UR5 ;  /* 0x0000000500107c82 */ /* 0x000fe20008000000 */
[----:B------:R-:W-:Y:S01]  /*18e0*/  UMOV UR15, 0x40000040 ;  /* 0x40000040000f7882 */ /* 0x000fe20000000000 */
[----:B------:R-:W-:Y:S01]  /*18f0*/  UMOV UR8, UR16 ;  /* 0x0000001000087c82 */ /* 0x000fe20008000000 */
[----:B------:R-:W-:Y:S01]  /*1900*/  UMOV UR12, UR16 ;  /* 0x00000010000c7c82 */ /* 0x000fe20008000000 */
[----:B------:R-:W-:Y:S01]  /*1910*/  IMAD.U32 R14, RZ, RZ, UR16 ;  /* 0x00000010ff0e7e24 */ /* 0x000fe2000f8e00ff */
[----:B------:R-:W-:Y:S01]  /*1920*/  UIADD3 UR4, UR4, 0x24400, URZ ;  /* 0x0002440004047890 */ /* 0x000fe2000fffe03f */
[----:B------:R-:W-:Y:S01]  /*1930*/  IMAD.U32 R15, RZ, RZ, UR17 ;  /* 0x00000011ff0f7e24 */ /* 0x000fe2000f8e00ff */
[----:B------:R-:W-:Y:S01]  /*1940*/  UMOV UR23, 0x40000040 ;  /* 0x4000004000177882 */ /* 0x000fe20000000000 */
[----:B------:R-:W-:Y:S01]  /*1950*/  UMOV UR27, 0x40000040 ;  /* 0x40000040001b7882 */ /* 0x000fe20000000000 */
[----:B------:R-:W-:Y:S01]  /*1960*/  USHF.R.U32.HI UR4, URZ, 0x4, UR4 ;  /* 0x000000043f047899 */ /* 0x000fe20008011604 */
[----:B------:R-:W-:Y:S01]  /*1970*/  MOV R4, UR39 ;  /* 0x0000002700047c02 */ /* 0x000fe20008000f00 */
[----:B------:R-:W-:Y:S01]  /*1980*/  UMOV UR31, 0x40000040 ;  /* 0x40000040001f7882 */ /* 0x000fe20000000000 */
[----:B------:R-:W-:Y:S01]  /*1990*/  UMOV UR35, 0x40000040 ;  /* 0x4000004000237882 */ /* 0x000fe20000000000 */
[----:B------:R-:W-:Y:S01]  /*19a0*/  ULOP3.LUT UR4, UR4, 0x3fff, URZ, 0xc0, !UPT ;  /* 0x00003fff04047892 */ /* 0x000fe2000f8ec03f */
[----:B------:R-:W-:Y:S01]  /*19b0*/  MOV R5, UR38 ;  /* 0x0000002600057c02 */ /* 0x000fe20008000f00 */
[----:B------:R-:W-:Y:S01]  /*19c0*/  UMOV UR43, 0x40000040 ;  /* 0x40000040002b7882 */ /* 0x000fe20000000000 */
[----:B------:R-:W-:Y:S01]  /*19d0*/  UMOV UR47, 0x40000040 ;  /* 0x40000040002f7882 */ /* 0x000fe20000000000 */
[----:B------:R-:W-:Y:S01]  /*19e0*/  ULOP3.LUT UR6, UR4, 0x10000, URZ, 0xfc, !UPT ;  /* 0x0001000004067892 */ /* 0x000fe2000f8efc3f */
[----:B------:R-:W-:Y:S01]  /*19f0*/  MOV R20, UR37 ;  /* 0x0000002500147c02 */ /* 0x000fe20008000f00 */
[----:B------:R-:W-:Y:S01]  /*1a00*/  UMOV UR51, 0x40000040 ;  /* 0x4000004000337882 */ /* 0x000fe20000000000 */
[----:B------:R-:W-:Y:S01]  /*1a10*/  UMOV UR55, 0x40000040 ;  /* 0x4000004000377882 */ /* 0x000fe20000000000 */
[----:B------:R-:W-:Y:S01]  /*1a20*/  UIMAD UR4, UR38, 0xa00, UR6 ;  /* 0x00000a00260478a4 */ /* 0x000fe2000f8e0206 */
[----:B------:R-:W-:Y:S01]  /*1a30*/  MOV R64, UR36 ;  /* 0x0000002400407c02 */ /* 0x000fe20008000f00 */
[----:B------:R-:W-:Y:S01]  /*1a40*/  UMOV UR59, 0x40000040 ;  /* 0x40000040003b7882 */ /* 0x000fe20000000000 */
[----:B------:R-:W-:Y:S01]  /*1a50*/  MOV R21, UR6 ;  /* 0x0000000600157c02 */ /* 0x000fe20008000f00 */
[----:B------:R-:W-:-:S02]  /*1a60*/  UIADD3 UR10, UR4, 0x80, URZ ;  /* 0x00000080040a7890 */ /* 0x000fc4000fffe03f */
[----:B------:R-:W-:Y:S02]  /*1a70*/  UIADD3 UR14, UR4, 0x100, URZ ;  /* 0x00000100040e7890 */ /* 0x000fe4000fffe03f */
[----:B------:R-:W-:Y:S01]  /*1a80*/  UMOV UR18, UR4 ;  /* 0x0000000400127c82 */ /* 0x000fe20008000000 */
[----:B------:R-:W-:Y:S01]  /*1a90*/  UIADD3 UR6, UR4, 0x200, URZ ;  /* 0x0000020004067890 */ /* 0x000fe2000fffe03f */
[----:B------:R-:W-:Y:S01]  /*1aa0*/  HGMMA.64x16x16.F32 R56, gdesc[UR16], RZ, !UPT, gsb0 ;  /* 0x00200000103879f0 */ /* 0x000fe2000c0008ff */
[----:B------:R-:W-:Y:S01]  /*1ab0*/  UIADD3 UR7, UR4, 0x2, URZ ;  /* 0x0000000204077890 */ /* 0x000fe2000fffe03f */
[----:B------:R-:W-:Y:S01]  /*1ac0*/  UMOV UR19, 0x40000040 ;  /* 0x4000004000137882 */ /* 0x000fe20000000000 */
[----:B------:R-:W-:Y:S02]  /*1ad0*/  UIADD3 UR22, UR4, 0x384, URZ ;  /* 0x0000038404167890 */ /* 0x000fe4000fffe03f */
[----:B------:R-:W-:-:S03]  /*1ae0*/  UIADD3 UR26, UR4, 0x386, URZ ;  /* 0x00000386041a7890 */ /* 0x000fc6000fffe03f */
[----:B------:R-:W-:Y:S01]  /*1af0*/  UMOV UR18, UR7 ;  /* 0x0000000700127c82 */ /* 0x000fe20008000000 */
[----:B------:R-:W-:Y:S02]  /*1b00*/  UIADD3 UR7, UR4, 0x4, URZ ;  /* 0x0000000404077890 */ /* 0x000fe4000fffe03f */
[----:B------:R-:W-:Y:S02]  /*1b10*/  UIADD3 UR30, UR4, 0x600, URZ ;  /* 0x00000600041e7890 */ /* 0x000fe4000fffe03f */
[----:B------:R-:W-:Y:S02]  /*1b20*/  UIADD3 UR34, UR4, 0x602, URZ ;  /* 0x0000060204227890 */ /* 0x000fe4000fffe03f */
[----:B------:R-:W-:Y:S02]  /*1b30*/  UIADD3 UR42, UR4, 0x584, URZ ;  /* 0x00000584042a7890 */ /* 0x000fe4000fffe03f */
[----:B------:R-:W-:Y:S02]  /*1b40*/  UIADD3 UR46, UR4, 0x586, URZ ;  /* 0x00000586042e7890 */ /* 0x000fe4000fffe03f */
[----:B------:R-:W-:-:S02]  /*1b50*/  UIADD3 UR50, UR4, 0x800, URZ ;  /* 0x0000080004327890 */ /* 0x000fc4000fffe03f */
[----:B------:R-:W-:Y:S02]  /*1b60*/  UIADD3 UR54, UR4, 0x802, URZ ;  /* 0x0000080204367890 */ /* 0x000fe4000fffe03f */
[----:B------:R-:W-:Y:S01]  /*1b70*/  UIADD3 UR58, UR4, 0x804, URZ ;  /* 0x00000804043a7890 */ /* 0x000fe2000fffe03f */
        /* <DEDUP_REMOVED lines=12> */
[----:B------:R-:W-:Y:S01]  /*1c40*/  UMOV UR15, 0x40000040 ;  /* 0x40000040000f7882 */ /* 0x000fe20000000000 */
[----:B------:R-:W-:Y:S02]  /*1c50*/  WARPGROUP.DEPBAR.LE gsb0, 0x0 ;  /* 0x00008000000079c5 */ /* 0x000fe40000010000 */
[----:B------:R-:W-:-:S06]  /*1c60*/  WARPGROUP.ARRIVE ;  /* 0x00000000000079c5 */ /* 0x000fcc0000000000 */
[----:B------:R-:W-:Y:S01]  /*1c70*/  HGMMA.64x16x16.F32 R32, gdesc[UR8], RZ, !UPT, gsb0 ;  /* 0x00200000082079f0 */ /* 0x000fe2000c0008ff */
[----:B------:R-:W-:Y:S01]  /*1c80*/  UMOV UR8, UR16 ;  /* 0x0000001000087c82 */ /* 0x000fe20008000000 */
[----:B------:R-:W-:Y:S01]  /*1c90*/  UMOV UR9, UR17 ;  /* 0x0000001100097c82 */ /* 0x000fe20008000000 */
[----:B------:R-:W-:Y:S01]  /*1ca0*/  UMOV UR10, UR6 ;  /* 0x00000006000a7c82 */ /* 0x000fe20008000000 */
[----:B------:R-:W-:Y:S01]  /*1cb0*/  UMOV UR11, 0x40000040 ;  /* 0x40000040000b7882 */ /* 0x000fe20000000000 */
[----:B------:R-:W-:Y:S01]  /*1cc0*/  UIADD3 UR6, UR5, 0x2, URZ ;  /* 0x0000000205067890 */ /* 0x000fe2000fffe03f */
[----:B------:R-:W-:Y:S02]  /*1cd0*/  UMOV UR17, 0x40000040 ;  /* 0x4000004000117882 */ /* 0x000fe40000000000 */
[----:B------:R-:W-:Y:S01]  /*1ce0*/  UMOV UR13, UR17 ;  /* 0x00000011000d7c82 */ /* 0x000fe20008000000 */
[----:B------:R-:W-:-:S03]  /*1cf0*/  MOV R13, UR17 ;  /* 0x00000011000d7c02 */ /* 0x000fc60008000f00 */
[----:B------:R-:W-:Y:S01]  /*1d00*/  UMOV UR16, UR6 ;  /* 0x0000000600107c82 */ /* 0x000fe20008000000 */
[----:B------:R-:W-:Y:S01]  /*1d10*/  UIADD3 UR6, UR4, 0x202, URZ ;  /* 0x0000020204067890 */ /* 0x000fe2000fffe03f */
[----:B------:R-:W-:Y:S01]  /*1d20*/  IMAD.U32 R12, RZ, RZ, UR16 ;  /* 0x00000010ff0c7e24 */ /* 0x000fe2000f8e00ff */
[----:B------:R-:W-:Y:S01]  /*1d30*/  UMOV UR12, UR16 ;  /* 0x00000010000c7c82 */ /* 0x000fe20008000000 */
        /* <DEDUP_REMOVED lines=33> */
[----:B------:R-:W-:Y:S02]  /*1f50*/  UMOV UR17, 0x40000040 ;  /* 0x4000004000117882 */ /* 0x000fe40000000000 */
[----:B------:R-:W-:Y:S01]  /*1f60*/  UMOV UR13, UR17 ;  /* 0x00000011000d7c82 */ /* 0x000fe20008000000 */
[----:B------:R-:W-:-:S03]  /*1f70*/  IMAD.U32 R11, RZ, RZ, UR17 ;  /* 0x00000011ff0b7e24 */ /* 0x000fc6000f8e00ff */
[----:B------:R-:W-:Y:S01]  /*1f80*/  UMOV UR16, UR6 ;  /* 0x0000000600107c82 */ /* 0x000fe20008000000 */
[----:B------:R-:W-:Y:S01]  /*1f90*/  UIADD3 UR6, UR4, 0x204, URZ ;  /* 0x0000020404067890 */ /* 0x000fe2000fffe03f */
[----:B------:R-:W-:Y:S01]  /*1fa0*/  IMAD.U32 R10, RZ, RZ, UR16 ;  /* 0x00000010ff0a7e24 */ /* 0x000fe2000f8e00ff */
[----:B------:R-:W-:Y:S01]  /*1fb0*/  UMOV UR12, UR16 ;  /* 0x00000010000c7c82 */ /* 0x000fe20008000000 */
        /* <DEDUP_REMOVED lines=77> */
[----:B------:R-:W-:Y:S01]  /*2490*/  UMOV UR9, 0x40000040 ;  /* 0x4000004000097882 */ /* 0x000fe20000000000 */
[----:B------:R-:W-:Y:S01]  /*24a0*/  UMOV UR11, 0x40000040 ;  /* 0x40000040000b7882 */ /* 0x000fe20000000000 */
[----:B------:R-:W-:Y:S02]  /*24b0*/  UMOV UR13, UR9 ;  /* 0x00000009000d7c82 */ /* 0x000fe40008000000 */
[----:B------:R-:W-:Y:S01]  /*24c0*/  UMOV UR12, UR8 ;  /* 0x00000008000c7c82 */ /* 0x000fe20008000000 */
[----:B------:R-:W-:Y:S02]  /*24d0*/  MOV R2, UR9 ;  /* 0x0000000900027c02 */ /* 0x000fe40008000f00 */
[----:B-12---:R-:W-:Y:S01]  /*24e0*/  MOV R3, UR8 ;  /* 0x0000000800037c02 */ /* 0x006fe20008000f00 */
        /* <DEDUP_REMOVED lines=29> */
[----:B------:R-:W-:Y:S01]  /*26c0*/  UMOV UR9, 0x40000040 ;  /* 0x4000004000097882 */ /* 0x000fe20000000000 */
[----:B------:R-:W-:Y:S01]  /*26d0*/  UMOV UR11, 0x40000040 ;  /* 0x40000040000b7882 */ /* 0x000fe20000000000 */
[----:B------:R-:W-:Y:S01]  /*26e0*/  UMOV UR37, UR9 ;  /* 0x0000000900257c82 */ /* 0x000fe20008000000 */
[----:B------:R-:W-:Y:S01]  /*26f0*/  IMAD.U32 R7, RZ, RZ, UR9 ;  /* 0x00000009ff077e24 */ /* 0x000fe2000f8e00ff */
        /* <DEDUP_REMOVED lines=29> */
[----:B------:R-:W-:Y:S02]  /*28d0*/  UMOV UR15, UR9 ;  /* 0x00000009000f7c82 */ /* 0x000fe40008000000 */
        /* <DEDUP_REMOVED lines=217> */
[----:B------:R-:W-:-:S07]  /*3670*/  UIADD3 UR5, UR5, 0xc06, URZ ;  /* 0x00000c0605057890 */ /* 0x000fce000fffe03f */
[----:B------:R-:W-:Y:S01]  /*3680*/  UMOV UR8, UR5 ;  /* 0x0000000500087c82 */ /* 0x000fe20008000000 */
[----:B------:R-:W-:Y:S01]  /*3690*/  UIADD3 UR5, UR4, 0x806, URZ ;  /* 0x0000080604057890 */ /* 0x000fe2000fffe03f */
[----:B------:R-:W-:Y:S01]  /*36a0*/  IMAD.U32 R6, RZ, RZ, UR8 ;  /* 0x00000008ff067e24 */ /* 0x000fe2000f8e00ff */
[----:B------:R-:W-:Y:S01]  /*36b0*/  UMOV UR36, UR8 ;  /* 0x0000000800247c82 */ /* 0x000fe20008000000 */
[----:B------:R-:W-:-:S04]  /*36c0*/  UMOV UR14, UR8 ;  /* 0x00000008000e7c82 */ /* 0x000fc80008000000 */
[----:B------:R-:W-:Y:S01]  /*36d0*/  UMOV UR38, UR5 ;  /* 0x0000000500267c82 */ /* 0x000fe20008000000 */
        /* <DEDUP_REMOVED lines=33> */
[----:B------:R-:W-:Y:S01]  /*38f0*/  UMOV UR7, 0x40000040 ;  /* 0x4000004000077882 */ /* 0x000fe20000000000 */
[----:B------:R-:W-:Y:S02]  /*3900*/  WARPGROUP.DEPBAR.LE gsb0, 0x0 ;  /* 0x00008000000079c5 */ /* 0x000fe40000010000 */
[----:B------:R-:W-:-:S06]  /*3910*/  WARPGROUP.ARRIVE ;  /* 0x00000000000079c5 */ /* 0x000fcc0000000000 */
[----:B------:R-:W-:Y:S01]  /*3920*/  HGMMA.64x16x16.F32 R32, gdesc[UR52], R32, gsb0 ;  /* 0x00200000342079f0 */ /* 0x000fe20008000820 */
[----:B------:R-:W-:Y:S01]  /*3930*/  UMOV UR54, UR6 ;  /* 0x0000000600367c82 */ /* 0x000fe20008000000 */
[----:B------:R-:W-:Y:S01]  /*3940*/  UMOV UR55, 0x40000040 ;  /* 0x4000004000377882 */ /* 0x000fe20000000000 */
[----:B------:R-:W-:-:S07]  /*3950*/  UIADD3 UR6, UR4, 0x786, URZ ;  /* 0x0000078604067890 */ /* 0x000fce000fffe03f */
[----:B------:R-:W-:Y:S01]  /*3960*/  UMOV UR10, UR6 ;  /* 0x00000006000a7c82 */ /* 0x000fe20008000000 */
        /* <DEDUP_REMOVED lines=8> */
[----:B------:R-:W-:Y:S02]  /*39f0*/  R2UR UR9, R2 ;  /* 0x00000000020972ca */ /* 0x000fe400000e0000 */
[----:B------:R-:W-:Y:S01]  /*3a00*/  UMOV UR4, UR14 ;  /* 0x0000000e00047c82 */ /* 0x000fe20008000000 */
[----:B------:R-:W-:Y:S01]  /*3a10*/  R2UR UR8, R3 ;  /* 0x00000000030872ca */ /* 0x000fe200000e0000 */
[----:B------:R-:W-:Y:S02]  /*3a20*/  WARPGROUP.DEPBAR.LE gsb0, 0x0 ;  /* 0x00008000000079c5 */ /* 0x000fe40000010000 */
[----:B------:R-:W-:-:S06]  /*3a30*/  WARPGROUP.ARRIVE ;  /* 0x00000000000079c5 */ /* 0x000fcc0000000000 */
[----:B------:R-:W-:Y:S01]  /*3a40*/  HGMMA.64x16x16.F32 R48, gdesc[UR36], R48, gsb0 ;  /* 0x00200000243079f0 */ /* 0x000fe20008000830 */
[----:B------:R-:W-:Y:S02]  /*3a50*/  R2UR UR39, R4 ;  /* 0x00000000042772ca */ /* 0x000fe400000e0000 */
[----:B------:R-:W-:Y:S02]  /*3a60*/  R2UR UR38, R5 ;  /* 0x00000000052672ca */ /* 0x000fe400000e0000 */
[----:B------:R-:W-:Y:S02]  /*3a70*/  R2UR UR37, R20 ;  /* 0x00000000142572ca */ /* 0x000fe400000e0000 */
[----:B------:R-:W-:Y:S01]  /*3a80*/  R2UR UR36, R64 ;  /* 0x00000000402472ca */ /* 0x000fe200000e0000 */
        /* <DEDUP_REMOVED lines=16> */
.L_x_136:
[----:B------:R-:W-:Y:S01]  /*3b90*/  ULDC UR4, c[0x0][0x9d8] ;  /* 0x0002760000047ab9 */ /* 0x000fe20000000800 */
[----:B------:R-:W-:Y:S01]  /*3ba0*/  MOV R3, UR39 ;  /* 0x0000002700037c02 */ /* 0x000fe20008000f00 */
[----:B------:R-:W-:Y:S01]  /*3bb0*/  FMUL.FTZ R56, R56, UR4 ;  /* 0x0000000438387c20 */ /* 0x000fe20008410000 */
[----:B------:R-:W-:Y:S01]  /*3bc0*/  FMUL.FTZ R57, R57, UR4 ;  /* 0x0000000439397c20 */ /* 0x000fe20008410000 */
[----:B------:R-:W-:Y:S01]  /*3bd0*/  FMUL.FTZ R60, R60, UR4 ;  /* 0x000000043c3c7c20 */ /* 0x000fe20008410000 */
[----:B------:R-:W-:Y:S01]  /*3be0*/  FMUL.FTZ R61, R61, UR4 ;  /* 0x000000043d3d7c20 */ /* 0x000fe20008410000 */
[----:B------:R-:W-:Y:S01]  /*3bf0*/  VIADD R2, R220, UR37 ;  /* 0x00000025dc027c36 */ /* 0x000fe20008000000 */
[----:B------:R-:W2:Y:S01]  /*3c00*/  LDL R66, [R1+0x4] ;  /* 0x0000040001427983 */ /* 0x000ea20000100800 */
[----:B------:R-:W1:Y:S01]  /*3c10*/  MUFU.TANH R56, R56 ;  /* 0x0000003800387308 */ /* 0x000e620000002400 */
[----:B------:R-:W-:Y:S01]  /*3c20*/  FMUL.FTZ R48, R48, UR4 ;  /* 0x0000000430307c20 */ /* 0x000fe20008410000 */
[----:B------:R-:W-:-:S02]  /*3c30*/  IMAD R2, R3, -0x50, R2 ;  /* 0xffffffb003027824 */ /* 0x000fc400078e0202 */
[----:B------:R-:W-:Y:S01]  /*3c40*/  FMUL.FTZ R58, R58, UR4 ;  /* 0x000000043a3a7c20 */ /* 0x000fe20008410000 */
[----:B------:R-:W-:Y:S01]  /*3c50*/  FMUL.FTZ R49, R49, UR4 ;  /* 0x0000000431317c20 */ /* 0x000fe20008410000 */
[----:B------:R-:W-:Y:S01]  /*3c60*/  FMUL.FTZ R59, R59, UR4 ;  /* 0x000000043b3b7c20 */ /* 0x000fe20008410000 */
[----:B------:R-:W-:Y:S01]  /*3c70*/  FMUL.FTZ R52, R52, UR4 ;  /* 0x0000000434347c20 */ /* 0x000fe20008410000 */
[C---:B------:R-:W-:Y:S01]  /*3c80*/  ISETP.GT.AND P2, PT, R2.reuse, RZ, PT ;  /* 0x000000ff0200720c */ /* 0x040fe20003f44270 */
[----:B------:R-:W3:Y:S01]  /*3c90*/  MUFU.TANH R57, R57 ;  /* 0x0000003900397308 */ /* 0x000ee20000002400 */
[----:B------:R-:W-:Y:S01]  /*3ca0*/  ISETP.GT.AND P1, PT, R2, 0x1, PT ;  /* 0x000000010200780c */ /* 0x000fe20003f24270 */
[----:B------:R-:W-:Y:S01]  /*3cb0*/  FMUL.FTZ R62, R62, UR4 ;  /* 0x000000043e3e7c20 */ /* 0x000fe20008410000 */
[C---:B------:R-:W-:Y:S01]  /*3cc0*/  ISETP.GT.AND P6, PT, R2.reuse, 0x8, PT ;  /* 0x000000080200780c */ /* 0x040fe20003fc4270 */
[----:B------:R-:W-:Y:S01]  /*3cd0*/  FMUL.FTZ R53, R53, UR4 ;  /* 0x0000000435357c20 */ /* 0x000fe20008410000 */
[----:B------:R-:W-:Y:S01]  /*3ce0*/  FMUL.FTZ R63, R63, UR4 ;  /* 0x000000043f3f7c20 */ /* 0x000fe20008410000 */
[----:B------:R-:W-:Y:S01]  /*3cf0*/  ISETP.GT.AND P5, PT, R2, 0x9, PT ;  /* 0x000000090200780c */ /* 0x000fe20003fa4270 */
[----:B------:R-:W-:Y:S01]  /*3d00*/  FMUL.FTZ R40, R40, UR4 ;  /* 0x0000000428287c20 */ /* 0x000fe20008410000 */
[----:B------:R-:W4:Y:S01]  /*3d10*/  MUFU.TANH R60, R60 ;  /* 0x0000003c003c7308 */ /* 0x000f220000002400 */
[----:B-1----:R-:W-:Y:S01]  /*3d20*/  FSEL R56, R56, -INF , P2 ;  /* 0xff80000038387808 */ /* 0x002fe20001000000 */
[----:B------:R-:W-:Y:S01]  /*3d30*/  FMUL.FTZ R50, R50, UR4 ;  /* 0x0000000432327c20 */ /* 0x000fe20008410000 */
[C---:B------:R-:W-:Y:S01]  /*3d40*/  ISETP.GT.AND P4, PT, R2.reuse, 0x10, PT ;  /* 0x000000100200780c */ /* 0x040fe20003f84270 */
[----:B------:R-:W-:Y:S01]  /*3d50*/  FMUL.FTZ R41, R41, UR4 ;  /* 0x0000000429297c20 */ /* 0x000fe20008410000 */
[----:B------:R-:W-:Y:S01]  /*3d60*/  FMUL.FTZ R51, R51, UR4 ;  /* 0x0000000433337c20 */ /* 0x000fe20008410000 */
[----:B------:R-:W-:Y:S01]  /*3d70*/  ISETP.GT.AND P3, PT, R2, 0x11, PT ;  /* 0x000000110200780c */ /* 0x000fe20003f64270 */
[----:B------:R-:W-:Y:S01]  /*3d80*/  FMUL.FTZ R44, R44, UR4 ;  /* 0x000000042c2c7c20 */ /* 0x000fe20008410000 */
[----:B------:R-:W1:Y:S01]  /*3d90*/  MUFU.TANH R61, R61 ;  /* 0x0000003d003d7308 */ /* 0x000e620000002400 */
[----:B---3--:R-:W-:Y:S01]  /*3da0*/  FSEL R57, R57, -INF , P1 ;  /* 0xff80000039397808 */ /* 0x008fe20000800000 */
[----:B------:R-:W-:Y:S01]  /*3db0*/  FMUL.FTZ R54, R54, UR4 ;  /* 0x0000000436367c20 */ /* 0x000fe20008410000 */
[----:B------:R-:W-:Y:S01]  /*3dc0*/  FMUL.FTZ R45, R45, UR4 ;  /* 0x000000042d2d7c20 */ /* 0x000fe20008410000 */
[----:B------:R-:W-:Y:S01]  /*3dd0*/  FMUL.FTZ R55, R55, UR4 ;  /* 0x0000000437377c20 */ /* 0x000fe20008410000 */
[----:B------:R-:W-:Y:S01]  /*3de0*/  FMNMX.FTZ R3, R56, R57, !PT ;  /* 0x0000003938037209 */ /* 0x000fe20007810000 */
[----:B------:R-:W-:Y:S01]  /*3df0*/  FMUL.FTZ R32, R32, UR4 ;  /* 0x0000000420207c20 */ /* 0x000fe20008410000 */
[----:B------:R-:W-:Y:S01]  /*3e00*/  FMUL.FTZ R42, R42, UR4 ;  /* 0x000000042a2a7c20 */ /* 0x000fe20008410000 */
[----:B------:R-:W3:Y:S01]  /*3e10*/  MUFU.TANH R48, R48 ;  /* 0x0000003000307308 */ /* 0x000ee20000002400 */
[----:B----4-:R-:W-:Y:S01]  /*3e20*/  FSEL R60, R60, -INF , P6 ;  /* 0xff8000003c3c7808 */ /* 0x010fe20003000000 */
[----:B------:R-:W-:Y:S01]  /*3e30*/  FMUL.FTZ R33, R33, UR4 ;  /* 0x0000000421217c20 */ /* 0x000fe20008410000 */
[----:B------:R-:W-:Y:S01]  /*3e40*/  FMUL.FTZ R43, R43, UR4 ;  /* 0x000000042b2b7c20 */ /* 0x000fe20008410000 */
[----:B------:R-:W-:Y:S01]  /*3e50*/  FMUL.FTZ R36, R36, UR4 ;  /* 0x0000000424247c20 */ /* 0x000fe20008410000 */
[----:B------:R-:W-:Y:S01]  /*3e60*/  FMNMX.FTZ R4, R60, R3, !PT ;  /* 0x000000033c047209 */ /* 0x000fe20007810000 */
[----:B------:R-:W-:Y:S01]  /*3e70*/  FMUL.FTZ R46, R46, UR4 ;  /* 0x000000042e2e7c20 */ /* 0x000fe20008410000 */
[----:B------:R-:W-:Y:S01]  /*3e80*/  FMUL.FTZ R37, R37, UR4 ;  /* 0x0000000425257c20 */ /* 0x000fe20008410000 */
[----:B------:R-:W4:Y:S01]  /*3e90*/  MUFU.TANH R58, R58 ;  /* 0x0000003a003a7308 */ /* 0x000f220000002400 */
[----:B-1----:R-:W-:Y:S01]  /*3ea0*/  FSEL R61, R61, -INF , P5 ;  /* 0xff8000003d3d7808 */ /* 0x002fe20002800000 */
[----:B------:R-:W-:Y:S01]  /*3eb0*/  FMUL.FTZ R47, R47, UR4 ;  /* 0x000000042f2f7c20 */ /* 0x000fe20008410000 */
[----:B------:R-:W-:Y:S01]  /*3ec0*/  FMUL.FTZ R24, R24, UR4 ;  /* 0x0000000418187c20 */ /* 0x000fe20008410000 */
[----:B------:R-:W-:Y:S01]  /*3ed0*/  FMUL.FTZ R34, R34, UR4 ;  /* 0x0000000422227c20 */ /* 0x000fe20008410000 */
[----:B------:R-:W-:Y:S01]  /*3ee0*/  FMNMX.FTZ R3, R61, R4, !PT ;  /* 0x000000043d037209 */ /* 0x000fe20007810000 */
[----:B------:R-:W-:Y:S01]  /*3ef0*/  FMUL.FTZ R25, R25, UR4 ;  /* 0x0000000419197c20 */ /* 0x000fe20008410000 */
        /* <DEDUP_REMOVED lines=12> */
[----:B------:R-:W-:Y:S01]  /*3fc0*/  ISETP.GT.AND P2, PT, R2, 0x18, PT ;  /* 0x000000180200780c */ /* 0x000fe20003f44270 */
[----:B------:R-:W-:Y:S01]  /*3fd0*/  FMUL.FTZ R30, R30, UR4 ;  /* 0x000000041e1e7c20 */ /* 0x000fe20008410000 */
[----:B------:R-:W-:Y:S01]  /*3fe0*/  FMUL.FTZ R31, R31, UR4 ;  /* 0x000000041f1f7c20 */ /* 0x000fe20008410000 */
[----:B------:R-:W-:Y:S01]  /*3ff0*/  ULDC UR5, c[0x0][0x988] ;  /* 0x0002620000057ab9 */ /* 0x000fe20000000800 */
[----:B------:R-:W-:Y:S01]  /*4000*/  P2R R64, PR, RZ, 0x1 ;  /* 0x00000001ff407803 */ /* 0x000fe20000000000 */
[----:B------:R-:W4:Y:S01]  /*4010*/  MUFU.TANH R52, R52 ;  /* 0x0000003400347308 */ /* 0x000f220000002400 */
[----:B-1----:R-:W-:Y:S01]  /*4020*/  FSEL R49, R49, -INF , P3 ;  /* 0xff80000031317808 */ /* 0x002fe20001800000 */
[----:B------:R-:W-:Y:S01]  /*4030*/  UISETP.GE.AND UP0, UPT, UR37, 0x51, UPT ;  /* 0x000000512500788c */ /* 0x000fe2000bf06270 */
[----:B------:R-:W-:-:S02]  /*4040*/  CS2R R150, SRZ ;  /* 0x0000000000967805 */ /* 0x000fc4000001ff00 */
[----:B------:R-:W-:Y:S02]  /*4050*/  CS2R R148, SRZ ;  /* 0x0000000000947805 */ /* 0x000fe4000001ff00 */
[----:B------:R-:W-:Y:S02]  /*4060*/  FMNMX.FTZ R3, R49, R4, !PT ;  /* 0x0000000431037209 */ /* 0x000fe40007810000 */
[----:B------:R-:W-:Y:S02]  /*4070*/  CS2R R146, SRZ ;  /* 0x0000000000927805 */ /* 0x000fe4000001ff00 */
[----:B------:R-:W-:Y:S01]  /*4080*/  CS2R R144, SRZ ;  /* 0x0000000000907805 */ /* 0x000fe2000001ff00 */
[----:B------:R-:W1:Y:S01]  /*4090*/  MUFU.TANH R62, R62 ;  /* 0x0000003e003e7308 */ /* 0x000e620000002400 */
[----:B---3--:R-:W-:Y:S02]  /*40a0*/  FSEL R59, R59, -INF , P1 ;  /* 0xff8000003b3b7808 */ /* 0x008fe40000800000 */
[----:B------:R-:W-:-:S02]  /*40b0*/  CS2R R142, SRZ ;  /* 0x00000000008e7805 */ /* 0x000fc4000001ff00 */
[----:B------:R-:W-:Y:S02]  /*40c0*/  ISETP.GT.AND P1, PT, R2, 0x19, PT ;  /* 0x000000190200780c */ /* 0x000fe40003f24270 */
[----:B------:R-:W-:Y:S02]  /*40d0*/  CS2R R140, SRZ ;  /* 0x00000000008c7805 */ /* 0x000fe4000001ff00 */
[----:B------:R-:W-:Y:S02]  /*40e0*/  CS2R R138, SRZ ;  /* 0x00000000008a7805 */ /* 0x000fe4000001ff00 */
[----:B------:R-:W-:Y:S02]  /*40f0*/  CS2R R136, SRZ ;  /* 0x0000000000887805 */ /* 0x000fe4000001ff00 */
[----:B------:R-:W-:Y:S01]  /*4100*/  CS2R R134, SRZ ;  /* 0x0000000000867805 */ /* 0x000fe2000001ff00 */
[----:B------:R-:W3:Y:S01]  /*4110*/  MUFU.TANH R53, R53 ;  /* 0x0000003500357308 */ /* 0x000ee20000002400 */
[----:B----4-:R-:W-:-:S02]  /*4120*/  FSEL R52, R52, -INF , P2 ;  /* 0xff80000034347808 */ /* 0x010fc40001000000 */
[----:B------:R-:W-:Y:S02]  /*4130*/  CS2R R132, SRZ ;  /* 0x0000000000847805 */ /* 0x000fe4000001ff00 */
[----:B------:R-:W-:Y:S02]  /*4140*/  CS2R R130, SRZ ;  /* 0x0000000000827805 */ /* 0x000fe4000001ff00 */
[----:B------:R-:W-:Y:S02]  /*4150*/  CS2R R128, SRZ ;  /* 0x0000000000807805 */ /* 0x000fe4000001ff00 */
[----:B------:R-:W-:Y:S02]  /*4160*/  FMNMX.FTZ R4, R52, R3, !PT ;  /* 0x0000000334047209 */ /* 0x000fe40007810000 */
[----:B------:R-:W-:Y:S02]  /*4170*/  CS2R R126, SRZ ;  /* 0x00000000007e7805 */ /* 0x000fe4000001ff00 */
[----:B------:R-:W-:Y:S01]  /*4180*/  CS2R R124, SRZ ;  /* 0x00000000007c7805 */ /* 0x000fe2000001ff00 */
[----:B------:R-:W4:Y:S01]  /*4190*/  MUFU.TANH R63, R63 ;  /* 0x0000003f003f7308 */ /* 0x000f220000002400 */
[----:B-1----:R-:W-:-:S02]  /*41a0*/  FSEL R62, R62, -INF , P6 ;  /* 0xff8000003e3e7808 */ /* 0x002fc40003000000 */
[----:B------:R-:W-:Y:S02]  /*41b0*/  CS2R R122, SRZ ;  /* 0x00000000007a7805 */ /* 0x000fe4000001ff00 */
[----:B------:R-:W-:Y:S02]  /*41c0*/  ISETP.GT.AND P6, PT, R2, 0x20, PT ;  /* 0x000000200200780c */ /* 0x000fe40003fc4270 */
[----:B------:R-:W-:Y:S02]  /*41d0*/  CS2R R120, SRZ ;  /* 0x0000000000787805 */ /* 0x000fe4000001ff00 */
[----:B------:R-:W-:Y:S02]  /*41e0*/  CS2R R118, SRZ ;  /* 0x0000000000767805 */ /* 0x000fe4000001ff00 */
[----:B------:R-:W-:Y:S02]  /*41f0*/  CS2R R116, SRZ ;  /* 0x0000000000747805 */ /* 0x000fe4000001ff00 */
[----:B------:R-:W-:Y:S01]  /*4200*/  CS2R R114, SRZ ;  /* 0x0000000000727805 */ /* 0x000fe2000001ff00 */
[----:B------:R-:W1:Y:S01]  /*4210*/  MUFU.TANH R40, R40 ;  /* 0x0000002800287308 */ /* 0x000e620000002400 */
[----:B---3--:R-:W-:-:S02]  /*4220*/  FSEL R53, R53, -INF , P1 ;  /* 0xff80000035357808 */ /* 0x008fc40000800000 */
[----:B------:R-:W-:Y:S02]  /*4230*/  CS2R R112, SRZ ;  /* 0x0000000000707805 */ /* 0x000fe4000001ff00 */
[----:B------:R-:W-:Y:S02]  /*4240*/  CS2R R110, SRZ ;  /* 0x00000000006e7805 */ /* 0x000fe4000001ff00 */
[----:B------:R-:W-:Y:S02]  /*4250*/  CS2R R108, SRZ ;  /* 0x00000000006c7805 */ /* 0x000fe4000001ff00 */
[----:B------:R-:W-:Y:S02]  /*4260*/  FMNMX.FTZ R3, R53, R4, !PT ;  /* 0x0000000435037209 */ /* 0x000fe40007810000 */
[----:B------:R-:W-:Y:S02]  /*4270*/  CS2R R106, SRZ ;  /* 0x00000000006a7805 */ /* 0x000fe4000001ff00 */
[----:B------:R-:W-:Y:S01]  /*4280*/  CS2R R104, SRZ ;  /* 0x0000000000687805 */ /* 0x000fe2000001ff00 */
[----:B------:R-:W3:Y:S01]  /*4290*/  MUFU.TANH R50, R50 ;  /* 0x0000003200327308 */ /* 0x000ee20000002400 */
[----:B----4-:R-:W-:-:S02]  /*42a0*/  FSEL R63, R63, -INF , P5 ;  /* 0xff8000003f3f7808 */ /* 0x010fc40002800000 */
[----:B------:R-:W-:Y:S02]  /*42b0*/  CS2R R102, SRZ ;  /* 0x0000000000667805 */ /* 0x000fe4000001ff00 */
[----:B------:R-:W-:Y:S02]  /*42c0*/  ISETP.GT.AND P5, PT, R2, 0x21, PT ;  /* 0x000000210200780c */ /* 0x000fe40003fa4270 */
[----:B------:R-:W-:Y:S02]  /*42d0*/  CS2R R100, SRZ ;  /* 0x0000000000647805 */ /* 0x000fe4000001ff00 */
[----:B------:R-:W-:Y:S02]  /*42e0*/  CS2R R98, SRZ ;  /* 0x0000000000627805 */ /* 0x000fe4000001ff00 */
[----:B------:R-:W-:Y:S02]  /*42f0*/  CS2R R96, SRZ ;  /* 0x0000000000607805 */ /* 0x000fe4000001ff00 */
[----:B------:R-:W-:Y:S01]  /*4300*/  CS2R R94, SRZ ;  /* 0x00000000005e7805 */ /* 0x000fe2000001ff00 */
[----:B------:R-:W4:Y:S01]  /*4310*/  MUFU.TANH R41, R41 ;  /* 0x0000002900297308 */ /* 0x000f220000002400 */
[----:B-1----:R-:W-:-:S02]  /*4320*/  FSEL R40, R40, -INF , P6 ;  /* 0xff80000028287808 */ /* 0x002fc40003000000 */
[----:B------:R-:W-:Y:S02]  /*4330*/  CS2R R92, SRZ ;  /* 0x00000000005c7805 */ /* 0x000fe4000001ff00 */
[----:B------:R-:W-:Y:S02]  /*4340*/  CS2R R90, SRZ ;  /* 0x00000000005a7805 */ /* 0x000fe4000001ff00 */
[----:B------:R-:W-:Y:S02]  /*4350*/  CS2R R88, SRZ ;  /* 0x0000000000587805 */ /* 0x000fe4000001ff00 */
[----:B------:R-:W-:Y:S02]  /*4360*/  FMNMX.FTZ R4, R40, R3, !PT ;  /* 0x0000000328047209 */ /* 0x000fe40007810000 */
[----:B------:R-:W-:Y:S02]  /*4370*/  CS2R R86, SRZ ;  /* 0x0000000000567805 */ /* 0x000fe4000001ff00 */
[----:B------:R-:W-:Y:S01]  /*4380*/  CS2R R84, SRZ ;  /* 0x0000000000547805 */ /* 0x000fe2000001ff00 */
[----:B------:R-:W1:Y:S01]  /*4390*/  MUFU.TANH R51, R51 ;  /* 0x0000003300337308 */ /* 0x000e620000002400 */
[----:B---3--:R-:W-:-:S02]  /*43a0*/  FSEL R50, R50, -INF , P4 ;  /* 0xff80000032327808 */ /* 0x008fc40002000000 */
[----:B------:R-:W-:Y:S02]  /*43b0*/  CS2R R82, SRZ ;  /* 0x0000000000527805 */ /* 0x000fe4000001ff00 */
        /* <DEDUP_REMOVED lines=10> */
[----:B------:R-:W-:Y:S01]  /*4460*/  FMNMX.FTZ R3, R41, R4, !PT ;  /* 0x0000000429037209 */ /* 0x000fe20007810000 */
[----:B------:R-:W4:Y:S01]  /*4470*/  MUFU.TANH R54, R54 ;  /* 0x0000003600367308 */ /* 0x000f220000002400 */
[----:B-1----:R-:W-:Y:S02]  /*4480*/  FSEL R51, R51, -INF , P3 ;  /* 0xff80000033337808 */ /* 0x002fe40001800000 */
[----:B------:R-:W-:-:S05]  /*4490*/  ISETP.GT.AND P3, PT, R2, 0x29, PT ;  /* 0x000000290200780c */ /* 0x000fca0003f64270 */
[----:B------:R-:W1:Y:S01]  /*44a0*/  MUFU.TANH R45, R45 ;  /* 0x0000002d002d7308 */ /* 0x000e620000002400 */
[----:B---3--:R-:W-:-:S04]  /*44b0*/  FSEL R44, R44, -INF , P4 ;  /* 0xff8000002c2c7808 */ /* 0x008fc80002000000 */
[----:B------:R-:W-:-:S03]  /*44c0*/  FMNMX.FTZ R4, R44, R3, !PT ;  /* 0x000000032c047209 */ /* 0x000fc60007810000 */
[----:B------:R-:W3:Y:S01]  /*44d0*/  MUFU.TANH R55, R55 ;  /* 0x0000003700377308 */ /* 0x000ee20000002400 */
[----:B----4-:R-:W-:Y:S02]  /*44e0*/  FSEL R54, R54, -INF , P2 ;  /* 0xff80000036367808 */ /* 0x010fe40001000000 */
[----:B------:R-:W-:-:S05]  /*44f0*/  ISETP.GT.AND P2, PT, R2, 0x30, PT ;  /* 0x000000300200780c */ /* 0x000fca0003f44270 */
[----:B------:R-:W4:Y:S01]  /*4500*/  MUFU.TANH R32, R32 ;  /* 0x0000002000207308 */ /* 0x000f220000002400 */
[----:B-1----:R-:W-:-:S04]  /*4510*/  FSEL R45, R45, -INF , P3 ;  /* 0xff8000002d2d7808 */ /* 0x002fc80001800000 */
[----:B------:R-:W-:-:S03]  /*4520*/  FMNMX.FTZ R3, R45, R4, !PT ;  /* 0x000000042d037209 */ /* 0x000fc60007810000 */
[----:B------:R-:W1:Y:S01]  /*4530*/  MUFU.TANH R42, R42 ;  /* 0x0000002a002a7308 */ /* 0x000e620000002400 */
[----:B---3--:R-:W-:Y:S02]  /*4540*/  FSEL R55, R55, -INF , P1 ;  /* 0xff80000037377808 */ /* 0x008fe40000800000 */
[----:B------:R-:W-:-:S05]  /*4550*/  ISETP.GT.AND P1, PT, R2, 0x31, PT ;  /* 0x000000310200780c */ /* 0x000fca0003f24270 */
[----:B------:R-:W3:Y:S01]  /*4560*/  MUFU.TANH R33, R33 ;  /* 0x0000002100217308 */ /* 0x000ee20000002400 */
[----:B----4-:R-:W-:-:S04]  /*4570*/  FSEL R32, R32, -INF , P2 ;  /* 0xff80000020207808 */ /* 0x010fc80001000000 */
[----:B------:R-:W-:-:S03]  /*4580*/  FMNMX.FTZ R4, R32, R3, !PT ;  /* 0x0000000320047209 */ /* 0x000fc60007810000 */
        /* <DEDUP_REMOVED lines=37> */
[----:B-1----:R-:W-:-:S04]  /*47e0*/  FSEL R29, R29, -INF , P1 ;  /* 0xff8000001d1d7808 */ /* 0x002fc80000800000 */
[----:B------:R-:W-:-:S03]  /*47f0*/  FMNMX.FTZ R2, R29, R2, !PT ;  /* 0x000000021d027209 */ /* 0x000fc60007810000 */
[----:B------:R-:W1:Y:S01]  /*4800*/  MUFU.TANH R26, R26 ;  /* 0x0000001a001a7308 */ /* 0x000e620000002400 */
[----:B---3--:R-:W-:Y:S01]  /*4810*/  FSEL R38, R38, -INF , P6 ;  /* 0xff80000026267808 */ /* 0x008fe20003000000 */
[----:B------:R-:W3:Y:S06]  /*4820*/  SHFL.BFLY PT, R3, R2, 0x2, 0x1f ;  /* 0x0c401f0002037f89 */ /* 0x000eec00000e0000 */
[----:B------:R-:W5:Y:S01]  /*4830*/  MUFU.TANH R27, R27 ;  /* 0x0000001b001b7308 */ /* 0x000f620000002400 */
[----:B----4-:R-:W-:-:S07]  /*4840*/  FSEL R39, R39, -INF , P5 ;  /* 0xff80000027277808 */ /* 0x010fce0002800000 */
[----:B------:R-:W4:Y:S01]  /*4850*/  MUFU.TANH R30, R30 ;  /* 0x0000001e001e7308 */ /* 0x000f220000002400 */
[----:B-1----:R-:W-:-:S07]  /*4860*/  FSEL R26, R26, -INF , P4 ;  /* 0xff8000001a1a7808 */ /* 0x002fce0002000000 */
[----:B------:R-:W1:Y:S01]  /*4870*/  MUFU.TANH R31, R31 ;  /* 0x0000001f001f7308 */ /* 0x000e620000002400 */
[----:B-----5:R-:W-:Y:S02]  /*4880*/  FSEL R27, R27, -INF , P3 ;  /* 0xff8000001b1b7808 */ /* 0x020fe40001800000 */
[----:B---3--:R-:W-:-:S05]  /*4890*/  FMNMX.FTZ R3, R2, R3, !PT ;  /* 0x0000000302037209 */ /* 0x008fca0007810000 */
[----:B------:R-:W3:Y:S01]  /*48a0*/  SHFL.BFLY PT, R4, R3, 0x1, 0x1f ;  /* 0x0c201f0003047f89 */ /* 0x000ee200000e0000 */
[----:B----4-:R-:W-:Y:S02]  /*48b0*/  FSEL R30, R30, -INF , P2 ;  /* 0xff8000001e1e7808 */ /* 0x010fe40001000000 */
[----:B-1----:R-:W-:Y:S02]  /*48c0*/  FSEL R31, R31, -INF , P1 ;  /* 0xff8000001f1f7808 */ /* 0x002fe40000800000 */
[----:B---3--:R-:W-:Y:S02]  /*48d0*/  FMNMX.FTZ R4, R3, R4, !PT ;  /* 0x0000000403047209 */ /* 0x008fe40007810000 */
[----:B------:R-:W-:Y:S02]  /*48e0*/  FMNMX.FTZ R3, R58, R59, !PT ;  /* 0x0000003b3a037209 */ /* 0x000fe40007810000 */
[C---:B------:R-:W-:Y:S01]  /*48f0*/  FSETP.NEU.FTZ.AND P0, PT, R4.reuse, -INF , PT ;  /* 0xff8000000400780b */ /* 0x040fe20003f1d000 */
[----:B------:R-:W-:Y:S01]  /*4900*/  FMUL.FTZ R5, R4, UR5 ;  /* 0x0000000504057c20 */ /* 0x000fe20008410000 */
[----:B------:R-:W-:-:S04]  /*4910*/  FMNMX.FTZ R2, R62, R3, !PT ;  /* 0x000000033e027209 */ /* 0x000fc80007810000 */
[----:B------:R-:W-:Y:S02]  /*4920*/  FMNMX.FTZ R3, R63, R2, !PT ;  /* 0x000000023f037209 */ /* 0x000fe40007810000 */
[----:B------:R-:W-:Y:S02]  /*4930*/  FSEL R20, R5, RZ, P0 ;  /* 0x000000ff05147208 */ /* 0x000fe40000000000 */
[----:B------:R-:W-:Y:S02]  /*4940*/  FMNMX.FTZ R2, R50, R3, !PT ;  /* 0x0000000332027209 */ /* 0x000fe40007810000 */
[----:B------:R-:W-:Y:S01]  /*4950*/  ISETP.NE.AND P0, PT, R64, RZ, PT ;  /* 0x000000ff4000720c */ /* 0x000fe20003f05270 */
[--C-:B------:R-:W-:Y:S01]  /*4960*/  FFMA.FTZ R56, R56, UR5, -R20.reuse ;  /* 0x0000000538387c23 */ /* 0x100fe20008010814 */
[----:B------:R-:W-:Y:S01]  /*4970*/  FMNMX.FTZ R3, R51, R2, !PT ;  /* 0x0000000233037209 */ /* 0x000fe20007810000 */
[--C-:B------:R-:W-:Y:S01]  /*4980*/  FFMA.FTZ R57, R57, UR5, -R20.reuse ;  /* 0x0000000539397c23 */ /* 0x100fe20008010814 */
[--C-:B------:R-:W-:Y:S01]  /*4990*/  FFMA.FTZ R60, R60, UR5, -R20.reuse ;  /* 0x000000053c3c7c23 */ /* 0x100fe20008010814 */
[--C-:B------:R-:W-:Y:S01]  /*49a0*/  FFMA.FTZ R61, R61, UR5, -R20.reuse ;  /* 0x000000053d3d7c23 */ /* 0x100fe20008010814 */
[----:B------:R-:W-:Y:S01]  /*49b0*/  FMNMX.FTZ R2, R54, R3, !PT ;  /* 0x0000000336027209 */ /* 0x000fe20007810000 */
[----:B------:R-:W-:Y:S01]  /*49c0*/  MUFU.EX2 R56, R56 ;  /* 0x0000003800387308 */ /* 0x000fe20000000800 */
[--C-:B------:R-:W-:Y:S01]  /*49d0*/  FFMA.FTZ R48, R48, UR5, -R20.reuse ;  /* 0x0000000530307c23 */ /* 0x100fe20008010814 */
[--C-:B------:R-:W-:Y:S01]  /*49e0*/  FFMA.FTZ R49, R49, UR5, -R20.reuse ;  /* 0x0000000531317c23 */ /* 0x100fe20008010814 */
[----:B------:R-:W-:Y:S01]  /*49f0*/  FMNMX.FTZ R3, R55, R2, !PT ;  /* 0x0000000237037209 */ /* 0x000fe20007810000 */
[--C-:B------:R-:W-:Y:S01]  /*4a00*/  FFMA.FTZ R52, R52, UR5, -R20.reuse ;  /* 0x0000000534347c23 */ /* 0x100fe20008010814 */
[--C-:B------:R-:W-:Y:S01]  /*4a10*/  FFMA.FTZ R53, R53, UR5, -R20.reuse ;  /* 0x0000000535357c23 */ /* 0x100fe20008010814 */
[--C-:B------:R-:W-:Y:S01]  /*4a20*/  FFMA.FTZ R40, R40, UR5, -R20.reuse ;  /* 0x0000000528287c23 */ /* 0x100fe20008010814 */
[----:B------:R-:W-:Y:S01]  /*4a30*/  FMNMX.FTZ R2, R42, R3, !PT ;  /* 0x000000032a027209 */ /* 0x000fe20007810000 */
[----:B------:R-:W1:Y:S01]  /*4a40*/  MUFU.EX2 R57, R57 ;  /* 0x0000003900397308 */ /* 0x000e620000000800 */
[--C-:B------:R-:W-:Y:S01]  /*4a50*/  FFMA.FTZ R41, R41, UR5, -R20.reuse ;  /* 0x0000000529297c23 */ /* 0x100fe20008010814 */
        /* <DEDUP_REMOVED lines=14> */
[----:B------:R-:W3:Y:S01]  /*4b40*/  MUFU.EX2 R61, R61 ;  /* 0x0000003d003d7308 */ /* 0x000ee20000000800 */
[----:B------:R-:W-:Y:S01]  /*4b50*/  FFMA.FTZ R20, R29, UR5, -R20 ;  /* 0x000000051d147c23 */ /* 0x000fe20008010814 */
[----:B-1----:R-:W-:Y:S01]  /*4b60*/  FADD.FTZ R29, R56, R57 ;  /* 0x00000039381d7221 */ /* 0x002fe20000010000 */
[----:B------:R-:W-:-:S02]  /*4b70*/  FMNMX.FTZ R3, R35, R2, !PT ;  /* 0x0000000223037209 */ /* 0x000fc40007810000 */
[----:B------:R-:W-:Y:S02]  /*4b80*/  F2FP.F16.F32.PACK_AB R208, R57, R56 ;  /* 0x0000003839d0723e */ /* 0x000fe400000000ff */
[----:B------:R-:W-:Y:S02]  /*4b90*/  CS2R R56, SRZ ;  /* 0x0000000000387805 */ /* 0x000fe4000001ff00 */
[----:B------:R-:W-:Y:S01]  /*4ba0*/  FMNMX.FTZ R2, R38, R3, !PT ;  /* 0x0000000326027209 */ /* 0x000fe20007810000 */
[----:B------:R-:W-:Y:S03]  /*4bb0*/  MUFU.EX2 R48, R48 ;  /* 0x0000003000307308 */ /* 0x000fe60000000800 */
[----:B------:R-:W-:-:S04]  /*4bc0*/  FMNMX.FTZ R3, R39, R2, !PT ;  /* 0x0000000227037209 */ /* 0x000fc80007810000 */
[----:B------:R-:W-:Y:S01]  /*4bd0*/  FMNMX.FTZ R2, R26, R3, !PT ;  /* 0x000000031a027209 */ /* 0x000fe20007810000 */
[----:B------:R-:W1:Y:S01]  /*4be0*/  MUFU.EX2 R49, R49 ;  /* 0x0000003100317308 */ /* 0x000e620000000800 */
[----:B---3--:R-:W-:Y:S02]  /*4bf0*/  F2FP.F16.F32.PACK_AB R210, R61, R60 ;  /* 0x0000003c3dd2723e */ /* 0x008fe400000000ff */
[----:B------:R-:W-:-:S04]  /*4c00*/  FMNMX.FTZ R3, R27, R2, !PT ;  /* 0x000000021b037209 */ /* 0x000fc80007810000 */
[----:B------:R-:W-:Y:S01]  /*4c10*/  FMNMX.FTZ R2, R30, R3, !PT ;  /* 0x000000031e027209 */ /* 0x000fe20007810000 */
[----:B------:R-:W-:Y:S03]  /*4c20*/  MUFU.EX2 R52, R52 ;  /* 0x0000003400347308 */ /* 0x000fe60000000800 */
[----:B------:R-:W-:-:S05]  /*4c30*/  FMNMX.FTZ R2, R31, R2, !PT ;  /* 0x000000021f027209 */ /* 0x000fca0007810000 */
[----:B------:R-:W3:Y:S01]  /*4c40*/  SHFL.BFLY PT, R3, R2, 0x2, 0x1f ;  /* 0x0c401f0002037f89 */ /* 0x000ee200000e0000 */
[----:B------:R-:W4:Y:S01]  /*4c50*/  MUFU.EX2 R53, R53 ;  /* 0x0000003500357308 */ /* 0x000f220000000800 */
[----:B-1----:R-:W-:-:S07]  /*4c60*/  F2FP.F16.F32.PACK_AB R204, R49, R48 ;  /* 0x0000003031cc723e */ /* 0x002fce00000000ff */
[----:B------:R-:W-:Y:S08]  /*4c70*/  MUFU.EX2 R40, R40 ;  /* 0x0000002800287308 */ /* 0x000ff00000000800 */
[----:B------:R-:W1:Y:S01]  /*4c80*/  MUFU.EX2 R41, R41 ;  /* 0x0000002900297308 */ /* 0x000e620000000800 */
[----:B----4-:R-:W-:Y:S02]  /*4c90*/  F2FP.F16.F32.PACK_AB R206, R53, R52 ;  /* 0x0000003435ce723e */ /* 0x010fe400000000ff */
[----:B---3--:R-:W-:-:S05]  /*4ca0*/  FMNMX.FTZ R5, R2, R3, !PT ;  /* 0x0000000302057209 */ /* 0x008fca0007810000 */
[----:B------:R-:W-:Y:S01]  /*4cb0*/  MUFU.EX2 R44, R44 ;  /* 0x0000002c002c7308 */ /* 0x000fe20000000800 */
[----:B------:R-:W3:Y:S07]  /*4cc0*/  SHFL.BFLY PT, R2, R5, 0x1, 0x1f ;  /* 0x0c201f0005027f89 */ /* 0x000eee00000e0000 */
[----:B------:R-:W4:Y:S01]  /*4cd0*/  MUFU.EX2 R45, R45 ;  /* 0x0000002d002d7308 */ /* 0x000f220000000800 */
[----:B-1----:R-:W-:-:S07]  /*4ce0*/  F2FP.F16.F32.PACK_AB R200, R41, R40 ;  /* 0x0000002829c8723e */ /* 0x002fce00000000ff */
[----:B------:R-:W-:Y:S08]  /*4cf0*/  MUFU.EX2 R32, R32 ;  /* 0x0000002000207308 */ /* 0x000ff00000000800 */
[----:B------:R-:W-:Y:S01]  /*4d00*/  MUFU.EX2 R33, R33 ;  /* 0x0000002100217308 */ /* 0x000fe20000000800 */
[----:B----4-:R-:W-:Y:S02]  /*4d10*/  F2FP.F16.F32.PACK_AB R202, R45, R44 ;  /* 0x0000002c2dca723e */ /* 0x010fe400000000ff */
[----:B---3--:R-:W-:-:S04]  /*4d20*/  FMNMX.FTZ R3, R5, R2, !PT ;  /* 0x0000000205037209 */ /* 0x008fc80007810000 */
[C---:B------:R-:W-:Y:S01]  /*4d30*/  FSETP.NEU.FTZ.AND P1, PT, R3.reuse, -INF , PT ;  /* 0xff8000000300780b */ /* 0x040fe20003f3d000 */
[----:B------:R-:W-:Y:S01]  /*4d40*/  FMUL.FTZ R2, R3, UR5 ;  /* 0x0000000503027c20 */ /* 0x000fe20008410000 */
[----:B------:R1:W-:Y:S04]  /*4d50*/  MUFU.EX2 R5, R20 ;  /* 0x0000001400057308 */ /* 0x0003e80000000800 */
[----:B------:R-:W-:Y:S02]  /*4d60*/  FSEL R2, R2, RZ, P1 ;  /* 0x000000ff02027208 */ /* 0x000fe40000800000 */
[----:B------:R-:W-:Y:S02]  /*4d70*/  ISETP.NE.AND P1, PT, R23, RZ, PT ;  /* 0x000000ff1700720c */ /* 0x000fe40003f25270 */
[----:B------:R-:W-:Y:S01]  /*4d80*/  MUFU.EX2 R36, R36 ;  /* 0x0000002400247308 */ /* 0x000fe20000000800 */
[--C-:B------:R-:W-:Y:S01]  /*4d90*/  FFMA.FTZ R58, R58, UR5, -R2.reuse ;  /* 0x000000053a3a7c23 */ /* 0x100fe20008010802 */
[--C-:B------:R-:W-:Y:S01]  /*4da0*/  FFMA.FTZ R59, R59, UR5, -R2.reuse ;  /* 0x000000053b3b7c23 */ /* 0x100fe20008010802 */
[--C-:B------:R-:W-:Y:S01]  /*4db0*/  FFMA.FTZ R62, R62, UR5, -R2.reuse ;  /* 0x000000053e3e7c23 */ /* 0x100fe20008010802 */
[--C-:B------:R-:W-:Y:S01]  /*4dc0*/  FFMA.FTZ R63, R63, UR5, -R2.reuse ;  /* 0x000000053f3f7c23 */ /* 0x100fe20008010802 */
[--C-:B------:R-:W-:Y:S01]  /*4dd0*/  FFMA.FTZ R50, R50, UR5, -R2.reuse ;  /* 0x0000000532327c23 */ /* 0x100fe20008010802 */
[----:B-1----:R-:W-:Y:S01]  /*4de0*/  FADD.FTZ R20, R60, R29 ;  /* 0x0000001d3c147221 */ /* 0x002fe20000010000 */
[--C-:B------:R-:W-:Y:S01]  /*4df0*/  FFMA.FTZ R51, R51, UR5, -R2.reuse ;  /* 0x0000000533337c23 */ /* 0x100fe20008010802 */
[----:B------:R-:W-:Y:S01]  /*4e00*/  MUFU.EX2 R58, R58 ;  /* 0x0000003a003a7308 */ /* 0x000fe20000000800 */
[----:B------:R-:W-:Y:S01]  /*4e10*/  FFMA.FTZ R54, R54, UR5, -R2 ;  /* 0x0000000536367c23 */ /* 0x000fe20008010802 */
[----:B------:R-:W-:Y:S01]  /*4e20*/  FADD.FTZ R29, R61, R20 ;  /* 0x000000143d1d7221 */ /* 0x000fe20000010000 */
[--C-:B------:R-:W-:Y:S01]  /*4e30*/  FFMA.FTZ R55, R55, UR5, -R2.reuse ;  /* 0x0000000537377c23 */ /* 0x100fe20008010802 */
[--C-:B------:R-:W-:Y:S01]  /*4e40*/  FFMA.FTZ R42, R42, UR5, -R2.reuse ;  /* 0x000000052a2a7c23 */ /* 0x100fe20008010802 */
[--C-:B------:R-:W-:Y:S01]  /*4e50*/  FFMA.FTZ R43, R43, UR5, -R2.reuse ;  /* 0x000000052b2b7c23 */ /* 0x100fe20008010802 */
[----:B------:R-:W-:Y:S01]  /*4e60*/  FADD.FTZ R20, R48, R29 ;  /* 0x0000001d30147221 */ /* 0x000fe20000010000 */
[----:B------:R-:W-:Y:S01]  /*4e70*/  FFMA.FTZ R46, R46, UR5, -R2 ;  /* 0x000000052e2e7c23 */ /* 0x000fe20008010802 */
[----:B------:R-:W1:Y:S01]  /*4e80*/  MUFU.EX2 R59, R59 ;  /* 0x0000003b003b7308 */ /* 0x000e620000000800 */
[----:B------:R-:W-:-:S02]  /*4e90*/  @P1 VIADD R0, R0, 0x38840 ;  /* 0x0003884000001836 */ /* 0x000fc40000000000 */
[----:B------:R-:W-:Y:S01]  /*4ea0*/  FADD.FTZ R65, R49, R20 ;  /* 0x0000001431417221 */ /* 0x000fe20000010000 */
[--C-:B------:R-:W-:Y:S01]  /*4eb0*/  FFMA.FTZ R47, R47, UR5, -R2.reuse ;  /* 0x000000052f2f7c23 */ /* 0x100fe20008010802 */
[--C-:B------:R-:W-:Y:S01]  /*4ec0*/  FFMA.FTZ R34, R34, UR5, -R2.reuse ;  /* 0x0000000522227c23 */ /* 0x100fe20008010802 */
[----:B------:R-:W-:Y:S01]  /*4ed0*/  FFMA.FTZ R35, R35, UR5, -R2 ;  /* 0x0000000523237c23 */ /* 0x000fe20008010802 */
[----:B------:R-:W-:Y:S01]  /*4ee0*/  FADD.FTZ R64, R52, R65 ;  /* 0x0000004134407221 */ /* 0x000fe20000010000 */
[----:B--2---:R-:W-:Y:S01]  /*4ef0*/  @P1 PRMT R0, R66, 0x654, R0 ;  /* 0x0000065442001816 */ /* 0x004fe20000000000 */
[----:B------:R-:W2:Y:S01]  /*4f00*/  MUFU.EX2 R62, R62 ;  /* 0x0000003e003e7308 */ /* 0x000ea20000000800 */
[----:B------:R-:W-:Y:S01]  /*4f10*/  FFMA.FTZ R38, R38, UR5, -R2 ;  /* 0x0000000526267c23 */ /* 0x000fe20008010802 */
[----:B------:R-:W-:Y:S01]  /*4f20*/  FADD.FTZ R65, R53, R64 ;  /* 0x0000004035417221 */ /* 0x000fe20000010000 */
[----:B------:R3:W-:Y:S01]  /*4f30*/  @P1 SYNCS.ARRIVE.TRANS64.RED.A1T0 RZ, [R0+URZ], RZ ;  /* 0x000000ff00ff19a7 */ /* 0x0007e2000810043f */
[--C-:B------:R-:W-:Y:S01]  /*4f40*/  FFMA.FTZ R39, R39, UR5, -R2.reuse ;  /* 0x0000000527277c23 */ /* 0x100fe20008010802 */
[--C-:B------:R-:W-:Y:S01]  /*4f50*/  FFMA.FTZ R26, R26, UR5, -R2.reuse ;  /* 0x000000051a1a7c23 */ /* 0x100fe20008010802 */
[----:B------:R-:W-:Y:S01]  /*4f60*/  FADD.FTZ R64, R40, R65 ;  /* 0x0000004128407221 */ /* 0x000fe20000010000 */
[----:B------:R-:W-:Y:S01]  /*4f70*/  FFMA.FTZ R27, R27, UR5, -R2 ;  /* 0x000000051b1b7c23 */ /* 0x000fe20008010802 */
[----:B------:R-:W4:Y:S01]  /*4f80*/  MUFU.EX2 R63, R63 ;  /* 0x0000003f003f7308 */ /* 0x000f220000000800 */
[----:B-1----:R-:W-:Y:S01]  /*4f90*/  FADD.FTZ R29, R58, R59 ;  /* 0x0000003b3a1d7221 */ /* 0x002fe20000010000 */
[----:B------:R-:W-:Y:S01]  /*4fa0*/  FADD.FTZ R65, R41, R64 ;  /* 0x0000004029417221 */ /* 0x000fe20000010000 */
[--C-:B------:R-:W-:Y:S01]  /*4fb0*/  FFMA.FTZ R30, R30, UR5, -R2.reuse ;  /* 0x000000051e1e7c23 */ /* 0x100fe20008010802 */
[----:B------:R-:W-:Y:S01]  /*4fc0*/  FFMA.FTZ R2, R31, UR5, -R2 ;  /* 0x000000051f027c23 */ /* 0x000fe20008010802 */
[----:B------:R-:W-:Y:S01]  /*4fd0*/  PLOP3.LUT P1, PT, PT, PT, UP0, 0x80, 0x0 ;  /* 0x000000000000781c */ /* 0x000fe20003f2f008 */
[----:B---3--:R-:W-:Y:S01]  /*4fe0*/  FADD.FTZ R0, R44, R65 ;  /* 0x000000412c007221 */ /* 0x008fe20000010000 */
[----:B------:R-:W-:Y:S01]  /*4ff0*/  F2FP.F16.F32.PACK_AB R196, R33, R32 ;  /* 0x0000002021c4723e */ /* 0x000fe200000000ff */
[----:B------:R-:W1:Y:S01]  /*5000*/  MUFU.EX2 R50, R50 ;  /* 0x0000003200327308 */ /* 0x000e620000000800 */
[----:B--2---:R-:W-:Y:S01]  /*5010*/  FADD.FTZ R20, R62, R29 ;  /* 0x0000001d3e147221 */ /* 0x004fe20000010000 */
[----:B------:R-:W-:Y:S01]  /*5020*/  FADD.FTZ R65, R45, R0 ;  /* 0x000000002d417221 */ /* 0x000fe20000010000 */
[----:B------:R-:W-:-:S02]  /*5030*/  F2FP.F16.F32.PACK_AB R209, R59, R58 ;  /* 0x0000003a3bd1723e */ /* 0x000fc400000000ff */
[----:B------:R-:W-:Y:S02]  /*5040*/  CS2R R66, SRZ ;  /* 0x0000000000427805 */ /* 0x000fe4000001ff00 */
[----:B------:R-:W-:Y:S02]  /*5050*/  CS2R R60, SRZ ;  /* 0x00000000003c7805 */ /* 0x000fe4000001ff00 */
[----:B------:R-:W-:Y:S02]  /*5060*/  CS2R R58, SRZ ;  /* 0x00000000003a7805 */ /* 0x000fe4000001ff00 */
[----:B------:R-:W-:Y:S01]  /*5070*/  CS2R R52, SRZ ;  /* 0x0000000000347805 */ /* 0x000fe2000001ff00 */
[----:B------:R-:W2:Y:S01]  /*5080*/  MUFU.EX2 R51, R51 ;  /* 0x0000003300337308 */ /* 0x000ea20000000800 */
[C---:B----4-:R-:W-:Y:S01]  /*5090*/  FADD.FTZ R29, R63.reuse, R20 ;  /* 0x000000143f1d7221 */ /* 0x050fe20000010000 */
[----:B------:R-:W-:Y:S02]  /*50a0*/  F2FP.F16.F32.PACK_AB R211, R63, R62 ;  /* 0x0000003e3fd3723e */ /* 0x000fe400000000ff */
[----:B------:R-:W-:-:S02]  /*50b0*/  CS2R R62, SRZ ;  /* 0x00000000003e7805 */ /* 0x000fc4000001ff00 */
[----:B------:R-:W-:Y:S02]  /*50c0*/  CS2R R48, SRZ ;  /* 0x0000000000307805 */ /* 0x000fe4000001ff00 */
[----:B------:R-:W-:Y:S02]  /*50d0*/  CS2R R44, SRZ ;  /* 0x00000000002c7805 */ /* 0x000fe4000001ff00 */
[----:B------:R-:W-:Y:S01]  /*50e0*/  CS2R R40, SRZ ;  /* 0x0000000000287805 */ /* 0x000fe2000001ff00 */
[----:B------:R-:W3:Y:S01]  /*50f0*/  MUFU.EX2 R54, R54 ;  /* 0x0000003600367308 */ /* 0x000ee20000000800 */
[----:B-1----:R-:W-:-:S07]  /*5100*/  FADD.FTZ R20, R50, R29 ;  /* 0x0000001d32147221 */ /* 0x002fce0000010000 */
[----:B------:R-:W1:Y:S01]  /*5110*/  MUFU.EX2 R55, R55 ;  /* 0x0000003700377308 */ /* 0x000e620000000800 */
[C---:B--2---:R-:W-:Y:S01]  /*5120*/  FADD.FTZ R29, R51.reuse, R20 ;  /* 0x00000014331d7221 */ /* 0x044fe20000010000 */
[----:B------:R-:W-:Y:S02]  /*5130*/  F2FP.F16.F32.PACK_AB R205, R51, R50 ;  /* 0x0000003233cd723e */ /* 0x000fe400000000ff */
[----:B------:R-:W-:-:S04]  /*5140*/  CS2R R50, SRZ ;  /* 0x0000000000327805 */ /* 0x000fc8000001ff00 */
[----:B------:R-:W2:Y:S01]  /*5150*/  MUFU.EX2 R42, R42 ;  /* 0x0000002a002a7308 */ /* 0x000ea20000000800 */
[----:B---3--:R-:W-:-:S07]  /*5160*/  FADD.FTZ R20, R54, R29 ;  /* 0x0000001d36147221 */ /* 0x008fce0000010000 */
[----:B------:R-:W3:Y:S01]  /*5170*/  MUFU.EX2 R43, R43 ;  /* 0x0000002b002b7308 */ /* 0x000ee20000000800 */
[C---:B-1----:R-:W-:Y:S01]  /*5180*/  FADD.FTZ R29, R55.reuse, R20 ;  /* 0x00000014371d7221 */ /* 0x042fe20000010000 */
[----:B------:R-:W-:Y:S01]  /*5190*/  FADD.FTZ R20, R32, R65 ;  /* 0x0000004120147221 */ /* 0x000fe20000010000 */
[----:B------:R-:W-:Y:S02]  /*51a0*/  F2FP.F16.F32.PACK_AB R207, R55, R54 ;  /* 0x0000003637cf723e */ /* 0x000fe400000000ff */
[----:B------:R-:W-:Y:S02]  /*51b0*/  CS2R R64, SRZ ;  /* 0x0000000000407805 */ /* 0x000fe4000001ff00 */
[----:B------:R-:W-:Y:S01]  /*51c0*/  CS2R R54, SRZ ;  /* 0x0000000000367805 */ /* 0x000fe2000001ff00 */
[----:B------:R-:W-:Y:S01]  /*51d0*/  FADD.FTZ R31, R33, R20 ;  /* 0x00000014211f7221 */ /* 0x000fe20000010000 */
[----:B------:R-:W-:Y:S01]  /*51e0*/  CS2R R32, SRZ ;  /* 0x0000000000207805 */ /* 0x000fe2000001ff00 */
[----:B------:R-:W1:Y:S01]  /*51f0*/  MUFU.EX2 R46, R46 ;  /* 0x0000002e002e7308 */ /* 0x000e620000000800 */
[----:B--2---:R-:W-:Y:S01]  /*5200*/  FADD.FTZ R0, R42, R29 ;  /* 0x0000001d2a007221 */ /* 0x004fe20000010000 */
[----:B------:R-:W-:-:S06]  /*5210*/  FADD.FTZ R20, R36, R31 ;  /* 0x0000001f24147221 */ /* 0x000fcc0000010000 */
[----:B------:R-:W2:Y:S01]  /*5220*/  MUFU.EX2 R47, R47 ;  /* 0x0000002f002f7308 */ /* 0x000ea20000000800 */
[C---:B---3--:R-:W-:Y:S01]  /*5230*/  FADD.FTZ R29, R43.reuse, R0 ;  /* 0x000000002b1d7221 */ /* 0x048fe20000010000 */
[----:B------:R-:W-:Y:S02]  /*5240*/  F2FP.F16.F32.PACK_AB R201, R43, R42 ;  /* 0x0000002a2bc9723e */ /* 0x000fe400000000ff */
[----:B------:R-:W-:-:S04]  /*5250*/  CS2R R42, SRZ ;  /* 0x00000000002a7805 */ /* 0x000fc8000001ff00 */
        /* <DEDUP_REMOVED lines=10> */
[----:B------:R-:W-:Y:S02]  /*5300*/  F2FP.F16.F32.PACK_AB R198, R37, R36 ;  /* 0x0000002425c6723e */ /* 0x000fe400000000ff */
[----:B------:R-:W-:-:S04]  /*5310*/  CS2R R36, SRZ ;  /* 0x0000000000247805 */ /* 0x000fc8000001ff00 */
[----:B------:R-:W1:Y:S01]  /*5320*/  MUFU.EX2 R38, R38 ;  /* 0x0000002600267308 */ /* 0x000e620000000800 */
[C---:B--2---:R-:W-:Y:S01]  /*5330*/  FADD.FTZ R29, R35.reuse, R0 ;  /* 0x00000000231d7221 */ /* 0x044fe20000010000 */
[----:B------:R-:W-:Y:S02]  /*5340*/  F2FP.F16.F32.PACK_AB R197, R35, R34 ;  /* 0x0000002223c5723e */ /* 0x000fe400000000ff */
[----:B------:R-:W-:-:S04]  /*5350*/  CS2R R34, SRZ ;  /* 0x0000000000227805 */ /* 0x000fc8000001ff00 */
[----:B------:R-:W2:Y:S01]  /*5360*/  MUFU.EX2 R25, R25 ;  /* 0x0000001900197308 */ /* 0x000ea20000000800 */
[----:B---3--:R-:W-:-:S07]  /*5370*/  FADD.FTZ R20, R24, R31 ;  /* 0x0000001f18147221 */ /* 0x008fce0000010000 */
[----:B------:R-:W3:Y:S01]  /*5380*/  MUFU.EX2 R39, R39 ;  /* 0x0000002700277308 */ /* 0x000ee20000000800 */
[----:B-1----:R-:W-:-:S07]  /*5390*/  FADD.FTZ R0, R38, R29 ;  /* 0x0000001d26007221 */ /* 0x002fce0000010000 */
[----:B------:R-:W1:Y:S01]  /*53a0*/  MUFU.EX2 R28, R28 ;  /* 0x0000001c001c7308 */ /* 0x000e620000000800 */
[C---:B--2---:R-:W-:Y:S01]  /*53b0*/  FADD.FTZ R31, R25.reuse, R20 ;  /* 0x00000014191f7221 */ /* 0x044fe20000010000 */
[----:B------:R-:W-:Y:S02]  /*53c0*/  F2FP.F16.F32.PACK_AB R192, R25, R24 ;  /* 0x0000001819c0723e */ /* 0x000fe400000000ff */
[----:B------:R-:W-:-:S04]  /*53d0*/  CS2R R24, SRZ ;  /* 0x0000000000187805 */ /* 0x000fc8000001ff00 */
[----:B------:R-:W2:Y:S01]  /*53e0*/  MUFU.EX2 R26, R26 ;  /* 0x0000001a001a7308 */ /* 0x000ea20000000800 */
[C---:B---3--:R-:W-:Y:S01]  /*53f0*/  FADD.FTZ R29, R39.reuse, R0 ;  /* 0x00000000271d7221 */ /* 0x048fe20000010000 */
[----:B------:R-:W-:Y:S02]  /*5400*/  F2FP.F16.F32.PACK_AB R199, R39, R38 ;  /* 0x0000002627c7723e */ /* 0x000fe400000000ff */
[----:B------:R-:W-:-:S04]  /*5410*/  CS2R R38, SRZ ;  /* 0x0000000000267805 */ /* 0x000fc8000001ff00 */
[----:B------:R-:W3:Y:S01]  /*5420*/  MUFU.EX2 R27, R27 ;  /* 0x0000001b001b7308 */ /* 0x000ee20000000800 */
[----:B-1----:R-:W-:Y:S01]  /*5430*/  FADD.FTZ R20, R28, R31 ;  /* 0x0000001f1c147221 */ /* 0x002fe20000010000 */
[----:B------:R-:W-:-:S03]  /*5440*/  F2FP.F16.F32.PACK_AB R194, R5, R28 ;  /* 0x0000001c05c2723e */ /* 0x000fc600000000ff */
[----:B------:R-:W-:-:S03]  /*5450*/  FADD.FTZ R20, R5, R20 ;  /* 0x0000001405147221 */ /* 0x000fc60000010000 */
[----:B------:R-:W1:Y:S01]  /*5460*/  MUFU.EX2 R30, R30 ;  /* 0x0000001e001e7308 */ /* 0x000e620000000800 */
[----:B--2---:R-:W-:Y:S01]  /*5470*/  FADD.FTZ R0, R26, R29 ;  /* 0x0000001d1a007221 */ /* 0x004fe20000010000 */
[----:B------:R-:W-:-:S06]  /*5480*/  CS2R R28, SRZ ;  /* 0x00000000001c7805 */ /* 0x000fcc000001ff00 */
[----:B------:R2:W4:Y:S01]  /*5490*/  MUFU.EX2 R195, R2 ;  /* 0x0000000200c37308 */ /* 0x0005220000000800 */
[C---:B---3--:R-:W-:Y:S01]  /*54a0*/  FADD.FTZ R5, R27.reuse, R0 ;  /* 0x000000001b057221 */ /* 0x048fe20000010000 */
[----:B------:R-:W-:Y:S02]  /*54b0*/  F2FP.F16.F32.PACK_AB R193, R27, R26 ;  /* 0x0000001a1bc1723e */ /* 0x000fe400000000ff */
[----:B------:R-:W-:Y:S01]  /*54c0*/  CS2R R26, SRZ ;  /* 0x00000000001a7805 */ /* 0x000fe2000001ff00 */
[----:B-1----:R-:W-:Y:S01]  /*54d0*/  FADD.FTZ R0, R30, R5 ;  /* 0x000000051e007221 */ /* 0x002fe20000010000 */
[----:B--2---:R-:W-:-:S03]  /*54e0*/  IMAD.MOV.U32 R2, RZ, RZ, 0x3f800000 ;  /* 0x3f800000ff027424 */ /* 0x004fc600078e00ff */
[C---:B----4-:R-:W-:Y:S01]  /*54f0*/  FADD.FTZ R5, R195.reuse, R0 ;  /* 0x00000000c3057221 */ /* 0x050fe20000010000 */
[----:B------:R-:W-:Y:S01]  /*5500*/  F2FP.F16.F32.PACK_AB R195, R195, R30 ;  /* 0x0000001ec3c3723e */ /* 0x000fe200000000ff */
[----:B------:R-:W-:Y:S01]  /*5510*/  IMAD.MOV.U32 R0, RZ, RZ, 0x3f800000 ;  /* 0x3f800000ff007424 */ /* 0x000fe200078e00ff */
[----:B------:R-:W-:Y:S01]  /*5520*/  CS2R R30, SRZ ;  /* 0x00000000001e7805 */ /* 0x000fe2000001ff00 */
[----:B------:R-:W-:Y:S06]  /*5530*/  @!P1 BRA `(.L_x_137) ;  /* 0x0000003c001c9947 */ /* 0x000fec0003800000 */
[----:B------:R-:W-:Y:S01]  /*5540*/  R2UR UR61, R19 ;  /* 0x00000000133d72ca */ /* 0x000fe200000e0000 */
[----:B------:R-:W-:Y:S01]  /*5550*/  UIADD3 UR4, UR39, -0x2, URZ ;  /* 0xfffffffe27047890 */ /* 0x000fe2000fffe03f */
[----:B------:R-:W-:Y:S01]  /*5560*/  MOV R222, R3 ;  /* 0x0000000300de7202 */ /* 0x000fe20000000f00 */
[----:B------:R-:W-:Y:S01]  /*5570*/  IMAD.MOV.U32 R223, RZ, RZ, R4 ;  /* 0x000000ffffdf7224 */ /* 0x000fe200078e0004 */
[----:B------:R-:W-:Y:S01]  /*5580*/  MOV R151, RZ ;  /* 0x000000ff00977202 */ /* 0x000fe20000000f00 */
[----:B------:R-:W-:Y:S01]  /*5590*/  IMAD.MOV.U32 R0, RZ, RZ, 0x3f800000 ;  /* 0x3f800000ff007424 */ /* 0x000fe200078e00ff */
[----:B------:R-:W-:Y:S01]  /*55a0*/  UMOV UR39, UR38 ;  /* 0x0000002600277c82 */ /* 0x000fe20008000000 */
[----:B------:R-:W-:Y:S01]  /*55b0*/  IMAD.U32 R224, RZ, RZ, UR4 ;  /* 0x00000004ffe07e24 */ /* 0x000fe2000f8e00ff */
[----:B------:R-:W-:-:S07]  /*55c0*/  ULDC UR37, c[0x0][0x9d8] ;  /* 0x0002760000257ab9 */ /* 0x000fce0000000800 */
.L_x_148:
        /* <DEDUP_REMOVED lines=8> */
.L_x_138:
        /* <DEDUP_REMOVED lines=8> */
.L_x_139:
[----:B--2---:R-:W-:Y:S05]  /*56d0*/  @P1 BRA `(.L_x_140) ;  /* 0x0000000000081947 */ /* 0x004fea0003800000 */
[----:B------:R-:W2:Y:S02]  /*56e0*/  SYNCS.PHASECHK.TRANS64.TRYWAIT P1, [UR60+0x38830], R3 ;  /* 0x03883003ff0075a7 */ /* 0x000ea4000802017c */
[----:B--2---:R-:W-:Y:S05]  /*56f0*/  @!P1 BRA `(.L_x_141) ;  /* 0x0000009800e49947 */ /* 0x004fea0003800000 */
.L_x_140:
        /* <DEDUP_REMOVED lines=23> */
[----:B------:R-:W-:Y:S01]  /*5870*/  UIADD3 UR58, UR4, 0x80, URZ ;  /* 0x00000080043a7890 */ /* 0x000fe2000fffe03f */
[-C--:B------:R-:W-:Y:S01]  /*5880*/  FMUL.FTZ R28, R28, R2.reuse ;  /* 0x000000021c1c7220 */ /* 0x080fe20000410000 */
        /* <DEDUP_REMOVED lines=57> */
[----:B------:R-:W-:Y:S01]  /*5c20*/  UIADD3 UR58, UR4, 0x100, URZ ;  /* 0x00000100043a7890 */ /* 0x000fe2000fffe03f */
[-C--:B------:R-:W-:Y:S01]  /*5c30*/  FMUL.FTZ R109, R109, R2.reuse ;  /* 0x000000026d6d7220 */ /* 0x080fe20000410000 */
[----:B------:R-:W-:Y:S01]  /*5c40*/  UMOV UR56, UR6 ;  /* 0x0000000600387c82 */ /* 0x000fe20008000000 */
[----:B------:R-:W-:Y:S01]  /*5c50*/  UMOV UR57, UR7 ;  /* 0x0000000700397c82 */ /* 0x000fe20008000000 */
        /* <DEDUP_REMOVED lines=95> */
[----:B------:R-:W-:Y:S01]  /*6250*/  UIADD3 UR58, UR4, 0x200, URZ ;  /* 0x00000200043a7890 */ /* 0x000fe2000fffe03f */
[----:B------:R-:W-:Y:S01]  /*6260*/  UMOV UR56, UR6 ;  /* 0x0000000600387c82 */ /* 0x000fe20008000000 */
[----:B------:R-:W-:Y:S01]  /*6270*/  UMOV UR57, UR7 ;  /* 0x0000000700397c82 */ /* 0x000fe20008000000 */
[----:B------:R-:W-:Y:S01]  /*6280*/  UMOV UR59, 0x40000040 ;  /* 0x40000040003b7882 */ /* 0x000fe20000000000 */
        /* <DEDUP_REMOVED lines=142> */
[----:B------:R-:W-:-:S11]  /*6b70*/  R2UR UR11, R7 ;  /* 0x00000000070b72ca */ /* 0x000fd600000e0000 */
[----:B------:R-:W-:Y:S02]  /*6b80*/  UMOV UR56, UR10 ;  /* 0x0000000a00387c82 */ /* 0x000fe40008000000 */
[----:B------:R-:W-:Y:S01]  /*6b90*/  UMOV UR57, UR11 ;  /* 0x0000000b00397c82 */ /* 0x000fe20008000000 */
[----:B------:R-:W-:Y:S01]  /*6ba0*/  UMOV UR5, UR11 ;  /* 0x0000000b00057c82 */ /* 0x000fe20008000000 */
        /* <DEDUP_REMOVED lines=257> */
[----:B------:R-:W-:Y:S03]  /*7bc0*/  HGMMA.64x16x16.F32 R152, gdesc[UR4], R152, gsb0 ;  /* 0x00200000049879f0 */ /* 0x000fe60008000898 */
[----:B------:R-:W-:Y:S02]  /*7bd0*/  WARPGROUP.DEPBAR.LE gsb0, 0x0 ;  /* 0x00008000000079c5 */ /* 0x000fe40000010000 */
[----:B------:R-:W-:Y:S05]  /*7be0*/  @!P0 BRA `(.L_x_142) ;  /* 0x0000000000048947 */ /* 0x000fea0003800000 */
[----:B------:R-:W-:Y:S01]  /*7bf0*/  BPT.TRAP 0x1 ;  /* 0x000000040000795c */ /* 0x000fe20000300000 */
.L_x_142:
[----:B------:R-:W-:Y:S01]  /*7c00*/  R2UR UR4, R18 ;  /* 0x00000000120472ca */ /* 0x000fe200000e0000 */
[----:B------:R-:W-:-:S05]  /*7c10*/  IMAD.U32 R0, RZ, RZ, UR61 ;  /* 0x0000003dff007e24 */ /* 0x000fca000f8e00ff */
[----:B------:R-:W-:-:S07]  /*7c20*/  SHF.L.U32 R0, R0, 0x1f, RZ ;  /* 0x0000001f00007819 */ /* 0x000fce00000006ff */
[----:B------:R-:W-:-:S09]  /*7c30*/  ULEA UR4, UR39, UR4, 0x3 ;  /* 0x0000000427047291 */ /* 0x000fd2000f8e183f */
[----:B------:R3:W4:Y:S01]  /*7c40*/  SYNCS.PHASECHK.TRANS64.TRYWAIT P1, [UR4+0x38850], R0 ;  /* 0x03885000ff0075a7 */ /* 0x0007220008020144 */
[----:B------:R-:W-:Y:S05]  /*7c50*/  @!P0 BRA `(.L_x_143) ;  /* 0x0000000000048947 */ /* 0x000fea0003800000 */
[----:B------:R-:W-:Y:S01]  /*7c60*/  BPT.TRAP 0x1 ;  /* 0x000000040000795c */ /* 0x000fe20000300000 */
.L_x_143:
[----:B----4-:R-:W-:Y:S05]  /*7c70*/  @P1 BRA `(.L_x_144) ;  /* 0x0000000000081947 */ /* 0x010fea0003800000 */
[----:B------:R-:W4:Y:S02]  /*7c80*/  SYNCS.PHASECHK.TRANS64.TRYWAIT P1, [UR4+0x38850], R0 ;  /* 0x03885000ff0075a7 */ /* 0x000f240008020144 */
[----:B----4-:R-:W-:Y:S05]  /*7c90*/  @!P1 BRA `(.L_x_145) ;  /* 0x0000007400949947 */ /* 0x010fea0003800000 */
.L_x_144:
[----:B------:R-:W-:Y:S01]  /*7ca0*/  R2UR UR5, R18 ;  /* 0x00000000120572ca */ /* 0x000fe200000e0000 */
[----:B------:R-:W-:Y:S01]  /*7cb0*/  WARPGROUP.ARRIVE ;  /* 0x00000000000079c5 */ /* 0x000fe20000000000 */
[----:B------:R-:W-:-:S11]  /*7cc0*/  UMOV UR7, 0x40000040 ;  /* 0x4000004000077882 */ /* 0x000fd60000000000 */
[----:B------:R-:W-:-:S04]  /*7cd0*/  UIADD3 UR5, UR5, 0x400, URZ ;  /* 0x0000040005057890 */ /* 0x000fc8000fffe03f */
[----:B------:R-:W-:-:S04]  /*7ce0*/  USHF.R.U32.HI UR5, URZ, 0x4, UR5 ;  /* 0x000000043f057899 */ /* 0x000fc80008011605 */
[----:B------:R-:W-:-:S04]  /*7cf0*/  ULOP3.LUT UR5, UR5, 0x3fff, URZ, 0xc0, !UPT ;  /* 0x00003fff05057892 */ /* 0x000fc8000f8ec03f */
[----:B------:R-:W-:-:S04]  /*7d00*/  ULOP3.LUT UR5, UR5, 0x2800000, URZ, 0xfc, !UPT ;  /* 0x0280000005057892 */ /* 0x000fc8000f8efc3f */
[----:B------:R-:W-:-:S07]  /*7d10*/  UIMAD UR5, UR39, 0xa00, UR5 ;  /* 0x00000a00270578a4 */ /* 0x000fce000f8e0205 */
[----:B------:R-:W-:Y:S02]  /*7d20*/  UMOV UR6, UR5 ;  /* 0x0000000500067c82 */ /* 0x000fe40008000000 */
[----:B------:R-:W-:Y:S01]  /*7d30*/  HGMMA.64x256x16.F32 R24, R208, gdesc[UR4].tnspB, R24, gsb0 ;  /* 0x43e00004d0187df0 */ /* 0x000fe20008000818 */
[----:B------:R-:W-:Y:S01]  /*7d40*/  UIADD3 UR6, UR5, 0x80, URZ ;  /* 0x0000008005067890 */ /* 0x000fe2000fffe03f */
[----:B------:R-:W-:Y:S01]  /*7d50*/  UMOV UR7, 0x40000040 ;  /* 0x4000004000077882 */ /* 0x000fe20000000000 */
[----:B------:R-:W-:Y:S02]  /*7d60*/  WARPGROUP.DEPBAR.LE gsb0, 0x0 ;  /* 0x00008000000079c5 */ /* 0x000fe40000010000 */
[----:B------:R-:W-:-:S15]  /*7d70*/  WARPGROUP.ARRIVE ;  /* 0x00000000000079c5 */ /* 0x000fde0000000000 */
[----:B------:R-:W-:-:S08]  /*7d80*/  NOP ;  /* 0x0000000000007918 */ /* 0x000fd00000000000 */
        /* <DEDUP_REMOVED lines=18> */
[----:B------:R-:W-:Y:S03]  /*7eb0*/  HGMMA.64x256x16.F32 R24, R192, gdesc[UR4].tnspB, R24, gsb0 ;  /* 0x43e00004c0187df0 */ /* 0x000fe60008000818 */
[----:B------:R-:W-:Y:S02]  /*7ec0*/  WARPGROUP.DEPBAR.LE gsb0, 0x0 ;  /* 0x00008000000079c5 */ /* 0x000fe40000010000 */
[----:B------:R-:W-:Y:S05]  /*7ed0*/  @!P0 BRA `(.L_x_146) ;  /* 0x0000000000048947 */ /* 0x000fea0003800000 */
[----:B------:R-:W-:Y:S01]  /*7ee0*/  BPT.TRAP 0x1 ;  /* 0x000000040000795c */ /* 0x000fe20000300000 */
.L_x_146:
[----:B------:R-:W4:Y:S01]  /*7ef0*/  LDL R225, [R1+0x4] ;  /* 0x0000040001e17983 */ /* 0x000f220000100800 */
[----:B------:R-:W-:Y:S01]  /*7f00*/  FMUL.FTZ R192, R184, UR37 ;  /* 0x00000025b8c07c20 */ /* 0x000fe20008410000 */
[----:B------:R-:W-:Y:S01]  /*7f10*/  FMUL.FTZ R193, R185, UR37 ;  /* 0x00000025b9c17c20 */ /* 0x000fe20008410000 */
[----:B------:R-:W-:Y:S01]  /*7f20*/  FMUL.FTZ R185, R186, UR37 ;  /* 0x00000025bab97c20 */ /* 0x000fe20008410000 */
[----:B------:R-:W-:Y:S01]  /*7f30*/  FMUL.FTZ R184, R187, UR37 ;  /* 0x00000025bbb87c20 */ /* 0x000fe20008410000 */
[----:B------:R-:W-:Y:S01]  /*7f40*/  FMUL.FTZ R188, R188, UR37 ;  /* 0x00000025bcbc7c20 */ /* 0x000fe20008410000 */
[----:B------:R-:W-:Y:S01]  /*7f50*/  FMUL.FTZ R186, R190, UR37 ;  /* 0x00000025beba7c20 */ /* 0x000fe20008410000 */
[----:B------:R-:W1:Y:S01]  /*7f60*/  MUFU.TANH R192, R192 ;  /* 0x000000c000c07308 */ /* 0x000e620000002400 */
[----:B------:R-:W-:Y:S01]  /*7f70*/  FMUL.FTZ R189, R189, UR37 ;  /* 0x00000025bdbd7c20 */ /* 0x000fe20008410000 */
[----:B------:R-:W-:Y:S01]  /*7f80*/  FMUL.FTZ R187, R191, UR37 ;  /* 0x00000025bfbb7c20 */ /* 0x000fe20008410000 */
[----:B------:R-:W-:Y:S01]  /*7f90*/  FMUL.FTZ R190, R176, UR37 ;  /* 0x00000025b0be7c20 */ /* 0x000fe20008410000 */
[----:B------:R-:W-:Y:S01]  /*7fa0*/  FMUL.FTZ R176, R178, UR37 ;  /* 0x00000025b2b07c20 */ /* 0x000fe20008410000 */
[----:B------:R-:W-:Y:S01]  /*7fb0*/  FMUL.FTZ R191, R177, UR37 ;  /* 0x00000025b1bf7c20 */ /* 0x000fe20008410000 */
[----:B------:R-:W-:Y:S01]  /*7fc0*/  FMUL.FTZ R177, R179, UR37 ;  /* 0x00000025b3b17c20 */ /* 0x000fe20008410000 */
[----:B------:R-:W-:Y:S01]  /*7fd0*/  FMUL.FTZ R180, R180, UR37 ;  /* 0x00000025b4b47c20 */ /* 0x000fe20008410000 */
[----:B------:R-:W2:Y:S01]  /*7fe0*/  MUFU.TANH R185, R185 ;  /* 0x000000b900b97308 */ /* 0x000ea20000002400 */
[----:B------:R-:W-:Y:S01]  /*7ff0*/  FMUL.FTZ R194, R161, UR37 ;  /* 0x00000025a1c27c20 */ /* 0x000fe20008410000 */
[----:B------:R-:W-:Y:S01]  /*8000*/  FMUL.FTZ R161, R163, UR37 ;  /* 0x00000025a3a17c20 */ /* 0x000fe20008410000 */
[----:B------:R-:W-:Y:S01]  /*8010*/  FMUL.FTZ R163, R167, UR37 ;  /* 0x00000025a7a37c20 */ /* 0x000fe20008410000 */
[----:B------:R-:W-:Y:S01]  /*8020*/  FMUL.FTZ R178, R182, UR37 ;  /* 0x00000025b6b27c20 */ /* 0x000fe20008410000 */
[----:B------:R-:W-:Y:S01]  /*8030*/  FMUL.FTZ R181, R181, UR37 ;  /* 0x00000025b5b57c20 */ /* 0x000fe20008410000 */
[----:B------:R-:W-:Y:S01]  /*8040*/  FMUL.FTZ R179, R183, UR37 ;  /* 0x00000025b7b37c20 */ /* 0x000fe20008410000 */
[----:B------:R-:W-:Y:S01]  /*8050*/  FMUL.FTZ R182, R168, UR37 ;  /* 0x00000025a8b67c20 */ /* 0x000fe20008410000 */
[----:B------:R-:W5:Y:S01]  /*8060*/  MUFU.TANH R193, R193 ;  /* 0x000000c100c17308 */ /* 0x000f620000002400 */
[----:B-1-3--:R-:W-:Y:S01]  /*8070*/  FMNMX.FTZ R0, R192, R223, !PT ;  /* 0x000000dfc0007209 */ /* 0x00afe20007810000 */
[----:B------:R-:W-:Y:S01]  /*8080*/  FMUL.FTZ R168, R170, UR37 ;  /* 0x00000025aaa87c20 */ /* 0x000fe20008410000 */
[----:B------:R-:W-:Y:S01]  /*8090*/  FMUL.FTZ R183, R169, UR37 ;  /* 0x00000025a9b77c20 */ /* 0x000fe20008410000 */
[----:B------:R-:W-:Y:S01]  /*80a0*/  FMUL.FTZ R195, R153, UR37 ;  /* 0x0000002599c37c20 */ /* 0x000fe20008410000 */
[----:B------:R-:W-:Y:S01]  /*80b0*/  FMUL.FTZ R169, R171, UR37 ;  /* 0x00000025aba97c20 */ /* 0x000fe20008410000 */
[----:B------:R-:W-:Y:S01]  /*80c0*/  FMUL.FTZ R172, R172, UR37 ;  /* 0x00000025acac7c20 */ /* 0x000fe20008410000 */
[----:B------:R-:W-:Y:S01]  /*80d0*/  FMUL.FTZ R170, R174, UR37 ;  /* 0x00000025aeaa7c20 */ /* 0x000fe20008410000 */
[----:B------:R-:W1:Y:S01]  /*80e0*/  MUFU.TANH R184, R184 ;  /* 0x000000b800b87308 */ /* 0x000e620000002400 */
[----:B--2---:R-:W-:Y:S01]  /*80f0*/  FMNMX.FTZ R3, R185, R222, !PT ;  /* 0x000000deb9037209 */ /* 0x004fe20007810000 */
[----:B------:R-:W-:Y:S01]  /*8100*/  FMUL.FTZ R173, R173, UR37 ;  /* 0x00000025adad7c20 */ /* 0x000fe20008410000 */
[----:B------:R-:W-:Y:S01]  /*8110*/  FMUL.FTZ R171, R175, UR37 ;  /* 0x00000025afab7c20 */ /* 0x000fe20008410000 */
[----:B------:R-:W-:Y:S01]  /*8120*/  FMUL.FTZ R174, R160, UR37 ;  /* 0x00000025a0ae7c20 */ /* 0x000fe20008410000 */
[----:B------:R-:W-:Y:S01]  /*8130*/  FMUL.FTZ R160, R162, UR37 ;  /* 0x00000025a2a07c20 */ /* 0x000fe20008410000 */
[----:B------:R-:W-:Y:S01]  /*8140*/  FMUL.FTZ R164, R164, UR37 ;  /* 0x00000025a4a47c20 */ /* 0x000fe20008410000 */
[----:B------:R-:W-:Y:S01]  /*8150*/  FMUL.FTZ R165, R165, UR37 ;  /* 0x00000025a5a57c20 */ /* 0x000fe20008410000 */
[----:B------:R-:W2:Y:S01]  /*8160*/  MUFU.TANH R188, R188 ;  /* 0x000000bc00bc7308 */ /* 0x000ea20000002400 */
[----:B-----5:R-:W-:Y:S01]  /*8170*/  FMNMX.FTZ R167, R193, R0, !PT ;  /* 0x00000000c1a77209 */ /* 0x020fe20007810000 */
[----:B------:R-:W-:Y:S01]  /*8180*/  FMUL.FTZ R162, R166, UR37 ;  /* 0x00000025a6a27c20 */ /* 0x000fe20008410000 */
[----:B------:R-:W-:Y:S01]  /*8190*/  FMUL.FTZ R166, R152, UR37 ;  /* 0x0000002598a67c20 */ /* 0x000fe20008410000 */
[----:B------:R-:W-:Y:S01]  /*81a0*/  FMUL.FTZ R152, R154, UR37 ;  /* 0x000000259a987c20 */ /* 0x000fe20008410000 */
[----:B------:R-:W-:Y:S01]  /*81b0*/  FMUL.FTZ R156, R156, UR37 ;  /* 0x000000259c9c7c20 */ /* 0x000fe20008410000 */
[----:B------:R-:W-:Y:S01]  /*81c0*/  FMUL.FTZ R197, R157, UR37 ;  /* 0x000000259dc57c20 */ /* 0x000fe20008410000 */
[----:B------:R-:W-:Y:S01]  /*81d0*/  FMUL.FTZ R154, R158, UR37 ;  /* 0x000000259e9a7c20 */ /* 0x000fe20008410000 */
[----:B------:R-:W3:Y:S01]  /*81e0*/  MUFU.TANH R186, R186 ;  /* 0x000000ba00ba7308 */ /* 0x000ee20000002400 */
[----:B-1----:R-:W-:Y:S01]  /*81f0*/  FMNMX.FTZ R3, R184, R3, !PT ;  /* 0x00000003b8037209 */ /* 0x002fe20007810000 */
[----:B------:R-:W-:Y:S01]  /*8200*/  ULDC UR5, c[0x0][0x988] ;  /* 0x0002620000057ab9 */ /* 0x000fe20000000800 */
[----:B------:R-:W-:-:S05]  /*8210*/  ISETP.NE.AND P1, PT, R23, RZ, PT ;  /* 0x000000ff1700720c */ /* 0x000fca0003f25270 */
[----:B------:R-:W1:Y:S01]  /*8220*/  MUFU.TANH R189, R189 ;  /* 0x000000bd00bd7308 */ /* 0x000e620000002400 */
[----:B--2---:R-:W-:-:S07]  /*8230*/  FMNMX.FTZ R0, R188, R167, !PT ;  /* 0x000000a7bc007209 */ /* 0x004fce0007810000 */
[----:B------:R-:W2:Y:S01]  /*8240*/  MUFU.TANH R187, R187 ;  /* 0x000000bb00bb7308 */ /* 0x000ea20000002400 */
[----:B---3--:R-:W-:-:S07]  /*8250*/  FMNMX.FTZ R2, R186, R3, !PT ;  /* 0x00000003ba027209 */ /* 0x008fce0007810000 */
[----:B------:R-:W3:Y:S01]  /*8260*/  MUFU.TANH R190, R190 ;  /* 0x000000be00be7308 */ /* 0x000ee20000002400 */
[----:B-1----:R-:W-:-:S07]  /*8270*/  FMNMX.FTZ R3, R189, R0, !PT ;  /* 0x00000000bd037209 */ /* 0x002fce0007810000 */
[----:B------:R-:W1:Y:S01]  /*8280*/  MUFU.TANH R176, R176 ;  /* 0x000000b000b07308 */ /* 0x000e620000002400 */
[----:B--2---:R-:W-:-:S07]  /*8290*/  FMNMX.FTZ R153, R187, R2, !PT ;  /* 0x00000002bb997209 */ /* 0x004fce0007810000 */
[----:B------:R-:W2:Y:S01]  /*82a0*/  MUFU.TANH R191, R191 ;  /* 0x000000bf00bf7308 */ /* 0x000ea20000002400 */
[----:B---3--:R-:W-:-:S07]  /*82b0*/  FMNMX.FTZ R0, R190, R3, !PT ;  /* 0x00000003be007209 */ /* 0x008fce0007810000 */
[----:B------:R-:W3:Y:S01]  /*82c0*/  MUFU.TANH R177, R177 ;  /* 0x000000b100b17308 */ /* 0x000ee20000002400 */
[----:B-1----:R-:W-:Y:S01]  /*82d0*/  FMNMX.FTZ R2, R176, R153, !PT ;  /* 0x00000099b0027209 */ /* 0x002fe20007810000 */
[----:B------:R-:W-:-:S06]  /*82e0*/  FMUL.FTZ R153, R155, UR37 ;  /* 0x000000259b997c20 */ /* 0x000fcc0008410000 */
        /* <DEDUP_REMOVED lines=31> */
[----:B--2---:R-:W-:Y:S01]  /*84e0*/  FMNMX.FTZ R0, R160, R155, !PT ;  /* 0x0000009ba0007209 */ /* 0x004fe20007810000 */
[----:B------:R-:W-:-:S06]  /*84f0*/  FMUL.FTZ R155, R159, UR37 ;  /* 0x000000259f9b7c20 */ /* 0x000fcc0008410000 */
        /* <DEDUP_REMOVED lines=23> */
[----:B--2---:R-:W-:-:S05]  /*8670*/  FMNMX.FTZ R0, R197, R0, !PT ;  /* 0x00000000c5007209 */ /* 0x004fca0007810000 */
[----:B------:R-:W2:Y:S01]  /*8680*/  SHFL.BFLY PT, R3, R0, 0x2, 0x1f ;  /* 0x0c401f0000037f89 */ /* 0x000ea200000e0000 */
[----:B---3--:R-:W-:-:S04]  /*8690*/  FMNMX.FTZ R2, R154, R157, !PT ;  /* 0x0000009d9a027209 */ /* 0x008fc80007810000 */
[----:B-1----:R-:W-:-:S05]  /*86a0*/  FMNMX.FTZ R2, R155, R2, !PT ;  /* 0x000000029b027209 */ /* 0x002fca0007810000 */
[----:B------:R-:W1:Y:S01]  /*86b0*/  SHFL.BFLY PT, R159, R2, 0x2, 0x1f ;  /* 0x0c401f00029f7f89 */ /* 0x000e6200000e0000 */
[----:B--2---:R-:W-:-:S05]  /*86c0*/  FMNMX.FTZ R157, R0, R3, !PT ;  /* 0x00000003009d7209 */ /* 0x004fca0007810000 */
[----:B------:R-:W2:Y:S01]  /*86d0*/  SHFL.BFLY PT, R4, R157, 0x1, 0x1f ;  /* 0x0c201f009d047f89 */ /* 0x000ea200000e0000 */
[----:B-1----:R-:W-:-:S05]  /*86e0*/  FMNMX.FTZ R159, R2, R159, !PT ;  /* 0x0000009f029f7209 */ /* 0x002fca0007810000 */
[----:B------:R-:W1:Y:S01]  /*86f0*/  SHFL.BFLY PT, R158, R159, 0x1, 0x1f ;  /* 0x0c201f009f9e7f89 */ /* 0x000e6200000e0000 */
[----:B--2---:R-:W-:-:S05]  /*8700*/  FMNMX.FTZ R4, R157, R4, !PT ;  /* 0x000000049d047209 */ /* 0x004fca0007810000 */
[----:B------:R-:W-:-:S04]  /*8710*/  FMUL.FTZ R199, R4, UR5 ;  /* 0x0000000504c77c20 */ /* 0x000fc80008410000 */
[--C-:B------:R-:W-:Y:S01]  /*8720*/  FFMA.FTZ R167, R194, UR5, -R199.reuse ;  /* 0x00000005c2a77c23 */ /* 0x100fe200080108c7 */
[--C-:B------:R-:W-:Y:S01]  /*8730*/  FFMA.FTZ R194, R156, UR5, -R199.reuse ;  /* 0x000000059cc27c23 */ /* 0x100fe200080108c7 */
[--C-:B------:R-:W-:Y:S01]  /*8740*/  FFMA.FTZ R157, R192, UR5, -R199.reuse ;  /* 0x00000005c09d7c23 */ /* 0x100fe200080108c7 */
[--C-:B------:R-:W-:Y:S01]  /*8750*/  FFMA.FTZ R208, R193, UR5, -R199.reuse ;  /* 0x00000005c1d07c23 */ /* 0x100fe200080108c7 */
[--C-:B------:R-:W-:Y:S01]  /*8760*/  FFMA.FTZ R210, R188, UR5, -R199.reuse ;  /* 0x00000005bcd27c23 */ /* 0x100fe200080108c7 */
[--C-:B------:R-:W-:Y:S01]  /*8770*/  FFMA.FTZ R193, R189, UR5, -R199.reuse ;  /* 0x00000005bdc17c23 */ /* 0x100fe200080108c7 */
[----:B------:R-:W-:Y:S01]  /*8780*/  FFMA.FTZ R198, R164, UR5, -R199 ;  /* 0x00000005a4c67c23 */ /* 0x000fe200080108c7 */
[----:B-1----:R-:W-:Y:S01]  /*8790*/  FMNMX.FTZ R3, R159, R158, !PT ;  /* 0x0000009e9f037209 */ /* 0x002fe20007810000 */
[----:B------:R-:W-:Y:S01]  /*87a0*/  FADD.FTZ R158, -R4, R223 ;  /* 0x000000df049e7221 */ /* 0x000fe20000010100 */
[----:B------:R-:W-:Y:S01]  /*87b0*/  MUFU.EX2 R157, R157 ;  /* 0x0000009d009d7308 */ /* 0x000fe20000000800 */
[--C-:B------:R-:W-:Y:S01]  /*87c0*/  FFMA.FTZ R204, R190, UR5, -R199.reuse ;  /* 0x00000005becc7c23 */ /* 0x100fe200080108c7 */
[--C-:B------:R-:W-:Y:S01]  /*87d0*/  FFMA.FTZ R189, R191, UR5, -R199.reuse ;  /* 0x00000005bfbd7c23 */ /* 0x100fe200080108c7 */
[C---:B------:R-:W-:Y:S01]  /*87e0*/  FADD.FTZ R0, -R3.reuse, R222 ;  /* 0x000000de03007221 */ /* 0x040fe20000010100 */
[----:B------:R-:W-:Y:S01]  /*87f0*/  FMUL.FTZ R156, R3, UR5 ;  /* 0x00000005039c7c20 */ /* 0x000fe20008410000 */
[----:B------:R-:W-:Y:S01]  /*8800*/  FMUL.FTZ R158, R158, UR5 ;  /* 0x000000059e9e7c20 */ /* 0x000fe20008410000 */
[--C-:B------:R-:W-:Y:S01]  /*8810*/  FFMA.FTZ R192, R166, UR5, -R199.reuse ;  /* 0x00000005a6c07c23 */ /* 0x100fe200080108c7 */
[----:B------:R-:W-:Y:S01]  /*8820*/  FMUL.FTZ R0, R0, UR5 ;  /* 0x0000000500007c20 */ /* 0x000fe20008410000 */
[--C-:B------:R-:W-:Y:S01]  /*8830*/  FFMA.FTZ R209, R185, UR5, -R156.reuse ;  /* 0x00000005b9d17c23 */ /* 0x100fe2000801089c */
[----:B------:R1:W2:Y:S01]  /*8840*/  MUFU.EX2 R2, R158 ;  /* 0x0000009e00027308 */ /* 0x0002a20000000800 */
[--C-:B------:R-:W-:Y:S01]  /*8850*/  FFMA.FTZ R211, R186, UR5, -R156.reuse ;  /* 0x00000005bad37c23 */ /* 0x100fe2000801089c */
[--C-:B------:R-:W-:Y:S01]  /*8860*/  FFMA.FTZ R164, R187, UR5, -R156.reuse ;  /* 0x00000005bba47c23 */ /* 0x100fe2000801089c */
[--C-:B------:R-:W-:Y:S01]  /*8870*/  FFMA.FTZ R205, R176, UR5, -R156.reuse ;  /* 0x00000005b0cd7c23 */ /* 0x100fe2000801089c */
[--C-:B------:R-:W-:Y:S01]  /*8880*/  FFMA.FTZ R166, R177, UR5, -R156.reuse ;  /* 0x00000005b1a67c23 */ /* 0x100fe2000801089c */
[--C-:B------:R-:W-:Y:S01]  /*8890*/  FFMA.FTZ R201, R168, UR5, -R156.reuse ;  /* 0x00000005a8c97c23 */ /* 0x100fe2000801089c */
[--C-:B------:R-:W-:Y:S01]  /*88a0*/  FFMA.FTZ R168, R169, UR5, -R156.reuse ;  /* 0x00000005a9a87c23 */ /* 0x100fe2000801089c */
[--C-:B------:R-:W-:Y:S01]  /*88b0*/  FFMA.FTZ R206, R180, UR5, -R199.reuse ;  /* 0x00000005b4ce7c23 */ /* 0x100fe200080108c7 */
[----:B------:R-:W-:Y:S01]  /*88c0*/  MUFU.EX2 R0, R0 ;  /* 0x0000000000007308 */ /* 0x000fe20000000800 */
[--C-:B-1----:R-:W-:Y:S01]  /*88d0*/  FFMA.FTZ R158, R184, UR5, -R156.reuse ;  /* 0x00000005b89e7c23 */ /* 0x102fe2000801089c */
[--C-:B------:R-:W-:Y:S01]  /*88e0*/  FFMA.FTZ R207, R178, UR5, -R156.reuse ;  /* 0x00000005b2cf7c23 */ /* 0x100fe2000801089c */
[--C-:B------:R-:W-:Y:S01]  /*88f0*/  FFMA.FTZ R181, R181, UR5, -R199.reuse ;  /* 0x00000005b5b57c23 */ /* 0x100fe200080108c7 */
[--C-:B------:R-:W-:Y:S01]  /*8900*/  FFMA.FTZ R202, R172, UR5, -R199.reuse ;  /* 0x00000005acca7c23 */ /* 0x100fe200080108c7 */
[--C-:B------:R-:W-:Y:S01]  /*8910*/  FFMA.FTZ R172, R179, UR5, -R156.reuse ;  /* 0x00000005b3ac7c23 */ /* 0x100fe2000801089c */
[--C-:B------:R-:W-:Y:S01]  /*8920*/  FFMA.FTZ R196, R174, UR5, -R199.reuse ;  /* 0x00000005aec47c23 */ /* 0x100fe200080108c7 */
[----:B------:R-:W-:Y:S01]  /*8930*/  FFMA.FTZ R175, R183, UR5, -R199 ;  /* 0x00000005b7af7c23 */ /* 0x000fe200080108c7 */
[----:B------:R-:W1:Y:S01]  /*8940*/  MUFU.EX2 R209, R209 ;  /* 0x000000d100d17308 */ /* 0x000e620000000800 */
[----:B--2---:R-:W-:Y:S01]  /*8950*/  FFMA.FTZ R169, R2, R20, R157 ;  /* 0x0000001402a97223 */ /* 0x004fe2000001009d */
[--C-:B------:R-:W-:Y:S01]  /*8960*/  FFMA.FTZ R200, R182, UR5, -R199.reuse ;  /* 0x00000005b6c87c23 */ /* 0x100fe200080108c7 */
[--C-:B------:R-:W-:Y:S01]  /*8970*/  FFMA.FTZ R183, R197, UR5, -R199.reuse ;  /* 0x00000005c5b77c23 */ /* 0x100fe200080108c7 */
[--C-:B------:R-:W-:Y:S01]  /*8980*/  FFMA.FTZ R197, R160, UR5, -R156.reuse ;  /* 0x00000005a0c57c23 */ /* 0x100fe2000801089c */
[--C-:B------:R-:W-:Y:S01]  /*8990*/  FFMA.FTZ R160, R161, UR5, -R156.reuse ;  /* 0x00000005a1a07c23 */ /* 0x100fe2000801089c */
[--C-:B------:R-:W-:Y:S01]  /*89a0*/  FFMA.FTZ R173, R173, UR5, -R199.reuse ;  /* 0x00000005adad7c23 */ /* 0x100fe200080108c7 */
[--C-:B------:R-:W-:Y:S01]  /*89b0*/  FFMA.FTZ R165, R165, UR5, -R199.reuse ;  /* 0x00000005a5a57c23 */ /* 0x100fe200080108c7 */
[----:B------:R-:W2:Y:S01]  /*89c0*/  MUFU.EX2 R208, R208 ;  /* 0x000000d000d07308 */ /* 0x000ea20000000800 */
[----:B------:R-:W-:Y:S01]  /*89d0*/  FFMA.FTZ R159, R195, UR5, -R199 ;  /* 0x00000005c39f7c23 */ /* 0x000fe200080108c7 */
[--C-:B------:R-:W-:Y:S01]  /*89e0*/  FFMA.FTZ R199, R162, UR5, -R156.reuse ;  /* 0x00000005a2c77c23 */ /* 0x100fe2000801089c */
[--C-:B------:R-:W-:Y:S01]  /*89f0*/  FFMA.FTZ R203, R170, UR5, -R156.reuse ;  /* 0x00000005aacb7c23 */ /* 0x100fe2000801089c */
[--C-:B------:R-:W-:Y:S01]  /*8a00*/  FFMA.FTZ R170, R171, UR5, -R156.reuse ;  /* 0x00000005abaa7c23 */ /* 0x100fe2000801089c */
[--C-:B------:R-:W-:Y:S01]  /*8a10*/  FFMA.FTZ R152, R152, UR5, -R156.reuse ;  /* 0x0000000598987c23 */ /* 0x100fe2000801089c */
[--C-:B------:R-:W-:Y:S01]  /*8a20*/  FFMA.FTZ R153, R153, UR5, -R156.reuse ;  /* 0x0000000599997c23 */ /* 0x100fe2000801089c */
[--C-:B------:R-:W-:Y:S01]  /*8a30*/  FFMA.FTZ R195, R154, UR5, -R156.reuse ;  /* 0x000000059ac37c23 */ /* 0x100fe2000801089c */
[----:B------:R-:W3:Y:S01]  /*8a40*/  MUFU.EX2 R158, R158 ;  /* 0x0000009e009e7308 */ /* 0x000ee20000000800 */
[----:B-1----:R-:W-:Y:S01]  /*8a50*/  FFMA.FTZ R5, R0, R5, R209 ;  /* 0x0000000500057223 */ /* 0x002fe200000100d1 */
[----:B------:R-:W-:-:S06]  /*8a60*/  FFMA.FTZ R155, R155, UR5, -R156 ;  /* 0x000000059b9b7c23 */ /* 0x000fcc000801089c */
[----:B------:R-:W1:Y:S01]  /*8a70*/  MUFU.EX2 R210, R210 ;  /* 0x000000d200d27308 */ /* 0x000e620000000800 */
[----:B--2---:R-:W-:-:S07]  /*8a80*/  FADD.FTZ R169, R208, R169 ;  /* 0x000000a9d0a97221 */ /* 0x004fce0000010000 */
[----:B------:R-:W2:Y:S01]  /*8a90*/  MUFU.EX2 R211, R211 ;  /* 0x000000d300d37308 */ /* 0x000ea20000000800 */
[----:B---3--:R-:W-:-:S07]  /*8aa0*/  FADD.FTZ R20, R158, R5 ;  /* 0x000000059e147221 */ /* 0x008fce0000010000 */
[----:B------:R-:W3:Y:S01]  /*8ab0*/  MUFU.EX2 R193, R193 ;  /* 0x000000c100c17308 */ /* 0x000ee20000000800 */
[----:B-1----:R-:W-:-:S07]  /*8ac0*/  FADD.FTZ R174, R210, R169 ;  /* 0x000000a9d2ae7221 */ /* 0x002fce0000010000 */
        /* <DEDUP_REMOVED lines=11> */
[----:B-1----:R-:W-:Y:S01]  /*8b80*/  FADD.FTZ R161, R189, R162 ;  /* 0x000000a2bda17221 */ /* 0x002fe20000010000 */
        /* <DEDUP_REMOVED lines=26> */
[----:B--2---:R-:W-:Y:S01]  /*8d30*/  FADD.FTZ R20, R170, R5 ;  /* 0x00000005aa147221 */ /* 0x004fe20000010000 */
[----:B------:R-:W-:-:S05]  /*8d40*/  MOV R5, UR60 ;  /* 0x0000003c00057c02 */ /* 0x000fca0008000f00 */
[----:B------:R-:W-:Y:S01]  /*8d50*/  @P1 VIADD R5, R5, 0x38840 ;  /* 0x0003884005051836 */ /* 0x000fe20000000000 */
[----:B------:R-:W2:Y:S01]  /*8d60*/  MUFU.EX2 R167, R167 ;  /* 0x000000a700a77308 */ /* 0x000ea20000000800 */
[----:B---3--:R-:W-:-:S03]  /*8d70*/  FADD.FTZ R154, R196, R161 ;  /* 0x000000a1c49a7221 */ /* 0x008fc60000010000 */
[----:B----4-:R-:W-:-:S04]  /*8d80*/  @P1 PRMT R5, R225, 0x654, R5 ;  /* 0x00000654e1051816 */ /* 0x010fc80000000005 */
[----:B------:R-:W3:Y:S01]  /*8d90*/  MUFU.EX2 R160, R160 ;  /* 0x000000a000a07308 */ /* 0x000ee20000000800 */
[----:B-1----:R-:W-:Y:S01]  /*8da0*/  FADD.FTZ R161, R197, R20 ;  /* 0x00000014c5a17221 */ /* 0x002fe20000010000 */
[----:B------:R1:W-:Y:S06]  /*8db0*/  @P1 SYNCS.ARRIVE.TRANS64.RED.A1T0 RZ, [R5+URZ], RZ ;  /* 0x000000ff05ff19a7 */ /* 0x0003ec000810043f */
[----:B------:R-:W4:Y:S01]  /*8dc0*/  MUFU.EX2 R198, R198 ;  /* 0x000000c600c67308 */ /* 0x000f220000000800 */
[----:B--2---:R-:W-:-:S07]  /*8dd0*/  FADD.FTZ R163, R167, R154 ;  /* 0x0000009aa7a37221 */ /* 0x004fce0000010000 */
[----:B------:R-:W2:Y:S01]  /*8de0*/  MUFU.EX2 R199, R199 ;  /* 0x000000c700c77308 */ /* 0x000ea20000000800 */
[----:B---3--:R-:W-:-:S07]  /*8df0*/  FADD.FTZ R20, R160, R161 ;  /* 0x000000a1a0147221 */ /* 0x008fce0000010000 */
[----:B------:R-:W1:Y:S01]  /*8e00*/  MUFU.EX2 R165, R165 ;  /* 0x000000a500a57308 */ /* 0x000e620000000800 */
[----:B----4-:R-:W-:-:S07]  /*8e10*/  FADD.FTZ R154, R198, R163 ;  /* 0x000000a3c69a7221 */ /* 0x010fce0000010000 */
[----:B------:R-:W3:Y:S01]  /*8e20*/  MUFU.EX2 R162, R162 ;  /* 0x000000a200a27308 */ /* 0x000ee20000000800 */
[----:B--2---:R-:W-:-:S07]  /*8e30*/  FADD.FTZ R161, R199, R20 ;  /* 0x00000014c7a17221 */ /* 0x004fce0000010000 */
[----:B------:R-:W2:Y:S01]  /*8e40*/  MUFU.EX2 R192, R192 ;  /* 0x000000c000c07308 */ /* 0x000ea20000000800 */
[----:B-1----:R-:W-:-:S07]  /*8e50*/  FADD.FTZ R5, R165, R154 ;  /* 0x0000009aa5057221 */ /* 0x002fce0000010000 */
[----:B------:R-:W1:Y:S01]  /*8e60*/  MUFU.EX2 R152, R152 ;  /* 0x0000009800987308 */ /* 0x000e620000000800 */
[----:B---3--:R-:W-:-:S07]  /*8e70*/  FADD.FTZ R161, R162, R161 ;  /* 0x000000a1a2a17221 */ /* 0x008fce0000010000 */
        /* <DEDUP_REMOVED lines=11> */
[----:B---3--:R-:W-:Y:S01]  /*8f30*/  FADD.FTZ R154, R195, R154 ;  /* 0x0000009ac39a7221 */ /* 0x008fe20000010000 */
[----:B--2---:R-:W-:-:S03]  /*8f40*/  FADD.FTZ R20, R183, R20 ;  /* 0x00000014b7147221 */ /* 0x004fc60000010000 */
[----:B-1----:R-:W-:Y:S01]  /*8f50*/  FADD.FTZ R5, R155, R154 ;  /* 0x0000009a9b057221 */ /* 0x002fe20000010000 */
[----:B------:R-:W-:Y:S06]  /*8f60*/  @!P0 BRA `(.L_x_147) ;  /* 0x0000000000048947 */ /* 0x000fec0003800000 */
[----:B------:R-:W-:Y:S01]  /*8f70*/  BPT.TRAP 0x1 ;  /* 0x000000040000795c */ /* 0x000fe20000300000 */
.L_x_147:
[----:B------:R-:W2:Y:S01]  /*8f80*/  LDL R156, [R1] ;  /* 0x00000000019c7983 */ /* 0x000ea20000100800 */
[----:B------:R-:W-:Y:S01]  /*8f90*/  ISETP.NE.AND P1, PT, R22, RZ, PT ;  /* 0x000000ff1600720c */ /* 0x000fe20003f25270 */
[----:B------:R-:W-:Y:S01]  /*8fa0*/  IMAD.U32 R154, RZ, RZ, UR4 ;  /* 0x00000004ff9a7e24 */ /* 0x000fe2000f8e00ff */
[----:B------:R-:W-:Y:S01]  /*8fb0*/  R2UR UR6, R224 ;  /* 0x00000000e00672ca */ /* 0x000fe200000e0000 */
[----:B------:R-:W-:Y:S01]  /*8fc0*/  UMOV UR39, UR38 ;  /* 0x0000002600277c82 */ /* 0x000fe20008000000 */
[----:B------:R-:W-:Y:S01]  /*8fd0*/  R2UR UR61, R19 ;  /* 0x00000000133d72ca */ /* 0x000fe200000e0000 */
[----:B------:R-:W-:Y:S01]  /*8fe0*/  IMAD.MOV.U32 R223, RZ, RZ, R4 ;  /* 0x000000ffffdf7224 */ /* 0x000fe200078e0004 */
[----:B------:R-:W-:Y:S02]  /*8ff0*/  F2FP.F16.F32.PACK_AB R210, R193, R210 ;  /* 0x000000d2c1d2723e */ /* 0x000fe400000000ff */
[----:B------:R-:W-:Y:S02]  /*9000*/  F2FP.F16.F32.PACK_AB R208, R208, R157 ;  /* 0x0000009dd0d0723e */ /* 0x000fe400000000ff */
[----:B------:R-:W-:-:S02]  /*9010*/  F2FP.F16.F32.PACK_AB R209, R158, R209 ;  /* 0x000000d19ed1723e */ /* 0x000fc400000000ff */
[----:B------:R-:W-:Y:S01]  /*9020*/  F2FP.F16.F32.PACK_AB R211, R164, R211 ;  /* 0x000000d3a4d3723e */ /* 0x000fe200000000ff */
[----:B------:R-:W-:Y:S01]  /*9030*/  @P1 VIADD R154, R154, 0x38860 ;  /* 0x000388609a9a1836 */ /* 0x000fe20000000000 */
[----:B------:R-:W-:Y:S01]  /*9040*/  F2FP.F16.F32.PACK_AB R204, R189, R204 ;  /* 0x000000ccbdcc723e */ /* 0x000fe200000000ff */
[----:B------:R-:W-:Y:S01]  /*9050*/  UIADD3 UR4, UR6, -0x1, URZ ;  /* 0xffffffff06047890 */ /* 0x000fe2000fffe03f */
[----:B------:R-:W-:Y:S02]  /*9060*/  F2FP.F16.F32.PACK_AB R205, R166, R205 ;  /* 0x000000cda6cd723e */ /* 0x000fe400000000ff */
[----:B------:R-:W-:Y:S02]  /*9070*/  F2FP.F16.F32.PACK_AB R206, R181, R206 ;  /* 0x000000ceb5ce723e */ /* 0x000fe400000000ff */
[----:B------:R-:W-:Y:S01]  /*9080*/  F2FP.F16.F32.PACK_AB R207, R172, R207 ;  /* 0x000000cfaccf723e */ /* 0x000fe200000000ff */
[----:B------:R-:W-:Y:S01]  /*9090*/  IMAD.U32 R224, RZ, RZ, UR4 ;  /* 0x00000004ffe07e24 */ /* 0x000fe2000f8e00ff */
[----:B------:R-:W-:-:S02]  /*90a0*/  F2FP.F16.F32.PACK_AB R200, R175, R200 ;  /* 0x000000c8afc8723e */ /* 0x000fc400000000ff */
[----:B------:R-:W-:Y:S02]  /*90b0*/  F2FP.F16.F32.PACK_AB R201, R168, R201 ;  /* 0x000000c9a8c9723e */ /* 0x000fe400000000ff */
[----:B------:R-:W-:Y:S02]  /*90c0*/  F2FP.F16.F32.PACK_AB R202, R173, R202 ;  /* 0x000000caadca723e */ /* 0x000fe400000000ff */
[----:B------:R-:W-:Y:S02]  /*90d0*/  F2FP.F16.F32.PACK_AB R203, R170, R203 ;  /* 0x000000cbaacb723e */ /* 0x000fe400000000ff */
[----:B------:R-:W-:Y:S02]  /*90e0*/  F2FP.F16.F32.PACK_AB R196, R167, R196 ;  /* 0x000000c4a7c4723e */ /* 0x000fe400000000ff */
[----:B------:R-:W-:Y:S02]  /*90f0*/  F2FP.F16.F32.PACK_AB R197, R160, R197 ;  /* 0x000000c5a0c5723e */ /* 0x000fe400000000ff */
[----:B------:R-:W-:-:S02]  /*9100*/  F2FP.F16.F32.PACK_AB R198, R165, R198 ;  /* 0x000000c6a5c6723e */ /* 0x000fc400000000ff */
[----:B------:R-:W-:Y:S02]  /*9110*/  F2FP.F16.F32.PACK_AB R199, R162, R199 ;  /* 0x000000c7a2c7723e */ /* 0x000fe400000000ff */
[----:B------:R-:W-:Y:S02]  /*9120*/  F2FP.F16.F32.PACK_AB R192, R159, R192 ;  /* 0x000000c09fc0723e */ /* 0x000fe400000000ff */
[----:B------:R-:W-:Y:S02]  /*9130*/  F2FP.F16.F32.PACK_AB R193, R153, R152 ;  /* 0x0000009899c1723e */ /* 0x000fe400000000ff */
[----:B------:R-:W-:Y:S02]  /*9140*/  F2FP.F16.F32.PACK_AB R194, R183, R194 ;  /* 0x000000c2b7c2723e */ /* 0x000fe400000000ff */
[----:B------:R-:W-:Y:S02]  /*9150*/  F2FP.F16.F32.PACK_AB R195, R155, R195 ;  /* 0x000000c39bc3723e */ /* 0x000fe400000000ff */
[----:B------:R-:W-:-:S02]  /*9160*/  MOV R222, R3 ;  /* 0x0000000300de7202 */ /* 0x000fc40000000f00 */
[----:B--2---:R-:W-:-:S04]  /*9170*/  @P1 PRMT R154, R156, 0x654, R154 ;  /* 0x000006549c9a1816 */ /* 0x004fc8000000009a */
[----:B------:R1:W-:Y:S01]  /*9180*/  @P1 SYNCS.ARRIVE.TRANS64.RED.A1T0 RZ, [R154+URZ], RZ ;  /* 0x000000ff9aff19a7 */ /* 0x0003e2000810043f */
[----:B------:R-:W-:-:S13]  /*9190*/  ISETP.LT.AND P1, PT, RZ, UR6, PT ;  /* 0x00000006ff007c0c */ /* 0x000fda000bf21270 */
[----:B-1----:R-:W-:Y:S05]  /*91a0*/  @P1 BRA `(.L_x_148) ;  /* 0xffffffc400081947 */ /* 0x002fea000383ffff */
.L_x_137:
        /* <DEDUP_REMOVED lines=131> */
.L_x_149:
        /* <DEDUP_REMOVED lines=8> */
.L_x_150:
[----:B--2---:R-:W-:Y:S05]  /*9a60*/  @P1 BRA `(.L_x_151) ;  /* 0x0000000000081947 */ /* 0x004fea0003800000 */
[----:B------:R-:W2:Y:S02]  /*9a70*/  SYNCS.PHASECHK.TRANS64.TRYWAIT P1, [UR8+0x38850], R0 ;  /* 0x03885000ff0075a7 */ /* 0x000ea40008020148 */
[----:B--2---:R-:W-:Y:S05]  /*9a80*/  @!P1 BRA `(.L_x_152) ;  /* 0x0000005800309947 */ /* 0x004fea0003800000 */
.L_x_151:
[----:B------:R-:W-:Y:S01]  /*9a90*/  R2UR UR4, R18 ;  /* 0x00000000120472ca */ /* 0x000fe200000e0000 */
[----:B------:R-:W-:Y:S01]  /*9aa0*/  WARPGROUP.ARRIVE ;  /* 0x00000000000079c5 */ /* 0x000fe20000000000 */
[----:B------:R-:W-:Y:S01]  /*9ab0*/  UMOV UR7, 0x40000040 ;  /* 0x4000004000077882 */ /* 0x000fe20000000000 */
[----:B--2---:R-:W2:Y:S04]  /*9ac0*/  SHFL.BFLY PT, R7, R20, 0x2, 0x1f ;  /* 0x0c401f0014077f89 */ /* 0x004ea800000e0000 */
[----:B-1----:R-:W1:Y:S06]  /*9ad0*/  SHFL.BFLY PT, R0, R5, 0x2, 0x1f ;  /* 0x0c401f0005007f89 */ /* 0x002e6c00000e0000 */
[----:B------:R-:W-:-:S04]  /*9ae0*/  UIADD3 UR4, UR4, 0x400, URZ ;  /* 0x0000040004047890 */ /* 0x000fc8000fffe03f */
[----:B------:R-:W-:-:S04]  /*9af0*/  USHF.R.U32.HI UR4, URZ, 0x4, UR4 ;  /* 0x000000043f047899 */ /* 0x000fc80008011604 */
[----:B------:R-:W-:-:S04]  /*9b00*/  ULOP3.LUT UR4, UR4, 0x3fff, URZ, 0xc0, !UPT ;  /* 0x00003fff04047892 */ /* 0x000fc8000f8ec03f */
[----:B------:R-:W-:Y:S01]  /*9b10*/  ULOP3.LUT UR4, UR4, 0x2800000, URZ, 0xfc, !UPT ;  /* 0x0280000004047892 */ /* 0x000fe2000f8efc3f */
[----:B--2---:R-:W-:Y:S01]  /*9b20*/  FADD.FTZ R7, R7, R20 ;  /* 0x0000001407077221 */ /* 0x004fe20000010000 */
[----:B------:R-:W-:Y:S02]  /*9b30*/  MOV R20, RZ ;  /* 0x000000ff00147202 */ /* 0x000fe40000000f00 */
[----:B------:R-:W-:Y:S01]  /*9b40*/  UIMAD UR4, UR38, 0xa00, UR4 ;  /* 0x00000a00260478a4 */ /* 0x000fe2000f8e0204 */
[----:B-1----:R-:W-:Y:S01]  /*9b50*/  FADD.FTZ R2, R0, R5 ;  /* 0x0000000500027221 */ /* 0x002fe20000010000 */
[----:B------:R-:W-:Y:S01]  /*9b60*/  IMAD.U32 R5, RZ, RZ, UR5 ;  /* 0x00000005ff057e24 */ /* 0x000fe2000f8e00ff */
[----:B------:R-:W1:Y:S04]  /*9b70*/  SHFL.BFLY PT, R0, R7, 0x1, 0x1f ;  /* 0x0c201f0007007f89 */ /* 0x000e6800000e0000 */
[----:B------:R-:W-:Y:S01]  /*9b80*/  UMOV UR6, UR4 ;  /* 0x0000000400067c82 */ /* 0x000fe20008000000 */
[----:B------:R-:W2:Y:S01]  /*9b90*/  SHFL.BFLY PT, R9, R2, 0x1, 0x1f ;  /* 0x0c201f0002097f89 */ /* 0x000ea200000e0000 */
[----:B------:R-:W-:Y:S01]  /*9ba0*/  HGMMA.64x256x16.F32 R24, R208, gdesc[UR4].tnspB, R24, gsb0 ;  /* 0x43e00004d0187df0 */ /* 0x000fe20008000818 */
[----:B------:R-:W-:Y:S01]  /*9bb0*/  UIADD3 UR6, UR4, 0x80, URZ ;  /* 0x0000008004067890 */ /* 0x000fe2000fffe03f */
[----:B------:R-:W-:Y:S01]  /*9bc0*/  UMOV UR7, 0x40000040 ;  /* 0x4000004000077882 */ /* 0x000fe20000000000 */
[----:B-1----:R-:W-:Y:S01]  /*9bd0*/  FADD.FTZ R10, R7, R0 ;  /* 0x00000000070a7221 */ /* 0x002fe20000010000 */
[----:B------:R-:W-:-:S02]  /*9be0*/  IMAD.U32 R7, RZ, RZ, UR5 ;  /* 0x00000005ff077e24 */ /* 0x000fc4000f8e00ff */
[----:B------:R-:W-:Y:S02]  /*9bf0*/  IMAD.MOV.U32 R0, RZ, RZ, -0x800000 ;  /* 0xff800000ff007424 */ /* 0x000fe400078e00ff */
[----:B--2---:R-:W-:Y:S01]  /*9c00*/  FADD.FTZ R11, R2, R9 ;  /* 0x00000009020b7221 */ /* 0x004fe20000010000 */
[----:B------:R-:W-:Y:S01]  /*9c10*/  FSETP.NE.FTZ.AND P1, PT, R10, RZ, PT ;  /* 0x000000ff0a00720b */ /* 0x000fe20003f35000 */
[----:B------:R-:W-:Y:S01]  /*9c20*/  IMAD.MOV.U32 R9, RZ, RZ, RZ ;  /* 0x000000ffff097224 */ /* 0x000fe200078e00ff */
[----:B------:R-:W-:Y:S02]  /*9c30*/  MOV R2, 0xff800000 ;  /* 0xff80000000027802 */ /* 0x000fe40000000f00 */
[----:B------:R-:W-:-:S09]  /*9c40*/  FSETP.NE.FTZ.AND P2, PT, R11, RZ, PT ;  /* 0x000000ff0b00720b */ /* 0x000fd20003f55000 */
[----:B------:R-:W1:Y:S01]  /*9c50*/  @P1 MUFU.LG2 R6, R10 ;  /* 0x0000000a00061308 */ /* 0x000e620000000c00 */
[----:B------:R-:W-:-:S03]  /*9c60*/  @P1 FMUL.FTZ R5, R5, 0.69314718246459960938 ;  /* 0x3f31721805051820 */ /* 0x000fc60000410000 */
[----:B------:R-:W-:-:S04]  /*9c70*/  @P2 FMUL.FTZ R7, R7, 0.69314718246459960938 ;  /* 0x3f31721807072820 */ /* 0x000fc80000410000 */
[----:B------:R-:W2:Y:S08]  /*9c80*/  @P2 MUFU.LG2 R8, R11 ;  /* 0x0000000b00082308 */ /* 0x000eb00000000c00 */
[----:B------:R3:W4:Y:S01]  /*9c90*/  @P1 MUFU.RCP R20, R10 ;  /* 0x0000000a00141308 */ /* 0x0007220000001000 */
[----:B-1----:R-:W-:-:S04]  /*9ca0*/  @P1 FMUL.FTZ R6, R6, 0.69314718246459960938 ;  /* 0x3f31721806061820 */ /* 0x002fc80000410000 */
[----:B------:R-:W-:-:S03]  /*9cb0*/  @P1 FFMA.FTZ R2, R5, R4, R6 ;  /* 0x0000000405021223 */ /* 0x000fc60000010006 */
[----:B------:R3:W1:Y:S01]  /*9cc0*/  @P2 MUFU.RCP R9, R11 ;  /* 0x0000000b00092308 */ /* 0x0006620000001000 */
[----:B--2---:R-:W-:-:S04]  /*9cd0*/  @P2 FMUL.FTZ R8, R8, 0.69314718246459960938 ;  /* 0x3f31721808082820 */ /* 0x004fc80000410000 */
[----:B------:R-:W-:Y:S01]  /*9ce0*/  @P2 FFMA.FTZ R0, R7, R3, R8 ;  /* 0x0000000307002223 */ /* 0x000fe20000010008 */
[----:B------:R-:W-:Y:S02]  /*9cf0*/  WARPGROUP.DEPBAR.LE gsb0, 0x0 ;  /* 0x00008000000079c5 */ /* 0x000fe40000010000 */
[----:B------:R-:W-:-:S06]  /*9d00*/  WARPGROUP.ARRIVE ;  /* 0x00000000000079c5 */ /* 0x000fcc0000000000 */
        /* <DEDUP_REMOVED lines=9> */
[----:B------:R-:W-:Y:S01]  /*9da0*/  UIADD3 UR4, UR4, 0x200, URZ ;  /* 0x0000020004047890 */ /* 0x000fe2000fffe03f */
[----:B------:R-:W-:Y:S02]  /*9db0*/  WARPGROUP.DEPBAR.LE gsb0, 0x0 ;  /* 0x00008000000079c5 */ /* 0x000fe40000010000 */
[----:B------:R-:W-:-:S15]  /*9dc0*/  WARPGROUP.ARRIVE ;  /* 0x00000000000079c5 */ /* 0x000fde0000000000 */
[----:B------:R-:W-:-:S07]  /*9dd0*/  NOP ;  /* 0x0000000000007918 */ /* 0x000fce0000000000 */
[----:B------:R-:W-:Y:S01]  /*9de0*/  HGMMA.64x256x16.F32 R24, R196, gdesc[UR4].tnspB, R24, gsb0 ;  /* 0x43e00004c4187df0 */ /* 0x000fe20008000818 */
[----:B------:R-:W-:Y:S01]  /*9df0*/  UMOV UR6, UR4 ;  /* 0x0000000400067c82 */ /* 0x000fe20008000000 */
[----:B------:R-:W-:Y:S01]  /*9e00*/  UMOV UR7, 0x40000040 ;  /* 0x4000004000077882 */ /* 0x000fe20000000000 */
[----:B------:R-:W-:Y:S02]  /*9e10*/  WARPGROUP.DEPBAR.LE gsb0, 0x0 ;  /* 0x00008000000079c5 */ /* 0x000fe40000010000 */
[----:B------:R-:W-:-:S15]  /*9e20*/  WARPGROUP.ARRIVE ;  /* 0x00000000000079c5 */ /* 0x000fde0000000000 */
[----:B------:R-:W-:-:S08]  /*9e30*/  NOP ;  /* 0x0000000000007918 */ /* 0x000fd00000000000 */
[----:B------:R-:W-:Y:S03]  /*9e40*/  HGMMA.64x256x16.F32 R24, R192, gdesc[UR4].tnspB, R24, gsb0 ;  /* 0x43e00004c0187df0 */ /* 0x000fe60008000818 */
[----:B------:R-:W-:Y:S02]  /*9e50*/  WARPGROUP.DEPBAR.LE gsb0, 0x0 ;  /* 0x00008000000079c5 */ /* 0x000fe40000010000 */
[----:B-1-34-:R-:W-:Y:S05]  /*9e60*/  @!P0 BRA `(.L_x_153) ;  /* 0x0000000000048947 */ /* 0x01afea0003800000 */
[----:B------:R-:W-:Y:S01]  /*9e70*/  BPT.TRAP 0x1 ;  /* 0x000000040000795c */ /* 0x000fe20000300000 */
.L_x_153:
[----:B------:R-:W2:Y:S01]  /*9e80*/  LDL R21, [R1] ;  /* 0x0000000001157983 */ /* 0x000ea20000100800 */
[----:B------:R-:W-:Y:S01]  /*9e90*/  ISETP.NE.AND P0, PT, R22, RZ, PT ;  /* 0x000000ff1600720c */ /* 0x000fe20003f05270 */
        /* <DEDUP_REMOVED lines=64> */
[----:B------:R-:W-:Y:S01]  /*a2a0*/  IMAD.U32 R20, RZ, RZ, UR8 ;  /* 0x00000008ff147e24 */ /* 0x000fe2000f8e00ff */
[----:B------:R-:W-:Y:S01]  /*a2b0*/  IADD3 R29, P4, R16, 0x60, RZ ;  /* 0x00000060101d7810 */ /* 0x000fe20007f9e0ff */
[-C--:B------:R-:W-:Y:S01]  /*a2c0*/  FMUL.FTZ R156, R35, R9.reuse ;  /* 0x00000009239c7220 */ /* 0x080fe20000410000 */
[----:B------:R-:W-:Y:S01]  /*a2d0*/  R2UR UR5, R216 ;  /* 0x00000000d80572ca */ /* 0x000fe200000e0000 */
[----:B------:R-:W-:Y:S01]  /*a2e0*/  @P0 VIADD R20, R20, 0x38860 ;  /* 0x0003886014140836 */ /* 0x000fe20000000000 */
[----:B------:R-:W-:Y:S01]  /*a2f0*/  LOP3.LUT R28, R29, 0x380, RZ, 0xc0, !PT ;  /* 0x000003801d1c7812 */ /* 0x000fe200078ec0ff */
[-C--:B------:R-:W-:Y:S01]  /*a300*/  FMUL.FTZ R25, R39, R9.reuse ;  /* 0x0000000927197220 */ /* 0x080fe20000410000 */
[----:B------:R-:W-:Y:S01]  /*a310*/  IADD3 R35, P6, R16, 0x4020, RZ ;  /* 0x0000402010237810 */ /* 0x000fe20007fde0ff */
[-C--:B------:R-:W-:Y:S01]  /*a320*/  FMUL.FTZ R49, R27, R9.reuse ;  /* 0x000000091b317220 */ /* 0x080fe20000410000 */
[----:B------:R-:W-:Y:S01]  /*a330*/  SHF.R.U64 R28, R28, 0x3, RZ ;  /* 0x000000031c1c7819 */ /* 0x000fe200000012ff */
[-C--:B------:R-:W-:Y:S01]  /*a340*/  FMUL.FTZ R56, R26, R9.reuse ;  /* 0x000000091a387220 */ /* 0x080fe20000410000 */
[----:B------:R-:W-:Y:S01]  /*a350*/  R2UR UR6, R215 ;  /* 0x00000000d70672ca */ /* 0x000fe200000e0000 */
[----:B------:R-:W-:Y:S01]  /*a360*/  FMUL.FTZ R53, R31, R9 ;  /* 0x000000091f357220 */ /* 0x000fe20000410000 */
[----:B------:R-:W-:Y:S01]  /*a370*/  LOP3.LUT R28, R28, R29, RZ, 0x3c, !PT ;  /* 0x0000001d1c1c7212 */ /* 0x000fe200078e3cff */
[-C--:B------:R-:W-:Y:S01]  /*a380*/  FMUL.FTZ R164, R30, R9.reuse ;  /* 0x000000091ea47220 */ /* 0x080fe20000410000 */
[----:B------:R-:W-:Y:S01]  /*a390*/  IADD3 R39, P5, R16, 0x4040, RZ ;  /* 0x0000404010277810 */ /* 0x000fe20007fbe0ff */
        /* <DEDUP_REMOVED lines=58> */
[--C-:B------:R-:W-:Y:S01]  /*a740*/  IMAD.X R29, RZ, RZ, R17.reuse, P4 ;  /* 0x000000ffff1d7224 */ /* 0x100fe200020e0611 */
[C---:B------:R-:W-:Y:S01]  /*a750*/  IADD3 R9, P4, R16.reuse, 0x8040, RZ ;  /* 0x0000804010097810 */ /* 0x040fe20007f9e0ff */
[----:B------:R-:W-:Y:S01]  /*a760*/  UIADD3 UR34, -UR5, URZ, URZ ;  /* 0x0000003f05227290 */ /* 0x000fe2000fffe13f */
[----:B------:R-:W-:Y:S01]  /*a770*/  LOP3.LUT R34, R35, 0x380, RZ, 0xc0, !PT ;  /* 0x0000038023227812 */ /* 0x000fe200078ec0ff */
[----:B------:R-:W-:Y:S01]  /*a780*/  ULDC UR4, c[0x0][0xda8] ;  /* 0x00036a0000047ab9 */ /* 0x000fe20000000800 */
[C---:B------:R-:W-:Y:S01]  /*a790*/  IADD3 R31, P3, R16.reuse, 0x4000, RZ ;  /* 0x00004000101f7810 */ /* 0x040fe20007f7e0ff */
[----:B------:R-:W-:Y:S01]  /*a7a0*/  UIMAD UR34, UR4, UR34, UR6 ;  /* 0x00000022042272a4 */ /* 0x000fe2000f8e0206 */
[----:B------:R-:W-:Y:S01]  /*a7b0*/  LOP3.LUT R38, R39, 0x380, RZ, 0xc0, !PT ;  /* 0x0000038027267812 */ /* 0x000fe200078ec0ff */
[----:B------:R-:W-:Y:S01]  /*a7c0*/  UIADD3 UR35, -UR36, URZ, URZ ;  /* 0x0000003f24237290 */ /* 0x000fe2000fffe13f */
[----:B------:R-:W-:Y:S01]  /*a7d0*/  LOP3.LUT R55, R16, 0x380, RZ, 0xc0, !PT ;  /* 0x0000038010377812 */ /* 0x000fe200078ec0ff */
[----:B------:R-:W-:Y:S01]  /*a7e0*/  ULDC UR4, c[0x0][0xdb4] ;  /* 0x00036d0000047ab9 */ /* 0x000fe20000000800 */
[----:B------:R-:W-:Y:S01]  /*a7f0*/  LOP3.LUT R48, R9, 0x380, RZ, 0xc0, !PT ;  /* 0x0000038009307812 */ /* 0x000fe200078ec0ff */
[----:B------:R-:W-:Y:S01]  /*a800*/  USHF.L.U32 UR34, UR34, 0x7, URZ ;  /* 0x0000000722227899 */ /* 0x000fe2000800063f */
[----:B------:R-:W-:Y:S01]  /*a810*/  SHF.R.U64 R34, R34, 0x3, RZ ;  /* 0x0000000322227819 */ /* 0x000fe200000012ff */
[----:B------:R-:W-:Y:S01]  /*a820*/  UIMAD UR35, UR4, UR35, UR5 ;  /* 0x00000023042372a4 */ /* 0x000fe2000f8e0205 */
[----:B------:R-:W-:Y:S01]  /*a830*/  LOP3.LUT R30, R31, 0x380, RZ, 0xc0, !PT ;  /* 0x000003801f1e7812 */ /* 0x000fe200078ec0ff */
[----:B------:R-:W-:Y:S01]  /*a840*/  ULDC.64 UR8, c[0x0][0xb70] ;  /* 0x0002dc0000087ab9 */ /* 0x000fe20000000a00 */
[----:B------:R-:W-:Y:S01]  /*a850*/  SHF.R.U64 R38, R38, 0x3, RZ ;  /* 0x0000000326267819 */ /* 0x000fe200000012ff */
[----:B------:R-:W-:Y:S01]  /*a860*/  USHF.R.S32.HI UR4, URZ, 0x1f, UR35 ;  /* 0x0000001f3f047899 */ /* 0x000fe20008011423 */
[----:B------:R-:W-:Y:S01]  /*a870*/  SHF.R.U64 R55, R55, 0x3, RZ ;  /* 0x0000000337377819 */ /* 0x000fe200000012ff */
[----:B------:R-:W-:Y:S01]  /*a880*/  ULDC UR7, c[0x0][0xa88] ;  /* 0x0002a20000077ab9 */ /* 0x000fe20000000800 */
[----:B------:R-:W-:Y:S01]  /*a890*/  SHF.R.U64 R48, R48, 0x3, RZ ;  /* 0x0000000330307819 */ /* 0x000fe200000012ff */
[----:B------:R-:W-:Y:S01]  /*a8a0*/  UIMAD UR6, UR4, UR8, URZ ;  /* 0x00000008040672a4 */ /* 0x000fe2000f8e023f */
[----:B------:R-:W-:Y:S01]  /*a8b0*/  LOP3.LUT R34, R34, R35, RZ, 0x3c, !PT ;  /* 0x0000002322227212 */ /* 0x000fe200078e3cff */
[----:B------:R-:W-:Y:S01]  /*a8c0*/  UIMAD.WIDE.U32 UR4, UR35, UR8, URZ ;  /* 0x00000008230472a5 */ /* 0x000fe2000f8e003f */
[----:B------:R-:W-:Y:S01]  /*a8d0*/  SHF.R.U64 R30, R30, 0x3, RZ ;  /* 0x000000031e1e7819 */ /* 0x000fe200000012ff */
[----:B------:R-:W-:Y:S01]  /*a8e0*/  UIMAD UR6, UR35, UR9, UR6 ;  /* 0x00000009230672a4 */ /* 0x000fe2000f8e0206 */
[----:B------:R-:W-:Y:S01]  /*a8f0*/  LOP3.LUT R38, R38, R39, RZ, 0x3c, !PT ;  /* 0x0000002726267212 */ /* 0x000fe200078e3cff */
[----:B------:R-:W-:Y:S01]  /*a900*/  ULDC.64 UR12, c[0x0][0x208] ;  /* 0x00008200000c7ab9 */ /* 0x000fe20000000a00 */
[----:B------:R-:W-:Y:S01]  /*a910*/  IADD3.X R35, RZ, R17, RZ, P6, !PT ;  /* 0x00000011ff237210 */ /* 0x000fe200037fe4ff */
[----:B------:R-:W-:Y:S01]  /*a920*/  UIADD3 UR6, UR5, UR6, URZ ;  /* 0x0000000605067290 */ /* 0x000fe2000fffe03f */
[----:B------:R-:W-:Y:S01]  /*a930*/  LOP3.LUT R54, R55, R16, RZ, 0x3c, !PT ;  /* 0x0000001037367212 */ /* 0x000fe200078e3cff */
[----:B------:R-:W-:Y:S01]  /*a940*/  IMAD.MOV.U32 R55, RZ, RZ, R17 ;  /* 0x000000ffff377224 */ /* 0x000fe200078e0011 */
[----:B------:R-:W-:-:S02]  /*a950*/  IADD3 R39, P6, R16, 0xc000, RZ ;  /* 0x0000c00010277810 */ /* 0x000fc40007fde0ff */
[----:B------:R-:W-:Y:S02]  /*a960*/  IADD3 R43, P2, R16, 0x4060, RZ ;  /* 0x00004060102b7810 */ /* 0x000fe40007f5e0ff */
[----:B------:R-:W-:Y:S02]  /*a970*/  LOP3.LUT R48, R48, R9, RZ, 0x3c, !PT ;  /* 0x0000000930307212 */ /* 0x000fe400078e3cff */
[----:B------:R-:W-:Y:S01]  /*a980*/  LOP3.LUT R30, R30, R31, RZ, 0x3c, !PT ;  /* 0x0000001f1e1e7212 */ /* 0x000fe200078e3cff */
[----:B------:R-:W-:Y:S01]  /*a990*/  IMAD.X R31, RZ, RZ, R17, P3 ;  /* 0x000000ffff1f7224 */ /* 0x000fe200018e0611 */
[----:B------:R-:W-:Y:S02]  /*a9a0*/  LOP3.LUT R52, R39, 0x380, RZ, 0xc0, !PT ;  /* 0x0000038027347812 */ /* 0x000fe400078ec0ff */
[----:B------:R-:W-:Y:S02]  /*a9b0*/  LOP3.LUT R42, R43, 0x380, RZ, 0xc0, !PT ;  /* 0x000003802b2a7812 */ /* 0x000fe400078ec0ff */
[----:B------:R-:W-:-:S02]  /*a9c0*/  MOV R55, R54 ;  /* 0x0000003600377202 */ /* 0x000fc40000000f00 */
[----:B------:R-:W-:Y:S02]  /*a9d0*/  F2FP.F16.F32.PACK_AB R6, R6, R7 ;  /* 0x000000070606723e */ /* 0x000fe400000000ff */
[----:B------:R-:W-:Y:S02]  /*a9e0*/  F2FP.F16.F32.PACK_AB R7, R53, R164 ;  /* 0x000000a43507723e */ /* 0x000fe400000000ff */
[----:B------:R-:W-:Y:S02]  /*a9f0*/  MOV R164, R28 ;  /* 0x0000001c00a47202 */ /* 0x000fe40000000f00 */
[----:B------:R-:W-:Y:S01]  /*aa00*/  SHF.R.U64 R52, R52, 0x3, RZ ;  /* 0x0000000334347819 */ /* 0x000fe200000012ff */
[----:B------:R-:W1:Y:S01]  /*aa10*/  LDC.64 R28, c[0x0][0xb78] ;  /* 0x0002de00ff1c7b82 */ /* 0x000e620000000a00 */
[----:B------:R-:W-:Y:S02]  /*aa20*/  SHF.R.U64 R42, R42, 0x3, RZ ;  /* 0x000000032a2a7819 */ /* 0x000fe400000012ff */
[----:B------:R-:W-:-:S02]  /*aa30*/  MOV R30, R30 ;  /* 0x0000001e001e7202 */ /* 0x000fc40000000f00 */
[----:B------:R-:W-:Y:S02]  /*aa40*/  IADD3 R31, R219, UR34, RZ ;  /* 0x00000022db1f7c10 */ /* 0x000fe4000fffe0ff */
[----:B------:R-:W-:Y:S02]  /*aa50*/  F2FP.F16.F32.PACK_AB R4, R4, R5 ;  /* 0x000000050404723e */ /* 0x000fe400000000ff */
[----:B------:R-:W-:Y:S02]  /*aa60*/  IADD3 R51, P3, R16, 0x8060, RZ ;  /* 0x0000806010337810 */ /* 0x000fe40007f7e0ff */
[----:B------:R-:W-:Y:S01]  /*aa70*/  LOP3.LUT R52, R52, R39, RZ, 0x3c, !PT ;  /* 0x0000002734347212 */ /* 0x000fe200078e3cff */
[--C-:B------:R-:W-:Y:S01]  /*aa80*/  IMAD.X R39, RZ, RZ, R17.reuse, P5 ;  /* 0x000000ffff277224 */ /* 0x100fe200028e0611 */
[----:B------:R-:W-:Y:S01]  /*aa90*/  F2FP.F16.F32.PACK_AB R5, R49, R56 ;  /* 0x000000383105723e */ /* 0x000fe200000000ff */
[--C-:B------:R-:W-:Y:S01]  /*aaa0*/  IMAD.X R49, RZ, RZ, R17.reuse, P4 ;  /* 0x000000ffff317224 */ /* 0x100fe200020e0611 */
[----:B------:R-:W-:Y:S01]  /*aab0*/  LOP3.LUT R42, R42, R43, RZ, 0x3c, !PT ;  /* 0x0000002b2a2a7212 */ /* 0x000fe200078e3cff */
[----:B------:R-:W-:Y:S01]  /*aac0*/  IMAD.X R43, RZ, RZ, R17, P2 ;  /* 0x000000ffff2b7224 */ /* 0x000fe200010e0611 */
[----:B------:R-:W-:-:S02]  /*aad0*/  IADD3 R57, P5, R16, 0xc020, RZ ;  /* 0x0000c02010397810 */ /* 0x000fc40007fbe0ff */
[----:B------:R-:W-:Y:S02]  /*aae0*/  IADD3 R59, P2, R16, 0xc040, RZ ;  /* 0x0000c040103b7810 */ /* 0x000fe40007f5e0ff */
[----:B------:R-:W-:Y:S02]  /*aaf0*/  LOP3.LUT R50, R51, 0x380, RZ, 0xc0, !PT ;  /* 0x0000038033327812 */ /* 0x000fe400078ec0ff */
[----:B------:R-:W-:Y:S02]  /*ab00*/  LOP3.LUT R56, R57, 0x380, RZ, 0xc0, !PT ;  /* 0x0000038039387812 */ /* 0x000fe400078ec0ff */
[----:B------:R-:W-:Y:S02]  /*ab10*/  LOP3.LUT R58, R59, 0x380, RZ, 0xc0, !PT ;  /* 0x000003803b3a7812 */ /* 0x000fe400078ec0ff */
[----:B------:R-:W-:Y:S02]  /*ab20*/  SHF.R.U64 R50, R50, 0x3, RZ ;  /* 0x0000000332327819 */ /* 0x000fe400000012ff */
[----:B------:R-:W-:-:S02]  /*ab30*/  F2FP.F16.F32.PACK_AB R10, R10, R11 ;  /* 0x0000000b0a0a723e */ /* 0x000fc400000000ff */
[----:B------:R-:W-:Y:S02]  /*ab40*/  F2FP.F16.F32.PACK_AB R8, R41, R8 ;  /* 0x000000082908723e */ /* 0x000fe400000000ff */
[----:B------:R-:W-:Y:S02]  /*ab50*/  F2FP.F16.F32.PACK_AB R11, R40, R163 ;  /* 0x000000a3280b723e */ /* 0x000fe400000000ff */
[----:B------:R-:W-:Y:S02]  /*ab60*/  F2FP.F16.F32.PACK_AB R12, R12, R13 ;  /* 0x0000000d0c0c723e */ /* 0x000fe400000000ff */
[----:B------:R-:W-:Y:S02]  /*ab70*/  F2FP.F16.F32.PACK_AB R14, R14, R15 ;  /* 0x0000000f0e0e723e */ /* 0x000fe400000000ff */
[----:B------:R-:W-:Y:S02]  /*ab80*/  SHF.R.U64 R56, R56, 0x3, RZ ;  /* 0x0000000338387819 */ /* 0x000fe400000012ff */
[----:B------:R-:W-:-:S02]  /*ab90*/  F2FP.F16.F32.PACK_AB R13, R153, R160 ;  /* 0x000000a0990d723e */ /* 0x000fc400000000ff */
[----:B------:R-:W-:Y:S02]  /*aba0*/  F2FP.F16.F32.PACK_AB R15, R154, R161 ;  /* 0x000000a19a0f723e */ /* 0x000fe400000000ff */
[----:B------:R-:W-:Y:S02]  /*abb0*/  SHF.R.U64 R58, R58, 0x3, RZ ;  /* 0x000000033a3a7819 */ /* 0x000fe400000012ff */
[----:B------:R-:W-:Y:S02]  /*abc0*/  F2FP.F16.F32.PACK_AB R24, R24, R3 ;  /* 0x000000031818723e */ /* 0x000fe400000000ff */
[----:B------:R-:W-:Y:S02]  /*abd0*/  F2FP.F16.F32.PACK_AB R72, R73, R72 ;  /* 0x000000484948723e */ /* 0x000fe400000000ff */
[----:B------:R-:W-:Y:S01]  /*abe0*/  LOP3.LUT R50, R50, R51, RZ, 0x3c, !PT ;  /* 0x0000003332327212 */ /* 0x000fe200078e3cff */
[----:B------:R-:W-:Y:S01]  /*abf0*/  IMAD.X R51, RZ, RZ, R17, P3 ;  /* 0x000000ffff337224 */ /* 0x000fe200018e0611 */
[----:B------:R-:W-:-:S02]  /*ac00*/  MOV R34, R34 ;  /* 0x0000002200227202 */ /* 0x000fc40000000f00 */
[----:B------:R-:W-:Y:S02]  /*ac10*/  F2FP.F16.F32.PACK_AB R73, R75, R74 ;  /* 0x0000004a4b49723e */ /* 0x000fe400000000ff */
[----:B------:R-:W-:Y:S02]  /*ac20*/  F2FP.F16.F32.PACK_AB R80, R81, R80 ;  /* 0x000000505150723e */ /* 0x000fe400000000ff */
[----:B------:R-:W-:Y:S02]  /*ac30*/  MOV R38, R38 ;  /* 0x0000002600267202 */ /* 0x000fe40000000f00 */
[----:B------:R-:W-:Y:S02]  /*ac40*/  F2FP.F16.F32.PACK_AB R74, R77, R76 ;  /* 0x0000004c4d4a723e */ /* 0x000fe400000000ff */
[----:B------:R-:W-:Y:S02]  /*ac50*/  F2FP.F16.F32.PACK_AB R75, R79, R78 ;  /* 0x0000004e4f4b723e */ /* 0x000fe400000000ff */
[----:B------:R-:W-:-:S02]  /*ac60*/  F2FP.F16.F32.PACK_AB R81, R83, R82 ;  /* 0x000000525351723e */ /* 0x000fc400000000ff */
[----:B------:R-:W-:Y:S02]  /*ac70*/  F2FP.F16.F32.PACK_AB R88, R89, R88 ;  /* 0x000000585958723e */ /* 0x000fe400000000ff */
[----:B------:R-:W-:Y:S01]  /*ac80*/  LOP3.LUT R56, R56, R57, RZ, 0x3c, !PT ;  /* 0x0000003938387212 */ /* 0x000fe200078e3cff */
[----:B------:R-:W-:Y:S01]  /*ac90*/  IMAD.X R57, RZ, RZ, R17, P5 ;  /* 0x000000ffff397224 */ /* 0x000fe200028e0611 */
[----:B------:R-:W-:Y:S02]  /*aca0*/  MOV R42, R42 ;  /* 0x0000002a002a7202 */ /* 0x000fe40000000f00 */
[----:B------:R-:W-:Y:S02]  /*acb0*/  F2FP.F16.F32.PACK_AB R82, R85, R84 ;  /* 0x000000545552723e */ /* 0x000fe400000000ff */
[----:B------:R-:W-:Y:S02]  /*acc0*/  F2FP.F16.F32.PACK_AB R83, R87, R86 ;  /* 0x000000565753723e */ /* 0x000fe400000000ff */
[----:B------:R-:W-:-:S02]  /*acd0*/  F2FP.F16.F32.PACK_AB R89, R91, R90 ;  /* 0x0000005a5b59723e */ /* 0x000fc400000000ff */
[----:B------:R-:W-:Y:S02]  /*ace0*/  F2FP.F16.F32.PACK_AB R96, R97, R96 ;  /* 0x000000606160723e */ /* 0x000fe400000000ff */
[----:B------:R-:W-:Y:S01]  /*acf0*/  LOP3.LUT R58, R58, R59, RZ, 0x3c, !PT ;  /* 0x0000003b3a3a7212 */ /* 0x000fe200078e3cff */
[----:B------:R-:W-:Y:S01]  /*ad00*/  IMAD.X R59, RZ, RZ, R17, P2 ;  /* 0x000000ffff3b7224 */ /* 0x000fe200010e0611 */
[----:B------:R-:W-:Y:S02]  /*ad10*/  IADD3.X R53, RZ, R17, RZ, P6, !PT ;  /* 0x00000011ff357210 */ /* 0x000fe400037fe4ff */
        /* <DEDUP_REMOVED lines=9> */
[----:B------:R-:W-:Y:S02]  /*adb0*/  F2FP.F16.F32.PACK_AB R106, R109, R108 ;  /* 0x0000006c6d6a723e */ /* 0x000fe400000000ff */
[----:B------:R-:W-:Y:S02]  /*adc0*/  F2FP.F16.F32.PACK_AB R107, R111, R110 ;  /* 0x0000006e6f6b723e */ /* 0x000fe400000000ff */
[----:B--2---:R-:W-:Y:S02]  /*add0*/  @P0 PRMT R20, R21, 0x654, R20 ;  /* 0x0000065415140816 */ /* 0x004fe40000000014 */
[C---:B------:R-:W-:Y:S02]  /*ade0*/  IADD3 R21, P1, R16.reuse, 0x20, RZ ;  /* 0x0000002010157810 */ /* 0x040fe40007f3e0ff */
[----:B------:R2:W-:Y:S01]  /*adf0*/  @P0 SYNCS.ARRIVE.TRANS64.RED.A1T0 RZ, [R20+URZ], RZ ;  /* 0x000000ff14ff09a7 */ /* 0x0005e2000810043f */
[----:B------:R-:W-:Y:S01]  /*ae00*/  IADD3 R27, P0, R16, 0x40, RZ ;  /* 0x00000040101b7810 */ /* 0x000fe20007f1e0ff */
[----:B------:R-:W-:Y:S01]  /*ae10*/  BAR.SYNC.DEFER_BLOCKING 0x1, 0x100 ;  /* 0x0044000000007b1d */ /* 0x000fe20000010000 */
[----:B------:R-:W-:-:S02]  /*ae20*/  F2FP.F16.F32.PACK_AB R113, R115, R114 ;  /* 0x000000727371723e */ /* 0x000fc400000000ff */
[----:B------:R-:W-:Y:S02]  /*ae30*/  LOP3.LUT R26, R27, 0x380, RZ, 0xc0, !PT ;  /* 0x000003801b1a7812 */ /* 0x000fe400078ec0ff */
[----:B------:R-:W-:Y:S02]  /*ae40*/  F2FP.F16.F32.PACK_AB R120, R121, R120 ;  /* 0x000000787978723e */ /* 0x000fe400000000ff */
[----:B--2---:R-:W-:Y:S02]  /*ae50*/  LOP3.LUT R20, R21, 0x380, RZ, 0xc0, !PT ;  /* 0x0000038015147812 */ /* 0x004fe400078ec0ff */
[----:B------:R-:W-:Y:S02]  /*ae60*/  SHF.R.U64 R26, R26, 0x3, RZ ;  /* 0x000000031a1a7819 */ /* 0x000fe400000012ff */
[----:B------:R-:W-:Y:S02]  /*ae70*/  SHF.R.U64 R20, R20, 0x3, RZ ;  /* 0x0000000314147819 */ /* 0x000fe400000012ff */
[----:B------:R-:W-:Y:S01]  /*ae80*/  LOP3.LUT R26, R26, R27, RZ, 0x3c, !PT ;  /* 0x0000001b1a1a7212 */ /* 0x000fe200078e3cff */
[----:B------:R-:W-:Y:S01]  /*ae90*/  IMAD.X R27, RZ, RZ, R17, P0 ;  /* 0x000000ffff1b7224 */ /* 0x000fe200000e0611 */
[----:B------:R-:W-:-:S02]  /*aea0*/  LOP3.LUT R20, R20, R21, RZ, 0x3c, !PT ;  /* 0x0000001514147212 */ /* 0x000fc400078e3cff */
[----:B------:R-:W-:Y:S02]  /*aeb0*/  IADD3.X R21, RZ, R17, RZ, P1, !PT ;  /* 0x00000011ff157210 */ /* 0x000fe40000ffe4ff */
[C---:B------:R-:W-:Y:S02]  /*aec0*/  IADD3 R45, P1, R16.reuse, 0x8000, RZ ;  /* 0x00008000102d7810 */ /* 0x040fe40007f3e0ff */
[----:B------:R-:W-:Y:S02]  /*aed0*/  IADD3 R47, P0, R16, 0x8020, RZ ;  /* 0x00008020102f7810 */ /* 0x000fe40007f1e0ff */
[----:B------:R-:W-:Y:S01]  /*aee0*/  LOP3.LUT R44, R45, 0x380, RZ, 0xc0, !PT ;  /* 0x000003802d2c7812 */ /* 0x000fe200078ec0ff */
[----:B------:R2:W-:Y:S01]  /*aef0*/  STSM.16.M88.4 [R55], R4 ;  /* 0x0000000437007844 */ /* 0x0005e20000000200 */
[----:B------:R-:W-:Y:S02]  /*af00*/  LOP3.LUT R46, R47, 0x380, RZ, 0xc0, !PT ;  /* 0x000003802f2e7812 */ /* 0x000fe400078ec0ff */
[----:B------:R-:W-:-:S02]  /*af10*/  SHF.R.U64 R44, R44, 0x3, RZ ;  /* 0x000000032c2c7819 */ /* 0x000fc400000012ff */
[----:B------:R-:W-:Y:S02]  /*af20*/  SHF.R.U64 R46, R46, 0x3, RZ ;  /* 0x000000032e2e7819 */ /* 0x000fe400000012ff */
[----:B------:R-:W-:Y:S02]  /*af30*/  LOP3.LUT R44, R44, R45, RZ, 0x3c, !PT ;  /* 0x0000002d2c2c7212 */ /* 0x000fe400078e3cff */
[----:B------:R-:W-:Y:S02]  /*af40*/  IADD3.X R45, RZ, R17, RZ, P1, !PT ;  /* 0x00000011ff2d7210 */ /* 0x000fe40000ffe4ff */
[----:B------:R-:W-:Y:S02]  /*af50*/  IADD3 R9, P1, R16, 0xc060, RZ ;  /* 0x0000c06010097810 */ /* 0x000fe40007f3e0ff */
[----:B------:R-:W-:Y:S01]  /*af60*/  LOP3.LUT R46, R46, R47, RZ, 0x3c, !PT ;  /* 0x0000002f2e2e7212 */ /* 0x000fe200078e3cff */
[--C-:B------:R-:W-:Y:S01]  /*af70*/  IMAD.X R47, RZ, RZ, R17.reuse, P0 ;  /* 0x000000ffff2f7224 */ /* 0x100fe200000e0611 */
[----:B------:R-:W-:Y:S01]  /*af80*/  LOP3.LUT R54, R9, 0x380, RZ, 0xc0, !PT ;  /* 0x0000038009367812 */ /* 0x000fe200078ec0ff */
[----:B--2---:R-:W-:Y:S01]  /*af90*/  IMAD.X R55, RZ, RZ, R17, P1 ;  /* 0x000000ffff377224 */ /* 0x004fe200008e0611 */
[----:B------:R-:W-:-:S02]  /*afa0*/  LOP3.LUT P0, RZ, R214, 0x3, RZ, 0xc0, !PT ;  /* 0x00000003d6ff7812 */ /* 0x000fc4000780c0ff */
[----:B------:R-:W-:Y:S02]  /*afb0*/  SHF.R.U64 R54, R54, 0x3, RZ ;  /* 0x0000000336367819 */ /* 0x000fe400000012ff */
[----:B------:R-:W-:Y:S01]  /*afc0*/  MOV R20, R20 ;  /* 0x0000001400147202 */ /* 0x000fe20000000f00 */
[----:B------:R-:W-:Y:S01]  /*afd0*/  IMAD.U32 R21, RZ, RZ, UR5 ;  /* 0x00000005ff157e24 */ /* 0x000fe2000f8e00ff */
[----:B------:R-:W-:Y:S01]  /*afe0*/  LOP3.LUT R54, R54, R9, RZ, 0x3c, !PT ;  /* 0x0000000936367212 */ /* 0x000fe200078e3cff */
[----:B------:R-:W-:Y:S01]  /*aff0*/  VIADD R9, R31, 0x8 ;  /* 0x000000081f097836 */ /* 0x000fe20000000000 */
[----:B------:R-:W-:Y:S02]  /*b000*/  F2FP.F16.F32.PACK_AB R4, R33, R32 ;  /* 0x000000202104723e */ /* 0x000fe400000000ff */
[----:B------:R-:W-:Y:S02]  /*b010*/  F2FP.F16.F32.PACK_AB R5, R156, R157 ;  /* 0x0000009d9c05723e */ /* 0x000fe400000000ff */
[----:B------:R-:W-:-:S02]  /*b020*/  F2FP.F16.F32.PACK_AB R6, R37, R36 ;  /* 0x000000242506723e */ /* 0x000fc400000000ff */
[----:B------:R-:W-:Y:S02]  /*b030*/  F2FP.F16.F32.PACK_AB R7, R25, R158 ;  /* 0x0000009e1907723e */ /* 0x000fe400000000ff */
[----:B------:R-:W-:Y:S02]  /*b040*/  ISETP.GE.OR P1, PT, R9, UR7, P0 ;  /* 0x0000000709007c0c */ /* 0x000fe40008726670 */
[----:B------:R-:W-:Y:S01]  /*b050*/  MOV R165, R26 ;  /* 0x0000001a00a57202 */ /* 0x000fe20000000f00 */
[----:B------:R2:W-:Y:S01]  /*b060*/  STSM.16.M88.4 [R20], R4 ;  /* 0x0000000414007844 */ /* 0x0005e20000000200 */
[----:B------:R-:W-:Y:S02]  /*b070*/  F2FP.F16.F32.PACK_AB R9, R155, R162 ;  /* 0x000000a29b09723e */ /* 0x000fe400000000ff */
[----:B------:R-:W-:Y:S02]  /*b080*/  F2FP.F16.F32.PACK_AB R25, R152, R159 ;  /* 0x0000009f9819723e */ /* 0x000fe400000000ff */
[----:B------:R-:W-:Y:S01]  /*b090*/  F2FP.F16.F32.PACK_AB R26, R61, R60 ;  /* 0x0000003c3d1a723e */ /* 0x000fe200000000ff */
[----:B------:R-:W-:Y:S01]  /*b0a0*/  STSM.16.M88.4 [R165], R8 ;  /* 0x00000008a5007844 */ /* 0x000fe20000000200 */
[----:B------:R-:W-:-:S02]  /*b0b0*/  F2FP.F16.F32.PACK_AB R27, R63, R62 ;  /* 0x0000003e3f1b723e */ /* 0x000fc400000000ff */
[----:B------:R-:W-:Y:S01]  /*b0c0*/  MOV R44, R44 ;  /* 0x0000002c002c7202 */ /* 0x000fe20000000f00 */
[----:B------:R-:W-:Y:S01]  /*b0d0*/  STSM.16.M88.4 [R164], R12 ;  /* 0x0000000ca4007844 */ /* 0x000fe20000000200 */
[----:B------:R-:W-:Y:S02]  /*b0e0*/  MOV R21, UR6 ;  /* 0x0000000600157c02 */ /* 0x000fe40008000f00 */
[----:B------:R-:W-:Y:S01]  /*b0f0*/  MOV R46, R46 ;  /* 0x0000002e002e7202 */ /* 0x000fe20000000f00 */
[----:B------:R-:W-:Y:S01]  /*b100*/  STSM.16.M88.4 [R30], R24 ;  /* 0x000000181e007844 */ /* 0x000fe20000000200 */
[----:B------:R-:W-:Y:S01]  /*b110*/  MOV R50, R50 ;  /* 0x0000003200327202 */ /* 0x000fe20000000f00 */
[----:B--2---:R-:W-:Y:S01]  /*b120*/  IMAD.U32 R20, RZ, RZ, UR4 ;  /* 0x00000004ff147e24 */ /* 0x004fe2000f8e00ff */
[----:B------:R-:W-:Y:S01]  /*b130*/  F2FP.F16.F32.PACK_AB R4, R65, R64 ;  /* 0x000000404104723e */ /* 0x000fe200000000ff */
[----:B------:R-:W-:Y:S01]  /*b140*/  USHF.R.S32.HI UR4, URZ, 0x1f, UR36 ;  /* 0x0000001f3f047899 */ /* 0x000fe20008011424 */
[----:B------:R-:W-:Y:S01]  /*b150*/  F2FP.F16.F32.PACK_AB R5, R67, R66 ;  /* 0x000000424305723e */ /* 0x000fe200000000ff */
[----:B-1----:R-:W-:Y:S01]  /*b160*/  IMAD.WIDE.U32 R20, R28, UR36, R20 ;  /* 0x000000241c147c25 */ /* 0x002fe2000f8e0014 */
[----:B------:R-:W-:-:S02]  /*b170*/  F2FP.F16.F32.PACK_AB R6, R69, R68 ;  /* 0x000000444506723e */ /* 0x000fc400000000ff */
[----:B------:R-:W-:Y:S02]  /*b180*/  F2FP.F16.F32.PACK_AB R7, R71, R70 ;  /* 0x000000464707723e */ /* 0x000fe400000000ff */
[----:B------:R-:W-:Y:S02]  /*b190*/  F2FP.F16.F32.PACK_AB R114, R117, R116 ;  /* 0x000000747572723e */ /* 0x000fe400000000ff */
[----:B------:R-:W-:Y:S01]  /*b1a0*/  F2FP.F16.F32.PACK_AB R115, R119, R118 ;  /* 0x000000767773723e */ /* 0x000fe200000000ff */
[----:B------:R1:W-:Y:S01]  /*b1b0*/  STSM.16.M88.4 [R34], R4 ;  /* 0x0000000422007844 */ /* 0x0003e20000000200 */
[----:B------:R-:W-:Y:S02]  /*b1c0*/  F2FP.F16.F32.PACK_AB R121, R123, R122 ;  /* 0x0000007a7b79723e */ /* 0x000fe400000000ff */
[----:B------:R-:W-:Y:S01]  /*b1d0*/  F2FP.F16.F32.PACK_AB R128, R129, R128 ;  /* 0x000000808180723e */ /* 0x000fe200000000ff */
[----:B------:R-:W-:Y:S01]  /*b1e0*/  STSM.16.M88.4 [R38], R72 ;  /* 0x0000004826007844 */ /* 0x000fe20000000200 */
[----:B------:R-:W-:-:S02]  /*b1f0*/  MOV R52, R52 ;  /* 0x0000003400347202 */ /* 0x000fc40000000f00 */
[----:B------:R-:W-:Y:S01]  /*b200*/  F2FP.F16.F32.PACK_AB R122, R125, R124 ;  /* 0x0000007c7d7a723e */ /* 0x000fe200000000ff */
[----:B------:R-:W-:Y:S01]  /*b210*/  STSM.16.M88.4 [R42], R80 ;  /* 0x000000502a007844 */ /* 0x000fe20000000200 */
[----:B------:R-:W-:Y:S02]  /*b220*/  F2FP.F16.F32.PACK_AB R123, R127, R126 ;  /* 0x0000007e7f7b723e */ /* 0x000fe400000000ff */
[----:B------:R-:W-:Y:S01]  /*b230*/  F2FP.F16.F32.PACK_AB R129, R131, R130 ;  /* 0x000000828381723e */ /* 0x000fe200000000ff */
[----:B------:R-:W-:Y:S01]  /*b240*/  STSM.16.M88.4 [R44], R88 ;  /* 0x000000582c007844 */ /* 0x000fe20000000200 */
[----:B------:R-:W-:Y:S02]  /*b250*/  F2FP.F16.F32.PACK_AB R136, R137, R136 ;  /* 0x000000888988723e */ /* 0x000fe400000000ff */
[----:B------:R-:W-:Y:S01]  /*b260*/  MOV R56, R56 ;  /* 0x0000003800387202 */ /* 0x000fe20000000f00 */
[----:B-1----:R-:W-:Y:S01]  /*b270*/  IMAD R4, R28, UR4, RZ ;  /* 0x000000041c047c24 */ /* 0x002fe2000f8e02ff */
[----:B------:R-:W-:Y:S01]  /*b280*/  F2FP.F16.F32.PACK_AB R130, R133, R132 ;  /* 0x000000848582723e */ /* 0x000fe200000000ff */
[----:B------:R-:W-:Y:S01]  /*b290*/  STSM.16.M88.4 [R46], R96 ;  /* 0x000000602e007844 */ /* 0x000fe20000000200 */
[----:B------:R-:W-:Y:S01]  /*b2a0*/  F2FP.F16.F32.PACK_AB R131, R135, R134 ;  /* 0x000000868783723e */ /* 0x000fe200000000ff */
[----:B------:R-:W-:Y:S01]  /*b2b0*/  IMAD R4, R29, UR36, R4 ;  /* 0x000000241d047c24 */ /* 0x000fe2000f8e0204 */
[----:B------:R-:W-:Y:S01]  /*b2c0*/  F2FP.F16.F32.PACK_AB R137, R139, R138 ;  /* 0x0000008a8b89723e */ /* 0x000fe200000000ff */
[----:B------:R-:W-:Y:S01]  /*b2d0*/  STSM.16.M88.4 [R48], R104 ;  /* 0x0000006830007844 */ /* 0x000fe20000000200 */
[----:B------:R-:W-:Y:S01]  /*b2e0*/  F2FP.F16.F32.PACK_AB R144, R145, R144 ;  /* 0x000000909190723e */ /* 0x000fe200000000ff */
[----:B------:R-:W-:Y:S01]  /*b2f0*/  ULDC.64 UR4, c[0x0][0xb40] ;  /* 0x0002d00000047ab9 */ /* 0x000fe20000000a00 */
[----:B------:R-:W-:Y:S01]  /*b300*/  MOV R58, R58 ;  /* 0x0000003a003a7202 */ /* 0x000fe20000000f00 */
[----:B------:R-:W-:Y:S01]  /*b310*/  STSM.16.M88.4 [R50], R112 ;  /* 0x0000007032007844 */ /* 0x000fe20000000200 */
[----:B------:R-:W-:-:S02]  /*b320*/  F2FP.F16.F32.PACK_AB R138, R141, R140 ;  /* 0x0000008c8d8a723e */ /* 0x000fc400000000ff */
[----:B------:R-:W-:Y:S01]  /*b330*/  F2FP.F16.F32.PACK_AB R139, R143, R142 ;  /* 0x0000008e8f8b723e */ /* 0x000fe200000000ff */
[----:B------:R-:W-:Y:S01]  /*b340*/  STSM.16.M88.4 [R52], R120 ;  /* 0x0000007834007844 */ /* 0x000fe20000000200 */
[----:B------:R-:W-:Y:S02]  /*b350*/  F2FP.F16.F32.PACK_AB R145, R147, R146 ;  /* 0x000000929391723e */ /* 0x000fe400000000ff */
[----:B------:R-:W-:Y:S01]  /*b360*/  MOV R54, R54 ;  /* 0x0000003600367202 */ /* 0x000fe20000000f00 */
[----:B------:R-:W-:Y:S01]  /*b370*/  STSM.16.M88.4 [R56], R128 ;  /* 0x0000008038007844 */ /* 0x000fe20000000200 */
[----:B------:R-:W-:Y:S02]  /*b380*/  F2FP.F16.F32.PACK_AB R146, R149, R148 ;  /* 0x000000949592723e */ /* 0x000fe400000000ff */
[----:B------:R-:W-:Y:S01]  /*b390*/  F2FP.F16.F32.PACK_AB R147, R151, R150 ;  /* 0x000000969793723e */ /* 0x000fe200000000ff */
[----:B------:R-:W-:Y:S01]  /*b3a0*/  STSM.16.M88.4 [R58], R136 ;  /* 0x000000883a007844 */ /* 0x000fe20000000200 */
[----:B------:R-:W-:-:S02]  /*b3b0*/  SHF.R.S32.HI R3, RZ, 0x1f, R31 ;  /* 0x0000001fff037819 */ /* 0x000fc4000001141f */
[C---:B------:R-:W-:Y:S01]  /*b3c0*/  IADD3 R5, P2, R31.reuse, R20, RZ ;  /* 0x000000141f057210 */ /* 0x040fe20007f5e0ff */
[----:B------:R-:W-:Y:S01]  /*b3d0*/  STSM.16.M88.4 [R54], R144 ;  /* 0x0000009036007844 */ /* 0x000fe20000000200 */
[----:B------:R-:W-:Y:S02]  /*b3e0*/  ISETP.GE.OR P0, PT, R31, UR7, P0 ;  /* 0x000000071f007c0c */ /* 0x000fe40008706670 */
        /* <DEDUP_REMOVED lines=8> */
[----:B------:R-:W-:Y:S01]  /*b470*/  LEA R4, P2, R5, UR4, 0x2 ;  /* 0x0000000405047c11 */ /* 0x000fe2000f8410ff */
[----:B------:R-:W-:Y:S01]  /*b480*/  ULDC UR4, c[0x0][0xc] ;  /* 0x0000030000047ab9 */ /* 0x000fe20000000800 */
[----:B------:R-:W1:Y:S01]  /*b490*/  SHFL.IDX PT, R3, R218, RZ, 0x1f ;  /* 0x00001fffda037589 */ /* 0x000e6200000e0000 */
[----:B------:R-:W-:-:S02]  /*b4a0*/  R2UR UR10, R212 ;  /* 0x00000000d40a72ca */ /* 0x000fc400000e0000 */
[----:B------:R-:W-:-:S05]  /*b4b0*/  LEA.HI.X R5, R5, UR5, R20, 0x2, P2 ;  /* 0x0000000505057c11 */ /* 0x000fca00090f1414 */
[----:B------:R2:W-:Y:S04]  /*b4c0*/  @!P0 STG.E desc[UR12][R4.64], R2 ;  /* 0x0000000204008986 */ /* 0x0005e8000c10190c */
[----:B------:R2:W-:Y:S02]  /*b4d0*/  @!P1 STG.E desc[UR12][R4.64+0x20], R0 ;  /* 0x0000200004009986 */ /* 0x0005e4000c10190c */
[----:B------:R-:W-:-:S06]  /*b4e0*/  UIADD3 UR10, UR4, UR10, URZ ;  /* 0x0000000a040a7290 */ /* 0x000fcc000fffe03f */
[----:B------:R-:W-:Y:S01]  /*b4f0*/  IMAD.U32 R212, RZ, RZ, UR10 ;  /* 0x0000000affd47e24 */ /* 0x000fe2000f8e00ff */
        /* <DEDUP_REMOVED lines=25> */
[----:B------:R1:W-:Y:S01]  /*b690*/  UTMASTG.5D [UR32], [UR4] ;  /* 0x00000020040073b5 */ /* 0x0003e20008020000 */
[----:B------:R-:W-:Y:S01]  /*b6a0*/  UMOV UR8, 0x1 ;  /* 0x0000000100087882 */ /* 0x000fe20000000000 */
[----:B-1----:R-:W-:Y:S01]  /*b6b0*/  UMOV UR32, UR9 ;  /* 0x0000000900207c82 */ /* 0x002fe20008000000 */
[----:B------:R-:W-:Y:S01]  /*b6c0*/  UMOV UR33, UR6 ;  /* 0x0000000600217c82 */ /* 0x000fe20008000000 */
[----:B------:R-:W-:Y:S01]  /*b6d0*/  UIADD3 UR6, UR10, 0x38820, URZ ;  /* 0x000388200a067890 */ /* 0x000fe2000fffe03f */
[----:B------:R1:W-:Y:S03]  /*b6e0*/  UTMASTG.5D [UR32], [UR4] ;  /* 0x00000020040073b5 */ /* 0x0003e60008020000 */
[----:B------:R-:W-:-:S02]  /*b6f0*/  UPRMT UR7, URZ, 0x654, UR6 ;  /* 0x000006543f077896 */ /* 0x000fc40008000006 */
[----:B------:R-:W-:Y:S01]  /*b700*/  UPRMT UR6, UR8, 0x654, UR6 ;  /* 0x0000065408067896 */ /* 0x000fe20008000006 */
[----:B------:R0:W-:Y:S01]  /*b710*/  UTMACMDFLUSH ;  /* 0x00000000000079b7 */ /* 0x0001e20000000000 */
[----:B------:R-:W-:-:S05]  /*b720*/  DEPBAR.LE SB0, 0x0 ;  /* 0x000080000000791a */ /* 0x000fca0000000000 */
[----:B------:R-:W-:Y:S02]  /*b730*/  SYNCS.ARRIVE.TRANS64.RED.A1T0 RZ, [UR7], RZ ;  /* 0x000000ffffff79a7 */ /* 0x000fe40008100407 */
[----:B-1----:R-:W-:Y:S03]  /*b740*/  SYNCS.ARRIVE.TRANS64.RED.A1T0 RZ, [UR6], RZ ;  /* 0x000000ffffff79a7 */ /* 0x002fe60008100406 */
.L_x_155:
[----:B------:R-:W-:Y:S05]  /*b750*/  BSYNC B0 ;  /* 0x0000000000007941 */ /* 0x000fea0003800000 */
.L_x_154:
[----:B------:R-:W1:Y:S01]  /*b760*/  LDC R0, c[0x0][0xda4] ;  /* 0x00036900ff007b82 */ /* 0x000e620000000800 */
[----:B------:R-:W-:Y:S01]  /*b770*/  R2UR UR4, R213 ;  /* 0x00000000d50472ca */ /* 0x000fe200000e0000 */
[----:B------:R-:W-:Y:S01]  /*b780*/  UIADD3 UR38, UR38, 0x1, URZ ;  /* 0x0000000126267890 */ /* 0x000fe2000fffe03f */
[----:B------:R-:W-:Y:S02]  /*b790*/  R2UR UR6, R212 ;  /* 0x00000000d40672ca */ /* 0x000fe400000e0000 */
[----:B------:R-:W-:Y:S01]  /*b7a0*/  R2UR UR5, R19 ;  /* 0x00000000130572ca */ /* 0x000fe200000e0000 */
[----:B------:R-:W-:-:S04]  /*b7b0*/  UISETP.NE.AND UP0, UPT, UR38, 0x2, UPT ;  /* 0x000000022600788c */ /* 0x000fc8000bf05270 */
[----:B------:R-:W-:-:S04]  /*b7c0*/  USEL UR38, UR38, URZ, UP0 ;  /* 0x0000003f26267287 */ /* 0x000fc80008000000 */
[----:B------:R-:W-:-:S06]  /*b7d0*/  UIADD3 UR4, UR4, 0x1, URZ ;  /* 0x0000000104047890 */ /* 0x000fcc000fffe03f */
[----:B------:R-:W-:Y:S01]  /*b7e0*/  IMAD.U32 R213, RZ, RZ, UR4 ;  /* 0x00000004ffd57e24 */ /* 0x000fe2000f8e00ff */
[----:B------:R-:W-:Y:S01]  /*b7f0*/  USEL UR4, URZ, 0x1, UP0 ;  /* 0x000000013f047887 */ /* 0x000fe20008000000 */
[----:B-1----:R-:W-:-:S03]  /*b800*/  ISETP.LE.AND P0, PT, R0, UR6, PT ;  /* 0x0000000600007c0c */ /* 0x002fc6000bf03270 */
[----:B------:R-:W-:-:S06]  /*b810*/  ULOP3.LUT UR5, UR5, UR4, URZ, 0x3c, !UPT ;  /* 0x0000000405057292 */ /* 0x000fcc000f8e3c3f */
[----:B------:R-:W-:-:S04]  /*b820*/  IMAD.U32 R19, RZ, RZ, UR5 ;  /* 0x00000005ff137e24 */ /* 0x000fc8000f8e00ff */
[----:B------:R-:W-:Y:S05]  /*b830*/  @!P0 BRA `(.L_x_156) ;  /* 0xffffff5800bc8947 */ /* 0x000fea000383ffff */
[----:B------:R-:W-:Y:S05]  /*b840*/  EXIT ;  /* 0x000000000000794d */ /* 0x000fea0003800000 */
.L_x_128:
[----:B------:R-:W-:-:S08]  /*b850*/  NOP ;  /* 0x0000000000007918 */ /* 0x000fd00000000000 */
[----:B-1----:R-:W1:-:S00]  /*b860*/  USETMAXREG.DEALLOC.CTAPOOL 0x18 ;  /* 0x00000018000079c8 */ /* 0x002e4000080e0500 */
[----:B-1----:R-:W-:-:S06]  /*b870*/  LOP3.LUT R0, R0, 0x3, RZ, 0xc0, !PT ;  /* 0x0000000300007812 */ /* 0x002fcc00078ec0ff */
[----:B------:R-:W1:Y:S02]  /*b880*/  SHFL.IDX PT, R0, R0, RZ, 0x1f ;  /* 0x00001fff00007589 */ /* 0x000e6400000e0000 */
[----:B-1----:R-:W-:-:S13]  /*b890*/  ISETP.NE.AND P0, PT, R0, RZ, PT ;  /* 0x000000ff0000720c */ /* 0x002fda0003f05270 */
[----:B------:R-:W-:Y:S05]  /*b8a0*/  @P0 EXIT ;  /* 0x000000000000094d */ /* 0x000fea0003800000 */
[----:B------:R-:W1:Y:S01]  /*b8b0*/  S2UR UR4, SR_CTAID.X ;  /* 0x00000000000479c3 */ /* 0x000e620000002500 */
[----:B------:R-:W-:Y:S01]  /*b8c0*/  MOV R16, RZ ;  /* 0x000000ff00107202 */ /* 0x000fe20000000f00 */
[----:B------:R-:W-:Y:S02]  /*b8d0*/  IMAD.MOV.U32 R2, RZ, RZ, 0x1 ;  /* 0x00000001ff027424 */ /* 0x000fe400078e00ff */
[----:B------:R-:W-:-:S04]  /*b8e0*/  IMAD.MOV.U32 R19, RZ, RZ, 0x1 ;  /* 0x00000001ff137424 */ /* 0x000fc800078e00ff */
[----:B------:R-:W1:Y:S02]  /*b8f0*/  LDC R0, c[0x0][0xda4] ;  /* 0x00036900ff007b82 */ /* 0x000e640000000800 */
[----:B-1----:R-:W-:-:S13]  /*b900*/  ISETP.LE.AND P0, PT, R0, UR4, PT ;  /* 0x0000000400007c0c */ /* 0x002fda000bf03270 */
[----:B------:R-:W-:Y:S05]  /*b910*/  @P0 BRA `(.L_x_157) ;  /* 0x0000003400500947 */ /* 0x000fea0003800000 */
[----:B------:R-:W2:Y:S01]  /*b920*/  LDL R4, [R1+0x24] ;  /* 0x0000240001047983 */ /* 0x000ea20000100800 */
[----:B------:R-:W1:Y:S01]  /*b930*/  S2UR UR4, SR_CTAID.X ;  /* 0x00000000000479c3 */ /* 0x000e620000002500 */
[----:B------:R-:W-:Y:S01]  /*b940*/  MOV R16, RZ ;  /* 0x000000ff00107202 */ /* 0x000fe20000000f00 */
[----:B------:R-:W-:Y:S01]  /*b950*/  IMAD.MOV.U32 R19, RZ, RZ, 0x1 ;  /* 0x00000001ff137424 */ /* 0x000fe200078e00ff */
[----:B------:R-:W3:Y:S01]  /*b960*/  S2R R3, SR_TID.X ;  /* 0x0000000000037919 */ /* 0x000ee20000002100 */
[----:B------:R-:W-:Y:S01]  /*b970*/  ULDC.64 UR36, c[0x0][0x198] ;  /* 0x0000660000247ab9 */ /* 0x000fe20000000a00 */
[----:B------:R-:W-:Y:S01]  /*b980*/  ULDC UR39, c[0x0][0xc] ;  /* 0x0000030000277ab9 */ /* 0x000fe20000000800 */
[C---:B---3--:R-:W-:Y:S02]  /*b990*/  LOP3.LUT P1, RZ, R3.reuse, 0x7f, RZ, 0xc0, !PT ;  /* 0x0000007f03ff7812 */ /* 0x048fe4000782c0ff */
[----:B------:R-:W-:-:S04]  /*b9a0*/  LOP3.LUT P0, R0, R3, 0x1f, RZ, 0xc0, !PT ;  /* 0x0000001f03007812 */ /* 0x000fc8000780c0ff */
[----:B------:R-:W-:Y:S01]  /*b9b0*/  PLOP3.LUT P0, PT, P0, P1, PT, 0x8a, 0x0 ;  /* 0x000000000000781c */ /* 0x000fe20000703172 */
[----:B------:R1:W-:Y:S03]  /*b9c0*/  STL [R1+0x20], R0 ;  /* 0x0000200001007387 */ /* 0x0003e60000100800 */
[----:B------:R-:W-:-:S05]  /*b9d0*/  P2R R2, PR, RZ, 0x1 ;  /* 0x00000001ff027803 */ /* 0x000fca0000000000 */
[----:B------:R3:W-:Y:S01]  /*b9e0*/  STL [R1+0x4], R2 ;  /* 0x0000040201007387 */ /* 0x0007e20000100800 */
[----:B-1----:R-:W-:-:S05]  /*b9f0*/  IMAD.U32 R0, RZ, RZ, UR4 ;  /* 0x00000004ff007e24 */ /* 0x002fca000f8e00ff */
[----:B------:R3:W-:Y:S04]  /*ba00*/  STL [R1+0x14], R0 ;  /* 0x0000140001007387 */ /* 0x0007e80000100800 */
[----:B------:R3:W-:Y:S01]  /*ba10*/  STL [R1+0x1c], RZ ;  /* 0x00001cff01007387 */ /* 0x0007e20000100800 */
[----:B--2---:R-:W-:-:S13]  /*ba20*/  R2UR UR5, R4 ;  /* 0x00000000040572ca */ /* 0x004fda00000e0000 */
[----:B---3--:R-:W-:-:S12]  /*ba30*/  ULOP3.LUT UR38, UR5, 0x2, URZ, 0xfc, !UPT ;  /* 0x0000000205267892 */ /* 0x008fd8000f8efc3f */
.L_x_210:
[----:B--2---:R-:W2:Y:S01]  /*ba40*/  LDL R2, [R1+0x14] ;  /* 0x0000140001027983 */ /* 0x004ea20000100800 */
        /* <DEDUP_REMOVED lines=16> */
[----:B------:R-:W1:Y:S03]  /*bb50*/  LDC R0, c[0x0][0x2e0] ;  /* 0x0000b800ff007b82 */ /* 0x000e660000000800 */
[----:B------:R-:W-:Y:S01]  /*bb60*/  IMAD.MOV.U32 R17, RZ, RZ, R4 ;  /* 0x000000ffff117224 */ /* 0x000fe200078e0004 */
[----:B------:R2:W-:Y:S04]  /*bb70*/  STL [R1+0xc], R4 ;  /* 0x00000c0401007387 */ /* 0x0005e80000100800 */
[----:B------:R-:W4:Y:S01]  /*bb80*/  @P1 LDC.64 R2, c[0x0][0xdb8] ;  /* 0x00036e00ff021b82 */ /* 0x000f220000000a00 */
[----:B-1----:R-:W-:Y:S01]  /*bb90*/  IMAD R7, R0, UR4, RZ ;  /* 0x0000000400077c24 */ /* 0x002fe2000f8e02ff */
[----:B------:R-:W-:-:S04]  /*bba0*/  MOV R0, 0x400 ;  /* 0x0000040000007802 */ /* 0x000fc80000000f00 */
[----:B---3--:R-:W-:Y:S01]  /*bbb0*/  LEA R6, R5, R0, 0x18 ;  /* 0x0000000005067211 */ /* 0x008fe200078ec0ff */
[----:B------:R2:W-:Y:S01]  /*bbc0*/  STL [R1+0x18], R7 ;  /* 0x0000180701007387 */ /* 0x0005e20000100800 */
[----:B------:R-:W-:Y:S01]  /*bbd0*/  IADD3 R0, R7, 0x4f, RZ ;  /* 0x0000004f07007810 */ /* 0x000fe20007ffe0ff */
[----:B----4-:R-:W-:Y:S02]  /*bbe0*/  @P1 IMAD.HI.U32 R2, R4, R2, RZ ;  /* 0x0000000204021227 */ /* 0x010fe400078e00ff */
[----:B------:R2:W-:Y:S02]  /*bbf0*/  STL [R1+0x8], R6 ;  /* 0x0000080601007387 */ /* 0x0005e40000100800 */
[----:B------:R-:W-:Y:S01]  /*bc00*/  IMAD.HI R0, R0, 0x66666667, RZ ;  /* 0x6666666700007827 */ /* 0x000fe200078e02ff */
[----:B------:R-:W-:-:S03]  /*bc10*/  @P1 SHF.R.U32.HI R17, RZ, R3, R2 ;  /* 0x00000003ff111219 */ /* 0x000fc60000011602 */
[----:B------:R-:W-:Y:S02]  /*bc20*/  VIADD R2, R6, 0x24400 ;  /* 0x0002440006027836 */ /* 0x000fe40000000000 */
[----:B------:R-:W-:-:S03]  /*bc30*/  IMAD.MOV R3, RZ, RZ, -R17 ;  /* 0x000000ffff037224 */ /* 0x000fc600078e0a11 */
[----:B------:R-:W-:Y:S01]  /*bc40*/  LOP3.LUT P0, RZ, R2, 0x3ff, RZ, 0xc0, !PT ;  /* 0x000003ff02ff7812 */ /* 0x000fe2000780c0ff */
[----:B------:R-:W-:Y:S01]  /*bc50*/  IMAD R18, R18, R3, R4 ;  /* 0x0000000312127224 */ /* 0x000fe200078e0204 */
        /* <DEDUP_REMOVED lines=8> */
[----:B--2---:R-:W-:Y:S01]  /*bce0*/  IMAD.U32 R4, RZ, RZ, UR6 ;  /* 0x00000006ff047e24 */ /* 0x004fe2000f8e00ff */
[----:B------:R-:W-:Y:S01]  /*bcf0*/  MOV R5, UR7 ;  /* 0x0000000700057c02 */ /* 0x000fe20008000f00 */
[----:B------:R-:W1:Y:S01]  /*bd00*/  LDC.64 R2, c[0x4][R2] ;  /* 0x0100000002027b82 */ /* 0x000e620000000a00 */
[----:B------:R-:W-:Y:S01]  /*bd10*/  IMAD.U32 R6, RZ, RZ, UR8 ;  /* 0x00000008ff067e24 */ /* 0x000fe2000f8e00ff */
[----:B------:R-:W-:Y:S01]  /*bd20*/  MOV R11, UR5 ;  /* 0x00000005000b7c02 */ /* 0x000fe20008000f00 */
[----:B------:R-:W-:Y:S02]  /*bd30*/  IMAD.U32 R7, RZ, RZ, UR9 ;  /* 0x00000009ff077e24 */ /* 0x000fe4000f8e00ff */
[----:B------:R-:W-:-:S02]  /*bd40*/  IMAD.U32 R10, RZ, RZ, UR4 ;  /* 0x00000004ff0a7e24 */ /* 0x000fc4000f8e00ff */
[----:B------:R-:W-:Y:S02]  /*bd50*/  IMAD.MOV.U32 R8, RZ, RZ, 0x70 ;  /* 0x00000070ff087424 */ /* 0x000fe400078e00ff */
[----:B------:R-:W-:Y:S02]  /*bd60*/  IMAD.MOV.U32 R12, RZ, RZ, 0x1 ;  /* 0x00000001ff0c7424 */ /* 0x000fe400078e00ff */
[----:B------:R-:W-:-:S07]  /*bd70*/  IMAD.MOV.U32 R13, RZ, RZ, RZ ;  /* 0x000000ffff0d7224 */ /* 0x000fce00078e00ff */
[----:B------:R-:W-:-:S07]  /*bd80*/  LEPC R20, `(.L_x_158) ;  /* 0x000000001014794e */ /* 0x000fce0000000000 */
[----:B-1----:R-:W-:Y:S05]  /*bd90*/  CALL.ABS.NOINC R2 ;  /* 0x0000000002007343 */ /* 0x002fea0003c00000 */
.L_x_158:
[----:B------:R-:W2:Y:S02]  /*bda0*/  LDL R2, [R1+0x8] ;  /* 0x0000080001027983 */ /* 0x000ea40000100800 */
[----:B--2---:R-:W-:-:S04]  /*bdb0*/  IADD3 R0, R2, 0x400, RZ ;  /* 0x0000040002007810 */ /* 0x004fc80007ffe0ff */
[----:B------:R-:W-:-:S13]  /*bdc0*/  LOP3.LUT P0, RZ, R0, 0x3ff, RZ, 0xc0, !PT ;  /* 0x000003ff00ff7812 */ /* 0x000fda000780c0ff */
[----:B------:R-:W-:Y:S05]  /*bdd0*/  @!P0 BRA `(.L_x_159) ;  /* 0x0000000000808947 */ /* 0x000fea0003800000 */
[----:B------:R-:W-:Y:S01]  /*bde0*/  MOV R0, 0x0 ;  /* 0x0000000000007802 */ /* 0x000fe20000000f00 */
[----:B------:R-:W-:Y:S01]  /*bdf0*/  ULDC.64 UR6, c[0x4][0xa8] ;  /* 0x01002a0000067ab9 */ /* 0x000fe20000000a00 */
[----:B------:R-:W-:Y:S01]  /*be00*/  ULDC.64 UR8, c[0x4][0xb0] ;  /* 0x01002c0000087ab9 */ /* 0x000fe20000000a00 */
[----:B------:R-:W-:Y:S01]  /*be10*/  ULDC.64 UR4, c[0x4][0x10] ;  /* 0x0100040000047ab9 */ /* 0x000fe20000000a00 */
[----:B------:R1:W2:Y:S01]  /*be20*/  LDC.64 R2, c[0x4][R0] ;  /* 0x0100000000027b82 */ /* 0x0002a20000000a00 */
[----:B------:R-:W-:Y:S01]  /*be30*/  IMAD.U32 R4, RZ, RZ, UR6 ;  /* 0x00000006ff047e24 */ /* 0x000fe2000f8e00ff */
[----:B------:R-:W-:Y:S01]  /*be40*/  MOV R7, UR9 ;  /* 0x0000000900077c02 */ /* 0x000fe20008000f00 */
[----:B------:R-:W-:Y:S01]  /*be50*/  IMAD.U32 R5, RZ, RZ, UR7 ;  /* 0x00000007ff057e24 */ /* 0x000fe2000f8e00ff */
[----:B------:R-:W-:Y:S01]  /*be60*/  MOV R12, 0x1 ;  /* 0x00000001000c7802 */ /* 0x000fe20000000f00 */
[----:B------:R-:W-:Y:S02]  /*be70*/  IMAD.U32 R6, RZ, RZ, UR8 ;  /* 0x00000008ff067e24 */ /* 0x000fe4000f8e00ff */
[----:B------:R-:W-:-:S02]  /*be80*/  IMAD.U32 R10, RZ, RZ, UR4 ;  /* 0x00000004ff0a7e24 */ /* 0x000fc4000f8e00ff */
[----:B------:R-:W-:Y:S02]  /*be90*/  IMAD.U32 R11, RZ, RZ, UR5 ;  /* 0x00000005ff0b7e24 */ /* 0x000fe4000f8e00ff */
[----:B------:R-:W-:Y:S02]  /*bea0*/  IMAD.MOV.U32 R8, RZ, RZ, 0x70 ;  /* 0x00000070ff087424 */ /* 0x000fe400078e00ff */
[----:B-1----:R-:W-:-:S07]  /*beb0*/  IMAD.MOV.U32 R13, RZ, RZ, RZ ;  /* 0x000000ffff0d7224 */ /* 0x002fce00078e00ff */
[----:B------:R-:W-:-:S07]  /*bec0*/  LEPC R20, `(.L_x_160) ;  /* 0x000000001014794e */ /* 0x000fce0000000000 */
[----:B--2---:R-:W-:Y:S05]  /*bed0*/  CALL.ABS.NOINC R2 ;  /* 0x0000000002007343 */ /* 0x004fea0003c00000 */
.L_x_160:
        /* <DEDUP_REMOVED lines=8> */
[----:B------:R-:W-:Y:S01]  /*bf60*/  MOV R8, 0x70 ;  /* 0x0000007000087802 */ /* 0x000fe20000000f00 */
[----:B------:R-:W-:Y:S02]  /*bf70*/  IMAD.U32 R7, RZ, RZ, UR9 ;  /* 0x00000009ff077e24 */ /* 0x000fe4000f8e00ff */
[----:B------:R-:W-:-:S02]  /*bf80*/  IMAD.U32 R10, RZ, RZ, UR4 ;  /* 0x00000004ff0a7e24 */ /* 0x000fc4000f8e00ff */
[----:B------:R-:W-:Y:S02]  /*bf90*/  IMAD.U32 R11, RZ, RZ, UR5 ;  /* 0x00000005ff0b7e24 */ /* 0x000fe4000f8e00ff */
[----:B------:R-:W-:Y:S02]  /*bfa0*/  IMAD.MOV.U32 R12, RZ, RZ, 0x1 ;  /* 0x00000001ff0c7424 */ /* 0x000fe400078e00ff */
[----:B------:R-:W-:-:S07]  /*bfb0*/  IMAD.MOV.U32 R13, RZ, RZ, RZ ;  /* 0x000000ffff0d7224 */ /* 0x000fce00078e00ff */
[----:B------:R-:W-:-:S07]  /*bfc0*/  LEPC R20, `(.L_x_159) ;  /* 0x000000001014794e */ /* 0x000fce0000000000 */
[----:B-1----:R-:W-:Y:S05]  /*bfd0*/  CALL.ABS.NOINC R2 ;  /* 0x0000000002007343 */ /* 0x002fea0003c00000 */
.L_x_159:
[----:B------:R-:W-:Y:S01]  /*bfe0*/  ULDC.64 UR4, c[0x0][0x9f8] ;  /* 0x00027e0000047ab9 */ /* 0x000fe20000000a00 */
[----:B------:R-:W2:Y:S01]  /*bff0*/  LDL R9, [R1+0x20] ;  /* 0x0000200001097983 */ /* 0x000ea20000100800 */
[----:B------:R-:W-:Y:S01]  /*c000*/  ISETP.NE.U32.AND P0, PT, RZ, UR4, PT ;  /* 0x00000004ff007c0c */ /* 0x000fe2000bf05070 */
[----:B------:R-:W-:Y:S01]  /*c010*/  ULDC.64 UR6, c[0x0][0x208] ;  /* 0x0000820000067ab9 */ /* 0x000fe20000000a00 */
[----:B------:R-:W-:Y:S01]  /*c020*/  MOV R7, R17 ;  /* 0x0000001100077202 */ /* 0x000fe20000000f00 */
[----:B------:R-:W3:Y:S01]  /*c030*/  LDL.LU R6, [R1+0xc] ;  /* 0x00000c0001067983 */ /* 0x000ee20000300800 */
[----:B------:R-:W-:Y:S01]  /*c040*/  ISETP.NE.AND.EX P0, PT, RZ, UR5, PT, P0 ;  /* 0x00000005ff007c0c */ /* 0x000fe2000bf05300 */
[----:B------:R-:W1:Y:S01]  /*c050*/  LDC R0, c[0x0][0x428] ;  /* 0x00010a00ff007b82 */ /* 0x000e620000000800 */
[----:B------:R-:W-:Y:S01]  /*c060*/  ULDC UR4, c[0x0][0xda8] ;  /* 0x00036a0000047ab9 */ /* 0x000fe20000000800 */
[----:B------:R-:W4:Y:S10]  /*c070*/  LDL R8, [R1+0x14] ;  /* 0x0000140001087983 */ /* 0x000f340000100800 */
[----:B------:R-:W1:Y:S02]  /*c080*/  @P0 LDC.64 R2, c[0x0][0x9f8] ;  /* 0x00027e00ff020b82 */ /* 0x000e640000000a00 */
[----:B-1----:R-:W-:Y:S01]  /*c090*/  ISETP.NE.AND P1, PT, R0, 0x1, PT ;  /* 0x000000010000780c */ /* 0x002fe20003f25270 */
[----:B------:R-:W-:-:S02]  /*c0a0*/  IMAD.MOV.U32 R0, RZ, RZ, R18 ;  /* 0x000000ffff007224 */ /* 0x000fc400078e0012 */
[----:B------:R-:W-:-:S10]  /*c0b0*/  @P0 IMAD.WIDE R2, R17, 0x4, R2 ;  /* 0x0000000411020825 */ /* 0x000fd400078e0202 */
[----:B------:R-:W1:Y:S01]  /*c0c0*/  @P1 LDC R5, c[0x0][0x42c] ;  /* 0x00010b00ff051b82 */ /* 0x000e620000000800 */
[----:B------:R1:W5:Y:S07]  /*c0d0*/  @P0 LDG.E R7, desc[UR6][R2.64] ;  /* 0x0000000602070981 */ /* 0x00036e000c1e1900 */
[----:B------:R-:W1:Y:S02]  /*c0e0*/  @P1 LDC R4, c[0x0][0x430] ;  /* 0x00010c00ff041b82 */ /* 0x000e640000000800 */
[----:B-1----:R-:W-:-:S05]  /*c0f0*/  @P1 IMAD.HI.U32 R5, R18, R5, RZ ;  /* 0x0000000512051227 */ /* 0x002fca00078e00ff */
[----:B------:R-:W-:Y:S02]  /*c100*/  @P1 SHF.R.U32.HI R0, RZ, R4, R5 ;  /* 0x00000004ff001219 */ /* 0x000fe40000011605 */
[----:B------:R-:W1:Y:S01]  /*c110*/  S2R R4, SR_CgaCtaId ;  /* 0x0000000000047919 */ /* 0x000e620000008800 */
[----:B--2---:R-:W-:Y:S01]  /*c120*/  ISETP.NE.AND P1, PT, R9, RZ, PT ;  /* 0x000000ff0900720c */ /* 0x004fe20003f25270 */
[----:B---3--:R-:W-:-:S04]  /*c130*/  IMAD.MOV R6, RZ, RZ, -R6 ;  /* 0x000000ffff067224 */ /* 0x008fc800078e0a06 */
[----:B----4-:R-:W-:-:S08]  /*c140*/  IMAD R6, R6, UR4, R8 ;  /* 0x0000000406067c24 */ /* 0x010fd0000f8e0208 */
[----:B------:R-:W-:Y:S01]  /*c150*/  VOTEU.ALL UP1, P1 ;  /* 0x00000000003f7886 */ /* 0x000fe20000820000 */
[----:B------:R-:W-:-:S04]  /*c160*/  PLOP3.LUT P2, PT, P1, PT, PT, 0x8, 0x0 ;  /* 0x000000000000781c */ /* 0x000fc80000f4e170 */
[----:B------:R-:W-:Y:S01]  /*c170*/  @!UP1 UIADD3 UR8, UP0, UR36, 0x270, URZ ;  /* 0x0000027024089890 */ /* 0x000fe2000ff1e03f */
[----:B------:R-:W-:-:S03]  /*c180*/  IMAD.SHL.U32 R6, R6, 0x80, RZ ;  /* 0x0000008006067824 */ /* 0x000fc600078e00ff */
[----:B------:R-:W-:-:S03]  /*c190*/  @!UP1 UIADD3.X UR9, URZ, UR37, URZ, UP0, !UPT ;  /* 0x000000253f099290 */ /* 0x000fc600087fe43f */
[----:B-1----:R-:W-:-:S09]  /*c1a0*/  VOTEU.ALL UP0, P1 ;  /* 0x00000000003f7886 */ /* 0x002fd20000800000 */
.L_x_161:
        /* <DEDUP_REMOVED lines=13> */
.L_x_162:
        /* <DEDUP_REMOVED lines=12> */
.L_x_163:
        /* <DEDUP_REMOVED lines=12> */
.L_x_164:
        /* <DEDUP_REMOVED lines=10> */
[----:B------:R-:W-:Y:S01]  /*c4a0*/  LOP3.LUT R4, R4, 0x1, RZ, 0xc0, !PT ;  /* 0x0000000104047812 */ /* 0x000fe200078ec0ff */
[----:B------:R-:W-:-:S04]  /*c4b0*/  UMOV UR4, 0xffffffff ;  /* 0xffffffff00047882 */ /* 0x000fc80000000000 */
[C---:B------:R-:W-:Y:S02]  /*c4c0*/  IMAD R20, R4.reuse, 0x28, RZ ;  /* 0x0000002804147824 */ /* 0x040fe400078e02ff */
[----:B------:R-:W-:Y:S01]  /*c4d0*/  IMAD R21, R4, 0xa00, RZ ;  /* 0x00000a0004157824 */ /* 0x000fe200078e02ff */
[----:B-1----:R-:W-:-:S04]  /*c4e0*/  ISETP.NE.U32.AND P0, PT, R2, RZ, PT ;  /* 0x000000ff0200720c */ /* 0x002fc80003f05070 */
[----:B------:R-:W-:-:S04]  /*c4f0*/  ISETP.NE.AND.EX P0, PT, R3, RZ, PT, P0 ;  /* 0x000000ff0300720c */ /* 0x000fc80003f05300 */
[----:B-----5:R-:W-:Y:S01]  /*c500*/  SEL R4, R7, RZ, !P0 ;  /* 0x000000ff07047207 */ /* 0x020fe20004000000 */
[----:B------:R-:W-:Y:S08]  /*c510*/  BRA.DIV UR4, `(.L_x_165) ;  /* 0x0000002e04a47947 */ /* 0x000ff0000b800000 */
.L_x_226:
[----:B------:R-:W2:Y:S01]  /*c520*/  LDL R8, [R1+0x10] ;  /* 0x0000100001087983 */ /* 0x000ea20000100800 */
[----:B------:R-:W-:Y:S01]  /*c530*/  UMOV UR4, 0xffffffff ;  /* 0xffffffff00047882 */ /* 0x000fe20000000000 */
[--C-:B------:R-:W-:Y:S01]  /*c540*/  SHF.R.S32.HI R12, RZ, 0x1f, R7.reuse ;  /* 0x0000001fff0c7819 */ /* 0x100fe20000011407 */
[----:B------:R-:W-:Y:S01]  /*c550*/  IMAD.MOV.U32 R5, RZ, RZ, R7 ;  /* 0x000000ffff057224 */ /* 0x000fe200078e0007 */
[----:B--2---:R-:W-:Y:S01]  /*c560*/  IADD3 R8, R8, -0x1, RZ ;  /* 0xffffffff08087810 */ /* 0x004fe20007ffe0ff */
[----:B------:R-:W-:Y:S06]  /*c570*/  BRA.DIV UR4, `(.L_x_166) ;  /* 0x0000002e04c07947 */ /* 0x000fec000b800000 */
[----:B------:R-:W-:-:S13]  /*c580*/  ELECT P6, URZ, PT ;  /* 0x00000000003f782f */ /* 0x000fda00038c0000 */
.L_x_229:
[----:B------:R-:W-:Y:S05]  /*c590*/  @!P6 BRA `(.L_x_167) ;  /* 0x000000040044e947 */ /* 0x000fea0003800000 */
[----:B------:R1:W-:Y:S01]  /*c5a0*/  STL [R1], R8 ;  /* 0x0000000801007387 */ /* 0x0003e20000100800 */
[----:B------:R-:W-:Y:S05]  /*c5b0*/  @!P0 BRA `(.L_x_168) ;  /* 0x0000000000508947 */ /* 0x000fea0003800000 */
[----:B------:R-:W2:Y:S01]  /*c5c0*/  LDC R13, c[0x0][0x41c] ;  /* 0x00010700ff0d7b82 */ /* 0x000ea20000000800 */
[----:B------:R-:W-:Y:S01]  /*c5d0*/  IMAD.MOV.U32 R4, RZ, RZ, R8 ;  /* 0x000000ffff047224 */ /* 0x000fe200078e0008 */
[----:B------:R-:W-:Y:S01]  /*c5e0*/  ULDC.64 UR4, c[0x0][0x408] ;  /* 0x0001020000047ab9 */ /* 0x000fe20000000a00 */
[----:B------:R-:W-:Y:S01]  /*c5f0*/  ULDC.64 UR6, c[0x0][0x208] ;  /* 0x0000820000067ab9 */ /* 0x000fe20000000a00 */
[----:B--2---:R-:W-:-:S13]  /*c600*/  ISETP.NE.AND P1, PT, R13, 0x1, PT ;  /* 0x000000010d00780c */ /* 0x004fda0003f25270 */
[----:B------:R-:W2:Y:S02]  /*c610*/  @P1 LDC.64 R10, c[0x0][0x420] ;  /* 0x00010800ff0a1b82 */ /* 0x000ea40000000a00 */
[----:B--2---:R-:W-:-:S05]  /*c620*/  @P1 IMAD.HI.U32 R10, R8, R10, RZ ;  /* 0x0000000a080a1227 */ /* 0x004fca00078e00ff */
[----:B------:R-:W-:-:S04]  /*c630*/  @P1 SHF.R.U32.HI R4, RZ, R11, R10 ;  /* 0x0000000bff041219 */ /* 0x000fc8000001160a */
[--C-:B------:R-:W-:Y:S01]  /*c640*/  SHF.R.S32.HI R11, RZ, 0x1f, R4.reuse ;  /* 0x0000001fff0b7819 */ /* 0x100fe20000011404 */
[--C-:B------:R-:W-:Y:S02]  /*c650*/  IMAD.MOV R9, RZ, RZ, -R4.reuse ;  /* 0x000000ffff097224 */ /* 0x100fe400078e0a04 */
[----:B------:R-:W-:Y:S02]  /*c660*/  IMAD.MOV.U32 R10, RZ, RZ, R4 ;  /* 0x000000ffff0a7224 */ /* 0x000fe400078e0004 */
[----:B------:R-:W-:Y:S02]  /*c670*/  IMAD R9, R13, R9, R8 ;  /* 0x000000090d097224 */ /* 0x000fe400078e0208 */
[----:B------:R-:W-:-:S03]  /*c680*/  IMAD.WIDE.U32 R10, R7, UR4, R10 ;  /* 0x00000004070a7c25 */ /* 0x000fc6000f8e000a */
[----:B------:R2:W-:Y:S01]  /*c690*/  STL [R1], R9 ;  /* 0x0000000901007387 */ /* 0x0005e20000100800 */
[----:B------:R-:W-:Y:S01]  /*c6a0*/  LEA R14, P1, R10, R2, 0x2 ;  /* 0x000000020a0e7211 */ /* 0x000fe200078210ff */
[----:B--2---:R-:W-:-:S04]  /*c6b0*/  IMAD R9, R12, UR4, RZ ;  /* 0x000000040c097c24 */ /* 0x004fc8000f8e02ff */
[----:B------:R-:W-:-:S05]  /*c6c0*/  IMAD R4, R7, UR5, R9 ;  /* 0x0000000507047c24 */ /* 0x000fca000f8e0209 */
[----:B------:R-:W-:-:S04]  /*c6d0*/  IADD3 R4, R11, R4, RZ ;  /* 0x000000040b047210 */ /* 0x000fc80007ffe0ff */
[----:B------:R-:W-:-:S05]  /*c6e0*/  LEA.HI.X R15, R10, R3, R4, 0x2, P1 ;  /* 0x000000030a0f7211 */ /* 0x000fca00008f1404 */
[----:B------:R2:W5:Y:S02]  /*c6f0*/  LDG.E R7, desc[UR6][R14.64] ;  /* 0x000000060e077981 */ /* 0x000564000c1e1900 */
.L_x_168:
[----:B------:R-:W3:Y:S01]  /*c700*/  S2R R9, SR_CgaCtaId ;  /* 0x0000000000097919 */ /* 0x000ee20000008800 */
[----:B------:R-:W-:-:S04]  /*c710*/  MOV R4, 0x400 ;  /* 0x0000040000047802 */ /* 0x000fc80000000f00 */
[----:B---3--:R-:W-:Y:S02]  /*c720*/  LEA R4, R9, R4, 0x18 ;  /* 0x0000000409047211 */ /* 0x008fe400078ec0ff */
[----:B------:R-:W-:-:S03]  /*c730*/  SHF.L.U32 R9, R19, 0x1f, RZ ;  /* 0x0000001f13097819 */ /* 0x000fc600000006ff */
[----:B------:R-:W-:-:S04]  /*c740*/  IMAD R4, R16, 0x8, R4 ;  /* 0x0000000810047824 */ /* 0x000fc800078e0204 */
[----:B------:R-:W3:Y:S02]  /*c750*/  SYNCS.PHASECHK.TRANS64.TRYWAIT P1, [R4+URZ+0x38840], R9 ;  /* 0x03884009040075a7 */ /* 0x000ee4000802017f */
[----:B---3--:R-:W-:Y:S05]  /*c760*/  @!P1 BRA `(.L_x_169) ;  /* 0x0000002c00649947 */ /* 0x008fea0003800000 */
.L_x_230:
[----:B------:R-:W4:Y:S01]  /*c770*/  S2R R10, SR_TID.X ;  /* 0x00000000000a7919 */ /* 0x000f220000002100 */
[----:B------:R-:W-:-:S04]  /*c780*/  UPRMT UR4, UR38, 0x9910, URZ ;  /* 0x0000991026047896 */ /* 0x000fc8000800003f */
[----:B------:R-:W-:Y:S01]  /*c790*/  UISETP.NE.AND UP0, UPT, UR4, 0x2, UPT ;  /* 0x000000020400788c */ /* 0x000fe2000bf05270 */
[----:B----4-:R-:W-:-:S13]  /*c7a0*/  LOP3.LUT P1, RZ, R10, 0x7f, RZ, 0xc0, !PT ;  /* 0x0000007f0aff7812 */ /* 0x010fda000782c0ff */
[----:B---3--:R-:W-:-:S04]  /*c7b0*/  @!P1 IMAD.MOV.U32 R9, RZ, RZ, 0xa000 ;  /* 0x0000a000ff099424 */ /* 0x008fc800078e00ff */
[----:B------:R3:W-:Y:S01]  /*c7c0*/  @!P1 SYNCS.ARRIVE.TRANS64 RZ, [R4+URZ+0x38830], R9 ;  /* 0x0388300904ff99a7 */ /* 0x0007e2000800003f */
[----:B------:R-:W-:-:S13]  /*c7d0*/  PLOP3.LUT P1, PT, PT, PT, UP0, 0x80, 0x0 ;  /* 0x000000000000781c */ /* 0x000fda0003f2f008 */
[----:B---3--:R-:W-:Y:S05]  /*c7e0*/  @P1 BRA `(.L_x_170) ;  /* 0x0000000000041947 */ /* 0x008fea0003800000 */
[----:B------:R-:W-:Y:S01]  /*c7f0*/  BPT.TRAP 0x1 ;  /* 0x000000040000795c */ /* 0x000fe20000300000 */
.L_x_170:
[----:B------:R-:W3:Y:S02]  /*c800*/  LDL R9, [R1+0x4] ;  /* 0x0000040001097983 */ /* 0x000ee40000100800 */
[----:B---3--:R-:W-:-:S13]  /*c810*/  ISETP.NE.AND P1, PT, R9, RZ, PT ;  /* 0x000000ff0900720c */ /* 0x008fda0003f25270 */
[----:B------:R-:W-:Y:S05]  /*c820*/  @P1 BRA `(.L_x_171) ;  /* 0x0000000000041947 */ /* 0x000fea0003800000 */
[----:B------:R-:W-:Y:S01]  /*c830*/  BPT.TRAP 0x1 ;  /* 0x000000040000795c */ /* 0x000fe20000300000 */
.L_x_171:
[----:B------:R-:W3:Y:S01]  /*c840*/  LDL R9, [R1] ;  /* 0x0000000001097983 */ /* 0x000ee20000100800 */
[----:B------:R-:W-:Y:S01]  /*c850*/  MOV R10, 0x400 ;  /* 0x00000400000a7802 */ /* 0x000fe20000000f00 */
[----:B------:R-:W4:Y:S01]  /*c860*/  S2R R11, SR_CgaCtaId ;  /* 0x00000000000b7919 */ /* 0x000f220000008800 */
[----:B------:R-:W-:Y:S01]  /*c870*/  R2UR UR9, R4 ;  /* 0x00000000040972ca */ /* 0x000fe200000e0000 */
[----:B------:R-:W-:Y:S01]  /*c880*/  IMAD R4, R16, 0x5000, R21 ;  /* 0x0000500010047824 */ /* 0x000fe200078e0215 */
[----:B------:R-:W-:Y:S01]  /*c890*/  R2UR UR5, R20 ;  /* 0x00000000140572ca */ /* 0x000fe200000e0000 */
[----:B------:R-:W-:Y:S01]  /*c8a0*/  UIADD3 UR4, UP0, UR36, 0x370, URZ ;  /* 0x0000037024047890 */ /* 0x000fe2000ff1e03f */
[----:B------:R-:W-:Y:S02]  /*c8b0*/  R2UR UR12, R0 ;  /* 0x00000000000c72ca */ /* 0x000fe400000e0000 */
[----:B-----5:R-:W-:Y:S02]  /*c8c0*/  R2UR UR13, R7 ;  /* 0x00000000070d72ca */ /* 0x020fe400000e0000 */
[----:B----4-:R-:W-:-:S05]  /*c8d0*/  LEA R10, R11, R10, 0x18 ;  /* 0x0000000a0b0a7211 */ /* 0x010fca00078ec0ff */
[----:B------:R-:W-:-:S05]  /*c8e0*/  IMAD R4, R4, 0x2, R10 ;  /* 0x0000000204047824 */ /* 0x000fca00078e020a */
[----:B------:R-:W-:Y:S01]  /*c8f0*/  R2UR UR14, R4 ;  /* 0x00000000040e72ca */ /* 0x000fe200000e0000 */
[----:B------:R-:W-:Y:S01]  /*c900*/  UIADD3 UR9, UR9, 0x38830, URZ ;  /* 0x0003883009097890 */ /* 0x000fe2000fffe03f */
[----:B------:R-:W-:Y:S01]  /*c910*/  UMOV UR10, URZ ;  /* 0x0000003f000a7c82 */ /* 0x000fe20008000000 */
[----:B------:R-:W-:Y:S01]  /*c920*/  UMOV UR19, 0x30000 ;  /* 0x0003000000137882 */ /* 0x000fe20000000000 */
[----:B------:R-:W-:Y:S01]  /*c930*/  UMOV UR6, 0x0 ;  /* 0x0000000000067882 */ /* 0x000fe20000000000 */
[----:B------:R-:W-:-:S08]  /*c940*/  UMOV UR7, 0x14f00000 ;  /* 0x14f0000000077882 */ /* 0x000fd00000000000 */
[----:B------:R-:W-:Y:S02]  /*c950*/  UIADD3 UR8, UR14, 0x24400, URZ ;  /* 0x000244000e087890 */ /* 0x000fe4000fffe03f */
[----:B------:R-:W-:Y:S02]  /*c960*/  UIADD3 UR15, UR14, 0x26c00, URZ ;  /* 0x00026c000e0f7890 */ /* 0x000fe4000fffe03f */
[----:B------:R-:W-:Y:S01]  /*c970*/  UIADD3 UR17, UR14, 0x29400, URZ ;  /* 0x000294000e117890 */ /* 0x000fe2000fffe03f */
[----:B------:R-:W-:Y:S01]  /*c980*/  UMOV UR16, 0x40 ;  /* 0x0000004000107882 */ /* 0x000fe20000000000 */
[----:B------:R-:W-:-:S03]  /*c990*/  UIADD3 UR18, UR14, 0x2bc00, URZ ;  /* 0x0002bc000e127890 */ /* 0x000fc6000fffe03f */
[----:B------:R-:W-:Y:S01]  /*c9a0*/  UMOV UR14, 0x80 ;  /* 0x00000080000e7882 */ /* 0x000fe20000000000 */
[----:B------:R-:W-:Y:S02]  /*c9b0*/  MOV R4, R7 ;  /* 0x0000000700047202 */ /* 0x000fe40000000f00 */
[----:B---3--:R-:W-:-:S13]  /*c9c0*/  R2UR UR11, R9 ;  /* 0x00000000090b72ca */ /* 0x008fda00000e0000 */
[----:B------:R-:W-:Y:S02]  /*c9d0*/  UIMAD UR11, UR11, 0x50, UR5 ;  /* 0x000000500b0b78a4 */ /* 0x000fe4000f8e0205 */
[----:B------:R-:W-:-:S09]  /*c9e0*/  UIADD3.X UR5, URZ, UR37, URZ, UP0, !UPT ;  /* 0x000000253f057290 */ /* 0x000fd200087fe43f */
[----:B------:R3:W-:Y:S02]  /*c9f0*/  UTMALDG.4D.MULTICAST [UR8], [UR4], UR19, desc[UR6] ;  /* 0x00000608040073b4 */ /* 0x0007e40008019813 */
[----:B---3--:R-:W-:Y:S01]  /*ca00*/  UMOV UR8, UR15 ;  /* 0x0000000f00087c82 */ /* 0x008fe20008000000 */
[----:B------:R-:W-:Y:S02]  /*ca10*/  UMOV UR10, UR16 ;  /* 0x00000010000a7c82 */ /* 0x000fe40008000000 */
[----:B------:R3:W-:Y:S02]  /*ca20*/  UTMALDG.4D.MULTICAST [UR8], [UR4], UR19, desc[UR6] ;  /* 0x00000608040073b4 */ /* 0x0007e40008019813 */
[----:B---3--:R-:W-:Y:S01]  /*ca30*/  UMOV UR8, UR17 ;  /* 0x0000001100087c82 */ /* 0x008fe20008000000 */
[----:B------:R-:W-:Y:S01]  /*ca40*/  UMOV UR10, UR14 ;  /* 0x0000000e000a7c82 */ /* 0x000fe20008000000 */
[----:B------:R-:W-:Y:S01]  /*ca50*/  UMOV UR14, 0xc0 ;  /* 0x000000c0000e7882 */ /* 0x000fe20000000000 */
[----:B------:R3:W-:Y:S02]  /*ca60*/  UTMALDG.4D.MULTICAST [UR8], [UR4], UR19, desc[UR6] ;  /* 0x00000608040073b4 */ /* 0x0007e40008019813 */
[----:B---3--:R-:W-:Y:S01]  /*ca70*/  UMOV UR8, UR18 ;  /* 0x0000001200087c82 */ /* 0x008fe20008000000 */
[----:B------:R-:W-:-:S02]  /*ca80*/  UMOV UR10, UR14 ;  /* 0x0000000e000a7c82 */ /* 0x000fc40008000000 */
[----:B------:R3:W-:Y:S02]  /*ca90*/  UTMALDG.4D.MULTICAST [UR8], [UR4], UR19, desc[UR6] ;  /* 0x00000608040073b4 */ /* 0x0007e40008019813 */
[----:B---3--:R-:W-:Y:S01]  /*caa0*/  NOP ;  /* 0x0000000000007918 */ /* 0x008fe20000000000 */
.L_x_167:
[----:B------:R-:W3:Y:S01]  /*cab0*/  LDL R13, [R1+0x1c] ;  /* 0x00001c00010d7983 */ /* 0x000ee20000100800 */
[----:B------:R-:W-:-:S03]  /*cac0*/  MOV R10, 0x400 ;  /* 0x00000400000a7802 */ /* 0x000fc60000000f00 */
[----:B------:R-:W4:Y:S01]  /*cad0*/  LDL.LU R9, [R1+0x18] ;  /* 0x0000180001097983 */ /* 0x000f220000300800 */
[----:B------:R-:W5:Y:S01]  /*cae0*/  S2R R11, SR_CgaCtaId ;  /* 0x00000000000b7919 */ /* 0x000f620000008800 */
[----:B------:R-:W-:Y:S05]  /*caf0*/  WARPSYNC.ALL ;  /* 0x0000000000007948 */ /* 0x000fea0003800000 */
[----:B------:R-:W-:-:S13]  /*cb00*/  ELECT P1, URZ, PT ;  /* 0x00000000003f782f */ /* 0x000fda0003820000 */
[----:B------:R-:W-:Y:S01]  /*cb10*/  @P1 R2UR UR13, R17 ;  /* 0x00000000110d12ca */ /* 0x000fe200000e0000 */
[----:B------:R-:W-:Y:S01]  /*cb20*/  UIADD3 UR4, UP0, UR36, 0x270, URZ ;  /* 0x0000027024047890 */ /* 0x000fe2000ff1e03f */
[----:B------:R-:W-:Y:S02]  /*cb30*/  @P1 R2UR UR12, R18 ;  /* 0x00000000120c12ca */ /* 0x000fe400000e0000 */
[----:B------:R-:W-:Y:S01]  /*cb40*/  @P1 R2UR UR11, R6 ;  /* 0x00000000060b12ca */ /* 0x000fe200000e0000 */
[----:B------:R-:W-:Y:S01]  /*cb50*/  UIADD3.X UR5, URZ, UR37, URZ, UP0, !UPT ;  /* 0x000000253f057290 */ /* 0x000fe200087fe43f */
[----:B-----5:R-:W-:-:S04]  /*cb60*/  LEA R10, R11, R10, 0x18 ;  /* 0x0000000a0b0a7211 */ /* 0x020fc800078ec0ff */
[----:B------:R-:W-:Y:S01]  /*cb70*/  R2UR UR30, R10 ;  /* 0x000000000a1e72ca */ /* 0x000fe200000e0000 */
[----:B------:R-:W-:Y:S01]  /*cb80*/  @P1 IMAD.MOV.U32 R7, RZ, RZ, 0x10000 ;  /* 0x00010000ff071424 */ /* 0x000fe200078e00ff */
[----:B------:R-:W-:Y:S01]  /*cb90*/  BAR.SYNC.DEFER_BLOCKING 0x8, 0x120 ;  /* 0x0204800000007b1d */ /* 0x000fe20000010000 */
[----:B------:R-:W-:Y:S02]  /*cba0*/  @P1 R2UR UR29, R17 ;  /* 0x00000000111d12ca */ /* 0x000fe400000e0000 */
[----:B------:R-:W-:-:S08]  /*cbb0*/  @P1 R2UR UR28, R18 ;  /* 0x00000000121c12ca */ /* 0x000fd000000e0000 */
        /* <DEDUP_REMOVED lines=8> */
[----:B------:R-:W-:Y:S01]  /*cc40*/  @P1 R2UR UR19, R6 ;  /* 0x00000000061312ca */ /* 0x000fe200000e0000 */
[----:B------:R1:W-:Y:S01]  /*cc50*/  @P1 SYNCS.ARRIVE.TRANS64 RZ, [R10+URZ+0x38800], R7 ;  /* 0x038800070aff19a7 */ /* 0x0003e2000800003f */
[----:B------:R5:W-:Y:S01]  /*cc60*/  UTMALDG.4D [UR8], [UR4], desc[UR6] ;  /* 0x00000608040075b4 */ /* 0x000be20008019000 */
[----:B------:R-:W-:-:S02]  /*cc70*/  UIADD3 UR24, UR30, 0x18400, URZ ;  /* 0x000184001e187890 */ /* 0x000fc4000fffe03f */
        /* <DEDUP_REMOVED lines=11> */
[----:B-----5:R-:W-:-:S02]  /*cd30*/  @P1 R2UR UR13, R17 ;  /* 0x00000000110d12ca */ /* 0x020fc400000e0000 */
        /* <DEDUP_REMOVED lines=8> */
[----:B---3--:R-:W-:-:S04]  /*cdc0*/  LOP3.LUT R6, R13, 0x1, RZ, 0xc, !PT ;  /* 0x000000010d067812 */ /* 0x008fc800078e0cff */
[----:B------:R-:W-:-:S04]  /*cdd0*/  SHF.L.U32 R6, R6, 0x1f, RZ ;  /* 0x0000001f06067819 */ /* 0x000fc800000006ff */
[----:B------:R-:W3:Y:S01]  /*cde0*/  SYNCS.PHASECHK.TRANS64.TRYWAIT P1, [R10+URZ+0x38820], R6 ;  /* 0x038820060a0075a7 */ /* 0x000ee2000802017f */
[----:B----4-:R-:W-:Y:S01]  /*cdf0*/  ISETP.GE.AND P2, PT, R9, 0x51, PT ;  /* 0x000000510900780c */ /* 0x010fe20003f46270 */
[----:B-1-3--:R-:W-:-:S12]  /*ce00*/  @!P1 BRA `(.L_x_173) ;  /* 0x0000002400d09947 */ /* 0x00afd80003800000 */
.L_x_231:
[----:B------:R-:W-:Y:S05]  /*ce10*/  BSYNC B0 ;  /* 0x0000000000007941 */ /* 0x000fea0003800000 */
.L_x_172:
[----:B------:R-:W-:Y:S05]  /*ce20*/  @!P2 BRA `(.L_x_174) ;  /* 0x0000001800dca947 */ /* 0x000fea0003800000 */
[----:B-1----:R-:W2:Y:S01]  /*ce30*/  LDL R7, [R1+0x10] ;  /* 0x0000100001077983 */ /* 0x002ea20000100800 */
[----:B------:R-:W-:Y:S02]  /*ce40*/  IMAD.MOV.U32 R6, RZ, RZ, 0x1 ;  /* 0x00000001ff067424 */ /* 0x000fe400078e00ff */
[----:B--2---:R-:W-:-:S05]  /*ce50*/  IMAD.MOV R14, RZ, RZ, -R7 ;  /* 0x000000ffff0e7224 */ /* 0x004fca00078e0a07 */
[----:B------:R-:W-:-:S04]  /*ce60*/  VIADDMNMX R14, R14, R6, 0xffffffff, !PT ;  /* 0xffffffff0e0e7446 */ /* 0x000fc80007800106 */
[----:B------:R-:W-:-:S04]  /*ce70*/  IADD3 R6, R7, R14, RZ ;  /* 0x0000000e07067210 */ /* 0x000fc80007ffe0ff */
[----:B------:R-:W-:-:S04]  /*ce80*/  LOP3.LUT R6, R6, 0x1, RZ, 0xc0, !PT ;  /* 0x0000000106067812 */ /* 0x000fc800078ec0ff */
[----:B------:R-:W-:Y:S01]  /*ce90*/  ISETP.NE.U32.AND P1, PT, R6, 0x1, PT ;  /* 0x000000010600780c */ /* 0x000fe20003f25070 */
[----:B------:R-:W-:-:S12]  /*cea0*/  VIADD R6, R7, 0xfffffffe ;  /* 0xfffffffe07067836 */ /* 0x000fd80000000000 */
        /* <DEDUP_REMOVED lines=8> */
[----:B------:R-:W-:Y:S01]  /*cf30*/  IMAD.MOV.U32 R7, RZ, RZ, R4 ;  /* 0x000000ffff077224 */ /* 0x000fe200078e0004 */
[----:B------:R-:W-:Y:S06]  /*cf40*/  @!P0 BRA `(.L_x_178) ;  /* 0x00000000004c8947 */ /* 0x000fec0003800000 */
[----:B------:R-:W1:Y:S01]  /*cf50*/  LDC R15, c[0x0][0x41c] ;  /* 0x00010700ff0f7b82 */ /* 0x000e620000000800 */
[----:B------:R-:W-:Y:S01]  /*cf60*/  MOV R7, R6 ;  /* 0x0000000600077202 */ /* 0x000fe20000000f00 */
[----:B------:R-:W-:Y:S01]  /*cf70*/  ULDC.64 UR4, c[0x0][0x408] ;  /* 0x0001020000047ab9 */ /* 0x000fe20000000a00 */
[----:B------:R-:W-:Y:S01]  /*cf80*/  ULDC.64 UR6, c[0x0][0x208] ;  /* 0x0000820000067ab9 */ /* 0x000fe20000000a00 */
[----:B-1----:R-:W-:-:S13]  /*cf90*/  ISETP.NE.AND P1, PT, R15, 0x1, PT ;  /* 0x000000010f00780c */ /* 0x002fda0003f25270 */
[----:B------:R-:W1:Y:S02]  /*cfa0*/  @P1 LDC.64 R10, c[0x0][0x420] ;  /* 0x00010800ff0a1b82 */ /* 0x000e640000000a00 */
[----:B-1----:R-:W-:-:S05]  /*cfb0*/  @P1 IMAD.HI.U32 R10, R6, R10, RZ ;  /* 0x0000000a060a1227 */ /* 0x002fca00078e00ff */
[----:B------:R-:W-:-:S04]  /*cfc0*/  @P1 SHF.R.U32.HI R7, RZ, R11, R10 ;  /* 0x0000000bff071219 */ /* 0x000fc8000001160a */
[--C-:B------:R-:W-:Y:S01]  /*cfd0*/  SHF.R.S32.HI R11, RZ, 0x1f, R7.reuse ;  /* 0x0000001fff0b7819 */ /* 0x100fe20000011407 */
[----:B------:R-:W-:-:S04]  /*cfe0*/  IMAD.MOV R10, RZ, RZ, -R7 ;  /* 0x000000ffff0a7224 */ /* 0x000fc800078e0a07 */
[----:B------:R-:W-:Y:S02]  /*cff0*/  IMAD R6, R15, R10, R6 ;  /* 0x0000000a0f067224 */ /* 0x000fe400078e0206 */
[----:B------:R-:W-:Y:S02]  /*d000*/  IMAD R15, R12, UR4, RZ ;  /* 0x000000040c0f7c24 */ /* 0x000fe4000f8e02ff */
[----:B------:R-:W-:Y:S02]  /*d010*/  IMAD.MOV.U32 R10, RZ, RZ, R7 ;  /* 0x000000ffff0a7224 */ /* 0x000fe400078e0007 */
[C---:B------:R-:W-:Y:S02]  /*d020*/  IMAD R7, R5.reuse, UR5, R15 ;  /* 0x0000000505077c24 */ /* 0x040fe4000f8e020f */
[----:B------:R-:W-:-:S04]  /*d030*/  IMAD.WIDE.U32 R10, R5, UR4, R10 ;  /* 0x00000004050a7c25 */ /* 0x000fc8000f8e000a */
[----:B------:R-:W-:Y:S01]  /*d040*/  IMAD.IADD R7, R7, 0x1, R11 ;  /* 0x0000000107077824 */ /* 0x000fe200078e020b */
[----:B------:R-:W-:-:S04]  /*d050*/  LEA R2, P1, R10, R2, 0x2 ;  /* 0x000000020a027211 */ /* 0x000fc800078210ff */
[----:B------:R-:W-:-:S05]  /*d060*/  LEA.HI.X R3, R10, R3, R7, 0x2, P1 ;  /* 0x000000030a037211 */ /* 0x000fca00008f1407 */
[----:B------:R1:W5:Y:S04]  /*d070*/  LDG.E R7, desc[UR6][R2.64] ;  /* 0x0000000602077981 */ /* 0x000368000c1e1900 */
.L_x_178:
[----:B-1----:R-:W1:Y:S01]  /*d080*/  S2R R3, SR_CgaCtaId ;  /* 0x0000000000037919 */ /* 0x002e620000008800 */
[----:B------:R-:W-:-:S04]  /*d090*/  MOV R2, 0x400 ;  /* 0x0000040000027802 */ /* 0x000fc80000000f00 */
[----:B-1----:R-:W-:Y:S02]  /*d0a0*/  LEA R2, R3, R2, 0x18 ;  /* 0x0000000203027211 */ /* 0x002fe400078ec0ff */
[----:B------:R-:W-:Y:S02]  /*d0b0*/  SHF.L.U32 R3, R13, 0x1f, RZ ;  /* 0x0000001f0d037819 */ /* 0x000fe400000006ff */
[----:B------:R-:W-:-:S04]  /*d0c0*/  LEA R2, R9, R2, 0x3 ;  /* 0x0000000209027211 */ /* 0x000fc800078e18ff */
[----:B------:R-:W1:Y:S02]  /*d0d0*/  SYNCS.PHASECHK.TRANS64.TRYWAIT P1, [R2+URZ+0x38840], R3 ;  /* 0x03884003020075a7 */ /* 0x000e64000802017f */
[----:B-1----:R-:W-:Y:S05]  /*d0e0*/  @!P1 BRA `(.L_x_179) ;  /* 0x0000002400389947 */ /* 0x002fea0003800000 */
.L_x_232:
[----:B------:R-:W2:Y:S01]  /*d0f0*/  S2R R10, SR_TID.X ;  /* 0x00000000000a7919 */ /* 0x000ea20000002100 */
[----:B------:R-:W-:Y:S01]  /*d100*/  UPRMT UR4, UR38, 0x9910, URZ ;  /* 0x0000991026047896 */ /* 0x000fe2000800003f */
[----:B--2---:R-:W-:-:S13]  /*d110*/  LOP3.LUT P1, RZ, R10, 0x7f, RZ, 0xc0, !PT ;  /* 0x0000007f0aff7812 */ /* 0x004fda000782c0ff */
[----:B-1----:R-:W-:-:S04]  /*d120*/  @!P1 IMAD.MOV.U32 R3, RZ, RZ, 0xa000 ;  /* 0x0000a000ff039424 */ /* 0x002fc800078e00ff */
[----:B------:R1:W-:Y:S02]  /*d130*/  @!P1 SYNCS.ARRIVE.TRANS64 RZ, [R2+URZ+0x38830], R3 ;  /* 0x0388300302ff99a7 */ /* 0x0003e4000800003f */
[----:B-1----:R-:W-:-:S05]  /*d140*/  IMAD.U32 R3, RZ, RZ, UR4 ;  /* 0x00000004ff037e24 */ /* 0x002fca000f8e00ff */
[----:B------:R-:W-:-:S13]  /*d150*/  ISETP.NE.AND P2, PT, R3, 0x2, PT ;  /* 0x000000020300780c */ /* 0x000fda0003f45270 */
[----:B------:R-:W-:Y:S05]  /*d160*/  @P2 BRA `(.L_x_180) ;  /* 0x0000000000042947 */ /* 0x000fea0003800000 */
[----:B------:R-:W-:Y:S01]  /*d170*/  BPT.TRAP 0x1 ;  /* 0x000000040000795c */ /* 0x000fe20000300000 */
.L_x_180:
[----:B------:R-:W2:Y:S02]  /*d180*/  LDL R3, [R1+0x4] ;  /* 0x0000040001037983 */ /* 0x000ea40000100800 */
[----:B--2---:R-:W-:-:S13]  /*d190*/  ISETP.NE.AND P1, PT, R3, RZ, PT ;  /* 0x000000ff0300720c */ /* 0x004fda0003f25270 */
[----:B------:R-:W-:Y:S05]  /*d1a0*/  @P1 BRA `(.L_x_181) ;  /* 0x0000000000041947 */ /* 0x000fea0003800000 */
[----:B------:R-:W-:Y:S01]  /*d1b0*/  BPT.TRAP 0x1 ;  /* 0x000000040000795c */ /* 0x000fe20000300000 */
.L_x_181:
[----:B------:R-:W1:Y:S01]  /*d1c0*/  S2R R11, SR_CgaCtaId ;  /* 0x00000000000b7919 */ /* 0x000e620000008800 */
[----:B------:R-:W-:Y:S01]  /*d1d0*/  MOV R10, 0x400 ;  /* 0x00000400000a7802 */ /* 0x000fe20000000f00 */
[----:B------:R-:W-:Y:S01]  /*d1e0*/  UIADD3 UR4, UP0, UR36, 0x370, URZ ;  /* 0x0000037024047890 */ /* 0x000fe2000ff1e03f */
[----:B------:R-:W-:Y:S01]  /*d1f0*/  R2UR UR9, R2 ;  /* 0x00000000020972ca */ /* 0x000fe200000e0000 */
[----:B------:R-:W-:Y:S01]  /*d200*/  IMAD R2, R9, 0x5000, R21 ;  /* 0x0000500009027824 */ /* 0x000fe200078e0215 */
[----:B------:R-:W-:Y:S01]  /*d210*/  R2UR UR11, R6 ;  /* 0x00000000060b72ca */ /* 0x000fe200000e0000 */
[----:B------:R-:W-:Y:S01]  /*d220*/  UMOV UR10, URZ ;  /* 0x0000003f000a7c82 */ /* 0x000fe20008000000 */
[----:B------:R-:W-:Y:S01]  /*d230*/  R2UR UR5, R20 ;  /* 0x00000000140572ca */ /* 0x000fe200000e0000 */
[----:B------:R-:W-:Y:S01]  /*d240*/  UMOV UR19, 0x30000 ;  /* 0x0003000000137882 */ /* 0x000fe20000000000 */
[----:B------:R-:W-:Y:S01]  /*d250*/  R2UR UR12, R0 ;  /* 0x00000000000c72ca */ /* 0x000fe200000e0000 */
[----:B------:R-:W-:Y:S01]  /*d260*/  UMOV UR6, 0x0 ;  /* 0x0000000000067882 */ /* 0x000fe20000000000 */
[----:B-----5:R-:W-:Y:S01]  /*d270*/  R2UR UR13, R7 ;  /* 0x00000000070d72ca */ /* 0x020fe200000e0000 */
[----:B------:R-:W-:Y:S01]  /*d280*/  UMOV UR7, 0x14f00000 ;  /* 0x14f0000000077882 */ /* 0x000fe20000000000 */
[----:B------:R-:W-:Y:S01]  /*d290*/  UMOV UR17, 0x40 ;  /* 0x0000004000117882 */ /* 0x000fe20000000000 */
[----:B------:R-:W-:Y:S01]  /*d2a0*/  UMOV UR18, 0x80 ;  /* 0x0000008000127882 */ /* 0x000fe20000000000 */
[----:B------:R-:W-:Y:S01]  /*d2b0*/  SHF.L.U32 R3, R19, 0x1f, RZ ;  /* 0x0000001f13037819 */ /* 0x000fe200000006ff */
[----:B------:R-:W-:-:S04]  /*d2c0*/  UIADD3 UR9, UR9, 0x38830, URZ ;  /* 0x0003883009097890 */ /* 0x000fc8000fffe03f */
[----:B------:R-:W-:Y:S02]  /*d2d0*/  UIMAD UR11, UR11, 0x50, UR5 ;  /* 0x000000500b0b78a4 */ /* 0x000fe4000f8e0205 */
[----:B------:R-:W-:Y:S01]  /*d2e0*/  UIADD3.X UR5, URZ, UR37, URZ, UP0, !UPT ;  /* 0x000000253f057290 */ /* 0x000fe200087fe43f */
[----:B-1----:R-:W-:-:S05]  /*d2f0*/  LEA R10, R11, R10, 0x18 ;  /* 0x0000000a0b0a7211 */ /* 0x002fca00078ec0ff */
[----:B------:R-:W-:-:S05]  /*d300*/  IMAD R2, R2, 0x2, R10 ;  /* 0x0000000202027824 */ /* 0x000fca00078e020a */
[----:B------:R-:W-:Y:S02]  /*d310*/  R2UR UR14, R2 ;  /* 0x00000000020e72ca */ /* 0x000fe400000e0000 */
[----:B------:R-:W-:-:S11]  /*d320*/  LEA R2, R16, R10, 0x3 ;  /* 0x0000000a10027211 */ /* 0x000fd600078e18ff */
[----:B------:R-:W-:Y:S02]  /*d330*/  UIADD3 UR8, UR14, 0x24400, URZ ;  /* 0x000244000e087890 */ /* 0x000fe4000fffe03f */
[----:B------:R-:W-:Y:S02]  /*d340*/  UIADD3 UR15, UR14, 0x26c00, URZ ;  /* 0x00026c000e0f7890 */ /* 0x000fe4000fffe03f */
[----:B------:R-:W-:Y:S02]  /*d350*/  UIADD3 UR16, UR14, 0x29400, URZ ;  /* 0x000294000e107890 */ /* 0x000fe4000fffe03f */
[----:B------:R-:W-:-:S03]  /*d360*/  UIADD3 UR14, UR14, 0x2bc00, URZ ;  /* 0x0002bc000e0e7890 */ /* 0x000fc6000fffe03f */
[----:B------:R1:W-:Y:S02]  /*d370*/  UTMALDG.4D.MULTICAST [UR8], [UR4], UR19, desc[UR6] ;  /* 0x00000608040073b4 */ /* 0x0003e40008019813 */
[----:B-1----:R-:W-:Y:S01]  /*d380*/  UMOV UR8, UR15 ;  /* 0x0000000f00087c82 */ /* 0x002fe20008000000 */
[----:B------:R-:W-:Y:S01]  /*d390*/  UMOV UR10, UR17 ;  /* 0x00000011000a7c82 */ /* 0x000fe20008000000 */
[----:B------:R-:W-:Y:S01]  /*d3a0*/  UMOV UR15, 0xc0 ;  /* 0x000000c0000f7882 */ /* 0x000fe20000000000 */
[----:B------:R1:W-:Y:S02]  /*d3b0*/  UTMALDG.4D.MULTICAST [UR8], [UR4], UR19, desc[UR6] ;  /* 0x00000608040073b4 */ /* 0x0003e40008019813 */
[----:B-1----:R-:W-:Y:S01]  /*d3c0*/  UMOV UR8, UR16 ;  /* 0x0000001000087c82 */ /* 0x002fe20008000000 */
[----:B------:R-:W-:Y:S02]  /*d3d0*/  UMOV UR10, UR18 ;  /* 0x00000012000a7c82 */ /* 0x000fe40008000000 */
[----:B------:R1:W-:Y:S02]  /*d3e0*/  UTMALDG.4D.MULTICAST [UR8], [UR4], UR19, desc[UR6] ;  /* 0x00000608040073b4 */ /* 0x0003e40008019813 */
[----:B-1----:R-:W-:Y:S01]  /*d3f0*/  UMOV UR8, UR14 ;  /* 0x0000000e00087c82 */ /* 0x002fe20008000000 */
[----:B------:R-:W-:-:S02]  /*d400*/  UMOV UR10, UR15 ;  /* 0x0000000f000a7c82 */ /* 0x000fc40008000000 */
[----:B------:R1:W-:Y:S01]  /*d410*/  UTMALDG.4D.MULTICAST [UR8], [UR4], UR19, desc[UR6] ;  /* 0x00000608040073b4 */ /* 0x0003e20008019813 */
[----:B------:R-:W2:Y:S02]  /*d420*/  SYNCS.PHASECHK.TRANS64.TRYWAIT P1, [R2+URZ+0x38860], R3 ;  /* 0x03886003020075a7 */ /* 0x000ea4000802017f */
[----:B-12---:R-:W-:Y:S05]  /*d430*/  @!P1 BRA `(.L_x_182) ;  /* 0x0000002000789947 */ /* 0x006fea0003800000 */
.L_x_233:
[----:B------:R-:W2:Y:S02]  /*d440*/  S2R R10, SR_TID.X ;  /* 0x00000000000a7919 */ /* 0x000ea40000002100 */
[----:B--2---:R-:W-:-:S13]  /*d450*/  LOP3.LUT P1, RZ, R10, 0x7f, RZ, 0xc0, !PT ;  /* 0x0000007f0aff7812 */ /* 0x004fda000782c0ff */
[----:B-1----:R-:W-:-:S04]  /*d460*/  @!P1 IMAD.MOV.U32 R3, RZ, RZ, 0xa000 ;  /* 0x0000a000ff039424 */ /* 0x002fc800078e00ff */
[----:B------:R1:W-:Y:S01]  /*d470*/  @!P1 SYNCS.ARRIVE.TRANS64 RZ, [R2+URZ+0x38850], R3 ;  /* 0x0388500302ff99a7 */ /* 0x0003e2000800003f */
[----:B------:R-:W-:Y:S05]  /*d480*/  @P2 BRA `(.L_x_183) ;  /* 0x0000000000042947 */ /* 0x000fea0003800000 */
[----:B------:R-:W-:Y:S01]  /*d490*/  BPT.TRAP 0x1 ;  /* 0x000000040000795c */ /* 0x000fe20000300000 */
.L_x_183:
[----:B-1----:R-:W2:Y:S02]  /*d4a0*/  LDL R3, [R1+0x4] ;  /* 0x0000040001037983 */ /* 0x002ea40000100800 */
[----:B--2---:R-:W-:-:S13]  /*d4b0*/  ISETP.NE.AND P1, PT, R3, RZ, PT ;  /* 0x000000ff0300720c */ /* 0x004fda0003f25270 */
[----:B------:R-:W-:Y:S05]  /*d4c0*/  @P1 BRA `(.L_x_184) ;  /* 0x0000000000041947 */ /* 0x000fea0003800000 */
[----:B------:R-:W-:Y:S01]  /*d4d0*/  BPT.TRAP 0x1 ;  /* 0x000000040000795c */ /* 0x000fe20000300000 */
.L_x_184:
[----:B------:R-:W2:Y:S01]  /*d4e0*/  LDL.LU R3, [R1] ;  /* 0x0000000001037983 */ /* 0x000ea20000300800 */
[----:B------:R-:W-:Y:S01]  /*d4f0*/  MOV R10, 0x400 ;  /* 0x00000400000a7802 */ /* 0x000fe20000000f00 */
[----:B------:R-:W-:Y:S01]  /*d500*/  UIADD3 UR4, UP0, UR36, 0x470, URZ ;  /* 0x0000047024047890 */ /* 0x000fe2000ff1e03f */
[----:B------:R-:W-:Y:S01]  /*d510*/  R2UR UR5, R20 ;  /* 0x00000000140572ca */ /* 0x000fe200000e0000 */
[----:B------:R-:W1:Y:S01]  /*d520*/  S2R R11, SR_CgaCtaId ;  /* 0x00000000000b7919 */ /* 0x000e620000008800 */
[----:B------:R-:W-:Y:S01]  /*d530*/  R2UR UR9, R2 ;  /* 0x00000000020972ca */ /* 0x000fe200000e0000 */
[----:B------:R-:W-:Y:S01]  /*d540*/  UMOV UR10, URZ ;  /* 0x0000003f000a7c82 */ /* 0x000fe20008000000 */
[----:B------:R-:W-:Y:S01]  /*d550*/  R2UR UR13, R4 ;  /* 0x00000000040d72ca */ /* 0x000fe200000e0000 */
[----:B------:R-:W-:Y:S01]  /*d560*/  UMOV UR18, 0x30000 ;  /* 0x0003000000127882 */ /* 0x000fe20000000000 */
[----:B------:R-:W-:Y:S01]  /*d570*/  R2UR UR12, R0 ;  /* 0x00000000000c72ca */ /* 0x000fe200000e0000 */
[----:B------:R-:W-:Y:S01]  /*d580*/  UMOV UR6, 0x0 ;  /* 0x0000000000067882 */ /* 0x000fe20000000000 */
[----:B------:R-:W-:Y:S01]  /*d590*/  UMOV UR7, 0x14f00000 ;  /* 0x14f0000000077882 */ /* 0x000fe20000000000 */
[----:B------:R-:W-:Y:S01]  /*d5a0*/  UMOV UR17, 0x40 ;  /* 0x0000004000117882 */ /* 0x000fe20000000000 */
[----:B------:R3:W-:Y:S01]  /*d5b0*/  STL [R1], R6 ;  /* 0x0000000601007387 */ /* 0x0007e20000100800 */
[----:B------:R-:W-:-:S04]  /*d5c0*/  IMAD.MOV.U32 R4, RZ, RZ, R7 ;  /* 0x000000ffff047224 */ /* 0x000fc800078e0007 */
[----:B------:R-:W-:Y:S01]  /*d5d0*/  UIADD3 UR9, UR9, 0x38850, URZ ;  /* 0x0003885009097890 */ /* 0x000fe2000fffe03f */
[----:B-1----:R-:W-:Y:S02]  /*d5e0*/  LEA R10, R11, R10, 0x18 ;  /* 0x0000000a0b0a7211 */ /* 0x002fe400078ec0ff */
[----:B--2---:R-:W-:Y:S01]  /*d5f0*/  R2UR UR11, R3 ;  /* 0x00000000030b72ca */ /* 0x004fe200000e0000 */
[----:B------:R-:W-:-:S04]  /*d600*/  IMAD R3, R16, 0x5000, R21 ;  /* 0x0000500010037824 */ /* 0x000fc800078e0215 */
[----:B------:R-:W-:-:S05]  /*d610*/  IMAD R3, R3, 0x2, R10 ;  /* 0x0000000203037824 */ /* 0x000fca00078e020a */
[----:B------:R-:W-:-:S03]  /*d620*/  R2UR UR16, R3 ;  /* 0x00000000031072ca */ /* 0x000fc600000e0000 */
[----:B------:R-:W-:Y:S02]  /*d630*/  UIMAD UR11, UR11, 0x50, UR5 ;  /* 0x000000500b0b78a4 */ /* 0x000fe4000f8e0205 */
[----:B------:R-:W-:-:S08]  /*d640*/  UIADD3.X UR5, URZ, UR37, URZ, UP0, !UPT ;  /* 0x000000253f057290 */ /* 0x000fd000087fe43f */
        /* <DEDUP_REMOVED lines=10> */
[----:B------:R-:W-:Y:S01]  /*d6f0*/  UMOV UR10, UR14 ;  /* 0x0000000e000a7c82 */ /* 0x000fe20008000000 */
[----:B------:R-:W-:Y:S01]  /*d700*/  UMOV UR14, 0xc0 ;  /* 0x000000c0000e7882 */ /* 0x000fe20000000000 */
[----:B------:R1:W-:Y:S02]  /*d710*/  UTMALDG.4D.MULTICAST [UR8], [UR4], UR18, desc[UR6] ;  /* 0x00000608040073b4 */ /* 0x0003e40008019812 */
[----:B-1----:R-:W-:Y:S01]  /*d720*/  UMOV UR8, UR16 ;  /* 0x0000001000087c82 */ /* 0x002fe20008000000 */
[----:B------:R-:W-:-:S02]  /*d730*/  UMOV UR10, UR14 ;  /* 0x0000000e000a7c82 */ /* 0x000fc40008000000 */
[----:B------:R3:W-:Y:S02]  /*d740*/  UTMALDG.4D.MULTICAST [UR8], [UR4], UR18, desc[UR6] ;  /* 0x00000608040073b4 */ /* 0x0007e40008019812 */
[----:B---3--:R-:W-:Y:S01]  /*d750*/  NOP ;  /* 0x0000000000007918 */ /* 0x008fe20000000000 */
.L_x_177:
[----:B------:R-:W-:Y:S05]  /*d760*/  BSYNC B0 ;  /* 0x0000000000007941 */ /* 0x000fea0003800000 */
.L_x_176:
[----:B------:R-:W2:Y:S01]  /*d770*/  LDL.LU R2, [R1+0x10] ;  /* 0x0000100001027983 */ /* 0x000ea20000300800 */
[----:B------:R-:W-:Y:S02]  /*d780*/  IMAD.MOV.U32 R16, RZ, RZ, R9 ;  /* 0x000000ffff107224 */ /* 0x000fe400078e0009 */
[----:B------:R-:W-:Y:S01]  /*d790*/  IMAD.MOV.U32 R19, RZ, RZ, R13 ;  /* 0x000000ffff137224 */ /* 0x000fe200078e000d */
[----:B--2---:R-:W-:-:S07]  /*d7a0*/  IADD3 R6, R2, -0x3, RZ ;  /* 0xfffffffd02067810 */ /* 0x004fce0007ffe0ff */
.L_x_175:
[----:B------:R-:W-:Y:S01]  /*d7b0*/  IMAD.MOV R3, RZ, RZ, -R14 ;  /* 0x000000ffff037224 */ /* 0x000fe200078e0a0e */
[----:B------:R-:W-:Y:S04]  /*d7c0*/  BSSY B0, `(.L_x_174) ;  /* 0x000011d000007945 */ /* 0x000fe80003800000 */
[----:B------:R-:W-:-:S13]  /*d7d0*/  ISETP.NE.AND P1, PT, R8, R3, PT ;  /* 0x000000030800720c */ /* 0x000fda0003f25270 */
[----:B------:R-:W-:Y:S05]  /*d7e0*/  @!P1 BRA `(.L_x_185) ;  /* 0x0000001000689947 */ /* 0x000fea0003800000 */
[----:B------:R-:W-:-:S07]  /*d7f0*/  MOV R8, R4 ;  /* 0x0000000400087202 */ /* 0x000fce0000000f00 */
.L_x_204:
        /* <DEDUP_REMOVED lines=18> */
[----:B------:R-:W-:Y:S02]  /*d920*/  @P1 SHF.R.U32.HI R2, RZ, R3, R8 ;  /* 0x00000003ff021219 */ /* 0x000fe40000011608 */
[----:B------:R-:W1:Y:S02]  /*d930*/  LDC.64 R8, c[0x0][0x3f8] ;  /* 0x0000fe00ff087b82 */ /* 0x000e640000000a00 */
[----:B------:R-:W-:-:S05]  /*d940*/  IADD3 R3, -R2, RZ, RZ ;  /* 0x000000ff02037210 */ /* 0x000fca0007ffe1ff */
[----:B------:R-:W-:Y:S01]  /*d950*/  IMAD R11, R11, R3, R6 ;  /* 0x000000030b0b7224 */ /* 0x000fe200078e0206 */
[----:B------:R-:W-:-:S03]  /*d960*/  SHF.R.S32.HI R3, RZ, 0x1f, R2 ;  /* 0x0000001fff037819 */ /* 0x000fc60000011402 */
[----:B------:R-:W-:-:S04]  /*d970*/  IMAD.WIDE.U32 R2, R5, UR4, R2 ;  /* 0x0000000405027c25 */ /* 0x000fc8000f8e0002 */
[----:B------:R-:W-:Y:S01]  /*d980*/  IMAD.IADD R13, R13, 0x1, R3 ;  /* 0x000000010d0d7824 */ /* 0x000fe200078e0203 */
[----:B-1----:R-:W-:-:S04]  /*d990*/  LEA R8, P1, R2, R8, 0x2 ;  /* 0x0000000802087211 */ /* 0x002fc800078210ff */
[----:B------:R-:W-:-:S05]  /*d9a0*/  LEA.HI.X R9, R2, R9, R13, 0x2, P1 ;  /* 0x0000000902097211 */ /* 0x000fca00008f140d */
[----:B------:R1:W5:Y:S04]  /*d9b0*/  LDG.E R8, desc[UR6][R8.64] ;  /* 0x0000000608087981 */ /* 0x000368000c1e1900 */
.L_x_188:
[----:B------:R-:W2:Y:S01]  /*d9c0*/  S2R R3, SR_CgaCtaId ;  /* 0x0000000000037919 */ /* 0x000ea20000008800 */
[----:B------:R-:W-:-:S04]  /*d9d0*/  MOV R2, 0x400 ;  /* 0x0000040000027802 */ /* 0x000fc80000000f00 */
[----:B--2---:R-:W-:Y:S02]  /*d9e0*/  LEA R2, R3, R2, 0x18 ;  /* 0x0000000203027211 */ /* 0x004fe400078ec0ff */
[----:B------:R-:W-:-:S03]  /*d9f0*/  SHF.L.U32 R3, R10, 0x1f, RZ ;  /* 0x0000001f0a037819 */ /* 0x000fc600000006ff */
[----:B------:R-:W-:-:S04]  /*da00*/  IMAD R2, R7, 0x8, R2 ;  /* 0x0000000807027824 */ /* 0x000fc800078e0202 */
[----:B------:R-:W2:Y:S02]  /*da10*/  SYNCS.PHASECHK.TRANS64.TRYWAIT P1, [R2+URZ+0x38840], R3 ;  /* 0x03884003020075a7 */ /* 0x000ea4000802017f */
[----:B--2---:R-:W-:Y:S05]  /*da20*/  @!P1 BRA `(.L_x_189) ;  /* 0x0000001c00109947 */ /* 0x004fea0003800000 */
.L_x_234:
[----:B-1----:R-:W1:Y:S01]  /*da30*/  S2R R9, SR_TID.X ;  /* 0x0000000000097919 */ /* 0x002e620000002100 */
[----:B------:R-:W-:Y:S01]  /*da40*/  UPRMT UR4, UR38, 0x9910, URZ ;  /* 0x0000991026047896 */ /* 0x000fe2000800003f */
[----:B-1----:R-:W-:-:S13]  /*da50*/  LOP3.LUT P1, RZ, R9, 0x7f, RZ, 0xc0, !PT ;  /* 0x0000007f09ff7812 */ /* 0x002fda000782c0ff */
[----:B--2---:R-:W-:-:S04]  /*da60*/  @!P1 IMAD.MOV.U32 R3, RZ, RZ, 0xa000 ;  /* 0x0000a000ff039424 */ /* 0x004fc800078e00ff */
[----:B------:R1:W-:Y:S02]  /*da70*/  @!P1 SYNCS.ARRIVE.TRANS64 RZ, [R2+URZ+0x38830], R3 ;  /* 0x0388300302ff99a7 */ /* 0x0003e4000800003f */
[----:B-1----:R-:W-:-:S04]  /*da80*/  MOV R3, UR4 ;  /* 0x0000000400037c02 */ /* 0x002fc80008000f00 */
[----:B------:R-:W-:-:S13]  /*da90*/  ISETP.NE.AND P2, PT, R3, 0x2, PT ;  /* 0x000000020300780c */ /* 0x000fda0003f45270 */
[----:B------:R-:W-:Y:S05]  /*daa0*/  @P2 BRA `(.L_x_190) ;  /* 0x0000000000042947 */ /* 0x000fea0003800000 */
[----:B------:R-:W-:Y:S01]  /*dab0*/  BPT.TRAP 0x1 ;  /* 0x000000040000795c */ /* 0x000fe20000300000 */
.L_x_190:
[----:B------:R-:W2:Y:S02]  /*dac0*/  LDL R3, [R1+0x4] ;  /* 0x0000040001037983 */ /* 0x000ea40000100800 */
[----:B--2---:R-:W-:-:S13]  /*dad0*/  ISETP.NE.AND P1, PT, R3, RZ, PT ;  /* 0x000000ff0300720c */ /* 0x004fda0003f25270 */
[----:B------:R-:W-:Y:S05]  /*dae0*/  @P1 BRA `(.L_x_191) ;  /* 0x0000000000041947 */ /* 0x000fea0003800000 */
[----:B------:R-:W-:Y:S01]  /*daf0*/  BPT.TRAP 0x1 ;  /* 0x000000040000795c */ /* 0x000fe20000300000 */
.L_x_191:
        /* <DEDUP_REMOVED lines=21> */
[----:B------:R-:W-:Y:S01]  /*dc50*/  R2UR UR14, R2 ;  /* 0x00000000020e72ca */ /* 0x000fe200000e0000 */
[----:B------:R-:W-:-:S12]  /*dc60*/  IMAD R2, R16, 0x8, R3 ;  /* 0x0000000810027824 */ /* 0x000fd800078e0203 */
        /* <DEDUP_REMOVED lines=17> */
.L_x_235:
[----:B------:R-:W2:Y:S02]  /*dd80*/  S2R R3, SR_TID.X ;  /* 0x0000000000037919 */ /* 0x000ea40000002100 */
[----:B--2---:R-:W-:-:S13]  /*dd90*/  LOP3.LUT P1, RZ, R3, 0x7f, RZ, 0xc0, !PT ;  /* 0x0000007f03ff7812 */ /* 0x004fda000782c0ff */
[----:B------:R-:W-:-:S04]  /*dda0*/  @!P1 IMAD.MOV.U32 R3, RZ, RZ, 0xa000 ;  /* 0x0000a000ff039424 */ /* 0x000fc800078e00ff */
[----:B------:R2:W-:Y:S01]  /*ddb0*/  @!P1 SYNCS.ARRIVE.TRANS64 RZ, [R2+URZ+0x38850], R3 ;  /* 0x0388500302ff99a7 */ /* 0x0005e2000800003f */
[----:B------:R-:W-:Y:S05]  /*ddc0*/  @P2 BRA `(.L_x_193) ;  /* 0x0000000000042947 */ /* 0x000fea0003800000 */
[----:B------:R-:W-:Y:S01]  /*ddd0*/  BPT.TRAP 0x1 ;  /* 0x000000040000795c */ /* 0x000fe20000300000 */
.L_x_193:
[----:B--2---:R-:W2:Y:S02]  /*dde0*/  LDL R3, [R1+0x4] ;  /* 0x0000040001037983 */ /* 0x004ea40000100800 */
[----:B--2---:R-:W-:-:S13]  /*ddf0*/  ISETP.NE.AND P1, PT, R3, RZ, PT ;  /* 0x000000ff0300720c */ /* 0x004fda0003f25270 */
[----:B------:R-:W-:Y:S05]  /*de00*/  @P1 BRA `(.L_x_194) ;  /* 0x0000000000041947 */ /* 0x000fea0003800000 */
[----:B------:R-:W-:Y:S01]  /*de10*/  BPT.TRAP 0x1 ;  /* 0x000000040000795c */ /* 0x000fe20000300000 */
.L_x_194:
[----:B------:R-:W2:Y:S01]  /*de20*/  LDL.LU R13, [R1] ;  /* 0x00000000010d7983 */ /* 0x000ea20000300800 */
[----:B------:R-:W-:Y:S01]  /*de30*/  MOV R3, 0x400 ;  /* 0x0000040000037802 */ /* 0x000fe20000000f00 */
[----:B------:R-:W-:Y:S01]  /*de40*/  IMAD R16, R16, 0x5000, R21 ;  /* 0x0000500010107824 */ /* 0x000fe200078e0215 */
[----:B------:R-:W-:Y:S01]  /*de50*/  R2UR UR5, R20 ;  /* 0x00000000140572ca */ /* 0x000fe200000e0000 */
[----:B------:R-:W3:Y:S01]  /*de60*/  S2R R9, SR_CgaCtaId ;  /* 0x0000000000097919 */ /* 0x000ee20000008800 */
[----:B------:R-:W-:Y:S01]  /*de70*/  R2UR UR9, R2 ;  /* 0x00000000020972ca */ /* 0x000fe200000e0000 */
[----:B------:R-:W-:Y:S01]  /*de80*/  UIADD3 UR4, UP0, UR36, 0x470, URZ ;  /* 0x0000047024047890 */ /* 0x000fe2000ff1e03f */
[----:B------:R-:W-:Y:S01]  /*de90*/  R2UR UR13, R4 ;  /* 0x00000000040d72ca */ /* 0x000fe200000e0000 */
[----:B------:R-:W-:Y:S01]  /*dea0*/  UMOV UR10, URZ ;  /* 0x0000003f000a7c82 */ /* 0x000fe20008000000 */
[----:B------:R-:W-:Y:S01]  /*deb0*/  R2UR UR12, R0 ;  /* 0x00000000000c72ca */ /* 0x000fe200000e0000 */
[----:B------:R-:W-:Y:S01]  /*dec0*/  UMOV UR18, 0x30000 ;  /* 0x0003000000127882 */ /* 0x000fe20000000000 */
[----:B------:R-:W-:Y:S01]  /*ded0*/  UMOV UR6, 0x0 ;  /* 0x0000000000067882 */ /* 0x000fe20000000000 */
[----:B------:R-:W-:Y:S01]  /*dee0*/  UMOV UR7, 0x14f00000 ;  /* 0x14f0000000077882 */ /* 0x000fe20000000000 */
[----:B------:R-:W-:Y:S01]  /*def0*/  UMOV UR17, 0x40 ;  /* 0x0000004000117882 */ /* 0x000fe20000000000 */
[----:B------:R4:W-:Y:S01]  /*df00*/  STL [R1], R11 ;  /* 0x0000000b01007387 */ /* 0x0009e20000100800 */
[----:B------:R-:W-:-:S03]  /*df10*/  IMAD.MOV.U32 R4, RZ, RZ, R8 ;  /* 0x000000ffff047224 */ /* 0x000fc600078e0008 */
[----:B------:R-:W-:Y:S01]  /*df20*/  UIADD3 UR9, UR9, 0x38850, URZ ;  /* 0x0003885009097890 */ /* 0x000fe2000fffe03f */
[----:B---3--:R-:W-:-:S04]  /*df30*/  LEA R3, R9, R3, 0x18 ;  /* 0x0000000309037211 */ /* 0x008fc800078ec0ff */
[----:B------:R-:W-:-:S04]  /*df40*/  LEA R16, R16, R3, 0x1 ;  /* 0x0000000310107211 */ /* 0x000fc800078e08ff */
[----:B------:R-:W-:-:S13]  /*df50*/  R2UR UR14, R16 ;  /* 0x00000000100e72ca */ /* 0x000fda00000e0000 */
[----:B------:R-:W-:Y:S02]  /*df60*/  UIADD3 UR8, UR14, 0x400, URZ ;  /* 0x000004000e087890 */ /* 0x000fe4000fffe03f */
[----:B------:R-:W-:Y:S02]  /*df70*/  UIADD3 UR15, UR14, 0x2c00, URZ ;  /* 0x00002c000e0f7890 */ /* 0x000fe4000fffe03f */
[----:B------:R-:W-:Y:S02]  /*df80*/  UIADD3 UR16, UR14, 0x5400, URZ ;  /* 0x000054000e107890 */ /* 0x000fe4000fffe03f */
[----:B------:R-:W-:Y:S01]  /*df90*/  UIADD3 UR14, UR14, 0x7c00, URZ ;  /* 0x00007c000e0e7890 */ /* 0x000fe2000fffe03f */
[----:B--2---:R-:W-:-:S13]  /*dfa0*/  R2UR UR11, R13 ;  /* 0x000000000d0b72ca */ /* 0x004fda00000e0000 */
[----:B------:R-:W-:Y:S02]  /*dfb0*/  UIMAD UR11, UR11, 0x50, UR5 ;  /* 0x000000500b0b78a4 */ /* 0x000fe4000f8e0205 */
[----:B------:R-:W-:-:S09]  /*dfc0*/  UIADD3.X UR5, URZ, UR37, URZ, UP0, !UPT ;  /* 0x000000253f057290 */ /* 0x000fd200087fe43f */
[----:B------:R2:W-:Y:S02]  /*dfd0*/  UTMALDG.4D.MULTICAST [UR8], [UR4], UR18, desc[UR6] ;  /* 0x00000608040073b4 */ /* 0x0005e40008019812 */
[----:B--2---:R-:W-:Y:S01]  /*dfe0*/  UMOV UR8, UR15 ;  /* 0x0000000f00087c82 */ /* 0x004fe20008000000 */
[----:B------:R-:W-:Y:S01]  /*dff0*/  UMOV UR10, UR17 ;  /* 0x00000011000a7c82 */ /* 0x000fe20008000000 */
[----:B------:R-:W-:Y:S01]  /*e000*/  UMOV UR15, 0x80 ;  /* 0x00000080000f7882 */ /* 0x000fe20000000000 */
[----:B------:R2:W-:Y:S02]  /*e010*/  UTMALDG.4D.MULTICAST [UR8], [UR4], UR18, desc[UR6] ;  /* 0x00000608040073b4 */ /* 0x0005e40008019812 */
[----:B--2---:R-:W-:Y:S01]  /*e020*/  UMOV UR8, UR16 ;  /* 0x0000001000087c82 */ /* 0x004fe20008000000 */
[----:B------:R-:W-:Y:S01]  /*e030*/  UMOV UR10, UR15 ;  /* 0x0000000f000a7c82 */ /* 0x000fe20008000000 */
[----:B------:R-:W-:Y:S01]  /*e040*/  UMOV UR15, 0xc0 ;  /* 0x000000c0000f7882 */ /* 0x000fe20000000000 */
[----:B------:R2:W-:Y:S02]  /*e050*/  UTMALDG.4D.MULTICAST [UR8], [UR4], UR18, desc[UR6] ;  /* 0x00000608040073b4 */ /* 0x0005e40008019812 */
[----:B--2---:R-:W-:Y:S01]  /*e060*/  UMOV UR8, UR14 ;  /* 0x0000000e00087c82 */ /* 0x004fe20008000000 */
[----:B------:R-:W-:-:S02]  /*e070*/  UMOV UR10, UR15 ;  /* 0x0000000f000a7c82 */ /* 0x000fc40008000000 */
[----:B------:R4:W-:Y:S02]  /*e080*/  UTMALDG.4D.MULTICAST [UR8], [UR4], UR18, desc[UR6] ;  /* 0x00000608040073b4 */ /* 0x0009e40008019812 */
[----:B----4-:R-:W-:Y:S01]  /*e090*/  NOP ;  /* 0x0000000000007918 */ /* 0x010fe20000000000 */
.L_x_187:
[----:B------:R-:W-:Y:S05]  /*e0a0*/  BSYNC B1 ;  /* 0x0000000000017941 */ /* 0x000fea0003800000 */
.L_x_186:
[----:B------:R-:W-:Y:S01]  /*e0b0*/  VIADD R16, R7, 0x1 ;  /* 0x0000000107107836 */ /* 0x000fe20000000000 */
[----:B------:R-:W-:Y:S04]  /*e0c0*/  BSSY B1, `(.L_x_195) ;  /* 0x0000089000017945 */ /* 0x000fe80003800000 */
[----:B------:R-:W-:-:S04]  /*e0d0*/  ISETP.NE.AND P1, PT, R16, 0x2, PT ;  /* 0x000000021000780c */ /* 0x000fc80003f25270 */
[----:B-1----:R-:W-:Y:S02]  /*e0e0*/  SEL R19, RZ, 0x1, P1 ;  /* 0x00000001ff137807 */ /* 0x002fe40000800000 */
[----:B------:R-:W-:Y:S02]  /*e0f0*/  SEL R16, R16, RZ, P1 ;  /* 0x000000ff10107207 */ /* 0x000fe40000800000 */
[----:B------:R-:W-:Y:S01]  /*e100*/  LOP3.LUT R19, R10, R19, RZ, 0x3c, !PT ;  /* 0x000000130a137212 */ /* 0x000fe200078e3cff */
[----:B------:R-:W-:Y:S06]  /*e110*/  @!P6 BRA `(.L_x_196) ;  /* 0x00000008000ce947 */ /* 0x000fec0003800000 */
[----:B------:R-:W-:Y:S01]  /*e120*/  IADD3 R11, R6, -0x1, RZ ;  /* 0xffffffff060b7810 */ /* 0x000fe20007ffe0ff */
        /* <DEDUP_REMOVED lines=20> */
.L_x_197:
[----:B------:R-:W2:Y:S01]  /*e270*/  S2R R3, SR_CgaCtaId ;  /* 0x0000000000037919 */ /* 0x000ea20000008800 */
[----:B------:R-:W-:-:S04]  /*e280*/  MOV R2, 0x400 ;  /* 0x0000040000027802 */ /* 0x000fc80000000f00 */
[----:B--2---:R-:W-:Y:S02]  /*e290*/  LEA R2, R3, R2, 0x18 ;  /* 0x0000000203027211 */ /* 0x004fe400078ec0ff */
[----:B------:R-:W-:-:S03]  /*e2a0*/  SHF.L.U32 R3, R19, 0x1f, RZ ;  /* 0x0000001f13037819 */ /* 0x000fc600000006ff */
[----:B------:R-:W-:-:S04]  /*e2b0*/  IMAD R2, R16, 0x8, R2 ;  /* 0x0000000810027824 */ /* 0x000fc800078e0202 */
[----:B------:R-:W2:Y:S02]  /*e2c0*/  SYNCS.PHASECHK.TRANS64.TRYWAIT P1, [R2+URZ+0x38840], R3 ;  /* 0x03884003020075a7 */ /* 0x000ea4000802017f */
[----:B--2---:R-:W-:Y:S05]  /*e2d0*/  @!P1 BRA `(.L_x_198) ;  /* 0x00000014000c9947 */ /* 0x004fea0003800000 */
.L_x_236:
        /* <DEDUP_REMOVED lines=9> */
.L_x_199:
[----:B------:R-:W2:Y:S02]  /*e370*/  LDL R3, [R1+0x4] ;  /* 0x0000040001037983 */ /* 0x000ea40000100800 */
[----:B--2---:R-:W-:-:S13]  /*e380*/  ISETP.NE.AND P1, PT, R3, RZ, PT ;  /* 0x000000ff0300720c */ /* 0x004fda0003f25270 */
[----:B------:R-:W-:Y:S05]  /*e390*/  @P1 BRA `(.L_x_200) ;  /* 0x0000000000041947 */ /* 0x000fea0003800000 */
[----:B------:R-:W-:Y:S01]  /*e3a0*/  BPT.TRAP 0x1 ;  /* 0x000000040000795c */ /* 0x000fe20000300000 */
.L_x_200:
        /* <DEDUP_REMOVED lines=40> */
.L_x_237:
[----:B------:R-:W2:Y:S02]  /*e630*/  S2R R3, SR_TID.X ;  /* 0x0000000000037919 */ /* 0x000ea40000002100 */
[----:B--2---:R-:W-:-:S13]  /*e640*/  LOP3.LUT P1, RZ, R3, 0x7f, RZ, 0xc0, !PT ;  /* 0x0000007f03ff7812 */ /* 0x004fda000782c0ff */
[----:B------:R-:W-:-:S04]  /*e650*/  @!P1 MOV R3, 0xa000 ;  /* 0x0000a00000039802 */ /* 0x000fc80000000f00 */
[----:B------:R2:W-:Y:S01]  /*e660*/  @!P1 SYNCS.ARRIVE.TRANS64 RZ, [R2+URZ+0x38850], R3 ;  /* 0x0388500302ff99a7 */ /* 0x0005e2000800003f */
[----:B------:R-:W-:Y:S05]  /*e670*/  @P2 BRA `(.L_x_202) ;  /* 0x0000000000042947 */ /* 0x000fea0003800000 */
[----:B------:R-:W-:Y:S01]  /*e680*/  BPT.TRAP 0x1 ;  /* 0x000000040000795c */ /* 0x000fe20000300000 */
.L_x_202:
[----:B--2---:R-:W2:Y:S02]  /*e690*/  LDL R3, [R1+0x4] ;  /* 0x0000040001037983 */ /* 0x004ea40000100800 */
[----:B--2---:R-:W-:-:S13]  /*e6a0*/  ISETP.NE.AND P1, PT, R3, RZ, PT ;  /* 0x000000ff0300720c */ /* 0x004fda0003f25270 */
[----:B------:R-:W-:Y:S05]  /*e6b0*/  @P1 BRA `(.L_x_203) ;  /* 0x0000000000041947 */ /* 0x000fea0003800000 */
[----:B------:R-:W-:Y:S01]  /*e6c0*/  BPT.TRAP 0x1 ;  /* 0x000000040000795c */ /* 0x000fe20000300000 */
.L_x_203:
[----:B-1----:R-:W2:Y:S01]  /*e6d0*/  LDL.LU R10, [R1] ;  /* 0x00000000010a7983 */ /* 0x002ea20000300800 */
[----:B------:R-:W-:Y:S01]  /*e6e0*/  MOV R3, 0x400 ;  /* 0x0000040000037802 */ /* 0x000fe20000000f00 */
[----:B------:R-:W-:Y:S01]  /*e6f0*/  IMAD R7, R7, 0x5000, R21 ;  /* 0x0000500007077824 */ /* 0x000fe200078e0215 */
[----:B------:R-:W-:Y:S01]  /*e700*/  R2UR UR5, R20 ;  /* 0x00000000140572ca */ /* 0x000fe200000e0000 */
[----:B------:R-:W1:Y:S01]  /*e710*/  S2R R9, SR_CgaCtaId ;  /* 0x0000000000097919 */ /* 0x000e620000008800 */
        /* <DEDUP_REMOVED lines=12> */
[----:B-1----:R-:W-:-:S05]  /*e7e0*/  LEA R3, R9, R3, 0x18 ;  /* 0x0000000309037211 */ /* 0x002fca00078ec0ff */
[----:B------:R-:W-:-:S05]  /*e7f0*/  IMAD R7, R7, 0x2, R3 ;  /* 0x0000000207077824 */ /* 0x000fca00078e0203 */
        /* <DEDUP_REMOVED lines=21> */
.L_x_196:
[----:B------:R-:W-:Y:S05]  /*e950*/  BSYNC B1 ;  /* 0x0000000000017941 */ /* 0x000fea0003800000 */
.L_x_195:
[C---:B------:R-:W-:Y:S02]  /*e960*/  ISETP.GT.AND P1, PT, R6.reuse, 0x1, PT ;  /* 0x000000010600780c */ /* 0x040fe40003f24270 */
[----:B------:R-:W-:-:S11]  /*e970*/  IADD3 R6, R6, -0x2, RZ ;  /* 0xfffffffe06067810 */ /* 0x000fd60007ffe0ff */
[----:B------:R-:W-:Y:S05]  /*e980*/  @P1 BRA `(.L_x_204) ;  /* 0xffffffec009c1947 */ /* 0x000fea000383ffff */
.L_x_185:
[----:B------:R-:W-:Y:S05]  /*e990*/  BSYNC B0 ;  /* 0x0000000000007941 */ /* 0x000fea0003800000 */
.L_x_174:
[----:B------:R-:W-:Y:S04]  /*e9a0*/  BSSY B0, `(.L_x_205) ;  /* 0x000003c000007945 */ /* 0x000fe80003800000 */
[----:B------:R-:W-:Y:S05]  /*e9b0*/  @!P6 BRA `(.L_x_206) ;  /* 0x0000000000e8e947 */ /* 0x000fea0003800000 */
[----:B------:R-:W3:Y:S01]  /*e9c0*/  S2R R3, SR_CgaCtaId ;  /* 0x0000000000037919 */ /* 0x000ee20000008800 */
[----:B------:R-:W-:-:S04]  /*e9d0*/  MOV R2, 0x400 ;  /* 0x0000040000027802 */ /* 0x000fc80000000f00 */
[----:B---3--:R-:W-:-:S05]  /*e9e0*/  LEA R2, R3, R2, 0x18 ;  /* 0x0000000203027211 */ /* 0x008fca00078ec0ff */
[----:B------:R-:W-:Y:S01]  /*e9f0*/  IMAD R3, R16, 0x8, R2 ;  /* 0x0000000810037824 */ /* 0x000fe200078e0202 */
[----:B------:R-:W-:-:S04]  /*ea00*/  SHF.L.U32 R2, R19, 0x1f, RZ ;  /* 0x0000001f13027819 */ /* 0x000fc800000006ff */
[----:B------:R-:W3:Y:S02]  /*ea10*/  SYNCS.PHASECHK.TRANS64.TRYWAIT P0, [R3+URZ+0x38860], R2 ;  /* 0x03886002030075a7 */ /* 0x000ee4000800017f */
[----:B---3--:R-:W-:Y:S05]  /*ea20*/  @!P0 BRA `(.L_x_207) ;  /* 0x0000000c00608947 */ /* 0x008fea0003800000 */
.L_x_238:
        /* <DEDUP_REMOVED lines=9> */
.L_x_208:
[----:B------:R-:W3:Y:S02]  /*eac0*/  LDL R2, [R1+0x4] ;  /* 0x0000040001027983 */ /* 0x000ee40000100800 */
[----:B---3--:R-:W-:-:S13]  /*ead0*/  ISETP.NE.AND P0, PT, R2, RZ, PT ;  /* 0x000000ff0200720c */ /* 0x008fda0003f05270 */
[----:B------:R-:W-:Y:S05]  /*eae0*/  @P0 BRA `(.L_x_209) ;  /* 0x0000000000040947 */ /* 0x000fea0003800000 */
[----:B------:R-:W-:Y:S01]  /*eaf0*/  BPT.TRAP 0x1 ;  /* 0x000000040000795c */ /* 0x000fe20000300000 */
.L_x_209:
[----:B------:R-:W3:Y:S01]  /*eb00*/  LDL R2, [R1] ;  /* 0x0000000001027983 */ /* 0x000ee20000100800 */
[----:B------:R-:W-:Y:S01]  /*eb10*/  MOV R5, 0x400 ;  /* 0x0000040000057802 */ /* 0x000fe20000000f00 */
[----:B-1----:R-:W1:Y:S01]  /*eb20*/  S2R R6, SR_CgaCtaId ;  /* 0x0000000000067919 */ /* 0x002e620000008800 */
[----:B------:R-:W-:Y:S01]  /*eb30*/  IMAD R21, R16, 0x5000, R21 ;  /* 0x0000500010157824 */ /* 0x000fe200078e0215 */
[----:B------:R-:W-:Y:S02]  /*eb40*/  R2UR UR5, R20 ;  /* 0x00000000140572ca */ /* 0x000fe400000e0000 */
[----:B------:R-:W-:Y:S01]  /*eb50*/  R2UR UR9, R3 ;  /* 0x00000000030972ca */ /* 0x000fe200000e0000 */
[----:B------:R-:W-:Y:S01]  /*eb60*/  UIADD3 UR4, UP0, UR36, 0x470, URZ ;  /* 0x0000047024047890 */ /* 0x000fe2000ff1e03f */
[----:B------:R-:W-:Y:S02]  /*eb70*/  R2UR UR12, R0 ;  /* 0x00000000000c72ca */ /* 0x000fe400000e0000 */
[----:B------:R-:W-:-:S02]  /*eb80*/  R2UR UR13, R4 ;  /* 0x00000000040d72ca */ /* 0x000fc400000e0000 */
[----:B-1----:R-:W-:-:S04]  /*eb90*/  LEA R5, R6, R5, 0x18 ;  /* 0x0000000506057211 */ /* 0x002fc800078ec0ff */
[----:B------:R-:W-:-:S04]  /*eba0*/  LEA R21, R21, R5, 0x1 ;  /* 0x0000000515157211 */ /* 0x000fc800078e08ff */
        /* <DEDUP_REMOVED lines=10> */
[----:B------:R-:W-:Y:S01]  /*ec50*/  UIADD3 UR14, UR14, 0x7c00, URZ ;  /* 0x00007c000e0e7890 */ /* 0x000fe2000fffe03f */
[----:B---3--:R-:W-:-:S13]  /*ec60*/  R2UR UR11, R2 ;  /* 0x00000000020b72ca */ /* 0x008fda00000e0000 */
        /* <DEDUP_REMOVED lines=15> */
.L_x_206:
[----:B------:R-:W-:Y:S05]  /*ed60*/  BSYNC B0 ;  /* 0x0000000000007941 */ /* 0x000fea0003800000 */
.L_x_205:
[----:B------:R-:W3:Y:S01]  /*ed70*/  LDL.LU R0, [R1+0x14] ;  /* 0x0000140001007983 */ /* 0x000ee20000300800 */
[----:B------:R-:W-:-:S03]  /*ed80*/  ULDC UR4, c[0x0][0xda4] ;  /* 0x0003690000047ab9 */ /* 0x000fc60000000800 */
[----:B------:R-:W4:Y:S01]  /*ed90*/  LDL.LU R2, [R1+0x1c] ;  /* 0x00001c0001027983 */ /* 0x000f220000300800 */
[----:B------:R-:W-:-:S05]  /*eda0*/  VIADD R16, R16, 0x1 ;  /* 0x0000000110107836 */ /* 0x000fca0000000000 */
[----:B------:R-:W-:-:S04]  /*edb0*/  ISETP.NE.AND P0, PT, R16, 0x2, PT ;  /* 0x000000021000780c */ /* 0x000fc80003f05270 */
[----:B------:R-:W-:Y:S01]  /*edc0*/  SEL R16, R16, RZ, P0 ;  /* 0x000000ff10107207 */ /* 0x000fe20000000000 */
[----:B---3--:R-:W-:Y:S01]  /*edd0*/  VIADD R0, R0, UR39 ;  /* 0x0000002700007c36 */ /* 0x008fe20008000000 */
[----:B----4-:R-:W-:-:S04]  /*ede0*/  IADD3 R2, R2, 0x1, RZ ;  /* 0x0000000102027810 */ /* 0x010fc80007ffe0ff */
[----:B------:R3:W-:Y:S01]  /*edf0*/  STL [R1+0x14], R0 ;  /* 0x0000140001007387 */ /* 0x0007e20000100800 */
[----:B------:R-:W-:-:S03]  /*ee00*/  ISETP.GE.AND P1, PT, R0, UR4, PT ;  /* 0x0000000400007c0c */ /* 0x000fc6000bf26270 */
[----:B------:R4:W-:Y:S01]  /*ee10*/  STL [R1+0x1c], R2 ;  /* 0x00001c0201007387 */ /* 0x0009e20000100800 */
[----:B---3--:R-:W-:-:S04]  /*ee20*/  SEL R0, RZ, 0x1, P0 ;  /* 0x00000001ff007807 */ /* 0x008fc80000000000 */
[----:B------:R-:W-:-:S05]  /*ee30*/  LOP3.LUT R19, R19, R0, RZ, 0x3c, !PT ;  /* 0x0000000013137212 */ /* 0x000fca00078e3cff */
[----:B----4-:R-:W-:Y:S05]  /*ee40*/  @!P1 BRA `(.L_x_210) ;  /* 0xffffffc800fc9947 */ /* 0x010fea000383ffff */
[----:B------:R-:W-:-:S07]  /*ee50*/  LOP3.LUT R2, R2, 0x1, RZ, 0xc, !PT ;  /* 0x0000000102027812 */ /* 0x000fce00078e0cff */
.L_x_157:
[----:B------:R-:W3:Y:S01]  /*ee60*/  S2R R3, SR_CgaCtaId ;  /* 0x0000000000037919 */ /* 0x000ee20000008800 */
[----:B------:R-:W-:Y:S01]  /*ee70*/  MOV R0, 0x400 ;  /* 0x0000040000007802 */ /* 0x000fe20000000f00 */
[----:B------:R-:W-:Y:S03]  /*ee80*/  BSSY B0, `(.L_x_211) ;  /* 0x0000005000007945 */ /* 0x000fe60003800000 */
[----:B---3--:R-:W-:Y:S02]  /*ee90*/  LEA R0, R3, R0, 0x18 ;  /* 0x0000000003007211 */ /* 0x008fe400078ec0ff */
[----:B------:R-:W-:-:S04]  /*eea0*/  SHF.L.U32 R3, R2, 0x1f, RZ ;  /* 0x0000001f02037819 */ /* 0x000fc800000006ff */
[----:B------:R-:W3:Y:S02]  /*eeb0*/  SYNCS.PHASECHK.TRANS64.TRYWAIT P0, [R0+URZ+0x38820], R3 ;  /* 0x03882003000075a7 */ /* 0x000ee4000800017f */
[----:B---3--:R-:W-:Y:S05]  /*eec0*/  @!P0 BRA `(.L_x_212) ;  /* 0x00000008004c8947 */ /* 0x008fea0003800000 */
.L_x_239:
[----:B------:R-:W-:Y:S05]  /*eed0*/  BSYNC B0 ;  /* 0x0000000000007941 */ /* 0x000fea0003800000 */
.L_x_211:
[----:B------:R-:W-:-:S03]  /*eee0*/  UMOV UR4, 0xffffffff ;  /* 0xffffffff00047882 */ /* 0x000fc60000000000 */
[----:B------:R-:W-:Y:S05]  /*eef0*/  BRA.DIV UR4, `(.L_x_213) ;  /* 0x0000000a04547947 */ /* 0x000fea000b800000 */
[----:B------:R-:W4:Y:S02]  /*ef00*/  S2R R2, SR_TID.X ;  /* 0x0000000000027919 */ /* 0x000f240000002100 */
[----:B----4-:R-:W-:-:S04]  /*ef10*/  SHF.R.U32.HI R2, RZ, 0x5, R2 ;  /* 0x00000005ff027819 */ /* 0x010fc80000011602 */
[----:B------:R-:W-:-:S05]  /*ef20*/  LOP3.LUT R2, R2, 0x3, RZ, 0xc0, !PT ;  /* 0x0000000302027812 */ /* 0x000fca00078ec0ff */
[----:B--2---:R2:W4:Y:S02]  /*ef30*/  SHFL.IDX PT, R14, R2, RZ, 0x1f ;  /* 0x00001fff020e7589 */ /* 0x00452400000e0000 */
.L_x_242:
[----:B----4-:R-:W-:Y:S01]  /*ef40*/  ISETP.NE.AND P0, PT, R14, RZ, PT ;  /* 0x000000ff0e00720c */ /* 0x010fe20003f05270 */
[----:B------:R-:W-:-:S12]  /*ef50*/  BSSY B0, `(.L_x_214) ;  /* 0x0000026000007945 */ /* 0x000fd80003800000 */
[----:B------:R-:W-:Y:S05]  /*ef60*/  @P0 BRA `(.L_x_215) ;  /* 0x0000000000900947 */ /* 0x000fea0003800000 */
[----:B------:R-:W-:-:S03]  /*ef70*/  UMOV UR4, 0xffffffff ;  /* 0xffffffff00047882 */ /* 0x000fc60000000000 */
[----:B------:R-:W-:Y:S05]  /*ef80*/  BRA.DIV UR4, `(.L_x_216) ;  /* 0x0000000a04647947 */ /* 0x000fea000b800000 */
[----:B------:R-:W-:-:S13]  /*ef90*/  ELECT P6, URZ, PT ;  /* 0x00000000003f782f */ /* 0x000fda00038c0000 */
.L_x_245:
[----:B------:R-:W-:Y:S05]  /*efa0*/  @!P6 BRA `(.L_x_215) ;  /* 0x000000000080e947 */ /* 0x000fea0003800000 */
[----:B--2---:R-:W2:Y:S02]  /*efb0*/  LDL R2, [R1+0x24] ;  /* 0x0000240001027983 */ /* 0x004ea40000100800 */
[----:B--2---:R-:W-:-:S13]  /*efc0*/  R2UR UR4, R2 ;  /* 0x00000000020472ca */ /* 0x004fda00000e0000 */
[----:B------:R-:W-:-:S06]  /*efd0*/  ULOP3.LUT UR4, UR4, 0x2, URZ, 0xfc, !UPT ;  /* 0x0000000204047892 */ /* 0x000fcc000f8efc3f */
[----:B------:R-:W-:-:S05]  /*efe0*/  IMAD.U32 R2, RZ, RZ, UR4 ;  /* 0x00000004ff027e24 */ /* 0x000fca000f8e00ff */
[----:B------:R-:W-:-:S13]  /*eff0*/  ISETP.NE.AND P2, PT, R2, 0x3, PT ;  /* 0x000000030200780c */ /* 0x000fda0003f45270 */
[----:B------:R-:W-:Y:S05]  /*f000*/  @!P2 BRA `(.L_x_217) ;  /* 0x000000000004a947 */ /* 0x000fea0003800000 */
[----:B------:R-:W-:Y:S01]  /*f010*/  BPT.TRAP 0x1 ;  /* 0x000000040000795c */ /* 0x000fe20000300000 */
.L_x_217:
[----:B---3--:R-:W-:Y:S01]  /*f020*/  VIADD R3, R0, 0x38840 ;  /* 0x0003884000037836 */ /* 0x008fe20000000000 */
[----:B------:R-:W-:Y:S01]  /*f030*/  SHF.L.U32 R5, R19, 0x1f, RZ ;  /* 0x0000001f13057819 */ /* 0x000fe200000006ff */
[----:B------:R-:W-:-:S03]  /*f040*/  VIADD R2, R16, 0x1 ;  /* 0x0000000110027836 */ /* 0x000fc60000000000 */
[----:B-1----:R-:W-:Y:S02]  /*f050*/  LEA R6, R16, R3, 0x3 ;  /* 0x0000000310067211 */ /* 0x002fe400078e18ff */
[----:B------:R-:W-:Y:S02]  /*f060*/  ISETP.NE.AND P1, PT, R2, 0x2, PT ;  /* 0x000000020200780c */ /* 0x000fe40003f25270 */
[----:B------:R-:W1:Y:S02]  /*f070*/  SYNCS.PHASECHK.TRANS64.TRYWAIT P0, [R6+URZ], R5 ;  /* 0x00000005060075a7 */ /* 0x000e64000800017f */
[----:B------:R-:W-:-:S04]  /*f080*/  SEL R4, RZ, 0x1, P1 ;  /* 0x00000001ff047807 */ /* 0x000fc80000800000 */
[----:B------:R-:W-:Y:S02]  /*f090*/  LOP3.LUT R19, R19, R4, RZ, 0x3c, !PT ;  /* 0x0000000413137212 */ /* 0x000fe400078e3cff */
[----:B------:R-:W-:Y:S02]  /*f0a0*/  SEL R4, R2, RZ, P1 ;  /* 0x000000ff02047207 */ /* 0x000fe40000800000 */
[----:B------:R-:W-:-:S03]  /*f0b0*/  SHF.L.U32 R2, R19, 0x1f, RZ ;  /* 0x0000001f13027819 */ /* 0x000fc600000006ff */
[----:B------:R-:W-:Y:S01]  /*f0c0*/  IMAD R3, R4, 0x8, R3 ;  /* 0x0000000804037824 */ /* 0x000fe200078e0203 */
[----:B-1----:R-:W-:Y:S06]  /*f0d0*/  @!P0 BRA `(.L_x_218) ;  /* 0x0000000800308947 */ /* 0x002fec0003800000 */
.L_x_246:
[----:B------:R-:W2:Y:S02]  /*f0e0*/  SYNCS.PHASECHK.TRANS64.TRYWAIT P0, [R3+URZ], R2 ;  /* 0x00000002030075a7 */ /* 0x000ea4000800017f */
[----:B--2---:R-:W-:Y:S05]  /*f0f0*/  @!P0 BRA `(.L_x_219) ;  /* 0x00000008003c8947 */ /* 0x004fea0003800000 */
.L_x_247:
[----:B------:R-:W-:Y:S05]  /*f100*/  @!P2 BRA `(.L_x_220) ;  /* 0x000000000004a947 */ /* 0x000fea0003800000 */
[----:B------:R-:W-:Y:S01]  /*f110*/  BPT.TRAP 0x1 ;  /* 0x000000040000795c */ /* 0x000fe20000300000 */
.L_x_220:
[----:B--2---:R-:W-:-:S05]  /*f120*/  IADD3 R3, R0, 0x38860, RZ ;  /* 0x0003886000037810 */ /* 0x004fca0007ffe0ff */
[----:B------:R-:W-:-:S04]  /*f130*/  IMAD R16, R16, 0x8, R3 ;  /* 0x0000000810107824 */ /* 0x000fc800078e0203 */
[----:B------:R-:W2:Y:S02]  /*f140*/  SYNCS.PHASECHK.TRANS64.TRYWAIT P0, [R16+URZ], R5 ;  /* 0x00000005100075a7 */ /* 0x000ea4000800017f */
[----:B--2---:R-:W-:Y:S05]  /*f150*/  @!P0 BRA `(.L_x_221) ;  /* 0x0000000800388947 */ /* 0x004fea0003800000 */
.L_x_248:
[----:B------:R-:W-:-:S07]  /*f160*/  IMAD R3, R4, 0x8, R3 ;  /* 0x0000000804037824 */ /* 0x000fce00078e0203 */
.L_x_222:
[----:B---3--:R3:W4:Y:S02]  /*f170*/  SYNCS.PHASECHK.TRANS64.TRYWAIT P0, [R3+URZ], R2 ;  /* 0x00000002030075a7 */ /* 0x008724000800017f */
[----:B----4-:R-:W-:Y:S05]  /*f180*/  @!P0 NANOSLEEP.SYNCS 0x989680 ;  /* 0x009896800000895d */ /* 0x010fea0003900000 */
[----:B------:R-:W4:Y:S02]  /*f190*/  @!P0 SYNCS.PHASECHK.TRANS64 P0, [R3+URZ], R2 ;  /* 0x00000002030085a7 */ /* 0x000f24000800007f */
[----:B----4-:R-:W-:Y:S05]  /*f1a0*/  @!P0 BRA `(.L_x_222) ;  /* 0xfffffffc00f08947 */ /* 0x010fea000383ffff */
.L_x_215:
[----:B------:R-:W-:Y:S05]  /*f1b0*/  BSYNC B0 ;  /* 0x0000000000007941 */ /* 0x000fea0003800000 */
.L_x_214:
[----:B------:R-:W-:Y:S05]  /*f1c0*/  EXIT ;  /* 0x000000000000794d */ /* 0x000fea0003800000 */
.L_x_131:
[----:B------:R-:W-:-:S13]  /*f1d0*/  R2UR UR4, R18 ;  /* 0x00000000120472ca */ /* 0x000fda00000e0000 */
[----:B-1----:R-:W-:-:S04]  /*f1e0*/  MOV R3, UR4 ;  /* 0x0000000400037c02 */ /* 0x002fc80008000f00 */
[----:B------:R1:W2:Y:S03]  /*f1f0*/  SYNCS.PHASECHK.TRANS64.TRYWAIT P1, [R3+URZ+0x38800], R0 ;  /* 0x03880000030075a7 */ /* 0x0002a6000802017f */
[----:B--2---:R-:W-:Y:S05]  /*f200*/  @!P1 NANOSLEEP.SYNCS 0x989680 ;  /* 0x009896800000995d */ /* 0x004fea0003900000 */
[----:B------:R-:W2:Y:S02]  /*f210*/  @!P1 SYNCS.PHASECHK.TRANS64 P1, [R3+URZ+0x38800], R0 ;  /* 0x03880000030095a7 */ /* 0x000ea4000802007f */
[----:B--2---:R-:W-:Y:S05]  /*f220*/  @!P1 BRA `(.L_x_131) ;  /* 0xfffffffc00e89947 */ /* 0x004fea000383ffff */
[----:B------:R-:W-:Y:S05]  /*f230*/  BRA `(.L_x_223) ;  /* 0xffffff2400487947 */ /* 0x000fea000383ffff */
.L_x_135:
[----:B--2---:R2:W3:Y:S02]  /*f240*/  SYNCS.PHASECHK.TRANS64.TRYWAIT P1, [R0+URZ+0x38830], R3 ;  /* 0x03883003000075a7 */ /* 0x0044e4000802017f */
[----:B---3--:R-:W-:Y:S05]  /*f250*/  @!P1 NANOSLEEP.SYNCS 0x989680 ;  /* 0x009896800000995d */ /* 0x008fea0003900000 */
[----:B------:R-:W3:Y:S02]  /*f260*/  @!P1 SYNCS.PHASECHK.TRANS64 P1, [R0+URZ+0x38830], R3 ;  /* 0x03883003000095a7 */ /* 0x000ee4000802007f */
[----:B---3--:R-:W-:Y:S05]  /*f270*/  @!P1 BRA `(.L_x_135) ;  /* 0xfffffffc00f09947 */ /* 0x008fea000383ffff */
[----:B------:R-:W-:Y:S05]  /*f280*/  BRA `(.L_x_134) ;  /* 0xffffff24006c7947 */ /* 0x000fea000383ffff */
.L_x_141:
[----:B--2---:R-:W-:-:S04]  /*f290*/  IMAD.U32 R4, RZ, RZ, UR60 ;  /* 0x0000003cff047e24 */ /* 0x004fc8000f8e00ff */
[----:B------:R2:W3:Y:S03]  /*f2a0*/  SYNCS.PHASECHK.TRANS64.TRYWAIT P1, [R4+URZ+0x38830], R3 ;  /* 0x03883003040075a7 */ /* 0x0004e6000802017f */
[----:B---3--:R-:W-:Y:S05]  /*f2b0*/  @!P1 NANOSLEEP.SYNCS 0x989680 ;  /* 0x009896800000995d */ /* 0x008fea0003900000 */
[----:B------:R-:W3:Y:S02]  /*f2c0*/  @!P1 SYNCS.PHASECHK.TRANS64 P1, [R4+URZ+0x38830], R3 ;  /* 0x03883003040095a7 */ /* 0x000ee4000802007f */
[----:B---3--:R-:W-:Y:S05]  /*f2d0*/  @!P1 BRA `(.L_x_141) ;  /* 0xfffffffc00ec9947 */ /* 0x008fea000383ffff */
[----:B------:R-:W-:Y:S05]  /*f2e0*/  BRA `(.L_x_140) ;  /* 0xffffff6400047947 */ /* 0x000fea000383ffff */
.L_x_145:
[----:B-12---:R-:W-:-:S04]  /*f2f0*/  IMAD.U32 R3, RZ, RZ, UR4 ;  /* 0x00000004ff037e24 */ /* 0x006fc8000f8e00ff */
[----:B------:R1:W2:Y:S03]  /*f300*/  SYNCS.PHASECHK.TRANS64.TRYWAIT P1, [R3+URZ+0x38850], R0 ;  /* 0x03885000030075a7 */ /* 0x0002a6000802017f */
[----:B--2---:R-:W-:Y:S05]  /*f310*/  @!P1 NANOSLEEP.SYNCS 0x989680 ;  /* 0x009896800000995d */ /* 0x004fea0003900000 */
[----:B------:R-:W2:Y:S02]  /*f320*/  @!P1 SYNCS.PHASECHK.TRANS64 P1, [R3+URZ+0x38850], R0 ;  /* 0x03885000030095a7 */ /* 0x000ea4000802007f */
[----:B--2---:R-:W-:Y:S05]  /*f330*/  @!P1 BRA `(.L_x_145) ;  /* 0xfffffffc00ec9947 */ /* 0x004fea000383ffff */
[----:B------:R-:W-:Y:S05]  /*f340*/  BRA `(.L_x_144) ;  /* 0xffffff8800547947 */ /* 0x000fea000383ffff */
.L_x_152:
[----:B--2---:R-:W-:-:S04]  /*f350*/  MOV R7, UR8 ;  /* 0x0000000800077c02 */ /* 0x004fc80008000f00 */
[----:B------:R2:W3:Y:S03]  /*f360*/  SYNCS.PHASECHK.TRANS64.TRYWAIT P1, [R7+URZ+0x38850], R0 ;  /* 0x03885000070075a7 */ /* 0x0004e6000802017f */
[----:B---3--:R-:W-:Y:S05]  /*f370*/  @!P1 NANOSLEEP.SYNCS 0x989680 ;  /* 0x009896800000995d */ /* 0x008fea0003900000 */
[----:B------:R-:W3:Y:S02]  /*f380*/  @!P1 SYNCS.PHASECHK.TRANS64 P1, [R7+URZ+0x38850], R0 ;  /* 0x03885000070095a7 */ /* 0x000ee4000802007f */
[----:B---3--:R-:W-:Y:S05]  /*f390*/  @!P1 BRA `(.L_x_152) ;  /* 0xfffffffc00ec9947 */ /* 0x008fea000383ffff */
[----:B------:R-:W-:Y:S05]  /*f3a0*/  BRA `(.L_x_151) ;  /* 0xffffffa400b87947 */ /* 0x000fea000383ffff */
.L_x_165:
[----:B------:R-:W1:Y:S01]  /*f3b0*/  S2R R5, SR_TID.X ;  /* 0x0000000000057919 */ /* 0x000e620000002100 */
[----:B------:R-:W-:Y:S01]  /*f3c0*/  BSSY B0, `(.L_x_224) ;  /* 0x000000a000007945 */ /* 0x000fe20003800000 */
[----:B------:R-:W-:Y:S01]  /*f3d0*/  IMAD.MOV.U32 R12, RZ, RZ, RZ ;  /* 0x000000ffff0c7224 */ /* 0x000fe200078e00ff */
[----:B------:R-:W-:Y:S01]  /*f3e0*/  MOV R11, 0x1f ;  /* 0x0000001f000b7802 */ /* 0x000fe20000000f00 */
[----:B------:R-:W-:Y:S01]  /*f3f0*/  IMAD.MOV.U32 R15, RZ, RZ, -0x1 ;  /* 0xffffffffff0f7424 */ /* 0x000fe200078e00ff */
[----:B-1----:R-:W-:-:S04]  /*f400*/  SHF.R.U32.HI R5, RZ, 0x5, R5 ;  /* 0x00000005ff057819 */ /* 0x002fc80000011605 */
[----:B------:R-:W-:-:S05]  /*f410*/  LOP3.LUT R5, R5, 0x3, RZ, 0xc0, !PT ;  /* 0x0000000305057812 */ /* 0x000fca00078ec0ff */
[----:B------:R-:W-:-:S07]  /*f420*/  IMAD.MOV.U32 R13, RZ, RZ, R5 ;  /* 0x000000ffff0d7224 */ /* 0x000fce00078e0005 */
[----:B------:R-:W-:Y:S05]  /*f430*/  WARPSYNC.COLLECTIVE R15, `(.L_x_225) ;  /* 0x000000000f087348 */ /* 0x000fea0003c00000 */
[----:B------:R1:W2:Y:S02]  /*f440*/  SHFL.IDX P6, R14, R13, R12, R11 ;  /* 0x0000000c0d0e7389 */ /* 0x0002a400000c000b */
[----:B-12---:R-:W-:Y:S01]  /*f450*/  ENDCOLLECTIVE ;  /* 0x000000000000791b */ /* 0x006fe20003800000 */
.L_x_225:
[----:B------:R-:W-:Y:S05]  /*f460*/  BSYNC B0 ;  /* 0x0000000000007941 */ /* 0x000fea0003800000 */
.L_x_224:
[----:B------:R-:W-:Y:S05]  /*f470*/  BRA `(.L_x_226) ;  /* 0xffffffd000287947 */ /* 0x000fea000383ffff */
.L_x_166:
[----:B------:R-:W-:Y:S01]  /*f480*/  BSSY B0, `(.L_x_227) ;  /* 0x0000006000007945 */ /* 0x000fe20003800000 */
[----:B------:R-:W-:-:S07]  /*f490*/  IMAD.MOV.U32 R15, RZ, RZ, -0x1 ;  /* 0xffffffffff0f7424 */ /* 0x000fce00078e00ff */
[----:B------:R-:W-:Y:S05]  /*f4a0*/  WARPSYNC.COLLECTIVE R15, `(.L_x_228) ;  /* 0x000000000f0c7348 */ /* 0x000fea0003c00000 */
[----:B------:R-:W-:Y:S02]  /*f4b0*/  ELECT P6, UR62, PT ;  /* 0x00000000003e782f */ /* 0x000fe400038c0000 */
[----:B------:R-:W-:Y:S01]  /*f4c0*/  MOV R14, UR62 ;  /* 0x0000003e000e7c02 */ /* 0x000fe20008000f00 */
[----:B------:R-:W-:Y:S10]  /*f4d0*/  ENDCOLLECTIVE ;  /* 0x000000000000791b */ /* 0x000ff40003800000 */
.L_x_228:
[----:B------:R-:W-:Y:S05]  /*f4e0*/  BSYNC B0 ;  /* 0x0000000000007941 */ /* 0x000fea0003800000 */
.L_x_227:
[----:B------:R-:W-:Y:S05]  /*f4f0*/  BRA `(.L_x_229) ;  /* 0xffffffd000247947 */ /* 0x000fea000383ffff */
.L_x_169:
[----:B---3--:R3:W4:Y:S02]  /*f500*/  SYNCS.PHASECHK.TRANS64.TRYWAIT P1, [R4+URZ+0x38840], R9 ;  /* 0x03884009040075a7 */ /* 0x008724000802017f */
[----:B----4-:R-:W-:Y:S05]  /*f510*/  @!P1 NANOSLEEP.SYNCS 0x989680 ;  /* 0x009896800000995d */ /* 0x010fea0003900000 */
[----:B------:R-:W4:Y:S02]  /*f520*/  @!P1 SYNCS.PHASECHK.TRANS64 P1, [R4+URZ+0x38840], R9 ;  /* 0x03884009040095a7 */ /* 0x000f24000802007f */
[----:B----4-:R-:W-:Y:S05]  /*f530*/  @!P1 BRA `(.L_x_169) ;  /* 0xfffffffc00f09947 */ /* 0x010fea000383ffff */
[----:B------:R-:W-:Y:S05]  /*f540*/  BRA `(.L_x_230) ;  /* 0xffffffd000887947 */ /* 0x000fea000383ffff */
.L_x_173:
[----:B-1----:R-:W1:Y:S01]  /*f550*/  S2R R9, SR_CgaCtaId ;  /* 0x0000000000097919 */ /* 0x002e620000008800 */
[----:B------:R-:W-:-:S04]  /*f560*/  MOV R7, 0x400 ;  /* 0x0000040000077802 */ /* 0x000fc80000000f00 */
[----:B-1----:R-:W-:-:S04]  /*f570*/  LEA R7, R9, R7, 0x18 ;  /* 0x0000000709077211 */ /* 0x002fc800078ec0ff */
[----:B------:R1:W3:Y:S03]  /*f580*/  SYNCS.PHASECHK.TRANS64.TRYWAIT P1, [R7+URZ+0x38820], R6 ;  /* 0x03882006070075a7 */ /* 0x0002e6000802017f */
[----:B---3--:R-:W-:Y:S05]  /*f590*/  @!P1 NANOSLEEP.SYNCS 0x989680 ;  /* 0x009896800000995d */ /* 0x008fea0003900000 */
[----:B------:R-:W3:Y:S02]  /*f5a0*/  @!P1 SYNCS.PHASECHK.TRANS64 P1, [R7+URZ+0x38820], R6 ;  /* 0x03882006070095a7 */ /* 0x000ee4000802007f */
[----:B---3--:R-:W-:Y:S05]  /*f5b0*/  @!P1 BRA `(.L_x_173) ;  /* 0xfffffffc00e49947 */ /* 0x008fea000383ffff */
[----:B------:R-:W-:Y:S05]  /*f5c0*/  BRA `(.L_x_231) ;  /* 0xffffffd800107947 */ /* 0x000fea000383ffff */
.L_x_179:
[----:B-1----:R1:W2:Y:S02]  /*f5d0*/  SYNCS.PHASECHK.TRANS64.TRYWAIT P1, [R2+URZ+0x38840], R3 ;  /* 0x03884003020075a7 */ /* 0x0022a4000802017f */
[----:B--2---:R-:W-:Y:S05]  /*f5e0*/  @!P1 NANOSLEEP.SYNCS 0x989680 ;  /* 0x009896800000995d */ /* 0x004fea0003900000 */
[----:B------:R-:W2:Y:S02]  /*f5f0*/  @!P1 SYNCS.PHASECHK.TRANS64 P1, [R2+URZ+0x38840], R3 ;  /* 0x03884003020095a7 */ /* 0x000ea4000802007f */
[----:B--2---:R-:W-:Y:S05]  /*f600*/  @!P1 BRA `(.L_x_179) ;  /* 0xfffffffc00f09947 */ /* 0x004fea000383ffff */
[----:B------:R-:W-:Y:S05]  /*f610*/  BRA `(.L_x_232) ;  /* 0xffffffd800b47947 */ /* 0x000fea000383ffff */
.L_x_182:
[----:B-1----:R1:W2:Y:S02]  /*f620*/  SYNCS.PHASECHK.TRANS64.TRYWAIT P1, [R2+URZ+0x38860], R3 ;  /* 0x03886003020075a7 */ /* 0x0022a4000802017f */
[----:B--2---:R-:W-:Y:S05]  /*f630*/  @!P1 NANOSLEEP.SYNCS 0x989680 ;  /* 0x009896800000995d */ /* 0x004fea0003900000 */
[----:B------:R-:W2:Y:S02]  /*f640*/  @!P1 SYNCS.PHASECHK.TRANS64 P1, [R2+URZ+0x38860], R3 ;  /* 0x03886003020095a7 */ /* 0x000ea4000802007f */
[----:B--2---:R-:W-:Y:S05]  /*f650*/  @!P1 BRA `(.L_x_182) ;  /* 0xfffffffc00f09947 */ /* 0x004fea000383ffff */
[----:B------:R-:W-:Y:S05]  /*f660*/  BRA `(.L_x_233) ;  /* 0xffffffdc00747947 */ /* 0x000fea000383ffff */
.L_x_189:
[----:B--2---:R2:W3:Y:S02]  /*f670*/  SYNCS.PHASECHK.TRANS64.TRYWAIT P1, [R2+URZ+0x38840], R3 ;  /* 0x03884003020075a7 */ /* 0x0044e4000802017f */
[----:B---3--:R-:W-:Y:S05]  /*f680*/  @!P1 NANOSLEEP.SYNCS 0x989680 ;  /* 0x009896800000995d */ /* 0x008fea0003900000 */
[----:B------:R-:W3:Y:S02]  /*f690*/  @!P1 SYNCS.PHASECHK.TRANS64 P1, [R2+URZ+0x38840], R3 ;  /* 0x03884003020095a7 */ /* 0x000ee4000802007f */
[----:B---3--:R-:W-:Y:S05]  /*f6a0*/  @!P1 BRA `(.L_x_189) ;  /* 0xfffffffc00f09947 */ /* 0x008fea000383ffff */
[----:B------:R-:W-:Y:S05]  /*f6b0*/  BRA `(.L_x_234) ;  /* 0xffffffe000dc7947 */ /* 0x000fea000383ffff */
.L_x_192:
[----:B-1----:R1:W2:Y:S02]  /*f6c0*/  SYNCS.PHASECHK.TRANS64.TRYWAIT P1, [R2+URZ+0x38860], R19 ;  /* 0x03886013020075a7 */ /* 0x0022a4000802017f */
[----:B--2---:R-:W-:Y:S05]  /*f6d0*/  @!P1 NANOSLEEP.SYNCS 0x989680 ;  /* 0x009896800000995d */ /* 0x004fea0003900000 */
[----:B------:R-:W2:Y:S02]  /*f6e0*/  @!P1 SYNCS.PHASECHK.TRANS64 P1, [R2+URZ+0x38860], R19 ;  /* 0x03886013020095a7 */ /* 0x000ea4000802007f */
[----:B--2---:R-:W-:Y:S05]  /*f6f0*/  @!P1 BRA `(.L_x_192) ;  /* 0xfffffffc00f09947 */ /* 0x004fea000383ffff */
[----:B------:R-:W-:Y:S05]  /*f700*/  BRA `(.L_x_235) ;  /* 0xffffffe4009c7947 */ /* 0x000fea000383ffff */
.L_x_198:
[----:B--2---:R2:W3:Y:S02]  /*f710*/  SYNCS.PHASECHK.TRANS64.TRYWAIT P1, [R2+URZ+0x38840], R3 ;  /* 0x03884003020075a7 */ /* 0x0044e4000802017f */
[----:B---3--:R-:W-:Y:S05]  /*f720*/  @!P1 NANOSLEEP.SYNCS 0x989680 ;  /* 0x009896800000995d */ /* 0x008fea0003900000 */
[----:B------:R-:W3:Y:S02]  /*f730*/  @!P1 SYNCS.PHASECHK.TRANS64 P1, [R2+URZ+0x38840], R3 ;  /* 0x03884003020095a7 */ /* 0x000ee4000802007f */
[----:B---3--:R-:W-:Y:S05]  /*f740*/  @!P1 BRA `(.L_x_198) ;  /* 0xfffffffc00f09947 */ /* 0x008fea000383ffff */
[----:B------:R-:W-:Y:S05]  /*f750*/  BRA `(.L_x_236) ;  /* 0xffffffe800e07947 */ /* 0x000fea000383ffff */
.L_x_201:
[----:B-1----:R1:W2:Y:S02]  /*f760*/  SYNCS.PHASECHK.TRANS64.TRYWAIT P1, [R2+URZ+0x38860], R10 ;  /* 0x0388600a020075a7 */ /* 0x0022a4000802017f */
[----:B--2---:R-:W-:Y:S05]  /*f770*/  @!P1 NANOSLEEP.SYNCS 0x989680 ;  /* 0x009896800000995d */ /* 0x004fea0003900000 */
[----:B------:R-:W2:Y:S02]  /*f780*/  @!P1 SYNCS.PHASECHK.TRANS64 P1, [R2+URZ+0x38860], R10 ;  /* 0x0388600a020095a7 */ /* 0x000ea4000802007f */
[----:B--2---:R-:W-:Y:S05]  /*f790*/  @!P1 BRA `(.L_x_201) ;  /* 0xfffffffc00f09947 */ /* 0x004fea000383ffff */
[----:B------:R-:W-:Y:S05]  /*f7a0*/  BRA `(.L_x_237) ;  /* 0xffffffec00a07947 */ /* 0x000fea000383ffff */
.L_x_207:
[----:B---3--:R3:W4:Y:S02]  /*f7b0*/  SYNCS.PHASECHK.TRANS64.TRYWAIT P0, [R3+URZ+0x38860], R2 ;  /* 0x03886002030075a7 */ /* 0x008724000800017f */
[----:B----4-:R-:W-:Y:S05]  /*f7c0*/  @!P0 NANOSLEEP.SYNCS 0x989680 ;  /* 0x009896800000895d */ /* 0x010fea0003900000 */
[----:B------:R-:W4:Y:S02]  /*f7d0*/  @!P0 SYNCS.PHASECHK.TRANS64 P0, [R3+URZ+0x38860], R2 ;  /* 0x03886002030085a7 */ /* 0x000f24000800007f */
[----:B----4-:R-:W-:Y:S05]  /*f7e0*/  @!P0 BRA `(.L_x_207) ;  /* 0xfffffffc00f08947 */ /* 0x010fea000383ffff */
[----:B------:R-:W-:Y:S05]  /*f7f0*/  BRA `(.L_x_238) ;  /* 0xfffffff0008c7947 */ /* 0x000fea000383ffff */
.L_x_212:
[----:B---3--:R3:W4:Y:S02]  /*f800*/  SYNCS.PHASECHK.TRANS64.TRYWAIT P0, [R0+URZ+0x38820], R3 ;  /* 0x03882003000075a7 */ /* 0x008724000800017f */
[----:B----4-:R-:W-:Y:S05]  /*f810*/  @!P0 NANOSLEEP.SYNCS 0x989680 ;  /* 0x009896800000895d */ /* 0x010fea0003900000 */
[----:B------:R-:W4:Y:S02]  /*f820*/  @!P0 SYNCS.PHASECHK.TRANS64 P0, [R0+URZ+0x38820], R3 ;  /* 0x03882003000085a7 */ /* 0x000f24000800007f */
[----:B----4-:R-:W-:Y:S05]  /*f830*/  @!P0 BRA `(.L_x_212) ;  /* 0xfffffffc00f08947 */ /* 0x010fea000383ffff */
[----:B------:R-:W-:Y:S05]  /*f840*/  BRA `(.L_x_239) ;  /* 0xfffffff400a07947 */ /* 0x000fea000383ffff */
.L_x_213:
[----:B------:R-:W4:Y:S01]  /*f850*/  S2R R2, SR_TID.X ;  /* 0x0000000000027919 */ /* 0x000f220000002100 */
[----:B------:R-:W-:Y:S01]  /*f860*/  BSSY B0, `(.L_x_240) ;  /* 0x000000a000007945 */ /* 0x000fe20003800000 */
[----:B------:R-:W-:Y:S01]  /*f870*/  IMAD.MOV.U32 R12, RZ, RZ, RZ ;  /* 0x000000ffff0c7224 */ /* 0x000fe200078e00ff */
[----:B--2---:R-:W-:Y:S01]  /*f880*/  MOV R15, 0xffffffff ;  /* 0xffffffff000f7802 */ /* 0x004fe20000000f00 */
[----:B------:R-:W-:Y:S01]  /*f890*/  IMAD.MOV.U32 R11, RZ, RZ, 0x1f ;  /* 0x0000001fff0b7424 */ /* 0x000fe200078e00ff */
[----:B----4-:R-:W-:-:S04]  /*f8a0*/  SHF.R.U32.HI R2, RZ, 0x5, R2 ;  /* 0x00000005ff027819 */ /* 0x010fc80000011602 */
[----:B------:R-:W-:-:S04]  /*f8b0*/  LOP3.LUT R2, R2, 0x3, RZ, 0xc0, !PT ;  /* 0x0000000302027812 */ /* 0x000fc800078ec0ff */
[----:B------:R-:W-:-:S07]  /*f8c0*/  MOV R13, R2 ;  /* 0x00000002000d7202 */ /* 0x000fce0000000f00 */
[----:B-1-3--:R-:W-:Y:S05]  /*f8d0*/  WARPSYNC.COLLECTIVE R15, `(.L_x_241) ;  /* 0x000000000f087348 */ /* 0x00afea0003c00000 */
[----:B------:R2:W4:Y:S02]  /*f8e0*/  SHFL.IDX P6, R14, R13, R12, R11 ;  /* 0x0000000c0d0e7389 */ /* 0x00052400000c000b */
[----:B-1234-:R-:W-:Y:S01]  /*f8f0*/  ENDCOLLECTIVE ;  /* 0x000000000000791b */ /* 0x01efe20003800000 */
.L_x_241:
[----:B------:R-:W-:Y:S05]  /*f900*/  BSYNC B0 ;  /* 0x0000000000007941 */ /* 0x000fea0003800000 */
.L_x_240:
[----:B------:R-:W-:Y:S05]  /*f910*/  BRA `(.L_x_242) ;  /* 0xfffffff400887947 */ /* 0x000fea000383ffff */
.L_x_216:
[----:B------:R-:W-:Y:S01]  /*f920*/  BSSY B1, `(.L_x_243) ;  /* 0x0000006000017945 */ /* 0x000fe20003800000 */
[----:B------:R-:W-:-:S07]  /*f930*/  IMAD.MOV.U32 R15, RZ, RZ, -0x1 ;  /* 0xffffffffff0f7424 */ /* 0x000fce00078e00ff */
[----:B-123--:R-:W-:Y:S05]  /*f940*/  WARPSYNC.COLLECTIVE R15, `(.L_x_244) ;  /* 0x000000000f0c7348 */ /* 0x00efea0003c00000 */
[----:B------:R-:W-:Y:S02]  /*f950*/  ELECT P6, UR62, PT ;  /* 0x00000000003e782f */ /* 0x000fe400038c0000 */
[----:B------:R-:W-:Y:S01]  /*f960*/  MOV R14, UR62 ;  /* 0x0000003e000e7c02 */ /* 0x000fe20008000f00 */
[----:B-123--:R-:W-:Y:S10]  /*f970*/  ENDCOLLECTIVE ;  /* 0x000000000000791b */ /* 0x00eff40003800000 */
.L_x_244:
[----:B------:R-:W-:Y:S05]  /*f980*/  BSYNC B1 ;  /* 0x0000000000017941 */ /* 0x000fea0003800000 */
.L_x_243:
[----:B------:R-:W-:Y:S05]  /*f990*/  BRA `(.L_x_245) ;  /* 0xfffffff400807947 */ /* 0x000fea000383ffff */
.L_x_218:
[----:B-1----:R1:W2:Y:S02]  /*f9a0*/  SYNCS.PHASECHK.TRANS64.TRYWAIT P0, [R6+URZ], R5 ;  /* 0x00000005060075a7 */ /* 0x0022a4000800017f */
[----:B--2---:R-:W-:Y:S05]  /*f9b0*/  @!P0 NANOSLEEP.SYNCS 0x989680 ;  /* 0x009896800000895d */ /* 0x004fea0003900000 */
[----:B------:R-:W2:Y:S02]  /*f9c0*/  @!P0 SYNCS.PHASECHK.TRANS64 P0, [R6+URZ], R5 ;  /* 0x00000005060085a7 */ /* 0x000ea4000800007f */
[----:B--2---:R-:W-:Y:S05]  /*f9d0*/  @!P0 BRA `(.L_x_218) ;  /* 0xfffffffc00f08947 */ /* 0x004fea000383ffff */
[----:B------:R-:W-:Y:S05]  /*f9e0*/  BRA `(.L_x_246) ;  /* 0xfffffff400bc7947 */ /* 0x000fea000383ffff */
.L_x_219:
[----:B--2---:R2:W3:Y:S02]  /*f9f0*/  SYNCS.PHASECHK.TRANS64.TRYWAIT P0, [R3+URZ], R2 ;  /* 0x00000002030075a7 */ /* 0x0044e4000800017f */
[----:B---3--:R-:W-:Y:S05]  /*fa00*/  @!P0 NANOSLEEP.SYNCS 0x989680 ;  /* 0x009896800000895d */ /* 0x008fea0003900000 */
[----:B------:R-:W3:Y:S02]  /*fa10*/  @!P0 SYNCS.PHASECHK.TRANS64 P0, [R3+URZ], R2 ;  /* 0x00000002030085a7 */ /* 0x000ee4000800007f */
[----:B---3--:R-:W-:Y:S05]  /*fa20*/  @!P0 BRA `(.L_x_219) ;  /* 0xfffffffc00f08947 */ /* 0x008fea000383ffff */
[----:B------:R-:W-:Y:S05]  /*fa30*/  BRA `(.L_x_247) ;  /* 0xfffffff400b07947 */ /* 0x000fea000383ffff */
.L_x_221:
[----:B--2---:R2:W3:Y:S02]  /*fa40*/  SYNCS.PHASECHK.TRANS64.TRYWAIT P0, [R16+URZ], R5 ;  /* 0x00000005100075a7 */ /* 0x0044e4000800017f */
[----:B---3--:R-:W-:Y:S05]  /*fa50*/  @!P0 NANOSLEEP.SYNCS 0x989680 ;  /* 0x009896800000895d */ /* 0x008fea0003900000 */
[----:B------:R-:W3:Y:S02]  /*fa60*/  @!P0 SYNCS.PHASECHK.TRANS64 P0, [R16+URZ], R5 ;  /* 0x00000005100085a7 */ /* 0x000ee4000800007f */
[----:B---3--:R-:W-:Y:S05]  /*fa70*/  @!P0 BRA `(.L_x_221) ;  /* 0xfffffffc00f08947 */ /* 0x008fea000383ffff */
[----:B------:R-:W-:Y:S05]  /*fa80*/  BRA `(.L_x_248) ;  /* 0xfffffff400b47947 */ /* 0x000fea000383ffff */
.L_x_249:
        /* <DEDUP_REMOVED lines=15> */
.L_x_2839:


//--------------------- .text._ZN7cutlass13device_kernelIN5flash11enable_sm90INS1_16FlashAttnFwdSm90INS1_25CollectiveMainloopFwdSm90ILi2EN4cute5tupleIJNS5_1CILi1EEES8_S8_EEENS6_IJNS7_ILi128EEENS7_ILi80EEENS7_ILi256EEEEEELi256ENS_6half_tEfNS_4arch4Sm90ELb0ELb0ELb1ELb1ELb0ELb0ELb0ELb1ELb1ELb0ELb0ELb0EEENS1_21CollectiveEpilogueFwdINS6_IJSA_SC_SB_EEES9_SE_SG_Li256ELb1ELb0ELb0ELb0EEENS1_36VarlenDynamicPersistentTileSchedulerILi128ELi80ELi256ELi32ELb0ELb0ELb1ELb0ELb1ELb1EEEEEEEEEvNT_6ParamsE --------------------------
	.section	.text._ZN7cutlass13device_kernelIN5flash11enable_sm90INS1_16FlashAttnFwdSm90INS1_25CollectiveMainloopFwdSm90ILi2EN4cute5tupleIJNS5_1CILi1EEES8_S8_EEENS6_IJNS7_ILi128EEENS7_ILi80EEENS7_ILi256EEEEEELi256ENS_6half_tEfNS_4arch4Sm90ELb0ELb0ELb1ELb1ELb0ELb0ELb0ELb1ELb1ELb0ELb0ELb0EEENS1_21CollectiveEpilogueFwdINS6_IJSA_SC_SB_EEES9_SE_SG_Li256ELb1ELb0ELb0ELb0EEENS1_36VarlenDynamicPersistentTileSchedulerILi128ELi80ELi256ELi32ELb0ELb0ELb1ELb0ELb1ELb1EEEEEEEEEvNT_6ParamsE,"ax",@progbits
	.align	128
.text._ZN7cutlass13device_kernelIN5flash11enable_sm90INS1_16FlashAttnFwdSm90INS1_25CollectiveMainloopFwdSm90ILi2EN4cute5tupleIJNS5_1CILi1EEES8_S8_EEENS6_IJNS7_ILi128EEENS7_ILi80EEENS7_ILi256EEEEEELi256ENS_6half_tEfNS_4arch4Sm90ELb0ELb0ELb1ELb1ELb0ELb0ELb0ELb1ELb1ELb0ELb0ELb0EEENS1_21CollectiveEpilogueFwdINS6_IJSA_SC_SB_EEES9_SE_SG_Li256ELb1ELb0ELb0ELb0EEENS1_36VarlenDynamicPersistentTileSchedulerILi128ELi80ELi256ELi32ELb0ELb0ELb1ELb0ELb1ELb1EEEEEEEEEvNT_6ParamsE:
        .type           _ZN7cutlass13device_kernelIN5flash11enable_sm90INS1_16FlashAttnFwdSm90INS1_25CollectiveMainloopFwdSm90ILi2EN4cute5tupleIJNS5_1CILi1EEES8_S8_EEENS6_IJNS7_ILi128EEENS7_ILi80EEENS7_ILi256EEEEEELi256ENS_6half_tEfNS_4arch4Sm90ELb0ELb0ELb1ELb1ELb0ELb0ELb0ELb1ELb1ELb0ELb0ELb0EEENS1_21CollectiveEpilogueFwdINS6_IJSA_SC_SB_EEES9_SE_SG_Li256ELb1ELb0ELb0ELb0EEENS1_36VarlenDynamicPersistentTileSchedulerILi128ELi80ELi256ELi32ELb0ELb0ELb1ELb0ELb1ELb1EEEEEEEEEvNT_6ParamsE,@function
        .size           _ZN7cutlass13device_kernelIN5flash11enable_sm90INS1_16FlashAttnFwdSm90INS1_25CollectiveMainloopFwdSm90ILi2EN4cute5tupleIJNS5_1CILi1EEES8_S8_EEENS6_IJNS7_ILi128EEENS7_ILi80EEENS7_ILi256EEEEEELi256ENS_6half_tEfNS_4arch4Sm90ELb0ELb0ELb1ELb1ELb0ELb0ELb0ELb1ELb1ELb0ELb0ELb0EEENS1_21CollectiveEpilogueFwdINS6_IJSA_SC_SB_EEES9_SE_SG_Li256ELb1ELb0ELb0ELb0EEENS1_36VarlenDynamicPersistentTileSchedulerILi128ELi80ELi256ELi32ELb0ELb0ELb1ELb0ELb1ELb1EEEEEEEEEvNT_6ParamsE,(.L_x_2840 - _ZN7cutlass13device_kernelIN5flash11enable_sm90INS1_16FlashAttnFwdSm90INS1_25CollectiveMainloopFwdSm90ILi2EN4cute5tupleIJNS5_1CILi1EEES8_S8_EEENS6_IJNS7_ILi128EEENS7_ILi80EEENS7_ILi256EEEEEELi256ENS_6half_tEfNS_4arch4Sm90ELb0ELb0ELb1ELb1ELb0ELb0ELb0ELb1ELb1ELb0ELb0ELb0EEENS1_21CollectiveEpilogueFwdINS6_IJSA_SC_SB_EEES9_SE_SG_Li256ELb1ELb0ELb0ELb0EEENS1_36VarlenDynamicPersistentTileSchedulerILi128ELi80ELi256ELi32ELb0ELb0ELb1ELb0ELb1ELb1EEEEEEEEEvNT_6ParamsE)
        .other          _ZN7cutlass13device_kernelIN5flash11enable_sm90INS1_16FlashAttnFwdSm90INS1_25CollectiveMainloopFwdSm90ILi2EN4cute5tupleIJNS5_1CILi1EEES8_S8_EEENS6_IJNS7_ILi128EEENS7_ILi80EEENS7_ILi256EEEEEELi256ENS_6half_tEfNS_4arch4Sm90ELb0ELb0ELb1ELb1ELb0ELb0ELb0ELb1ELb1ELb0ELb0ELb0EEENS1_21CollectiveEpilogueFwdINS6_IJSA_SC_SB_EEES9_SE_SG_Li256ELb1ELb0ELb0ELb0EEENS1_36VarlenDynamicPersistentTileSchedulerILi128ELi80ELi256ELi32ELb0ELb0ELb1ELb0ELb1ELb1EEEEEEEEEvNT_6ParamsE,@"STO_CUDA_ENTRY STV_DEFAULT"
_ZN7cutlass13device_kernelIN5flash11enable_sm90INS1_16FlashAttnFwdSm90INS1_25CollectiveMainloopFwdSm90ILi2EN4cute5tupleIJNS5_1CILi1EEES8_S8_EEENS6_IJNS7_ILi128EEENS7_ILi80EEENS7_ILi256EEEEEELi256ENS_6half_tEfNS_4arch4Sm90ELb0ELb0ELb1ELb1ELb0ELb0ELb0ELb1ELb1ELb0ELb0ELb0EEENS1_21CollectiveEpilogueFwdINS6_IJSA_SC_SB_EEES9_SE_SG_Li256ELb1ELb0ELb0ELb0EEENS1_36VarlenDynamicPersistentTileSchedulerILi128ELi80ELi256ELi32ELb0ELb0ELb1ELb0ELb1ELb1EEEEEEEEEvNT_6ParamsE:
[----:B------:R-:W0:Y:S02]  /*0000*/  LDC R1, c[0x0][0x28] ;  /* 0x00000a00ff017b82 */ /* 0x000e240000000800 */
[----:B0-----:R-:W-:Y:S01]  /*0010*/  VIADD R1, R1, 0xffffffc8 ;  /* 0xffffffc801017836 */ /* 0x001fe20000000000 */
[----:B------:R-:W0:Y:S01]  /*0020*/  S2R R3, SR_TID.X ;  /* 0x0000000000037919 */ /* 0x000e220000002100 */
[----:B------:R-:W-:Y:S01]  /*0030*/  ELECT P0, URZ, PT ;  /* 0x00000000003f782f */ /* 0x000fe20003800000 */
[----:B------:R-:W-:Y:S01]  /*0040*/  BSSY B0, `(.L_x_250) ;  /* 0x0000011000007945 */ /* 0x000fe20003800000 */
[----:B0-----:R-:W-:-:S05]  /*0050*/  SHF.R.U32.HI R0, RZ, 0x5, R3 ;  /* 0x00000005ff007819 */ /* 0x001fca0000011603 */
[----:B------:R-:W0:Y:S02]  /*0060*/  SHFL.IDX PT, R2, R0, RZ, 0x1f ;  /* 0x00001fff00027589 */ /* 0x000e2400000e0000 */
[----:B0-----:R-:W-:Y:S02]  /*0070*/  ISETP.EQ.AND P0, PT, R2, RZ, P0 ;  /* 0x000000ff0200720c */ /* 0x001fe40000702270 */
[----:B------:R-:W-:-:S11]  /*0080*/  SHF.R.U32.HI R2, RZ, 0x7, R3 ;  /* 0x00000007ff027819 */ /* 0x000fd60000011603 */
[----:B------:R-:W-:Y:S05]  /*0090*/  @!P0 BRA `(.L_x_251) ;  /* 0x00000000002c8947 */ /* 0x000fea0003800000 */
[----:B------:R-:W-:Y:S02]  /*00a0*/  ULDC.64 UR4, c[0x0][0x198] ;  /* 0x0000660000047ab9 */ /* 0x000fe40000000a00 */
[----:B------:R-:W-:Y:S02]  /*00b0*/  UIADD3 UR6, UP0, UR4, 0x270, URZ ;  /* 0x0000027004067890 */ /* 0x000fe4000ff1e03f */
[----:B------:R-:W-:Y:S02]  /*00c0*/  UIADD3 UR8, UP1, UR4, 0x370, URZ ;  /* 0x0000037004087890 */ /* 0x000fe4000ff3e03f */
[----:B------:R-:W-:Y:S02]  /*00d0*/  UIADD3 UR4, UP2, UR4, 0x470, URZ ;  /* 0x0000047004047890 */ /* 0x000fe4000ff5e03f */
[----:B------:R-:W-:Y:S02]  /*00e0*/  UIADD3.X UR7, URZ, UR5, URZ, UP0, !UPT ;  /* 0x000000053f077290 */ /* 0x000fe400087fe43f */
[----:B------:R-:W-:-:S02]  /*00f0*/  UIADD3.X UR9, URZ, UR5, URZ, UP1, !UPT ;  /* 0x000000053f097290 */ /* 0x000fc40008ffe43f */
[----:B------:R-:W-:-:S05]  /*0100*/  UIADD3.X UR5, URZ, UR5, URZ, UP2, !UPT ;  /* 0x000000053f057290 */ /* 0x000fca00097fe43f */
[----:B------:R0:W-:Y:S02]  /*0110*/  UTMACCTL.PF [UR6] ;  /* 0x00000000060079b9 */ /* 0x0001e40008040000 */
[----:B------:R0:W-:Y:S02]  /*0120*/  UTMACCTL.PF [UR8] ;  /* 0x00000000080079b9 */ /* 0x0001e40008040000 */
[----:B------:R0:W-:Y:S02]  /*0130*/  UTMACCTL.PF [UR4] ;  /* 0x00000000040079b9 */ /* 0x0001e40008040000 */
[----:B0-----:R-:W-:Y:S01]  /*0140*/  NOP ;  /* 0x0000000000007918 */ /* 0x001fe20000000000 */
.L_x_251:
[----:B------:R-:W-:Y:S05]  /*0150*/  BSYNC B0 ;  /* 0x0000000000007941 */ /* 0x000fea0003800000 */
.L_x_250:
[----:B------:R-:W-:Y:S01]  /*0160*/  VOTEU.ANY UP0, P0 ;  /* 0x00000000003f7886 */ /* 0x000fe20000000100 */
[----:B------:R-:W0:Y:S01]  /*0170*/  SHFL.IDX PT, R2, R2, RZ, 0x1f ;  /* 0x00001fff02027589 */ /* 0x000e2200000e0000 */
[----:B------:R-:W-:Y:S01]  /*0180*/  UMOV UR4, 0x1 ;  /* 0x0000000100047882 */ /* 0x000fe20000000000 */
[----:B------:R-:W-:Y:S01]  /*0190*/  UMOV UR7, 0x100 ;  /* 0x0000010000077882 */ /* 0x000fe20000000000 */
[----:B------:R-:W-:Y:S01]  /*01a0*/  VOTEU.ANY UP1, P0 ;  /* 0x00000000003f7886 */ /* 0x000fe20000020100 */
[----:B------:R-:W1:Y:S01]  /*01b0*/  @UP0 S2UR UR8, SR_CgaCtaId ;  /* 0x00000000000809c3 */ /* 0x000e620000008800 */
[----:B------:R-:W2:Y:S01]  /*01c0*/  SHFL.IDX PT, R3, R0, RZ, 0x1f ;  /* 0x00001fff00037589 */ /* 0x000ea200000e0000 */
[----:B------:R-:W-:Y:S01]  /*01d0*/  @UP0 UMOV UR6, 0x400 ;  /* 0x0000040000060882 */ /* 0x000fe20000000000 */
[----:B------:R-:W-:-:S04]  /*01e0*/  @UP0 UIADD3 UR4, -UR4, 0x100000, URZ ;  /* 0x0010000004040890 */ /* 0x000fc8000fffe13f */
[----:B------:R-:W-:Y:S02]  /*01f0*/  @UP0 USHF.L.U32 UR5, UR4, 0xb, URZ ;  /* 0x0000000b04050899 */ /* 0x000fe4000800063f */
[----:B------:R-:W-:Y:S01]  /*0200*/  @UP0 USHF.L.U32 UR4, UR4, 0x1, URZ ;  /* 0x0000000104040899 */ /* 0x000fe2000800063f */
[----:B------:R-:W-:Y:S01]  /*0210*/  VOTEU.ANY UP2, P0 ;  /* 0x00000000003f7886 */ /* 0x000fe20000040100 */
[----:B0-----:R-:W-:Y:S01]  /*0220*/  R2UR UR9, R2 ;  /* 0x00000000020972ca */ /* 0x001fe200000e0000 */
[----:B-1----:R-:W-:Y:S01]  /*0230*/  @UP0 ULEA UR8, UR8, UR6, 0x18 ;  /* 0x0000000608080291 */ /* 0x002fe2000f8ec03f */
[----:B--2---:R-:W-:Y:S01]  /*0240*/  ISETP.NE.AND P1, PT, R3, RZ, PT ;  /* 0x000000ff0300720c */ /* 0x004fe20003f25270 */
[----:B------:R-:W-:-:S04]  /*0250*/  @UP0 UIADD3 UR6, -UR7, 0x100000, URZ ;  /* 0x0010000007060890 */ /* 0x000fc8000fffe13f */
[----:B------:R-:W-:Y:S02]  /*0260*/  @UP0 USHF.L.U32 UR7, UR6, 0xb, URZ ;  /* 0x0000000b06070899 */ /* 0x000fe4000800063f */
[----:B------:R-:W-:-:S04]  /*0270*/  @UP0 USHF.L.U32 UR6, UR6, 0x1, URZ ;  /* 0x0000000106060899 */ /* 0x000fc8000800063f */
[----:B------:R-:W-:Y:S01]  /*0280*/  UISETP.NE.AND UP0, UPT, UR9, URZ, UPT ;  /* 0x0000003f0900728c */ /* 0x000fe2000bf05270 */
[----:B------:R-:W0:Y:S02]  /*0290*/  FENCE.VIEW.ASYNC.S ;  /* 0x00000000000073c6 */ /* 0x000e240000000000 */
[----:B0-----:R0:W1:Y:S05]  /*02a0*/  @UP1 SYNCS.EXCH.64 URZ, [UR8+0x38800], UR4 ;  /* 0x03880004083f15b2 */ /* 0x00106a0008000100 */
[----:B------:R0:W2:Y:S01]  /*02b0*/  @UP2 SYNCS.EXCH.64 URZ, [UR8+0x38820], UR6 ;  /* 0x03882006083f25b2 */ /* 0x0000a20008000100 */
[----:B------:R-:W-:Y:S05]  /*02c0*/  @P1 BRA `(.L_x_252) ;  /* 0x0000000000481947 */ /* 0x000fea0003800000 */
[----:B0-----:R-:W0:Y:S01]  /*02d0*/  S2UR UR5, SR_CgaCtaId ;  /* 0x00000000000579c3 */ /* 0x001e220000008800 */
[----:B------:R-:W-:Y:S01]  /*02e0*/  UMOV UR4, 0x400 ;  /* 0x0000040000047882 */ /* 0x000fe20000000000 */
[----:B------:R-:W-:Y:S01]  /*02f0*/  UMOV UR6, 0x1 ;  /* 0x0000000100067882 */ /* 0x000fe20000000000 */
[----:B------:R-:W-:Y:S01]  /*0300*/  UMOV UR9, 0x2 ;  /* 0x0000000200097882 */ /* 0x000fe20000000000 */
[----:B------:R-:W-:-:S04]  /*0310*/  UIADD3 UR6, -UR6, 0x100000, URZ ;  /* 0x0010000006067890 */ /* 0x000fc8000fffe13f */
[----:B------:R-:W-:Y:S02]  /*0320*/  USHF.L.U32 UR7, UR6, 0xb, URZ ;  /* 0x0000000b06077899 */ /* 0x000fe4000800063f */
[----:B------:R-:W-:Y:S01]  /*0330*/  USHF.L.U32 UR6, UR6, 0x1, URZ ;  /* 0x0000000106067899 */ /* 0x000fe2000800063f */
[----:B------:R-:W-:Y:S01]  /*0340*/  ELECT P0, URZ, PT ;  /* 0x00000000003f782f */ /* 0x000fe20003800000 */
[----:B0-----:R-:W-:Y:S02]  /*0350*/  ULEA UR8, UR5, UR4, 0x18 ;  /* 0x0000000405087291 */ /* 0x001fe4000f8ec03f */
[----:B------:R-:W-:-:S04]  /*0360*/  UIADD3 UR4, -UR9, 0x100000, URZ ;  /* 0x0010000009047890 */ /* 0x000fc8000fffe13f */
[----:B------:R-:W-:Y:S02]  /*0370*/  USHF.L.U32 UR5, UR4, 0xb, URZ ;  /* 0x0000000b04057899 */ /* 0x000fe4000800063f */
[----:B------:R-:W-:Y:S01]  /*0380*/  USHF.L.U32 UR4, UR4, 0x1, URZ ;  /* 0x0000000104047899 */ /* 0x000fe2000800063f */
[----:B------:R-:W0:Y:S03]  /*0390*/  FENCE.VIEW.ASYNC.S ;  /* 0x00000000000073c6 */ /* 0x000e260000000000 */
[----:B0-----:R3:W4:Y:S08]  /*03a0*/  SYNCS.EXCH.64 URZ, [UR8+0x38830], UR6 ;  /* 0x03883006083f75b2 */ /* 0x0017300008000100 */
[----:B------:R3:W0:Y:S01]  /*03b0*/  SYNCS.EXCH.64 URZ, [UR8+0x38840], UR4 ;  /* 0x03884004083f75b2 */ /* 0x0006220008000100 */
[----:B------:R3:W0:Y:S01]  /*03c0*/  SYNCS.EXCH.64 URZ, [UR8+0x38838], UR6 ;  /* 0x03883806083f75b2 */ /* 0x0006220008000100 */
[----:B------:R3:W0:Y:S02]  /*03d0*/  SYNCS.EXCH.64 URZ, [UR8+0x38848], UR4 ;  /* 0x03884804083f75b2 */ /* 0x0006240008000100 */
[----:B---3--:R-:W-:Y:S01]  /*03e0*/  NOP ;  /* 0x0000000000007918 */ /* 0x008fe20000000000 */
.L_x_252:
[----:B------:R-:W3:Y:S01]  /*03f0*/  SHFL.IDX PT, R2, R0, RZ, 0x1f ;  /* 0x00001fff00027589 */ /* 0x000ee200000e0000 */
[----:B------:R-:W-:Y:S01]  /*0400*/  NOP ;  /* 0x0000000000007918 */ /* 0x000fe20000000000 */
[----:B---3--:R-:W-:-:S13]  /*0410*/  ISETP.NE.AND P0, PT, R2, RZ, PT ;  /* 0x000000ff0200720c */ /* 0x008fda0003f05270 */
[----:B------:R-:W-:Y:S05]  /*0420*/  @P0 BRA `(.L_x_253) ;  /* 0x0000000000480947 */ /* 0x000fea0003800000 */
[----:B0-----:R-:W0:Y:S01]  /*0430*/  S2UR UR5, SR_CgaCtaId ;  /* 0x00000000000579c3 */ /* 0x001e220000008800 */
[----:B------:R-:W-:Y:S01]  /*0440*/  UMOV UR4, 0x400 ;  /* 0x0000040000047882 */ /* 0x000fe20000000000 */
[----:B------:R-:W-:Y:S01]  /*0450*/  UMOV UR6, 0x1 ;  /* 0x0000000100067882 */ /* 0x000fe20000000000 */
[----:B------:R-:W-:Y:S01]  /*0460*/  UMOV UR7, 0x2 ;  /* 0x0000000200077882 */ /* 0x000fe20000000000 */
[----:B------:R-:W-:Y:S01]  /*0470*/  ELECT P0, URZ, PT ;  /* 0x00000000003f782f */ /* 0x000fe20003800000 */
[----:B0-----:R-:W-:Y:S02]  /*0480*/  ULEA UR8, UR5, UR4, 0x18 ;  /* 0x0000000405087291 */ /* 0x001fe4000f8ec03f */
[----:B------:R-:W-:-:S04]  /*0490*/  UIADD3 UR4, -UR6, 0x100000, URZ ;  /* 0x0010000006047890 */ /* 0x000fc8000fffe13f */
[----:B------:R-:W-:Y:S02]  /*04a0*/  USHF.L.U32 UR5, UR4, 0xb, URZ ;  /* 0x0000000b04057899 */ /* 0x000fe4000800063f */
[----:B------:R-:W-:Y:S02]  /*04b0*/  USHF.L.U32 UR4, UR4, 0x1, URZ ;  /* 0x0000000104047899 */ /* 0x000fe4000800063f */
[----:B------:R-:W-:-:S04]  /*04c0*/  UIADD3 UR6, -UR7, 0x100000, URZ ;  /* 0x0010000007067890 */ /* 0x000fc8000fffe13f */
[----:B------:R-:W-:Y:S02]  /*04d0*/  USHF.L.U32 UR7, UR6, 0xb, URZ ;  /* 0x0000000b06077899 */ /* 0x000fe4000800063f */
[----:B------:R-:W-:Y:S01]  /*04e0*/  USHF.L.U32 UR6, UR6, 0x1, URZ ;  /* 0x0000000106067899 */ /* 0x000fe2000800063f */
[----:B------:R-:W0:Y:S03]  /*04f0*/  FENCE.VIEW.ASYNC.S ;  /* 0x00000000000073c6 */ /* 0x000e260000000000 */
[----:B0-----:R3:W0:Y:S08]  /*0500*/  SYNCS.EXCH.64 URZ, [UR8+0x38850], UR4 ;  /* 0x03885004083f75b2 */ /* 0x0016300008000100 */
[----:B------:R3:W0:Y:S01]  /*0510*/  SYNCS.EXCH.64 URZ, [UR8+0x38860], UR6 ;  /* 0x03886006083f75b2 */ /* 0x0006220008000100 */
[----:B------:R3:W0:Y:S01]  /*0520*/  SYNCS.EXCH.64 URZ, [UR8+0x38858], UR4 ;  /* 0x03885804083f75b2 */ /* 0x0006220008000100 */
[----:B------:R3:W0:Y:S02]  /*0530*/  SYNCS.EXCH.64 URZ, [UR8+0x38868], UR6 ;  /* 0x03886806083f75b2 */ /* 0x0006240008000100 */
[----:B---3--:R-:W-:Y:S01]  /*0540*/  NOP ;  /* 0x0000000000007918 */ /* 0x008fe20000000000 */
.L_x_253:
[----:B------:R-:W3:Y:S01]  /*0550*/  SHFL.IDX PT, R2, R0, RZ, 0x1f ;  /* 0x00001fff00027589 */ /* 0x000ee200000e0000 */
[----:B------:R-:W-:Y:S01]  /*0560*/  NOP ;  /* 0x0000000000007918 */ /* 0x000fe20000000000 */
[----:B---3--:R-:W-:-:S13]  /*0570*/  ISETP.NE.AND P0, PT, R2, RZ, PT ;  /* 0x000000ff0200720c */ /* 0x008fda0003f05270 */
[----:B------:R-:W-:Y:S05]  /*0580*/  @P0 BRA `(.L_x_254) ;  /* 0x0000000000380947 */ /* 0x000fea0003800000 */
[----:B0-----:R-:W0:Y:S01]  /*0590*/  S2UR UR5, SR_CgaCtaId ;  /* 0x00000000000579c3 */ /* 0x001e220000008800 */
[----:B------:R-:W-:Y:S01]  /*05a0*/  UMOV UR4, 0x400 ;  /* 0x0000040000047882 */ /* 0x000fe20000000000 */
[----:B------:R-:W-:Y:S01]  /*05b0*/  UMOV UR7, 0x1 ;  /* 0x0000000100077882 */ /* 0x000fe20000000000 */
[----:B------:R-:W-:Y:S01]  /*05c0*/  ELECT P0, URZ, PT ;  /* 0x00000000003f782f */ /* 0x000fe20003800000 */
[----:B0-----:R-:W-:Y:S02]  /*05d0*/  ULEA UR6, UR5, UR4, 0x18 ;  /* 0x0000000405067291 */ /* 0x001fe4000f8ec03f */
[----:B------:R-:W-:-:S04]  /*05e0*/  UIADD3 UR4, -UR7, 0x100000, URZ ;  /* 0x0010000007047890 */ /* 0x000fc8000fffe13f */
[----:B------:R-:W-:Y:S02]  /*05f0*/  USHF.L.U32 UR5, UR4, 0xb, URZ ;  /* 0x0000000b04057899 */ /* 0x000fe4000800063f */
[----:B------:R-:W-:Y:S01]  /*0600*/  USHF.L.U32 UR4, UR4, 0x1, URZ ;  /* 0x0000000104047899 */ /* 0x000fe2000800063f */
[----:B------:R-:W0:Y:S11]  /*0610*/  FENCE.VIEW.ASYNC.S ;  /* 0x00000000000073c6 */ /* 0x000e360000000000 */
[----:B0-----:R3:W0:Y:S01]  /*0620*/  SYNCS.EXCH.64 URZ, [UR6+0x38870], UR4 ;  /* 0x03887004063f75b2 */ /* 0x0016220008000100 */
[----:B------:R3:W0:Y:S01]  /*0630*/  SYNCS.EXCH.64 URZ, [UR6+0x38880], UR4 ;  /* 0x03888004063f75b2 */ /* 0x0006220008000100 */
[----:B------:R3:W0:Y:S01]  /*0640*/  SYNCS.EXCH.64 URZ, [UR6+0x38878], UR4 ;  /* 0x03887804063f75b2 */ /* 0x0006220008000100 */
[----:B------:R3:W0:Y:S02]  /*0650*/  SYNCS.EXCH.64 URZ, [UR6+0x38888], UR4 ;  /* 0x03888804063f75b2 */ /* 0x0006240008000100 */
[----:B---3--:R-:W-:Y:S01]  /*0660*/  NOP ;  /* 0x0000000000007918 */ /* 0x008fe20000000000 */
.L_x_254:
        /* <DEDUP_REMOVED lines=22> */
.L_x_255:
        /* <DEDUP_REMOVED lines=22> */
.L_x_256:
[----:B0-----:R-:W-:Y:S01]  /*0930*/  UMOV UR4, 0x1 ;  /* 0x0000000100047882 */ /* 0x001fe20000000000 */
[----:B------:R-:W-:Y:S01]  /*0940*/  PLOP3.LUT P0, PT, PT, PT, UP0, 0x80, 0x0 ;  /* 0x000000000000781c */ /* 0x000fe20003f0f008 */
[----:B------:R-:W-:Y:S01]  /*0950*/  USEL UR4, UR4, 0x2, !UP0 ;  /* 0x0000000204047887 */ /* 0x000fe2000c000000 */
[----:B------:R-:W-:-:S05]  /*0960*/  NOP ;  /* 0x0000000000007918 */ /* 0x000fca0000000000 */
[----:B------:R-:W-:-:S05]  /*0970*/  IMAD.U32 R2, RZ, RZ, UR4 ;  /* 0x00000004ff027e24 */ /* 0x000fca000f8e00ff */
[----:B------:R0:W-:Y:S01]  /*0980*/  STL [R1+0x30], R2 ;  /* 0x0000300201007387 */ /* 0x0001e20000100800 */
[----:B-12-4-:R-:W-:Y:S06]  /*0990*/  BAR.SYNC.DEFER_BLOCKING 0x0 ;  /* 0x0000000000007b1d */ /* 0x016fec0000010000 */
[----:B------:R-:W-:Y:S05]  /*09a0*/  @!P0 BRA `(.L_x_257) ;  /* 0x000000d400908947 */ /* 0x000fea0003800000 */
.L_x_258:
[----:B------:R-:W-:-:S08]  /*09b0*/  NOP ;  /* 0x0000000000007918 */ /* 0x000fd00000000000 */
[----:B------:R-:W1:Y:S02]  /*09c0*/  USETMAXREG.TRY_ALLOC.CTAPOOL UP0, 0xf0 ;  /* 0x000000f0000079c8 */ /* 0x000e640008000600 */
[----:B-1----:R-:W-:-:S13]  /*09d0*/  PLOP3.LUT P0, PT, PT, PT, UP0, 0x80, 0x0 ;  /* 0x000000000000781c */ /* 0x002fda0003f0f008 */
[----:B------:R-:W-:Y:S05]  /*09e0*/  @!P0 BRA `(.L_x_258) ;  /* 0xfffffffc00f08947 */ /* 0x000fea000383ffff */
[----:B------:R-:W1:Y:S08]  /*09f0*/  S2UR UR5, SR_CgaCtaId ;  /* 0x00000000000579c3 */ /* 0x000e700000008800 */
[----:B------:R-:W-:Y:S06]  /*0a00*/  BAR.ARV 0x8, 0x120 ;  /* 0x0204800000007b1d */ /* 0x000fec0000002000 */
[----:B------:R-:W-:-:S02]  /*0a10*/  UMOV UR4, 0x400 ;  /* 0x0000040000047882 */ /* 0x000fc40000000000 */
[----:B------:R-:W-:Y:S01]  /*0a20*/  BAR.SYNC.DEFER_BLOCKING 0x5, 0x120 ;  /* 0x0144800000007b1d */ /* 0x000fe20000010000 */
[----:B-1----:R-:W-:-:S09]  /*0a30*/  ULEA UR4, UR5, UR4, 0x18 ;  /* 0x0000000405047291 */ /* 0x002fd2000f8ec03f */
[----:B------:R-:W1:Y:S01]  /*0a40*/  LDS.128 R12, [UR4+0x388d0] ;  /* 0x0388d004ff0c7984 */ /* 0x000e620008000c00 */
[----:B------:R-:W-:Y:S01]  /*0a50*/  ULDC UR4, c[0x0][0xc14] ;  /* 0x0003050000047ab9 */ /* 0x000fe20000000800 */
[----:B------:R-:W-:Y:S06]  /*0a60*/  BAR.ARV 0x4, 0x120 ;  /* 0x0104800000007b1d */ /* 0x000fec0000002000 */
[----:B-1----:R-:W-:-:S13]  /*0a70*/  ISETP.GE.AND P0, PT, R15, UR4, PT ;  /* 0x000000040f007c0c */ /* 0x002fda000bf06270 */
[----:B------:R-:W-:Y:S05]  /*0a80*/  @P0 EXIT ;  /* 0x000000000000094d */ /* 0x000fea0003800000 */
[----:B0-----:R-:W2:Y:S01]  /*0a90*/  LDL R2, [R1+0x30] ;  /* 0x0000300001027983 */ /* 0x001ea20000100800 */
[----:B------:R-:W-:Y:S01]  /*0aa0*/  R2UR UR5, R14 ;  /* 0x000000000e0572ca */ /* 0x000fe200000e0000 */
[----:B------:R-:W-:Y:S01]  /*0ab0*/  IMAD.MOV.U32 R219, RZ, RZ, -0x2 ;  /* 0xfffffffeffdb7424 */ /* 0x000fe200078e00ff */
[----:B------:R-:W-:Y:S01]  /*0ac0*/  CS2R R16, SRZ ;  /* 0x0000000000107805 */ /* 0x000fe2000001ff00 */
[----:B------:R-:W0:Y:S01]  /*0ad0*/  S2R R0, SR_TID.X ;  /* 0x0000000000007919 */ /* 0x000e220000002100 */
[----:B------:R-:W-:Y:S02]  /*0ae0*/  IMAD.MOV.U32 R216, RZ, RZ, RZ ;  /* 0x000000ffffd87224 */ /* 0x000fe400078e00ff */
[----:B0-----:R-:W-:-:S05]  /*0af0*/  VIADD R223, R0, 0xffffff80 ;  /* 0xffffff8000df7836 */ /* 0x001fca0000000000 */
[----:B------:R-:W-:-:S04]  /*0b00*/  SHF.R.S32.HI R0, RZ, 0x1f, R223 ;  /* 0x0000001fff007819 */ /* 0x000fc800000114df */
[CC--:B------:R-:W-:Y:S02]  /*0b10*/  LEA.HI R3, R0.reuse, R223.reuse, RZ, 0x7 ;  /* 0x000000df00037211 */ /* 0x0c0fe400078f38ff */
[----:B------:R-:W-:Y:S02]  /*0b20*/  LEA.HI R4, R0, R223, RZ, 0x5 ;  /* 0x000000df00047211 */ /* 0x000fe400078f28ff */
[----:B------:R-:W-:-:S03]  /*0b30*/  SHF.R.S32.HI R218, RZ, 0x7, R3 ;  /* 0x00000007ffda7819 */ /* 0x000fc60000011403 */
[----:B------:R-:W-:-:S05]  /*0b40*/  IMAD.SHL.U32 R6, R4, 0x20, RZ ;  /* 0x0000002004067824 */ /* 0x000fca00078e00ff */
[----:B------:R-:W-:Y:S02]  /*0b50*/  LOP3.LUT R7, R6, 0xfffffc00, RZ, 0xc0, !PT ;  /* 0xfffffc0006077812 */ /* 0x000fe400078ec0ff */
[----:B--2---:R-:W-:Y:S02]  /*0b60*/  R2UR UR4, R2 ;  /* 0x00000000020472ca */ /* 0x004fe400000e0000 */
[C---:B------:R-:W-:Y:S02]  /*0b70*/  LOP3.LUT R2, R3.reuse, 0xffffff80, RZ, 0xc0, !PT ;  /* 0xffffff8003027812 */ /* 0x040fe400078ec0ff */
[----:B------:R-:W-:-:S03]  /*0b80*/  LEA.HI R3, R3, R218, RZ, 0x1 ;  /* 0x000000da03037211 */ /* 0x000fc600078f08ff */
[C---:B------:R-:W-:Y:S01]  /*0b90*/  IMAD.IADD R217, R223.reuse, 0x1, -R2 ;  /* 0x00000001dfd97824 */ /* 0x040fe200078e0a02 */
[CC--:B------:R-:W-:Y:S02]  /*0ba0*/  LEA.HI R2, R0.reuse, R223.reuse, RZ, 0x4 ;  /* 0x000000df00027211 */ /* 0x0c0fe400078f20ff */
[----:B------:R-:W-:Y:S02]  /*0bb0*/  LEA.HI R0, R0, R223, RZ, 0x3 ;  /* 0x000000df00007211 */ /* 0x000fe400078f18ff */
[----:B------:R-:W-:Y:S01]  /*0bc0*/  SHF.R.S32.HI R8, RZ, 0x1f, R217 ;  /* 0x0000001fff087819 */ /* 0x000fe200000114d9 */
[----:B------:R-:W-:Y:S01]  /*0bd0*/  ULOP3.LUT UR4, UR4, 0x1, URZ, 0xfc, !UPT ;  /* 0x0000000104047892 */ /* 0x000fe2000f8efc3f */
[----:B------:R-:W-:Y:S02]  /*0be0*/  SHF.R.S32.HI R5, RZ, 0x4, R2 ;  /* 0x00000004ff057819 */ /* 0x000fe40000011402 */
[----:B------:R-:W-:Y:S02]  /*0bf0*/  LOP3.LUT R4, R2, 0x3fffff0, RZ, 0xc0, !PT ;  /* 0x03fffff002047812 */ /* 0x000fe400078ec0ff */
[----:B------:R-:W-:Y:S01]  /*0c00*/  LEA.HI R9, R8, R217, RZ, 0x2 ;  /* 0x000000d908097211 */ /* 0x000fe200078f10ff */
[----:B------:R-:W-:Y:S01]  /*0c10*/  IMAD.U32 R222, RZ, RZ, UR4 ;  /* 0x00000004ffde7e24 */ /* 0x000fe2000f8e00ff */
[----:B------:R-:W-:Y:S01]  /*0c20*/  LEA.HI R2, R2, R5, RZ, 0x1 ;  /* 0x0000000502027211 */ /* 0x000fe200078f08ff */
[----:B------:R-:W-:Y:S01]  /*0c30*/  IMAD.IADD R4, R223, 0x1, -R4 ;  /* 0x00000001df047824 */ /* 0x000fe200078e0a04 */
[----:B------:R-:W-:-:S02]  /*0c40*/  SHF.R.S32.HI R6, RZ, 0x2, R9 ;  /* 0x00000002ff067819 */ /* 0x000fc40000011409 */
[----:B------:R-:W-:Y:S02]  /*0c50*/  SHF.R.S32.HI R11, RZ, 0x1f, R9 ;  /* 0x0000001fff0b7819 */ /* 0x000fe40000011409 */
[----:B------:R-:W-:Y:S02]  /*0c60*/  LOP3.LUT R2, R2, 0x1ffffffe, RZ, 0xc0, !PT ;  /* 0x1ffffffe02027812 */ /* 0x000fe400078ec0ff */
[----:B------:R-:W-:Y:S02]  /*0c70*/  LEA.HI R11, R11, R6, RZ, 0x3 ;  /* 0x000000060b0b7211 */ /* 0x000fe400078f18ff */
[----:B------:R-:W-:Y:S01]  /*0c80*/  LEA R7, R4, R7, 0x6 ;  /* 0x0000000704077211 */ /* 0x000fe200078e30ff */
[----:B------:R-:W-:Y:S01]  /*0c90*/  IMAD.IADD R2, R5, 0x1, -R2 ;  /* 0x0000000105027824 */ /* 0x000fe200078e0a02 */
[----:B------:R-:W-:Y:S01]  /*0ca0*/  LOP3.LUT R11, R11, 0xfffffff8, RZ, 0xc0, !PT ;  /* 0xfffffff80b0b7812 */ /* 0x000fe200078ec0ff */
[----:B------:R-:W-:Y:S01]  /*0cb0*/  IMAD.MOV.U32 R5, RZ, RZ, R13 ;  /* 0x000000ffff057224 */ /* 0x000fe200078e000d */
[----:B------:R-:W-:-:S02]  /*0cc0*/  LEA.HI R8, R8, R217, RZ, 0x5 ;  /* 0x000000d908087211 */ /* 0x000fc400078f28ff */
[----:B------:R-:W-:Y:S01]  /*0cd0*/  LEA R221, R2, R7, 0x3 ;  /* 0x0000000702dd7211 */ /* 0x000fe200078e18ff */
[----:B------:R-:W-:Y:S01]  /*0ce0*/  IMAD.IADD R11, R6, 0x1, -R11 ;  /* 0x00000001060b7824 */ /* 0x000fe200078e0a0b */
[----:B------:R-:W-:Y:S01]  /*0cf0*/  LOP3.LUT R2, R0, 0x1ffffff8, RZ, 0xc0, !PT ;  /* 0x1ffffff800027812 */ /* 0x000fe200078ec0ff */
[----:B------:R-:W-:Y:S01]  /*0d00*/  IMAD.MOV.U32 R7, RZ, RZ, R15 ;  /* 0x000000ffff077224 */ /* 0x000fe200078e000f */
[----:B------:R-:W-:Y:S02]  /*0d10*/  LOP3.LUT R4, R9, 0x7ffffffc, RZ, 0xc0, !PT ;  /* 0x7ffffffc09047812 */ /* 0x000fe400078ec0ff */
[----:B------:R-:W-:Y:S01]  /*0d20*/  SHF.R.S32.HI R8, RZ, 0x5, R8 ;  /* 0x00000005ff087819 */ /* 0x000fe20000011408 */
[----:B------:R-:W-:Y:S01]  /*0d30*/  IMAD.IADD R2, R223, 0x1, -R2 ;  /* 0x00000001df027824 */ /* 0x000fe200078e0a02 */
[----:B------:R-:W-:Y:S01]  /*0d40*/  LOP3.LUT R3, R3, 0x3fffffe, RZ, 0xc0, !PT ;  /* 0x03fffffe03037812 */ /* 0x000fe200078ec0ff */
[----:B------:R-:W-:Y:S01]  /*0d50*/  IMAD.IADD R4, R217, 0x1, -R4 ;  /* 0x00000001d9047824 */ /* 0x000fe200078e0a04 */
[----:B------:R-:W-:Y:S01]  /*0d60*/  SHF.R.S32.HI R22, RZ, 0x3, R0 ;  /* 0x00000003ff167819 */ /* 0x000fe20000011400 */
[----:B------:R-:W-:Y:S01]  /*0d70*/  IMAD R8, R8, 0x10, R11 ;  /* 0x0000001008087824 */ /* 0x000fe200078e020b */
[----:B------:R-:W-:Y:S01]  /*0d80*/  SHF.L.U32 R18, R2, 0x3, RZ ;  /* 0x0000000302127819 */ /* 0x000fe200000006ff */
[----:B------:R-:W-:-:S02]  /*0d90*/  IMAD.IADD R3, R218, 0x1, -R3 ;  /* 0x00000001da037824 */ /* 0x000fc400078e0a03 */
[----:B------:R-:W-:Y:S02]  /*0da0*/  IMAD R219, R4, R219, 0x50 ;  /* 0x0000005004db7424 */ /* 0x000fe400078e02db */
[----:B------:R-:W-:-:S07]  /*0db0*/  IMAD R220, R3, 0x40, R8 ;  /* 0x0000004003dc7824 */ /* 0x000fce00078e0208 */
.L_x_301:
[----:B0-----:R-:W0:Y:S01]  /*0dc0*/  LDC.64 R2, c[0x0][0xc60] ;  /* 0x00031800ff027b82 */ /* 0x001e220000000a00 */
[----:B------:R-:W-:Y:S01]  /*0dd0*/  ULDC.64 UR10, c[0x0][0x208] ;  /* 0x00008200000a7ab9 */ /* 0x000fe20000000a00 */
[----:B------:R-:W-:Y:S01]  /*0de0*/  ULDC.64 UR6, c[0x0][0xa28] ;  /* 0x00028a0000067ab9 */ /* 0x000fe20000000a00 */
[----:B------:R-:W-:Y:S01]  /*0df0*/  ULDC.64 UR8, c[0x0][0xa20] ;  /* 0x0002880000087ab9 */ /* 0x000fe20000000a00 */
[----:B0-----:R-:W-:-:S06]  /*0e00*/  IMAD.WIDE R2, R7, 0x4, R2 ;  /* 0x0000000407027825 */ /* 0x001fcc00078e0202 */
[----:B--2---:R-:W2:Y:S01]  /*0e10*/  LDG.E R2, desc[UR10][R2.64] ;  /* 0x0000000a02027981 */ /* 0x004ea2000c1e1900 */
[----:B------:R-:W-:Y:S02]  /*0e20*/  UISETP.NE.U32.AND UP0, UPT, UR6, URZ, UPT ;  /* 0x0000003f0600728c */ /* 0x000fe4000bf05070 */
[----:B------:R-:W-:Y:S02]  /*0e30*/  UISETP.NE.U32.AND UP1, UPT, UR8, URZ, UPT ;  /* 0x0000003f0800728c */ /* 0x000fe4000bf25070 */
[----:B------:R-:W-:Y:S02]  /*0e40*/  UISETP.NE.AND.EX UP0, UPT, UR7, URZ, UPT, UP0 ;  /* 0x0000003f0700728c */ /* 0x000fe4000bf05300 */
[----:B------:R-:W-:-:S04]  /*0e50*/  UISETP.NE.AND.EX UP1, UPT, UR9, URZ, UPT, UP1 ;  /* 0x0000003f0900728c */ /* 0x000fc8000bf25310 */
[----:B------:R-:W-:Y:S02]  /*0e60*/  PLOP3.LUT P0, PT, PT, PT, UP0, 0x80, 0x0 ;  /* 0x000000000000781c */ /* 0x000fe40003f0f008 */
[----:B------:R-:W-:Y:S02]  /*0e70*/  PLOP3.LUT P1, PT, PT, PT, UP1, 0x80, 0x0 ;  /* 0x000000000000781c */ /* 0x000fe40003f2f018 */
[----:B--2---:R-:W-:-:S13]  /*0e80*/  R2UR UR4, R2 ;  /* 0x00000000020472ca */ /* 0x004fda00000e0000 */
[----:B------:R-:W-:Y:S02]  /*0e90*/  USHF.R.S32.HI UR12, URZ, 0x1f, UR4 ;  /* 0x0000001f3f0c7899 */ /* 0x000fe40008011404 */
[----:B------:R-:W-:Y:S01]  /*0ea0*/  IMAD.U32 R214, RZ, RZ, UR4 ;  /* 0x00000004ffd67e24 */ /* 0x000fe2000f8e00ff */
[----:B------:R-:W-:Y:S02]  /*0eb0*/  @UP0 ULEA UR6, UP2, UR4, UR6, 0x2 ;  /* 0x0000000604060291 */ /* 0x000fe4000f84103f */
[----:B------:R-:W-:Y:S02]  /*0ec0*/  @UP1 ULEA UR8, UP3, UR4, UR8, 0x2 ;  /* 0x0000000804081291 */ /* 0x000fe4000f86103f */
[----:B------:R-:W-:Y:S02]  /*0ed0*/  @UP0 ULEA.HI.X UR7, UR4, UR7, UR12, 0x2, UP2 ;  /* 0x0000000704070291 */ /* 0x000fe400090f140c */
[----:B------:R-:W-:Y:S01]  /*0ee0*/  IMAD.U32 R215, RZ, RZ, UR12 ;  /* 0x0000000cffd77e24 */ /* 0x000fe2000f8e00ff */
[----:B------:R-:W-:Y:S01]  /*0ef0*/  @UP1 ULEA.HI.X UR9, UR4, UR9, UR12, 0x2, UP3 ;  /* 0x0000000904091291 */ /* 0x000fe200098f140c */
[----:B------:R-:W-:-:S02]  /*0f00*/  IMAD.U32 R2, RZ, RZ, UR6 ;  /* 0x00000006ff027e24 */ /* 0x000fc4000f8e00ff */
[----:B------:R-:W-:Y:S01]  /*0f10*/  IMAD.U32 R6, RZ, RZ, UR8 ;  /* 0x00000008ff067e24 */ /* 0x000fe2000f8e00ff */
[----:B------:R-:W-:Y:S01]  /*0f20*/  ULDC UR4, c[0x0][0x404] ;  /* 0x0001010000047ab9 */ /* 0x000fe20000000800 */
[----:B------:R-:W-:Y:S01]  /*0f30*/  IMAD.U32 R3, RZ, RZ, UR7 ;  /* 0x00000007ff037e24 */ /* 0x000fe2000f8e00ff */
[----:B------:R-:W-:Y:S01]  /*0f40*/  ULDC.64 UR6, c[0x0][0x3f8] ;  /* 0x0000fe0000067ab9 */ /* 0x000fe20000000a00 */
[----:B------:R-:W-:-:S03]  /*0f50*/  IMAD.U32 R7, RZ, RZ, UR9 ;  /* 0x00000009ff077e24 */ /* 0x000fc6000f8e00ff */
[----:B------:R-:W2:Y:S04]  /*0f60*/  @P0 LDG.E R2, desc[UR10][R2.64] ;  /* 0x0000000a02020981 */ /* 0x000ea8000c1e1900 */
[----:B---3--:R-:W3:Y:S01]  /*0f70*/  @P1 LDG.E R6, desc[UR10][R6.64] ;  /* 0x0000000a06061981 */ /* 0x008ee2000c1e1900 */
[----:B------:R-:W-:Y:S01]  /*0f80*/  UISETP.NE.U32.AND UP0, UPT, UR6, URZ, UPT ;  /* 0x0000003f0600728c */ /* 0x000fe2000bf05070 */
[----:B------:R-:W-:Y:S01]  /*0f90*/  MOV R212, R5 ;  /* 0x0000000500d47202 */ /* 0x000fe20000000f00 */
[----:B------:R-:W-:Y:S01]  /*0fa0*/  UMOV UR60, URZ ;  /* 0x0000003f003c7c82 */ /* 0x000fe20008000000 */
[----:B------:R-:W-:Y:S01]  /*0fb0*/  ULDC UR6, c[0x0][0x2e0] ;  /* 0x0000b80000067ab9 */ /* 0x000fe20000000800 */
[----:B------:R-:W-:Y:S01]  /*0fc0*/  UISETP.NE.AND.EX UP0, UPT, UR7, URZ, UPT, UP0 ;  /* 0x0000003f0700728c */ /* 0x000fe2000bf05300 */
[----:B------:R-:W-:Y:S01]  /*0fd0*/  IMAD.MOV.U32 R0, RZ, RZ, RZ ;  /* 0x000000ffff007224 */ /* 0x000fe200078e00ff */
[----:B------:R-:W-:-:S02]  /*0fe0*/  CS2R R150, SRZ ;  /* 0x0000000000967805 */ /* 0x000fc4000001ff00 */
[----:B------:R-:W-:Y:S01]  /*0ff0*/  CS2R R148, SRZ ;  /* 0x0000000000947805 */ /* 0x000fe2000001ff00 */
[----:B------:R-:W-:Y:S01]  /*1000*/  USEL UR4, UR4, 0x1, UP0 ;  /* 0x0000000104047887 */ /* 0x000fe20008000000 */
[----:B------:R-:W-:Y:S02]  /*1010*/  CS2R R146, SRZ ;  /* 0x0000000000927805 */ /* 0x000fe4000001ff00 */
[----:B------:R-:W-:Y:S02]  /*1020*/  CS2R R144, SRZ ;  /* 0x0000000000907805 */ /* 0x000fe4000001ff00 */
[----:B------:R-:W-:Y:S01]  /*1030*/  CS2R R142, SRZ ;  /* 0x00000000008e7805 */ /* 0x000fe2000001ff00 */
[----:B------:R-:W-:Y:S01]  /*1040*/  UIMAD UR4, UR4, UR6, URZ ;  /* 0x00000006040472a4 */ /* 0x000fe2000f8e023f */
        /* <DEDUP_REMOVED lines=22> */
[----:B------:R-:W-:Y:S01]  /*11b0*/  CS2R R96, SRZ ;  /* 0x0000000000607805 */ /* 0x000fe2000001ff00 */
[----:B------:R-:W-:Y:S01]  /*11c0*/  IMAD.MOV.U32 R165, RZ, RZ, RZ ;  /* 0x000000ffffa57224 */ /* 0x000fe200078e00ff */
[----:B------:R-:W-:Y:S02]  /*11d0*/  CS2R R86, SRZ ;  /* 0x0000000000567805 */ /* 0x000fe4000001ff00 */
[----:B------:R-:W-:Y:S02]  /*11e0*/  CS2R R92, SRZ ;  /* 0x00000000005c7805 */ /* 0x000fe4000001ff00 */
[----:B------:R-:W-:-:S02]  /*11f0*/  CS2R R90, SRZ ;  /* 0x00000000005a7805 */ /* 0x000fc4000001ff00 */
[----:B------:R-:W-:Y:S02]  /*1200*/  CS2R R88, SRZ ;  /* 0x0000000000587805 */ /* 0x000fe4000001ff00 */
[----:B-1----:R-:W-:Y:S02]  /*1210*/  CS2R R82, SRZ ;  /* 0x0000000000527805 */ /* 0x002fe4000001ff00 */
[----:B------:R-:W-:Y:S02]  /*1220*/  CS2R R84, SRZ ;  /* 0x0000000000547805 */ /* 0x000fe4000001ff00 */
[----:B------:R-:W-:Y:S01]  /*1230*/  CS2R R80, SRZ ;  /* 0x0000000000507805 */ /* 0x000fe2000001ff00 */
[----:B------:R-:W-:Y:S01]  /*1240*/  IMAD.MOV.U32 R19, RZ, RZ, RZ ;  /* 0x000000ffff137224 */ /* 0x000fe200078e00ff */
[----:B-----5:R-:W-:Y:S02]  /*1250*/  CS2R R74, SRZ ;  /* 0x00000000004a7805 */ /* 0x020fe4000001ff00 */
[----:B------:R-:W-:Y:S01]  /*1260*/  CS2R R76, SRZ ;  /* 0x00000000004c7805 */ /* 0x000fe2000001ff00 */
[----:B------:R-:W-:Y:S01]  /*1270*/  IMAD.MOV.U32 R153, RZ, RZ, RZ ;  /* 0x000000ffff997224 */ /* 0x000fe200078e00ff */
        /* <DEDUP_REMOVED lines=15> */
[----:B----4-:R-:W-:Y:S01]  /*1370*/  CS2R R44, SRZ ;  /* 0x00000000002c7805 */ /* 0x010fe2000001ff00 */
[----:B------:R-:W-:Y:S02]  /*1380*/  IMAD.MOV.U32 R41, RZ, RZ, RZ ;  /* 0x000000ffff297224 */ /* 0x000fe400078e00ff */
[----:B------:R-:W-:Y:S01]  /*1390*/  IMAD.U32 R213, RZ, RZ, UR5 ;  /* 0x00000005ffd57e24 */ /* 0x000fe2000f8e00ff */
[----:B--2---:R-:W-:Y:S02]  /*13a0*/  @P0 R2UR UR60, R2 ;  /* 0x00000000023c02ca */ /* 0x004fe400000e0000 */
[----:B------:R-:W-:-:S02]  /*13b0*/  CS2R R2, SRZ ;  /* 0x0000000000027805 */ /* 0x000fc4000001ff00 */
[----:B------:R-:W-:Y:S02]  /*13c0*/  PLOP3.LUT P0, PT, PT, PT, PT, 0x80, 0x0 ;  /* 0x000000000000781c */ /* 0x000fe40003f0f070 */
[----:B---3--:R-:W-:Y:S01]  /*13d0*/  @P1 R2UR UR4, R6 ;  /* 0x00000000060412ca */ /* 0x008fe200000e0000 */
[----:B------:R-:W-:-:S14]  /*13e0*/  @P1 BRA `(.L_x_259) ;  /* 0x00000000003c1947 */ /* 0x000fdc0003800000 */
[----:B------:R-:W-:Y:S02]  /*13f0*/  ULDC.64 UR6, c[0x0][0xa08] ;  /* 0x0002820000067ab9 */ /* 0x000fe40000000a00 */
[----:B------:R-:W-:-:S04]  /*1400*/  ISETP.NE.U32.AND P1, PT, RZ, UR6, PT ;  /* 0x00000006ff007c0c */ /* 0x000fc8000bf25070 */
[----:B------:R-:W-:-:S13]  /*1410*/  ISETP.NE.AND.EX P1, PT, RZ, UR7, PT, P1 ;  /* 0x00000007ff007c0c */ /* 0x000fda000bf25310 */
[----:B------:R-:W-:Y:S05]  /*1420*/  @!P1 BRA `(.L_x_259) ;  /* 0x00000000002c9947 */ /* 0x000fea0003800000 */
[----:B------:R-:W-:Y:S01]  /*1430*/  R2UR UR8, R214 ;  /* 0x00000000d60872ca */ /* 0x000fe200000e0000 */
[----:B------:R-:W-:Y:S01]  /*1440*/  ULDC.64 UR4, c[0x0][0xa08] ;  /* 0x0002820000047ab9 */ /* 0x000fe20000000a00 */
[----:B------:R-:W-:-:S11]  /*1450*/  ULDC.64 UR6, c[0x0][0x208] ;  /* 0x0000820000067ab9 */ /* 0x000fd60000000a00 */
[----:B------:R-:W-:-:S06]  /*1460*/  UIMAD.WIDE UR4, UR8, 0x4, UR4 ;  /* 0x00000004080478a5 */ /* 0x000fcc000f8e0204 */
[----:B------:R-:W-:Y:S01]  /*1470*/  MOV R4, UR4 ;  /* 0x0000000400047c02 */ /* 0x000fe20008000f00 */
[----:B------:R-:W-:-:S05]  /*1480*/  IMAD.U32 R5, RZ, RZ, UR5 ;  /* 0x00000005ff057e24 */ /* 0x000fca000f8e00ff */
[----:B------:R-:W2:Y:S04]  /*1490*/  LDG.E R7, desc[UR6][R4.64] ;  /* 0x0000000604077981 */ /* 0x000ea8000c1e1900 */
[----:B------:R-:W3:Y:S01]  /*14a0*/  LDG.E R6, desc[UR6][R4.64+0x4] ;  /* 0x0000040604067981 */ /* 0x000ee2000c1e1900 */
[----:B--2---:R-:W-:Y:S02]  /*14b0*/  R2UR UR4, R7 ;  /* 0x00000000070472ca */ /* 0x004fe400000e0000 */
[----:B---3--:R-:W-:-:S13]  /*14c0*/  R2UR UR5, R6 ;  /* 0x00000000060572ca */ /* 0x008fda00000e0000 */
[----:B------:R-:W-:-:S12]  /*14d0*/  UIADD3 UR4, -UR4, UR5, URZ ;  /* 0x0000000504047290 */ /* 0x000fd8000fffe13f */
.L_x_259:
[----:B------:R-:W-:Y:S01]  /*14e0*/  UIADD3 UR60, -UR60, UR4, URZ ;  /* 0x000000043c3c7290 */ /* 0x000fe2000fffe13f */
[----:B------:R-:W-:Y:S01]  /*14f0*/  IMAD.MOV.U32 R40, RZ, RZ, RZ ;  /* 0x000000ffff287224 */ /* 0x000fe200078e00ff */
[----:B------:R-:W-:Y:S02]  /*1500*/  CS2R R162, SRZ ;  /* 0x0000000000a27805 */ /* 0x000fe4000001ff00 */
[----:B------:R-:W-:Y:S01]  /*1510*/  CS2R R34, SRZ ;  /* 0x0000000000227805 */ /* 0x000fe2000001ff00 */
[----:B------:R-:W-:Y:S01]  /*1520*/  UIADD3 UR4, UR60, 0x4f, URZ ;  /* 0x0000004f3c047890 */ /* 0x000fe2000fffe03f */
[----:B------:R-:W-:Y:S01]  /*1530*/  CS2R R36, SRZ ;  /* 0x0000000000247805 */ /* 0x000fe2000001ff00 */
[----:B------:R-:W-:Y:S01]  /*1540*/  UISETP.GE.AND UP0, UPT, UR60, 0x1, UPT ;  /* 0x000000013c00788c */ /* 0x000fe2000bf06270 */
[----:B------:R-:W-:Y:S01]  /*1550*/  CS2R R32, SRZ ;  /* 0x0000000000207805 */ /* 0x000fe2000001ff00 */
[----:B------:R-:W-:Y:S01]  /*1560*/  UIMAD.WIDE UR4, UR4, 0x66666667, URZ ;  /* 0x66666667040478a5 */ /* 0x000fe2000f8e023f */
[----:B------:R-:W-:Y:S01]  /*1570*/  IMAD.MOV.U32 R10, RZ, RZ, RZ ;  /* 0x000000ffff0a7224 */ /* 0x000fe200078e00ff */
[----:B------:R-:W-:-:S02]  /*1580*/  CS2R R26, SRZ ;  /* 0x00000000001a7805 */ /* 0x000fc4000001ff00 */
[----:B------:R-:W-:Y:S02]  /*1590*/  CS2R R28, SRZ ;  /* 0x00000000001c7805 */ /* 0x000fe4000001ff00 */
[----:B------:R-:W-:Y:S01]  /*15a0*/  PLOP3.LUT P1, PT, PT, PT, UP0, 0x80, 0x0 ;  /* 0x000000000000781c */ /* 0x000fe20003f2f008 */
[----:B------:R-:W-:Y:S01]  /*15b0*/  USHF.R.U32.HI UR4, URZ, 0x1f, UR5 ;  /* 0x0000001f3f047899 */ /* 0x000fe20008011605 */
[----:B------:R-:W-:Y:S01]  /*15c0*/  IMAD.MOV.U32 R164, RZ, RZ, RZ ;  /* 0x000000ffffa47224 */ /* 0x000fe200078e00ff */
[----:B------:R-:W-:Y:S02]  /*15d0*/  CS2R R24, SRZ ;  /* 0x0000000000187805 */ /* 0x000fe4000001ff00 */
[----:B------:R-:W-:-:S06]  /*15e0*/  ULEA.HI.SX32 UR4, UR5, UR4, 0x1b ;  /* 0x0000000405047291 */ /* 0x000fcc000f8fda3f */
[----:B------:R-:W-:Y:S02]  /*15f0*/  IMAD.U32 R152, RZ, RZ, UR4 ;  /* 0x00000004ff987e24 */ /* 0x000fe4000f8e00ff */
[----:B------:R-:W-:Y:S05]  /*1600*/  @!P1 BRA `(.L_x_260) ;  /* 0x0000009c00609947 */ /* 0x000fea0003800000 */
[----:B------:R-:W0:Y:S01]  /*1610*/  SHFL.IDX PT, R0, R218, RZ, 0x1f ;  /* 0x00001fffda007589 */ /* 0x000e2200000e0000 */
[----:B------:R-:W1:Y:S01]  /*1620*/  S2UR UR7, SR_CgaCtaId ;  /* 0x00000000000779c3 */ /* 0x000e620000008800 */
[----:B------:R-:W-:Y:S01]  /*1630*/  UMOV UR6, 0x400 ;  /* 0x0000040000067882 */ /* 0x000fe20000000000 */
[----:B0-----:R-:W-:Y:S01]  /*1640*/  R2UR UR4, R0 ;  /* 0x00000000000472ca */ /* 0x001fe200000e0000 */
[----:B-1----:R-:W-:-:S04]  /*1650*/  ULEA UR6, UR7, UR6, 0x18 ;  /* 0x0000000607067291 */ /* 0x002fc8000f8ec03f */
[----:B------:R-:W-:-:S04]  /*1660*/  UIADD3 UR6, UR6, 0x14400, URZ ;  /* 0x0001440006067890 */ /* 0x000fc8000fffe03f */
[----:B------:R-:W-:-:S04]  /*1670*/  ULOP3.LUT UP0, URZ, UR6, 0x9f, URZ, 0xc0, !UPT ;  /* 0x0000009f063f7892 */ /* 0x000fc8000f80c03f */
[----:B------:R-:W-:Y:S02]  /*1680*/  ULEA.HI UR5, UR4, UR4, URZ, 0x1 ;  /* 0x0000000404057291 */ /* 0x000fe4000f8f083f */
[----:B------:R-:W-:Y:S02]  /*1690*/  PLOP3.LUT P0, PT, PT, PT, UP0, 0x80, 0x0 ;  /* 0x000000000000781c */ /* 0x000fe40003f0f008 */
[----:B------:R-:W-:-:S04]  /*16a0*/  ULOP3.LUT UR5, UR5, 0x1e, URZ, 0xc0, !UPT ;  /* 0x0000001e05057892 */ /* 0x000fc8000f8ec03f */
[----:B------:R-:W-:-:S04]  /*16b0*/  UIADD3 UR5, UR4, -UR5, URZ ;  /* 0x8000000504057290 */ /* 0x000fc8000fffe03f */
[----:B------:R-:W-:-:S04]  /*16c0*/  ULEA UR5, UR5, UR6, 0xd ;  /* 0x0000000605057291 */ /* 0x000fc8000f8e683f */
[----:B------:R-:W-:-:S04]  /*16d0*/  USHF.R.U32.HI UR5, URZ, 0x4, UR5 ;  /* 0x000000043f057899 */ /* 0x000fc80008011605 */
[----:B------:R-:W-:Y:S01]  /*16e0*/  ULOP3.LUT UR36, UR5, 0x3fff, URZ, 0xc0, !UPT ;  /* 0x00003fff05247892 */ /* 0x000fe2000f8ec03f */
[----:B------:R-:W-:Y:S11]  /*16f0*/  @!P0 BRA `(.L_x_261) ;  /* 0x0000000000408947 */ /* 0x000ff60003800000 */
[----:B------:R-:W-:Y:S01]  /*1700*/  MOV R0, 0x0 ;  /* 0x0000000000007802 */ /* 0x000fe20000000f00 */
[----:B------:R-:W-:Y:S01]  /*1710*/  ULDC.64 UR4, c[0x4][0xa8] ;  /* 0x01002a0000047ab9 */ /* 0x000fe20000000a00 */
[----:B------:R-:W-:Y:S01]  /*1720*/  ULDC.64 UR6, c[0x4][0x20] ;  /* 0x0100080000067ab9 */ /* 0x000fe20000000a00 */
[----:B------:R-:W-:Y:S01]  /*1730*/  IMAD.U32 R4, RZ, RZ, UR4 ;  /* 0x00000004ff047e24 */ /* 0x000fe2000f8e00ff */
[----:B------:R0:W1:Y:S01]  /*1740*/  LDC.64 R2, c[0x4][R0] ;  /* 0x0100000000027b82 */ /* 0x0000620000000a00 */
[----:B------:R-:W-:Y:S01]  /*1750*/  MOV R5, UR5 ;  /* 0x0000000500057c02 */ /* 0x000fe20008000f00 */
[----:B------:R-:W-:Y:S01]  /*1760*/  ULDC.64 UR4, c[0x4][0xb0] ;  /* 0x01002c0000047ab9 */ /* 0x000fe20000000a00 */
[----:B------:R-:W-:Y:S01]  /*1770*/  IMAD.U32 R10, RZ, RZ, UR6 ;  /* 0x00000006ff0a7e24 */ /* 0x000fe2000f8e00ff */
[----:B------:R-:W-:Y:S01]  /*1780*/  MOV R13, RZ ;  /* 0x000000ff000d7202 */ /* 0x000fe20000000f00 */
[----:B------:R-:W-:Y:S02]  /*1790*/  IMAD.U32 R6, RZ, RZ, UR4 ;  /* 0x00000004ff067e24 */ /* 0x000fe4000f8e00ff */
[----:B------:R-:W-:-:S02]  /*17a0*/  IMAD.U32 R7, RZ, RZ, UR5 ;  /* 0x00000005ff077e24 */ /* 0x000fc4000f8e00ff */
[----:B------:R-:W-:Y:S02]  /*17b0*/  IMAD.U32 R11, RZ, RZ, UR7 ;  /* 0x00000007ff0b7e24 */ /* 0x000fe4000f8e00ff */
[----:B------:R-:W-:Y:S02]  /*17c0*/  IMAD.MOV.U32 R8, RZ, RZ, 0x70 ;  /* 0x00000070ff087424 */ /* 0x000fe400078e00ff */
[----:B0-----:R-:W-:-:S07]  /*17d0*/  IMAD.MOV.U32 R12, RZ, RZ, 0x1 ;  /* 0x00000001ff0c7424 */ /* 0x001fce00078e00ff */
[----:B------:R-:W-:-:S07]  /*17e0*/  LEPC R20, `(.L_x_261) ;  /* 0x000000001014794e */ /* 0x000fce0000000000 */
[----:B-1----:R-:W-:Y:S05]  /*17f0*/  CALL.ABS.NOINC R2 ;  /* 0x0000000002007343 */ /* 0x002fea0003c00000 */
.L_x_261:
[----:B------:R-:W0:Y:S01]  /*1800*/  S2UR UR5, SR_CgaCtaId ;  /* 0x00000000000579c3 */ /* 0x000e220000008800 */
[----:B------:R-:W-:Y:S01]  /*1810*/  LEA.HI R0, R216, R216, RZ, 0x1 ;  /* 0x000000d8d8007211 */ /* 0x000fe200078f08ff */
[----:B------:R-:W-:Y:S01]  /*1820*/  UMOV UR4, 0x400 ;  /* 0x0000040000047882 */ /* 0x000fe20000000000 */
[----:B------:R-:W-:Y:S01]  /*1830*/  R2UR UR6, R222 ;  /* 0x00000000de0672ca */ /* 0x000fe200000e0000 */
[----:B------:R-:W-:Y:S01]  /*1840*/  BSSY B0, `(.L_x_262) ;  /* 0x000000a000007945 */ /* 0x000fe20003800000 */
[----:B------:R-:W-:-:S05]  /*1850*/  LOP3.LUT R3, R0, 0xfffffffe, RZ, 0xc0, !PT ;  /* 0xfffffffe00037812 */ /* 0x000fca00078ec0ff */
[----:B------:R-:W-:-:S05]  /*1860*/  IMAD.IADD R0, R216, 0x1, -R3 ;  /* 0x00000001d8007824 */ /* 0x000fca00078e0a03 */
[----:B------:R-:W-:Y:S01]  /*1870*/  SHF.L.U32 R0, R0, 0x1f, RZ ;  /* 0x0000001f00007819 */ /* 0x000fe200000006ff */
[----:B------:R-:W-:-:S05]  /*1880*/  IMAD.U32 R2, RZ, RZ, UR6 ;  /* 0x00000006ff027e24 */ /* 0x000fca000f8e00ff */
[----:B------:R-:W-:Y:S01]  /*1890*/  ISETP.NE.AND P0, PT, R2, 0x3, PT ;  /* 0x000000030200780c */ /* 0x000fe20003f05270 */
[----:B0-----:R-:W-:-:S06]  /*18a0*/  ULEA UR4, UR5, UR4, 0x18 ;  /* 0x0000000405047291 */ /* 0x001fcc000f8ec03f */
[----:B------:R-:W-:-:S04]  /*18b0*/  IMAD.U32 R5, RZ, RZ, UR4 ;  /* 0x00000004ff057e24 */ /* 0x000fc8000f8e00ff */
[----:B------:R-:W0:Y:S02]  /*18c0*/  SYNCS.PHASECHK.TRANS64.TRYWAIT P1, [R5+URZ+0x38800], R0 ;  /* 0x03880000050075a7 */ /* 0x000e24000802017f */
[----:B0-----:R-:W-:Y:S05]  /*18d0*/  @!P1 BRA `(.L_x_263) ;  /* 0x0000011800649947 */ /* 0x001fea0003800000 */
.L_x_388:
[----:B------:R-:W-:Y:S05]  /*18e0*/  BSYNC B0 ;  /* 0x0000000000007941 */ /* 0x000fea0003800000 */
.L_x_262:
[----:B------:R-:W-:Y:S05]  /*18f0*/  @!P0 BRA `(.L_x_264) ;  /* 0x0000000000048947 */ /* 0x000fea0003800000 */
[----:B------:R-:W-:Y:S01]  /*1900*/  BPT.TRAP 0x1 ;  /* 0x000000040000795c */ /* 0x000fe20000300000 */
.L_x_264:
[----:B0-----:R-:W-:Y:S01]  /*1910*/  IMAD R0, R16, 0x8, R5 ;  /* 0x0000000810007824 */ /* 0x001fe200078e0205 */
[----:B------:R-:W-:-:S04]  /*1920*/  SHF.L.U32 R3, R17, 0x1f, RZ ;  /* 0x0000001f11037819 */ /* 0x000fc800000006ff */
[----:B------:R0:W1:Y:S01]  /*1930*/  SYNCS.PHASECHK.TRANS64.TRYWAIT P2, [R0+URZ+0x38830], R3 ;  /* 0x03883003000075a7 */ /* 0x000062000804017f */
[----:B------:R-:W-:Y:S05]  /*1940*/  @!P0 BRA `(.L_x_265) ;  /* 0x0000000000048947 */ /* 0x000fea0003800000 */
[----:B------:R-:W-:Y:S01]  /*1950*/  BPT.TRAP 0x1 ;  /* 0x000000040000795c */ /* 0x000fe20000300000 */
.L_x_265:
[----:B------:R-:W2:Y:S01]  /*1960*/  S2R R2, SR_TID.X ;  /* 0x0000000000027919 */ /* 0x000ea20000002100 */
[----:B------:R-:W-:Y:S01]  /*1970*/  IMAD.MOV.U32 R151, RZ, RZ, RZ ;  /* 0x000000ffff977224 */ /* 0x000fe200078e00ff */
[----:B--2---:R-:W-:Y:S01]  /*1980*/  LOP3.LUT P1, RZ, R2, 0x7f, RZ, 0xc0, !PT ;  /* 0x0000007f02ff7812 */ /* 0x004fe2000782c0ff */
[----:B-1----:R-:W-:-:S12]  /*1990*/  @P2 BRA `(.L_x_266) ;  /* 0x0000000000082947 */ /* 0x002fd80003800000 */
[----:B------:R-:W1:Y:S02]  /*19a0*/  SYNCS.PHASECHK.TRANS64.TRYWAIT P2, [R0+URZ+0x38830], R3 ;  /* 0x03883003000075a7 */ /* 0x000e64000804017f */
[----:B-1----:R-:W-:Y:S05]  /*19b0*/  @!P2 BRA `(.L_x_267) ;  /* 0x000001180040a947 */ /* 0x002fea0003800000 */
.L_x_266:
[----:B------:R-:W-:Y:S05]  /*19c0*/  WARPSYNC.ALL ;  /* 0x0000000000007948 */ /* 0x000fea0003800000 */
[----:B------:R-:W-:Y:S01]  /*19d0*/  R2UR UR4, R5 ;  /* 0x00000000050472ca */ /* 0x000fe200000e0000 */
[----:B------:R-:W-:Y:S01]  /*19e0*/  ULOP3.LUT UR5, UR36, 0x10000, URZ, 0xfc, !UPT ;  /* 0x0001000024057892 */ /* 0x000fe2000f8efc3f */
[----:B------:R-:W-:Y:S01]  /*19f0*/  R2UR UR6, R16 ;  /* 0x00000000100672ca */ /* 0x000fe200000e0000 */
[----:B------:R-:W-:Y:S01]  /*1a00*/  WARPGROUP.ARRIVE ;  /* 0x00000000000079c5 */ /* 0x000fe20000000000 */
[----:B------:R-:W-:Y:S01]  /*1a10*/  UMOV UR9, 0x40000040 ;  /* 0x4000004000097882 */ /* 0x000fe20000000000 */
[----:B------:R-:W-:Y:S01]  /*1a20*/  UMOV UR11, 0x40000040 ;  /* 0x40000040000b7882 */ /* 0x000fe20000000000 */
[----:B------:R-:W-:Y:S01]  /*1a30*/  UMOV UR21, UR9 ;  /* 0x0000000900157c82 */ /* 0x000fe20008000000 */
[----:B------:R-:W-:Y:S01]  /*1a40*/  IMAD.U32 R13, RZ, RZ, UR9 ;  /* 0x00000009ff0d7e24 */ /* 0x000fe2000f8e00ff */
[----:B------:R-:W-:Y:S01]  /*1a50*/  UMOV UR8, UR5 ;  /* 0x0000000500087c82 */ /* 0x000fe20008000000 */
[----:B------:R-:W-:Y:S01]  /*1a60*/  UMOV UR13, UR21 ;  /* 0x00000015000d7c82 */ /* 0x000fe20008000000 */
[----:B------:R-:W-:Y:S01]  /*1a70*/  UMOV UR20, UR8 ;  /* 0x0000000800147c82 */ /* 0x000fe20008000000 */
[----:B------:R-:W-:Y:S01]  /*1a80*/  MOV R12, UR8 ;  /* 0x00000008000c7c02 */ /* 0x000fe20008000f00 */
[----:B------:R-:W-:Y:S01]  /*1a90*/  UMOV UR12, UR20 ;  /* 0x00000014000c7c82 */ /* 0x000fe20008000000 */
[----:B------:R-:W-:Y:S01]  /*1aa0*/  UIADD3 UR4, UR4, 0x24400, URZ ;  /* 0x0002440004047890 */ /* 0x000fe2000fffe03f */
[----:B------:R-:W-:Y:S01]  /*1ab0*/  P2R R20, PR, RZ, 0x1 ;  /* 0x00000001ff147803 */ /* 0x000fe20000000000 */
[----:B------:R-:W-:Y:S01]  /*1ac0*/  UMOV UR15, 0x40000040 ;  /* 0x40000040000f7882 */ /* 0x000fe20000000000 */
[----:B------:R-:W-:Y:S01]  /*1ad0*/  UMOV UR16, UR20 ;  /* 0x0000001400107c82 */ /* 0x000fe20008000000 */
[----:B------:R-:W-:Y:S01]  /*1ae0*/  USHF.R.U32.HI UR4, URZ, 0x4, UR4 ;  /* 0x000000043f047899 */ /* 0x000fe20008011604 */
[----:B01----:R-:W-:Y:S01]  /*1af0*/  @!P1 VIADD R0, R0, 0x38840 ;  /* 0x0003884000009836 */ /* 0x003fe20000000000 */
[----:B------:R-:W-:Y:S01]  /*1b00*/  UMOV UR17, UR21 ;  /* 0x0000001500117c82 */ /* 0x000fe20008000000 */
[----:B------:R-:W-:Y:S01]  /*1b10*/  UMOV UR19, 0x40000040 ;  /* 0x4000004000137882 */ /* 0x000fe20000000000 */
[----:B------:R-:W-:Y:S01]  /*1b20*/  ULOP3.LUT UR4, UR4, 0x3fff, URZ, 0xc0, !UPT ;  /* 0x00003fff04047892 */ /* 0x000fe2000f8ec03f */
[--C-:B------:R-:W-:Y:S01]  /*1b30*/  IMAD.MOV.U32 R150, RZ, RZ, R151.reuse ;  /* 0x000000ffff967224 */ /* 0x100fe200078e0097 */
[----:B------:R-:W-:Y:S01]  /*1b40*/  UMOV UR23, 0x40000040 ;  /* 0x4000004000177882 */ /* 0x000fe20000000000 */
[----:B------:R-:W-:Y:S01]  /*1b50*/  UMOV UR27, 0x40000040 ;  /* 0x40000040001b7882 */ /* 0x000fe20000000000 */
[----:B------:R-:W-:Y:S01]  /*1b60*/  ULOP3.LUT UR7, UR4, 0x10000, URZ, 0xfc, !UPT ;  /* 0x0001000004077892 */ /* 0x000fe2000f8efc3f */
[----:B------:R-:W-:Y:S01]  /*1b70*/  @!P1 PRMT R0, RZ, 0x654, R0 ;  /* 0x00000654ff009816 */ /* 0x000fe20000000000 */
[----:B------:R-:W-:Y:S01]  /*1b80*/  UMOV UR31, 0x40000040 ;  /* 0x40000040001f7882 */ /* 0x000fe20000000000 */
[----:B------:R-:W-:Y:S01]  /*1b90*/  UMOV UR35, 0x40000040 ;  /* 0x4000004000237882 */ /* 0x000fe20000000000 */
[----:B------:R-:W-:Y:S01]  /*1ba0*/  UIMAD UR4, UR6, 0xa00, UR7 ;  /* 0x00000a00060478a4 */ /* 0x000fe2000f8e0207 */
[-C--:B------:R-:W-:Y:S01]  /*1bb0*/  MOV R149, R151.reuse ;  /* 0x0000009700957202 */ /* 0x080fe20000000f00 */
[----:B------:R-:W-:Y:S01]  /*1bc0*/  IMAD.U32 R19, RZ, RZ, UR7 ;  /* 0x00000007ff137e24 */ /* 0x000fe2000f8e00ff */
[----:B------:R-:W-:Y:S01]  /*1bd0*/  UIADD3 UR6, UR5, 0x2, URZ ;  /* 0x0000000205067890 */ /* 0x000fe2000fffe03f */
[--C-:B------:R-:W-:Y:S01]  /*1be0*/  IMAD.MOV.U32 R148, RZ, RZ, R151.reuse ;  /* 0x000000ffff947224 */ /* 0x100fe200078e0097 */
[----:B------:R-:W-:Y:S01]  /*1bf0*/  UIADD3 UR14, UR4, 0x100, URZ ;  /* 0x00000100040e7890 */ /* 0x000fe2000fffe03f */
[--C-:B------:R-:W-:Y:S01]  /*1c00*/  IMAD.MOV.U32 R147, RZ, RZ, R151.reuse ;  /* 0x000000ffff937224 */ /* 0x100fe200078e0097 */
        /* <DEDUP_REMOVED lines=20> */
[----:B------:R-:W-:Y:S01]  /*1d50*/  UMOV UR39, 0x40000040 ;  /* 0x4000004000277882 */ /* 0x000fe20000000000 */
        /* <DEDUP_REMOVED lines=13> */
[-C--:B------:R-:W-:Y:S01]  /*1e30*/  MOV R135, R151.reuse ;  /* 0x0000009700877202 */ /* 0x080fe20000000f00 */
[----:B------:R-:W-:Y:S01]  /*1e40*/  UMOV UR59, 0x40000040 ;  /* 0x40000040003b7882 */ /* 0x000fe20000000000 */
[----:B------:R-:W-:Y:S01]  /*1e50*/  UISETP.GE.AND UP0, UPT, UR60, 0x51, UPT ;  /* 0x000000513c00788c */ /* 0x000fe2000bf06270 */
        /* <DEDUP_REMOVED lines=22> */
[----:B------:R-:W-:Y:S01]  /*1fc0*/  MOV R65, R151 ;  /* 0x0000009700417202 */ /* 0x000fe20000000f00 */
[--C-:B------:R-:W-:Y:S01]  /*1fd0*/  IMAD.MOV.U32 R122, RZ, RZ, R151.reuse ;  /* 0x000000ffff7a7224 */ /* 0x100fe200078e0097 */
[----:B------:R-:W-:Y:S01]  /*1fe0*/  HGMMA.64x16x16.F32 R48, gdesc[UR8], RZ, !UPT, gsb0 ;  /* 0x00200000083079f0 */ /* 0x000fe2000c0008ff */
[----:B------:R-:W-:Y:S01]  /*1ff0*/  UIADD3 UR10, UR4, 0x200, URZ ;  /* 0x00000200040a7890 */ /* 0x000fe2000fffe03f */
[--C-:B------:R-:W-:Y:S01]  /*2000*/  IMAD.MOV.U32 R120, RZ, RZ, R151.reuse ;  /* 0x000000ffff787224 */ /* 0x100fe200078e0097 */
[----:B------:R-:W-:Y:S01]  /*2010*/  UMOV UR8, UR20 ;  /* 0x0000001400087c82 */ /* 0x000fe20008000000 */
[----:B------:R-:W-:Y:S01]  /*2020*/  UMOV UR9, UR21 ;  /* 0x0000001500097c82 */ /* 0x000fe20008000000 */
[----:B------:R-:W-:Y:S01]  /*2030*/  UMOV UR11, 0x40000040 ;  /* 0x40000040000b7882 */ /* 0x000fe20000000000 */
        /* <DEDUP_REMOVED lines=22> */
[--C-:B------:R-:W-:Y:S01]  /*21a0*/  IMAD.MOV.U32 R94, RZ, RZ, R151.reuse ;  /* 0x000000ffff5e7224 */ /* 0x100fe200078e0097 */
[----:B------:R-:W-:Y:S02]  /*21b0*/  WARPGROUP.DEPBAR.LE gsb0, 0x0 ;  /* 0x00008000000079c5 */ /* 0x000fe40000010000 */
[----:B------:R-:W-:Y:S01]  /*21c0*/  WARPGROUP.ARRIVE ;  /* 0x00000000000079c5 */ /* 0x000fe20000000000 */
[----:B------:R-:W-:-:S02]  /*21d0*/  IMAD.MOV.U32 R92, RZ, RZ, R151 ;  /* 0x000000ffff5c7224 */ /* 0x000fc400078e0097 */
[--C-:B------:R-:W-:Y:S02]  /*21e0*/  IMAD.MOV.U32 R91, RZ, RZ, R151.reuse ;  /* 0x000000ffff5b7224 */ /* 0x100fe400078e0097 */
[--C-:B------:R-:W-:Y:S01]  /*21f0*/  IMAD.MOV.U32 R90, RZ, RZ, R151.reuse ;  /* 0x000000ffff5a7224 */ /* 0x100fe200078e0097 */
        /* <DEDUP_REMOVED lines=31> */
[--C-:B------:R-:W-:Y:S01]  /*23f0*/  IMAD.MOV.U32 R66, RZ, RZ, R151.reuse ;  /* 0x000000ffff427224 */ /* 0x100fe200078e0097 */
[----:B------:R-:W-:Y:S02]  /*2400*/  WARPGROUP.DEPBAR.LE gsb0, 0x0 ;  /* 0x00008000000079c5 */ /* 0x000fe40000010000 */
[----:B------:R-:W-:Y:S01]  /*2410*/  WARPGROUP.ARRIVE ;  /* 0x00000000000079c5 */ /* 0x000fe20000000000 */
[----:B------:R-:W-:-:S05]  /*2420*/  IMAD.MOV.U32 R64, RZ, RZ, R151 ;  /* 0x000000ffff407224 */ /* 0x000fca00078e0097 */
        /* <DEDUP_REMOVED lines=110> */
[----:B------:R-:W-:Y:S02]  /*2b10*/  MOV R2, UR13 ;  /* 0x0000000d00027c02 */ /* 0x000fe40008000f00 */
[----:B------:R-:W-:Y:S01]  /*2b20*/  MOV R3, UR12 ;  /* 0x0000000c00037c02 */ /* 0x000fe20008000f00 */
        /* <DEDUP_REMOVED lines=41> */
[----:B------:R-:W-:Y:S02]  /*2dc0*/  UMOV UR15, 0x40000040 ;  /* 0x40000040000f7882 */ /* 0x000fe40000000000 */
        /* <DEDUP_REMOVED lines=286> */
[----:B------:R-:W-:Y:S01]  /*3fb0*/  R2UR UR13, R2 ;  /* 0x00000000020d72ca */ /* 0x000fe200000e0000 */
[----:B------:R-:W-:Y:S01]  /*3fc0*/  VIADD R2, R219, UR60 ;  /* 0x0000003cdb027c36 */ /* 0x000fe20008000000 */
        /* <DEDUP_REMOVED lines=11> */
[----:B------:R-:W-:Y:S01]  /*4080*/  UMOV UR7, 0x40000040 ;  /* 0x4000004000077882 */ /* 0x000fe20000000000 */
[----:B------:R-:W-:-:S13]  /*4090*/  R2UR UR5, R152 ;  /* 0x00000000980572ca */ /* 0x000fda00000e0000 */
[----:B------:R-:W-:Y:S01]  /*40a0*/  IMAD.U32 R3, RZ, RZ, UR5 ;  /* 0x00000005ff037e24 */ /* 0x000fe2000f8e00ff */
[----:B------:R-:W-:-:S03]  /*40b0*/  UMOV UR5, UR15 ;  /* 0x0000000f00057c82 */ /* 0x000fc60008000000 */
        /* <DEDUP_REMOVED lines=31> */
[----:B------:R-:W0:Y:S01]  /*42b0*/  MUFU.TANH R56, R56 ;  /* 0x0000003800387308 */ /* 0x000e220000002400 */
[----:B------:R-:W-:Y:S01]  /*42c0*/  UMOV UR56, UR14 ;  /* 0x0000000e00387c82 */ /* 0x000fe20008000000 */
[----:B------:R-:W-:Y:S01]  /*42d0*/  UMOV UR57, UR15 ;  /* 0x0000000f00397c82 */ /* 0x000fe20008000000 */
[----:B------:R-:W-:Y:S01]  /*42e0*/  UMOV UR59, 0x40000040 ;  /* 0x40000040003b7882 */ /* 0x000fe20000000000 */
[----:B------:R-:W-:Y:S01]  /*42f0*/  FMUL.FTZ R59, R59, UR10 ;  /* 0x0000000a3b3b7c20 */ /* 0x000fe20008410000 */
[----:B------:R-:W-:Y:S01]  /*4300*/  FMUL.FTZ R62, R62, UR10 ;  /* 0x0000000a3e3e7c20 */ /* 0x000fe20008410000 */
[----:B------:R-:W-:-:S02]  /*4310*/  FMUL.FTZ R63, R63, UR10 ;  /* 0x0000000a3f3f7c20 */ /* 0x000fc40008410000 */
[----:B------:R-:W1:Y:S08]  /*4320*/  MUFU.TANH R57, R57 ;  /* 0x0000003900397308 */ /* 0x000e700000002400 */
[----:B------:R-:W2:Y:S01]  /*4330*/  MUFU.TANH R60, R60 ;  /* 0x0000003c003c7308 */ /* 0x000ea20000002400 */
[----:B0-----:R-:W-:-:S07]  /*4340*/  FSEL R56, R56, -INF , P6 ;  /* 0xff80000038387808 */ /* 0x001fce0003000000 */
[----:B------:R-:W0:Y:S01]  /*4350*/  MUFU.TANH R61, R61 ;  /* 0x0000003d003d7308 */ /* 0x000e220000002400 */
[----:B-1----:R-:W-:-:S04]  /*4360*/  FSEL R57, R57, -INF , P5 ;  /* 0xff80000039397808 */ /* 0x002fc80002800000 */
[----:B------:R-:W-:-:S03]  /*4370*/  FMNMX.FTZ R3, R56, R57, !PT ;  /* 0x0000003938037209 */ /* 0x000fc60007810000 */
[----:B------:R-:W1:Y:S01]  /*4380*/  MUFU.TANH R58, R58 ;  /* 0x0000003a003a7308 */ /* 0x000e620000002400 */
[----:B--2---:R-:W-:-:S04]  /*4390*/  FSEL R60, R60, -INF , P4 ;  /* 0xff8000003c3c7808 */ /* 0x004fc80002000000 */
[----:B------:R-:W-:-:S03]  /*43a0*/  FMNMX.FTZ R4, R60, R3, !PT ;  /* 0x000000033c047209 */ /* 0x000fc60007810000 */
[----:B------:R-:W2:Y:S01]  /*43b0*/  MUFU.TANH R59, R59 ;  /* 0x0000003b003b7308 */ /* 0x000ea20000002400 */
[----:B0-----:R-:W-:-:S04]  /*43c0*/  FSEL R61, R61, -INF , P2 ;  /* 0xff8000003d3d7808 */ /* 0x001fc80001000000 */
[----:B------:R-:W-:-:S03]  /*43d0*/  FMNMX.FTZ R3, R61, R4, !PT ;  /* 0x000000043d037209 */ /* 0x000fc60007810000 */
[----:B------:R-:W0:Y:S01]  /*43e0*/  MUFU.TANH R62, R62 ;  /* 0x0000003e003e7308 */ /* 0x000e220000002400 */
[----:B-1----:R-:W-:Y:S01]  /*43f0*/  FSEL R58, R58, -INF , P6 ;  /* 0xff8000003a3a7808 */ /* 0x002fe20003000000 */
        /* <DEDUP_REMOVED lines=13> */
[----:B------:R-:W-:Y:S01]  /*44d0*/  UMOV UR4, UR14 ;  /* 0x0000000e00047c82 */ /* 0x000fe20008000000 */
[----:B------:R-:W-:Y:S01]  /*44e0*/  FMUL.FTZ R51, R51, UR10 ;  /* 0x0000000a33337c20 */ /* 0x000fe20008410000 */
[----:B------:R-:W-:Y:S01]  /*44f0*/  FMUL.FTZ R54, R54, UR10 ;  /* 0x0000000a36367c20 */ /* 0x000fe20008410000 */
[C---:B------:R-:W-:Y:S01]  /*4500*/  ISETP.GT.AND P6, PT, R2.reuse, 0x11, PT ;  /* 0x000000110200780c */ /* 0x040fe20003fc4270 */
[----:B------:R-:W3:Y:S01]  /*4510*/  MUFU.TANH R49, R49 ;  /* 0x0000003100317308 */ /* 0x000ee20000002400 */
[----:B--2---:R-:W-:Y:S01]  /*4520*/  FSEL R59, R59, -INF , P5 ;  /* 0xff8000003b3b7808 */ /* 0x004fe20002800000 */
[----:B------:R-:W-:Y:S01]  /*4530*/  FMUL.FTZ R55, R55, UR10 ;  /* 0x0000000a37377c20 */ /* 0x000fe20008410000 */
[----:B------:R-:W-:-:S02]  /*4540*/  ISETP.GT.AND P5, PT, R2, 0x18, PT ;  /* 0x000000180200780c */ /* 0x000fc40003fa4270 */
[----:B0-----:R-:W-:Y:S02]  /*4550*/  FSEL R62, R62, -INF , P4 ;  /* 0xff8000003e3e7808 */ /* 0x001fe40002000000 */
[----:B------:R-:W-:Y:S01]  /*4560*/  ISETP.GT.AND P4, PT, R2, 0x19, PT ;  /* 0x000000190200780c */ /* 0x000fe20003f84270 */
[----:B------:R-:W0:Y:S01]  /*4570*/  MUFU.TANH R52, R52 ;  /* 0x0000003400347308 */ /* 0x000e220000002400 */
[----:B-1----:R-:W-:-:S04]  /*4580*/  FSEL R48, R48, -INF , P3 ;  /* 0xff80000030307808 */ /* 0x002fc80001800000 */
[----:B------:R-:W-:-:S03]  /*4590*/  FMNMX.FTZ R4, R48, R3, !PT ;  /* 0x0000000330047209 */ /* 0x000fc60007810000 */
[----:B------:R-:W1:Y:S01]  /*45a0*/  MUFU.TANH R63, R63 ;  /* 0x0000003f003f7308 */ /* 0x000e620000002400 */
[----:B---3--:R-:W-:-:S04]  /*45b0*/  FSEL R49, R49, -INF , P6 ;  /* 0xff80000031317808 */ /* 0x008fc80003000000 */
[----:B------:R-:W-:-:S03]  /*45c0*/  FMNMX.FTZ R3, R49, R4, !PT ;  /* 0x0000000431037209 */ /* 0x000fc60007810000 */
[----:B------:R-:W2:Y:S01]  /*45d0*/  MUFU.TANH R53, R53 ;  /* 0x0000003500357308 */ /* 0x000ea20000002400 */
[----:B0-----:R-:W-:-:S04]  /*45e0*/  FSEL R52, R52, -INF , P5 ;  /* 0xff80000034347808 */ /* 0x001fc80002800000 */
[----:B------:R-:W-:-:S03]  /*45f0*/  FMNMX.FTZ R4, R52, R3, !PT ;  /* 0x0000000334047209 */ /* 0x000fc60007810000 */
[----:B------:R-:W0:Y:S01]  /*4600*/  MUFU.TANH R50, R50 ;  /* 0x0000003200327308 */ /* 0x000e220000002400 */
[----:B-1----:R-:W-:Y:S02]  /*4610*/  FSEL R63, R63, -INF , P2 ;  /* 0xff8000003f3f7808 */ /* 0x002fe40001000000 */
[----:B------:R-:W-:-:S05]  /*4620*/  ISETP.GT.AND P2, PT, R2, 0x20, PT ;  /* 0x000000200200780c */ /* 0x000fca0003f44270 */
        /* <DEDUP_REMOVED lines=8> */
[----:B------:R-:W2:Y:S01]  /*46b0*/  MUFU.TANH R54, R54 ;  /* 0x0000003600367308 */ /* 0x000ea20000002400 */
[----:B------:R-:W-:Y:S01]  /*46c0*/  HGMMA.64x16x16.F32 R32, gdesc[UR56], R32, gsb0 ;  /* 0x00200000382079f0 */ /* 0x000fe20008000820 */
[----:B------:R-:W-:Y:S01]  /*46d0*/  FMUL.FTZ R43, R43, UR10 ;  /* 0x0000000a2b2b7c20 */ /* 0x000fe20008410000 */
[----:B------:R-:W-:Y:S01]  /*46e0*/  FMUL.FTZ R42, R42, UR10 ;  /* 0x0000000a2a2a7c20 */ /* 0x000fe20008410000 */
[----:B0-----:R-:W-:Y:S01]  /*46f0*/  FSEL R50, R50, -INF , P3 ;  /* 0xff80000032327808 */ /* 0x001fe20001800000 */
[----:B------:R-:W-:Y:S01]  /*4700*/  FMUL.FTZ R46, R46, UR10 ;  /* 0x0000000a2e2e7c20 */ /* 0x000fe20008410000 */
[----:B------:R-:W-:Y:S01]  /*4710*/  ISETP.GT.AND P3, PT, R2, 0x21, PT ;  /* 0x000000210200780c */ /* 0x000fe20003f64270 */
[----:B------:R-:W-:Y:S01]  /*4720*/  FMUL.FTZ R47, R47, UR10 ;  /* 0x0000000a2f2f7c20 */ /* 0x000fe20008410000 */
[----:B------:R-:W0:Y:S01]  /*4730*/  MUFU.TANH R40, R40 ;  /* 0x0000002800287308 */ /* 0x000e220000002400 */
[----:B------:R-:W-:-:S02]  /*4740*/  FMNMX.FTZ R3, R53, R4, !PT ;  /* 0x0000000435037209 */ /* 0x000fc40007810000 */
[----:B-1----:R-:W-:Y:S02]  /*4750*/  FSEL R51, R51, -INF , P6 ;  /* 0xff80000033337808 */ /* 0x002fe40003000000 */
[----:B------:R-:W-:-:S03]  /*4760*/  ISETP.GT.AND P6, PT, R2, 0x28, PT ;  /* 0x000000280200780c */ /* 0x000fc60003fc4270 */
[----:B------:R-:W1:Y:S01]  /*4770*/  MUFU.TANH R41, R41 ;  /* 0x0000002900297308 */ /* 0x000e620000002400 */
[----:B--2---:R-:W-:Y:S02]  /*4780*/  FSEL R54, R54, -INF , P5 ;  /* 0xff80000036367808 */ /* 0x004fe40002800000 */
[----:B------:R-:W-:-:S05]  /*4790*/  ISETP.GT.AND P5, PT, R2, 0x29, PT ;  /* 0x000000290200780c */ /* 0x000fca0003fa4270 */
[----:B------:R-:W2:Y:S01]  /*47a0*/  MUFU.TANH R44, R44 ;  /* 0x0000002c002c7308 */ /* 0x000ea20000002400 */
[----:B0-----:R-:W-:-:S04]  /*47b0*/  FSEL R40, R40, -INF , P2 ;  /* 0xff80000028287808 */ /* 0x001fc80001000000 */
[----:B------:R-:W-:-:S03]  /*47c0*/  FMNMX.FTZ R4, R40, R3, !PT ;  /* 0x0000000328047209 */ /* 0x000fc60007810000 */
[----:B------:R-:W0:Y:S01]  /*47d0*/  MUFU.TANH R55, R55 ;  /* 0x0000003700377308 */ /* 0x000e220000002400 */
[----:B-1----:R-:W-:-:S04]  /*47e0*/  FSEL R41, R41, -INF , P3 ;  /* 0xff80000029297808 */ /* 0x002fc80001800000 */
[----:B------:R-:W-:-:S03]  /*47f0*/  FMNMX.FTZ R3, R41, R4, !PT ;  /* 0x0000000429037209 */ /* 0x000fc60007810000 */
[----:B------:R-:W1:Y:S01]  /*4800*/  MUFU.TANH R45, R45 ;  /* 0x0000002d002d7308 */ /* 0x000e620000002400 */
[----:B--2---:R-:W-:-:S04]  /*4810*/  FSEL R44, R44, -INF , P6 ;  /* 0xff8000002c2c7808 */ /* 0x004fc80003000000 */
[----:B------:R-:W-:-:S03]  /*4820*/  FMNMX.FTZ R4, R44, R3, !PT ;  /* 0x000000032c047209 */ /* 0x000fc60007810000 */
[----:B------:R-:W2:Y:S01]  /*4830*/  MUFU.TANH R43, R43 ;  /* 0x0000002b002b7308 */ /* 0x000ea20000002400 */
[----:B0-----:R-:W-:Y:S02]  /*4840*/  FSEL R55, R55, -INF , P4 ;  /* 0xff80000037377808 */ /* 0x001fe40002000000 */
[----:B------:R-:W-:Y:S01]  /*4850*/  ISETP.GT.AND P4, PT, R2, 0x30, PT ;  /* 0x000000300200780c */ /* 0x000fe20003f84270 */
[----:B------:R-:W-:Y:S02]  /*4860*/  WARPGROUP.DEPBAR.LE gsb0, 0x0 ;  /* 0x00008000000079c5 */ /* 0x000fe40000010000 */
[----:B------:R-:W-:Y:S01]  /*4870*/  WARPGROUP.ARRIVE ;  /* 0x00000000000079c5 */ /* 0x000fe20000000000 */
[----:B------:R-:W-:Y:S01]  /*4880*/  FMUL.FTZ R32, R32, UR10 ;  /* 0x0000000a20207c20 */ /* 0x000fe20008410000 */
[----:B------:R-:W-:Y:S01]  /*4890*/  FMUL.FTZ R33, R33, UR10 ;  /* 0x0000000a21217c20 */ /* 0x000fe20008410000 */
[----:B------:R-:W-:Y:S01]  /*48a0*/  FMUL.FTZ R36, R36, UR10 ;  /* 0x0000000a24247c20 */ /* 0x000fe20008410000 */
[----:B------:R-:W0:Y:S01]  /*48b0*/  MUFU.TANH R42, R42 ;  /* 0x0000002a002a7308 */ /* 0x000e220000002400 */
[----:B------:R-:W-:Y:S01]  /*48c0*/  FMUL.FTZ R37, R37, UR10 ;  /* 0x0000000a25257c20 */ /* 0x000fe20008410000 */
[----:B------:R-:W-:Y:S01]  /*48d0*/  HGMMA.64x16x16.F32 R24, gdesc[UR4], R24, gsb0 ;  /* 0x00200000041879f0 */ /* 0x000fe20008000818 */
[----:B------:R-:W-:Y:S01]  /*48e0*/  FMUL.FTZ R34, R34, UR10 ;  /* 0x0000000a22227c20 */ /* 0x000fe20008410000 */
[----:B------:R-:W-:Y:S01]  /*48f0*/  FMUL.FTZ R35, R35, UR10 ;  /* 0x0000000a23237c20 */ /* 0x000fe20008410000 */
[----:B-1----:R-:W-:Y:S01]  /*4900*/  FSEL R45, R45, -INF , P5 ;  /* 0xff8000002d2d7808 */ /* 0x002fe20002800000 */
[----:B------:R-:W-:Y:S01]  /*4910*/  FMUL.FTZ R38, R38, UR10 ;  /* 0x0000000a26267c20 */ /* 0x000fe20008410000 */
[----:B--2---:R-:W-:Y:S01]  /*4920*/  FSEL R43, R43, -INF , P3 ;  /* 0xff8000002b2b7808 */ /* 0x004fe20001800000 */
[----:B------:R-:W1:Y:S01]  /*4930*/  MUFU.TANH R32, R32 ;  /* 0x0000002000207308 */ /* 0x000e620000002400 */
[----:B------:R-:W-:Y:S01]  /*4940*/  ISETP.GT.AND P3, PT, R2, 0x31, PT ;  /* 0x000000310200780c */ /* 0x000fe20003f64270 */
[----:B------:R-:W-:Y:S01]  /*4950*/  FMUL.FTZ R39, R39, UR10 ;  /* 0x0000000a27277c20 */ /* 0x000fe20008410000 */
[----:B------:R-:W-:Y:S01]  /*4960*/  FMNMX.FTZ R3, R45, R4, !PT ;  /* 0x000000042d037209 */ /* 0x000fe20007810000 */
[----:B------:R-:W-:-:S04]  /*4970*/  ULDC UR5, c[0x0][0x988] ;  /* 0x0002620000057ab9 */ /* 0x000fc80000000800 */
[----:B------:R-:W2:Y:S01]  /*4980*/  MUFU.TANH R33, R33 ;  /* 0x0000002100217308 */ /* 0x000ea20000002400 */
[----:B0-----:R-:W-:Y:S02]  /*4990*/  FSEL R42, R42, -INF , P2 ;  /* 0xff8000002a2a7808 */ /* 0x001fe40001000000 */
[----:B------:R-:W-:-:S05]  /*49a0*/  ISETP.GT.AND P2, PT, R2, 0x38, PT ;  /* 0x000000380200780c */ /* 0x000fca0003f44270 */
        /* <DEDUP_REMOVED lines=8> */
[----:B------:R-:W-:-:S05]  /*4a30*/  ISETP.GT.AND P6, PT, R2, 0x39, PT ;  /* 0x000000390200780c */ /* 0x000fca0003fc4270 */
[----:B------:R-:W0:Y:S01]  /*4a40*/  MUFU.TANH R37, R37 ;  /* 0x0000002500257308 */ /* 0x000e220000002400 */
[----:B-1----:R-:W-:-:S04]  /*4a50*/  FSEL R36, R36, -INF , P2 ;  /* 0xff80000024247808 */ /* 0x002fc80001000000 */
[----:B------:R-:W-:Y:S01]  /*4a60*/  FMNMX.FTZ R4, R36, R3, !PT ;  /* 0x0000000324047209 */ /* 0x000fe20007810000 */
[----:B------:R-:W-:Y:S02]  /*4a70*/  WARPGROUP.DEPBAR.LE gsb0, 0x0 ;  /* 0x00008000000079c5 */ /* 0x000fe40000010000 */
[----:B------:R-:W-:Y:S01]  /*4a80*/  FMUL.FTZ R24, R24, UR10 ;  /* 0x0000000a18187c20 */ /* 0x000fe20008410000 */
[----:B------:R-:W-:Y:S01]  /*4a90*/  FMUL.FTZ R25, R25, UR10 ;  /* 0x0000000a19197c20 */ /* 0x000fe20008410000 */
[----:B------:R-:W1:Y:S01]  /*4aa0*/  MUFU.TANH R34, R34 ;  /* 0x0000002200227308 */ /* 0x000e620000002400 */
[----:B------:R-:W-:Y:S01]  /*4ab0*/  FMUL.FTZ R28, R28, UR10 ;  /* 0x0000000a1c1c7c20 */ /* 0x000fe20008410000 */
[----:B------:R-:W-:Y:S01]  /*4ac0*/  FMUL.FTZ R29, R29, UR10 ;  /* 0x0000000a1d1d7c20 */ /* 0x000fe20008410000 */
[----:B--2---:R-:W-:Y:S01]  /*4ad0*/  FSEL R47, R47, -INF , P5 ;  /* 0xff8000002f2f7808 */ /* 0x004fe20002800000 */
[----:B------:R-:W-:Y:S01]  /*4ae0*/  FMUL.FTZ R26, R26, UR10 ;  /* 0x0000000a1a1a7c20 */ /* 0x000fe20008410000 */
[----:B------:R-:W-:Y:S01]  /*4af0*/  ISETP.GT.AND P5, PT, R2, 0x40, PT ;  /* 0x000000400200780c */ /* 0x000fe20003fa4270 */
[----:B------:R-:W-:Y:S01]  /*4b00*/  FMUL.FTZ R27, R27, UR10 ;  /* 0x0000000a1b1b7c20 */ /* 0x000fe20008410000 */
[----:B0-----:R-:W-:Y:S01]  /*4b10*/  FSEL R37, R37, -INF , P6 ;  /* 0xff80000025257808 */ /* 0x001fe20003000000 */
[----:B------:R-:W0:Y:S01]  /*4b20*/  MUFU.TANH R24, R24 ;  /* 0x0000001800187308 */ /* 0x000e220000002400 */
[----:B------:R-:W-:Y:S01]  /*4b30*/  FMUL.FTZ R30, R30, UR10 ;  /* 0x0000000a1e1e7c20 */ /* 0x000fe20008410000 */
[----:B------:R-:W-:Y:S01]  /*4b40*/  FMUL.FTZ R31, R31, UR10 ;  /* 0x0000000a1f1f7c20 */ /* 0x000fe20008410000 */
[----:B------:R-:W-:Y:S01]  /*4b50*/  FMNMX.FTZ R3, R37, R4, !PT ;  /* 0x0000000425037209 */ /* 0x000fe20007810000 */
[----:B------:R2:W-:Y:S04]  /*4b60*/  @!P1 SYNCS.ARRIVE.TRANS64.RED.A1T0 RZ, [R0+URZ], RZ ;  /* 0x000000ff00ff99a7 */ /* 0x0005e8000810043f */
[----:B------:R-:W3:Y:S01]  /*4b70*/  MUFU.TANH R35, R35 ;  /* 0x0000002300237308 */ /* 0x000ee20000002400 */
[----:B-1----:R-:W-:-:S02]  /*4b80*/  FSEL R34, R34, -INF , P4 ;  /* 0xff80000022227808 */ /* 0x002fc40002000000 */
[----:B------:R-:W-:-:S05]  /*4b90*/  ISETP.GT.AND P4, PT, R2, 0x41, PT ;  /* 0x000000410200780c */ /* 0x000fca0003f84270 */
[----:B------:R-:W1:Y:S01]  /*4ba0*/  MUFU.TANH R25, R25 ;  /* 0x0000001900197308 */ /* 0x000e620000002400 */
[----:B0-----:R-:W-:-:S04]  /*4bb0*/  FSEL R24, R24, -INF , P5 ;  /* 0xff80000018187808 */ /* 0x001fc80002800000 */
[----:B------:R-:W-:-:S03]  /*4bc0*/  FMNMX.FTZ R4, R24, R3, !PT ;  /* 0x0000000318047209 */ /* 0x000fc60007810000 */
[----:B------:R-:W0:Y:S01]  /*4bd0*/  MUFU.TANH R38, R38 ;  /* 0x0000002600267308 */ /* 0x000e220000002400 */
[----:B---3--:R-:W-:Y:S02]  /*4be0*/  FSEL R35, R35, -INF , P3 ;  /* 0xff80000023237808 */ /* 0x008fe40001800000 */
[----:B------:R-:W-:-:S05]  /*4bf0*/  ISETP.GT.AND P3, PT, R2, 0x48, PT ;  /* 0x000000480200780c */ /* 0x000fca0003f64270 */
[----:B------:R-:W3:Y:S01]  /*4c00*/  MUFU.TANH R28, R28 ;  /* 0x0000001c001c7308 */ /* 0x000ee20000002400 */
[----:B-1----:R-:W-:-:S04]  /*4c10*/  FSEL R25, R25, -INF , P4 ;  /* 0xff80000019197808 */ /* 0x002fc80002000000 */
[----:B------:R-:W-:-:S03]  /*4c20*/  FMNMX.FTZ R3, R25, R4, !PT ;  /* 0x0000000419037209 */ /* 0x000fc60007810000 */
[----:B------:R-:W1:Y:S01]  /*4c30*/  MUFU.TANH R29, R29 ;  /* 0x0000001d001d7308 */ /* 0x000e620000002400 */
[----:B0-----:R-:W-:Y:S02]  /*4c40*/  FSEL R38, R38, -INF , P2 ;  /* 0xff80000026267808 */ /* 0x001fe40001000000 */
[----:B------:R-:W-:-:S05]  /*4c50*/  ISETP.GT.AND P2, PT, R2, 0x49, PT ;  /* 0x000000490200780c */ /* 0x000fca0003f44270 */
[----:B------:R-:W0:Y:S01]  /*4c60*/  MUFU.TANH R39, R39 ;  /* 0x0000002700277308 */ /* 0x000e220000002400 */
[----:B---3--:R-:W-:-:S04]  /*4c70*/  FSEL R28, R28, -INF , P3 ;  /* 0xff8000001c1c7808 */ /* 0x008fc80001800000 */
[----:B------:R-:W-:-:S03]  /*4c80*/  FMNMX.FTZ R2, R28, R3, !PT ;  /* 0x000000031c027209 */ /* 0x000fc60007810000 */
[----:B------:R-:W3:Y:S01]  /*4c90*/  MUFU.TANH R26, R26 ;  /* 0x0000001a001a7308 */ /* 0x000ee20000002400 */
[----:B-1----:R-:W-:-:S04]  /*4ca0*/  FSEL R29, R29, -INF , P2 ;  /* 0xff8000001d1d7808 */ /* 0x002fc80001000000 */
[----:B------:R-:W-:-:S03]  /*4cb0*/  FMNMX.FTZ R2, R29, R2, !PT ;  /* 0x000000021d027209 */ /* 0x000fc60007810000 */
[----:B------:R-:W1:Y:S01]  /*4cc0*/  MUFU.TANH R27, R27 ;  /* 0x0000001b001b7308 */ /* 0x000e620000002400 */
[----:B0-----:R-:W-:Y:S01]  /*4cd0*/  FSEL R39, R39, -INF , P6 ;  /* 0xff80000027277808 */ /* 0x001fe20003000000 */
[----:B------:R-:W0:Y:S06]  /*4ce0*/  SHFL.BFLY PT, R3, R2, 0x2, 0x1f ;  /* 0x0c401f0002037f89 */ /* 0x000e2c00000e0000 */
[----:B------:R-:W4:Y:S01]  /*4cf0*/  MUFU.TANH R30, R30 ;  /* 0x0000001e001e7308 */ /* 0x000f220000002400 */
[----:B---3--:R-:W-:-:S07]  /*4d00*/  FSEL R26, R26, -INF , P5 ;  /* 0xff8000001a1a7808 */ /* 0x008fce0002800000 */
[----:B------:R-:W3:Y:S01]  /*4d10*/  MUFU.TANH R31, R31 ;  /* 0x0000001f001f7308 */ /* 0x000ee20000002400 */
[----:B-1----:R-:W-:Y:S02]  /*4d20*/  FSEL R27, R27, -INF , P4 ;  /* 0xff8000001b1b7808 */ /* 0x002fe40002000000 */
[----:B----4-:R-:W-:Y:S02]  /*4d30*/  FSEL R30, R30, -INF , P3 ;  /* 0xff8000001e1e7808 */ /* 0x010fe40001800000 */
[----:B0-----:R-:W-:-:S05]  /*4d40*/  FMNMX.FTZ R3, R2, R3, !PT ;  /* 0x0000000302037209 */ /* 0x001fca0007810000 */
[----:B------:R-:W0:Y:S01]  /*4d50*/  SHFL.BFLY PT, R4, R3, 0x1, 0x1f ;  /* 0x0c201f0003047f89 */ /* 0x000e2200000e0000 */
[----:B---3--:R-:W-:Y:S02]  /*4d60*/  FSEL R31, R31, -INF , P2 ;  /* 0xff8000001f1f7808 */ /* 0x008fe40001000000 */
[----:B0-----:R-:W-:Y:S02]  /*4d70*/  FMNMX.FTZ R4, R3, R4, !PT ;  /* 0x0000000403047209 */ /* 0x001fe40007810000 */
        /* <DEDUP_REMOVED lines=22> */
[----:B------:R-:W0:Y:S01]  /*4ee0*/  MUFU.EX2 R57, R57 ;  /* 0x0000003900397308 */ /* 0x000e220000000800 */
        /* <DEDUP_REMOVED lines=16> */
[----:B------:R-:W-:Y:S01]  /*4ff0*/  FFMA.FTZ R15, R29, UR5, -R15 ;  /* 0x000000051d0f7c23 */ /* 0x000fe2000801080f */
[----:B0-----:R-:W-:-:S02]  /*5000*/  F2FP.F16.F32.PACK_AB R208, R57, R56 ;  /* 0x0000003839d0723e */ /* 0x001fc400000000ff */
[----:B------:R-:W-:-:S04]  /*5010*/  FMNMX.FTZ R3, R35, R2, !PT ;  /* 0x0000000223037209 */ /* 0x000fc80007810000 */
[----:B------:R-:W-:Y:S01]  /*5020*/  FMNMX.FTZ R2, R38, R3, !PT ;  /* 0x0000000326027209 */ /* 0x000fe20007810000 */
[----:B------:R-:W-:Y:S03]  /*5030*/  MUFU.EX2 R48, R48 ;  /* 0x0000003000307308 */ /* 0x000fe60000000800 */
[----:B------:R-:W-:-:S04]  /*5040*/  FMNMX.FTZ R3, R39, R2, !PT ;  /* 0x0000000227037209 */ /* 0x000fc80007810000 */
[----:B------:R-:W-:Y:S01]  /*5050*/  FMNMX.FTZ R2, R26, R3, !PT ;  /* 0x000000031a027209 */ /* 0x000fe20007810000 */
[----:B------:R-:W0:Y:S01]  /*5060*/  MUFU.EX2 R49, R49 ;  /* 0x0000003100317308 */ /* 0x000e220000000800 */
[----:B-1----:R-:W-:Y:S02]  /*5070*/  F2FP.F16.F32.PACK_AB R210, R61, R60 ;  /* 0x0000003c3dd2723e */ /* 0x002fe400000000ff */
[----:B------:R-:W-:-:S04]  /*5080*/  FMNMX.FTZ R3, R27, R2, !PT ;  /* 0x000000021b037209 */ /* 0x000fc80007810000 */
[----:B------:R-:W-:Y:S01]  /*5090*/  FMNMX.FTZ R2, R30, R3, !PT ;  /* 0x000000031e027209 */ /* 0x000fe20007810000 */
[----:B------:R1:W-:Y:S03]  /*50a0*/  MUFU.EX2 R21, R15 ;  /* 0x0000000f00157308 */ /* 0x0003e60000000800 */
[----:B------:R-:W-:-:S05]  /*50b0*/  FMNMX.FTZ R2, R31, R2, !PT ;  /* 0x000000021f027209 */ /* 0x000fca0007810000 */
[----:B------:R-:W3:Y:S01]  /*50c0*/  SHFL.BFLY PT, R3, R2, 0x2, 0x1f ;  /* 0x0c401f0002037f89 */ /* 0x000ee200000e0000 */
[----:B-1----:R-:W-:Y:S01]  /*50d0*/  FADD.FTZ R15, R56, R57 ;  /* 0x00000039380f7221 */ /* 0x002fe20000010000 */
[----:B------:R-:W-:Y:S01]  /*50e0*/  MUFU.EX2 R52, R52 ;  /* 0x0000003400347308 */ /* 0x000fe20000000800 */
[----:B0-----:R-:W-:Y:S01]  /*50f0*/  F2FP.F16.F32.PACK_AB R204, R49, R48 ;  /* 0x0000003031cc723e */ /* 0x001fe200000000ff */
[--C-:B------:R-:W-:Y:S02]  /*5100*/  IMAD.MOV.U32 R57, RZ, RZ, R151.reuse ;  /* 0x000000ffff397224 */ /* 0x100fe400078e0097 */
[----:B------:R-:W-:-:S04]  /*5110*/  IMAD.MOV.U32 R56, RZ, RZ, R151 ;  /* 0x000000ffff387224 */ /* 0x000fc800078e0097 */
[----:B------:R-:W0:Y:S08]  /*5120*/  MUFU.EX2 R53, R53 ;  /* 0x0000003500357308 */ /* 0x000e300000000800 */
[----:B------:R-:W-:Y:S01]  /*5130*/  MUFU.EX2 R40, R40 ;  /* 0x0000002800287308 */ /* 0x000fe20000000800 */
[----:B---3--:R-:W-:-:S07]  /*5140*/  FMNMX.FTZ R14, R2, R3, !PT ;  /* 0x00000003020e7209 */ /* 0x008fce0007810000 */
[----:B------:R-:W1:Y:S01]  /*5150*/  MUFU.EX2 R41, R41 ;  /* 0x0000002900297308 */ /* 0x000e620000000800 */
[----:B0-----:R-:W-:Y:S01]  /*5160*/  F2FP.F16.F32.PACK_AB R206, R53, R52 ;  /* 0x0000003435ce723e */ /* 0x001fe200000000ff */
[----:B------:R-:W0:Y:S06]  /*5170*/  SHFL.BFLY PT, R3, R14, 0x1, 0x1f ;  /* 0x0c201f000e037f89 */ /* 0x000e2c00000e0000 */
[----:B------:R-:W-:Y:S08]  /*5180*/  MUFU.EX2 R44, R44 ;  /* 0x0000002c002c7308 */ /* 0x000ff00000000800 */
[----:B------:R-:W3:Y:S01]  /*5190*/  MUFU.EX2 R45, R45 ;  /* 0x0000002d002d7308 */ /* 0x000ee20000000800 */
[----:B-1----:R-:W-:-:S07]  /*51a0*/  F2FP.F16.F32.PACK_AB R200, R41, R40 ;  /* 0x0000002829c8723e */ /* 0x002fce00000000ff */
[----:B------:R-:W-:Y:S01]  /*51b0*/  MUFU.EX2 R32, R32 ;  /* 0x0000002000207308 */ /* 0x000fe20000000800 */
[----:B0-----:R-:W-:Y:S01]  /*51c0*/  FMNMX.FTZ R3, R14, R3, !PT ;  /* 0x000000030e037209 */ /* 0x001fe20007810000 */
[----:B------:R-:W-:Y:S01]  /*51d0*/  FADD.FTZ R14, R60, R15 ;  /* 0x0000000f3c0e7221 */ /* 0x000fe20000010000 */
[--C-:B------:R-:W-:Y:S02]  /*51e0*/  IMAD.MOV.U32 R60, RZ, RZ, R151.reuse ;  /* 0x000000ffff3c7224 */ /* 0x100fe400078e0097 */
[C---:B------:R-:W-:Y:S01]  /*51f0*/  FSETP.NEU.FTZ.AND P2, PT, R3.reuse, -INF , PT ;  /* 0xff8000000300780b */ /* 0x040fe20003f5d000 */
[----:B------:R-:W-:Y:S01]  /*5200*/  FMUL.FTZ R2, R3, UR5 ;  /* 0x0000000503027c20 */ /* 0x000fe20008410000 */
[----:B------:R-:W-:Y:S01]  /*5210*/  FADD.FTZ R15, R61, R14 ;  /* 0x0000000e3d0f7221 */ /* 0x000fe20000010000 */
[----:B------:R-:W0:Y:S01]  /*5220*/  MUFU.EX2 R33, R33 ;  /* 0x0000002100217308 */ /* 0x000e220000000800 */
[----:B---3--:R-:W-:Y:S01]  /*5230*/  F2FP.F16.F32.PACK_AB R202, R45, R44 ;  /* 0x0000002c2dca723e */ /* 0x008fe200000000ff */
[----:B------:R-:W-:Y:S01]  /*5240*/  IMAD.MOV.U32 R61, RZ, RZ, R151 ;  /* 0x000000ffff3d7224 */ /* 0x000fe200078e0097 */
[----:B------:R-:W-:Y:S01]  /*5250*/  FSEL R2, R2, RZ, P2 ;  /* 0x000000ff02027208 */ /* 0x000fe20001000000 */
[----:B------:R-:W-:Y:S01]  /*5260*/  FADD.FTZ R14, R48, R15 ;  /* 0x0000000f300e7221 */ /* 0x000fe20000010000 */
[----:B------:R-:W-:Y:S01]  /*5270*/  PLOP3.LUT P2, PT, PT, PT, UP0, 0x80, 0x0 ;  /* 0x000000000000781c */ /* 0x000fe20003f4f008 */
[----:B------:R-:W-:-:S02]  /*5280*/  IMAD.MOV.U32 R48, RZ, RZ, R151 ;  /* 0x000000ffff307224 */ /* 0x000fc400078e0097 */
[--C-:B------:R-:W-:Y:S01]  /*5290*/  FFMA.FTZ R58, R58, UR5, -R2.reuse ;  /* 0x000000053a3a7c23 */ /* 0x100fe20008010802 */
[--C-:B------:R-:W-:Y:S01]  /*52a0*/  FFMA.FTZ R59, R59, UR5, -R2.reuse ;  /* 0x000000053b3b7c23 */ /* 0x100fe20008010802 */
[--C-:B------:R-:W-:Y:S01]  /*52b0*/  FFMA.FTZ R62, R62, UR5, -R2.reuse ;  /* 0x000000053e3e7c23 */ /* 0x100fe20008010802 */
[--C-:B------:R-:W-:Y:S01]  /*52c0*/  FFMA.FTZ R63, R63, UR5, -R2.reuse ;  /* 0x000000053f3f7c23 */ /* 0x100fe20008010802 */
[--C-:B------:R-:W-:Y:S01]  /*52d0*/  FFMA.FTZ R50, R50, UR5, -R2.reuse ;  /* 0x0000000532327c23 */ /* 0x100fe20008010802 */
[--C-:B------:R-:W-:Y:S01]  /*52e0*/  FFMA.FTZ R51, R51, UR5, -R2.reuse ;  /* 0x0000000533337c23 */ /* 0x100fe20008010802 */
[----:B------:R-:W-:Y:S01]  /*52f0*/  MUFU.EX2 R58, R58 ;  /* 0x0000003a003a7308 */ /* 0x000fe20000000800 */
[--C-:B------:R-:W-:Y:S01]  /*5300*/  FFMA.FTZ R54, R54, UR5, -R2.reuse ;  /* 0x0000000536367c23 */ /* 0x100fe20008010802 */
[----:B------:R-:W-:Y:S01]  /*5310*/  FFMA.FTZ R55, R55, UR5, -R2 ;  /* 0x0000000537377c23 */ /* 0x000fe20008010802 */
[----:B------:R-:W-:Y:S01]  /*5320*/  FADD.FTZ R29, R49, R14 ;  /* 0x0000000e311d7221 */ /* 0x000fe20000010000 */
[--C-:B------:R-:W-:Y:S01]  /*5330*/  FFMA.FTZ R42, R42, UR5, -R2.reuse ;  /* 0x000000052a2a7c23 */ /* 0x100fe20008010802 */
[--C-:B------:R-:W-:Y:S01]  /*5340*/  FFMA.FTZ R43, R43, UR5, -R2.reuse ;  /* 0x000000052b2b7c23 */ /* 0x100fe20008010802 */
[--C-:B------:R-:W-:Y:S01]  /*5350*/  FFMA.FTZ R46, R46, UR5, -R2.reuse ;  /* 0x000000052e2e7c23 */ /* 0x100fe20008010802 */
[----:B------:R-:W-:Y:S01]  /*5360*/  FADD.FTZ R20, R52, R29 ;  /* 0x0000001d34147221 */ /* 0x000fe20000010000 */
[----:B------:R-:W1:Y:S01]  /*5370*/  MUFU.EX2 R59, R59 ;  /* 0x0000003b003b7308 */ /* 0x000e620000000800 */
[--C-:B------:R-:W-:Y:S01]  /*5380*/  FFMA.FTZ R47, R47, UR5, -R2.reuse ;  /* 0x000000052f2f7c23 */ /* 0x100fe20008010802 */
[----:B------:R-:W-:Y:S01]  /*5390*/  FFMA.FTZ R34, R34, UR5, -R2 ;  /* 0x0000000522227c23 */ /* 0x000fe20008010802 */
[----:B------:R-:W-:Y:S01]  /*53a0*/  FADD.FTZ R29, R53, R20 ;  /* 0x00000014351d7221 */ /* 0x000fe20000010000 */
[--C-:B------:R-:W-:Y:S01]  /*53b0*/  FFMA.FTZ R35, R35, UR5, -R2.reuse ;  /* 0x0000000523237c23 */ /* 0x100fe20008010802 */
[--C-:B------:R-:W-:Y:S01]  /*53c0*/  FFMA.FTZ R38, R38, UR5, -R2.reuse ;  /* 0x0000000526267c23 */ /* 0x100fe20008010802 */
[--C-:B------:R-:W-:Y:S01]  /*53d0*/  FFMA.FTZ R39, R39, UR5, -R2.reuse ;  /* 0x0000000527277c23 */ /* 0x100fe20008010802 */
[----:B------:R-:W-:Y:S01]  /*53e0*/  FADD.FTZ R20, R40, R29 ;  /* 0x0000001d28147221 */ /* 0x000fe20000010000 */
[----:B------:R-:W3:Y:S01]  /*53f0*/  MUFU.EX2 R62, R62 ;  /* 0x0000003e003e7308 */ /* 0x000ee20000000800 */
[--C-:B------:R-:W-:Y:S01]  /*5400*/  FFMA.FTZ R26, R26, UR5, -R2.reuse ;  /* 0x000000051a1a7c23 */ /* 0x100fe20008010802 */
[----:B------:R-:W-:Y:S01]  /*5410*/  FFMA.FTZ R27, R27, UR5, -R2 ;  /* 0x000000051b1b7c23 */ /* 0x000fe20008010802 */
[----:B------:R-:W-:Y:S01]  /*5420*/  FADD.FTZ R29, R41, R20 ;  /* 0x00000014291d7221 */ /* 0x000fe20000010000 */
[--C-:B------:R-:W-:Y:S01]  /*5430*/  FFMA.FTZ R30, R30, UR5, -R2.reuse ;  /* 0x000000051e1e7c23 */ /* 0x100fe20008010802 */
[----:B------:R-:W-:Y:S01]  /*5440*/  FFMA.FTZ R2, R31, UR5, -R2 ;  /* 0x000000051f027c23 */ /* 0x000fe20008010802 */
[----:B0-----:R-:W-:Y:S01]  /*5450*/  F2FP.F16.F32.PACK_AB R196, R33, R32 ;  /* 0x0000002021c4723e */ /* 0x001fe200000000ff */
[----:B--2---:R-:W-:Y:S01]  /*5460*/  FADD.FTZ R0, R44, R29 ;  /* 0x0000001d2c007221 */ /* 0x004fe20000010000 */
[----:B------:R-:W0:Y:S01]  /*5470*/  MUFU.EX2 R63, R63 ;  /* 0x0000003f003f7308 */ /* 0x000e220000000800 */
[----:B-1----:R-:W-:Y:S01]  /*5480*/  FADD.FTZ R15, R58, R59 ;  /* 0x0000003b3a0f7221 */ /* 0x002fe20000010000 */
[----:B------:R-:W-:Y:S01]  /*5490*/  F2FP.F16.F32.PACK_AB R209, R59, R58 ;  /* 0x0000003a3bd1723e */ /* 0x000fe200000000ff */
[----:B------:R-:W-:Y:S01]  /*54a0*/  FADD.FTZ R29, R45, R0 ;  /* 0x000000002d1d7221 */ /* 0x000fe20000010000 */
[--C-:B------:R-:W-:Y:S01]  /*54b0*/  IMAD.MOV.U32 R59, RZ, RZ, R151.reuse ;  /* 0x000000ffff3b7224 */ /* 0x100fe200078e0097 */
[-C--:B------:R-:W-:Y:S01]  /*54c0*/  MOV R58, R151.reuse ;  /* 0x00000097003a7202 */ /* 0x080fe20000000f00 */
[----:B------:R-:W-:Y:S01]  /*54d0*/  IMAD.MOV.U32 R53, RZ, RZ, R151 ;  /* 0x000000ffff357224 */ /* 0x000fe200078e0097 */
[----:B------:R-:W-:Y:S01]  /*54e0*/  MOV R44, R151 ;  /* 0x00000097002c7202 */ /* 0x000fe20000000f00 */
[----:B------:R-:W1:Y:S01]  /*54f0*/  MUFU.EX2 R50, R50 ;  /* 0x0000003200327308 */ /* 0x000e620000000800 */
[----:B---3--:R-:W-:Y:S01]  /*5500*/  FADD.FTZ R14, R62, R15 ;  /* 0x0000000f3e0e7221 */ /* 0x008fe20000010000 */
[----:B------:R-:W-:-:S02]  /*5510*/  IMAD.MOV.U32 R52, RZ, RZ, R151 ;  /* 0x000000ffff347224 */ /* 0x000fc400078e0097 */
[--C-:B------:R-:W-:Y:S02]  /*5520*/  IMAD.MOV.U32 R49, RZ, RZ, R151.reuse ;  /* 0x000000ffff317224 */ /* 0x100fe400078e0097 */
[--C-:B------:R-:W-:Y:S02]  /*5530*/  IMAD.MOV.U32 R45, RZ, RZ, R151.reuse ;  /* 0x000000ffff2d7224 */ /* 0x100fe400078e0097 */
[----:B------:R-:W2:Y:S01]  /*5540*/  MUFU.EX2 R51, R51 ;  /* 0x0000003300337308 */ /* 0x000ea20000000800 */
[C---:B0-----:R-:W-:Y:S01]  /*5550*/  FADD.FTZ R15, R63.reuse, R14 ;  /* 0x0000000e3f0f7221 */ /* 0x041fe20000010000 */
[----:B------:R-:W-:Y:S01]  /*5560*/  F2FP.F16.F32.PACK_AB R211, R63, R62 ;  /* 0x0000003e3fd3723e */ /* 0x000fe200000000ff */
[--C-:B------:R-:W-:Y:S02]  /*5570*/  IMAD.MOV.U32 R63, RZ, RZ, R151.reuse ;  /* 0x000000ffff3f7224 */ /* 0x100fe400078e0097 */
[--C-:B------:R-:W-:Y:S02]  /*5580*/  IMAD.MOV.U32 R62, RZ, RZ, R151.reuse ;  /* 0x000000ffff3e7224 */ /* 0x100fe400078e0097 */
[----:B------:R-:W-:Y:S01]  /*5590*/  IMAD.MOV.U32 R41, RZ, RZ, R151 ;  /* 0x000000ffff297224 */ /* 0x000fe200078e0097 */
[----:B------:R-:W0:Y:S01]  /*55a0*/  MUFU.EX2 R54, R54 ;  /* 0x0000003600367308 */ /* 0x000e220000000800 */
[----:B-1----:R-:W-:Y:S01]  /*55b0*/  FADD.FTZ R14, R50, R15 ;  /* 0x0000000f320e7221 */ /* 0x002fe20000010000 */
[----:B------:R-:W-:-:S02]  /*55c0*/  IMAD.MOV.U32 R40, RZ, RZ, R151 ;  /* 0x000000ffff287224 */ /* 0x000fc400078e0097 */
[----:B------:R-:W-:-:S04]  /*55d0*/  IMAD.MOV.U32 R31, RZ, RZ, R151 ;  /* 0x000000ffff1f7224 */ /* 0x000fc800078e0097 */
[----:B------:R-:W1:Y:S01]  /*55e0*/  MUFU.EX2 R55, R55 ;  /* 0x0000003700377308 */ /* 0x000e620000000800 */
[C---:B--2---:R-:W-:Y:S01]  /*55f0*/  FADD.FTZ R15, R51.reuse, R14 ;  /* 0x0000000e330f7221 */ /* 0x044fe20000010000 */
[----:B------:R-:W-:Y:S01]  /*5600*/  F2FP.F16.F32.PACK_AB R205, R51, R50 ;  /* 0x0000003233cd723e */ /* 0x000fe200000000ff */
[----:B------:R-:W-:Y:S01]  /*5610*/  IMAD.MOV.U32 R50, RZ, RZ, R151 ;  /* 0x000000ffff327224 */ /* 0x000fe200078e0097 */
[----:B------:R-:W-:-:S04]  /*5620*/  MOV R51, R151 ;  /* 0x0000009700337202 */ /* 0x000fc80000000f00 */
[----:B------:R-:W2:Y:S01]  /*5630*/  MUFU.EX2 R42, R42 ;  /* 0x0000002a002a7308 */ /* 0x000ea20000000800 */
[----:B0-----:R-:W-:-:S07]  /*5640*/  FADD.FTZ R14, R54, R15 ;  /* 0x0000000f360e7221 */ /* 0x001fce0000010000 */
[----:B------:R-:W0:Y:S01]  /*5650*/  MUFU.EX2 R43, R43 ;  /* 0x0000002b002b7308 */ /* 0x000e220000000800 */
[C---:B-1----:R-:W-:Y:S01]  /*5660*/  FADD.FTZ R15, R55.reuse, R14 ;  /* 0x0000000e370f7221 */ /* 0x042fe20000010000 */
[----:B------:R-:W-:Y:S01]  /*5670*/  FADD.FTZ R14, R32, R29 ;  /* 0x0000001d200e7221 */ /* 0x000fe20000010000 */
[----:B------:R-:W-:Y:S01]  /*5680*/  F2FP.F16.F32.PACK_AB R207, R55, R54 ;  /* 0x0000003637cf723e */ /* 0x000fe200000000ff */
[--C-:B------:R-:W-:Y:S02]  /*5690*/  IMAD.MOV.U32 R55, RZ, RZ, R151.reuse ;  /* 0x000000ffff377224 */ /* 0x100fe400078e0097 */
[----:B------:R-:W-:Y:S01]  /*56a0*/  FADD.FTZ R29, R33, R14 ;  /* 0x0000000e211d7221 */ /* 0x000fe20000010000 */
[----:B------:R-:W-:Y:S01]  /*56b0*/  IMAD.MOV.U32 R54, RZ, RZ, R151 ;  /* 0x000000ffff367224 */ /* 0x000fe200078e0097 */
[----:B------:R-:W1:Y:S01]  /*56c0*/  MUFU.EX2 R46, R46 ;  /* 0x0000002e002e7308 */ /* 0x000e620000000800 */
[----:B--2---:R-:W-:Y:S01]  /*56d0*/  FADD.FTZ R0, R42, R15 ;  /* 0x0000000f2a007221 */ /* 0x004fe20000010000 */
[----:B------:R-:W-:-:S02]  /*56e0*/  IMAD.MOV.U32 R33, RZ, RZ, R151 ;  /* 0x000000ffff217224 */ /* 0x000fc400078e0097 */
[----:B------:R-:W-:-:S04]  /*56f0*/  IMAD.MOV.U32 R32, RZ, RZ, R151 ;  /* 0x000000ffff207224 */ /* 0x000fc800078e0097 */
[----:B------:R-:W2:Y:S01]  /*5700*/  MUFU.EX2 R36, R36 ;  /* 0x0000002400247308 */ /* 0x000ea20000000800 */
[C---:B0-----:R-:W-:Y:S01]  /*5710*/  FADD.FTZ R15, R43.reuse, R0 ;  /* 0x000000002b0f7221 */ /* 0x041fe20000010000 */
[----:B------:R-:W-:Y:S01]  /*5720*/  F2FP.F16.F32.PACK_AB R201, R43, R42 ;  /* 0x0000002a2bc9723e */ /* 0x000fe200000000ff */
[--C-:B------:R-:W-:Y:S02]  /*5730*/  IMAD.MOV.U32 R43, RZ, RZ, R151.reuse ;  /* 0x000000ffff2b7224 */ /* 0x100fe400078e0097 */
[----:B------:R-:W-:-:S03]  /*5740*/  IMAD.MOV.U32 R42, RZ, RZ, R151 ;  /* 0x000000ffff2a7224 */ /* 0x000fc600078e0097 */
[----:B------:R-:W0:Y:S01]  /*5750*/  MUFU.EX2 R47, R47 ;  /* 0x0000002f002f7308 */ /* 0x000e220000000800 */
[----:B-1----:R-:W-:-:S07]  /*5760*/  FADD.FTZ R0, R46, R15 ;  /* 0x0000000f2e007221 */ /* 0x002fce0000010000 */
[----:B------:R-:W1:Y:S01]  /*5770*/  MUFU.EX2 R37, R37 ;  /* 0x0000002500257308 */ /* 0x000e620000000800 */
[----:B--2---:R-:W-:-:S07]  /*5780*/  FADD.FTZ R14, R36, R29 ;  /* 0x0000001d240e7221 */ /* 0x004fce0000010000 */
[----:B------:R-:W2:Y:S01]  /*5790*/  MUFU.EX2 R34, R34 ;  /* 0x0000002200227308 */ /* 0x000ea20000000800 */
[C---:B0-----:R-:W-:Y:S01]  /*57a0*/  FADD.FTZ R15, R47.reuse, R0 ;  /* 0x000000002f0f7221 */ /* 0x041fe20000010000 */
[----:B------:R-:W-:Y:S01]  /*57b0*/  F2FP.F16.F32.PACK_AB R203, R47, R46 ;  /* 0x0000002e2fcb723e */ /* 0x000fe200000000ff */
[--C-:B------:R-:W-:Y:S02]  /*57c0*/  IMAD.MOV.U32 R47, RZ, RZ, R151.reuse ;  /* 0x000000ffff2f7224 */ /* 0x100fe400078e0097 */
[----:B------:R-:W-:-:S03]  /*57d0*/  IMAD.MOV.U32 R46, RZ, RZ, R151 ;  /* 0x000000ffff2e7224 */ /* 0x000fc600078e0097 */
[----:B------:R-:W0:Y:S01]  /*57e0*/  MUFU.EX2 R24, R24 ;  /* 0x0000001800187308 */ /* 0x000e220000000800 */
[C---:B-1----:R-:W-:Y:S01]  /*57f0*/  FADD.FTZ R29, R37.reuse, R14 ;  /* 0x0000000e251d7221 */ /* 0x042fe20000010000 */
[----:B------:R-:W-:Y:S01]  /*5800*/  F2FP.F16.F32.PACK_AB R198, R37, R36 ;  /* 0x0000002425c6723e */ /* 0x000fe200000000ff */
[----:B------:R-:W-:Y:S01]  /*5810*/  IMAD.MOV.U32 R36, RZ, RZ, R151 ;  /* 0x000000ffff247224 */ /* 0x000fe200078e0097 */
[----:B------:R-:W-:-:S04]  /*5820*/  MOV R37, R151 ;  /* 0x0000009700257202 */ /* 0x000fc80000000f00 */
[----:B------:R-:W1:Y:S01]  /*5830*/  MUFU.EX2 R35, R35 ;  /* 0x0000002300237308 */ /* 0x000e620000000800 */
[----:B--2---:R-:W-:-:S07]  /*5840*/  FADD.FTZ R0, R34, R15 ;  /* 0x0000000f22007221 */ /* 0x004fce0000010000 */
[----:B------:R-:W2:Y:S01]  /*5850*/  MUFU.EX2 R25, R25 ;  /* 0x0000001900197308 */ /* 0x000ea20000000800 */
[----:B0-----:R-:W-:-:S07]  /*5860*/  FADD.FTZ R14, R24, R29 ;  /* 0x0000001d180e7221 */ /* 0x001fce0000010000 */
[----:B------:R-:W0:Y:S01]  /*5870*/  MUFU.EX2 R38, R38 ;  /* 0x0000002600267308 */ /* 0x000e220000000800 */
[C---:B-1----:R-:W-:Y:S01]  /*5880*/  FADD.FTZ R15, R35.reuse, R0 ;  /* 0x00000000230f7221 */ /* 0x042fe20000010000 */
[----:B------:R-:W-:Y:S01]  /*5890*/  F2FP.F16.F32.PACK_AB R197, R35, R34 ;  /* 0x0000002223c5723e */ /* 0x000fe200000000ff */
[--C-:B------:R-:W-:Y:S02]  /*58a0*/  IMAD.MOV.U32 R35, RZ, RZ, R151.reuse ;  /* 0x000000ffff237224 */ /* 0x100fe400078e0097 */
[----:B------:R-:W-:-:S03]  /*58b0*/  IMAD.MOV.U32 R34, RZ, RZ, R151 ;  /* 0x000000ffff227224 */ /* 0x000fc600078e0097 */
[----:B------:R-:W1:Y:S01]  /*58c0*/  MUFU.EX2 R28, R28 ;  /* 0x0000001c001c7308 */ /* 0x000e620000000800 */
[C---:B--2---:R-:W-:Y:S01]  /*58d0*/  FADD.FTZ R29, R25.reuse, R14 ;  /* 0x0000000e191d7221 */ /* 0x044fe20000010000 */
[----:B------:R-:W-:Y:S01]  /*58e0*/  F2FP.F16.F32.PACK_AB R192, R25, R24 ;  /* 0x0000001819c0723e */ /* 0x000fe200000000ff */
[--C-:B------:R-:W-:Y:S02]  /*58f0*/  IMAD.MOV.U32 R25, RZ, RZ, R151.reuse ;  /* 0x000000ffff197224 */ /* 0x100fe400078e0097 */
[----:B------:R-:W-:-:S03]  /*5900*/  IMAD.MOV.U32 R24, RZ, RZ, R151 ;  /* 0x000000ffff187224 */ /* 0x000fc600078e0097 */
[----:B------:R-:W2:Y:S01]  /*5910*/  MUFU.EX2 R39, R39 ;  /* 0x0000002700277308 */ /* 0x000ea20000000800 */
[----:B0-----:R-:W-:-:S07]  /*5920*/  FADD.FTZ R0, R38, R15 ;  /* 0x0000000f26007221 */ /* 0x001fce0000010000 */
[----:B------:R-:W0:Y:S01]  /*5930*/  MUFU.EX2 R26, R26 ;  /* 0x0000001a001a7308 */ /* 0x000e220000000800 */
[----:B-1----:R-:W-:Y:S01]  /*5940*/  FADD.FTZ R14, R28, R29 ;  /* 0x0000001d1c0e7221 */ /* 0x002fe20000010000 */
[C---:B------:R-:W-:Y:S01]  /*5950*/  F2FP.F16.F32.PACK_AB R194, R21.reuse, R28 ;  /* 0x0000001c15c2723e */ /* 0x040fe200000000ff */
[----:B------:R-:W-:Y:S02]  /*5960*/  IMAD.MOV.U32 R28, RZ, RZ, R151 ;  /* 0x000000ffff1c7224 */ /* 0x000fe400078e0097 */
[----:B------:R-:W-:-:S03]  /*5970*/  FADD.FTZ R15, R21, R14 ;  /* 0x0000000e150f7221 */ /* 0x000fc60000010000 */
[----:B------:R-:W1:Y:S01]  /*5980*/  MUFU.EX2 R27, R27 ;  /* 0x0000001b001b7308 */ /* 0x000e620000000800 */
[C---:B--2---:R-:W-:Y:S01]  /*5990*/  FADD.FTZ R29, R39.reuse, R0 ;  /* 0x00000000271d7221 */ /* 0x044fe20000010000 */
[----:B------:R-:W-:Y:S01]  /*59a0*/  F2FP.F16.F32.PACK_AB R199, R39, R38 ;  /* 0x0000002627c7723e */ /* 0x000fe200000000ff */
[--C-:B------:R-:W-:Y:S02]  /*59b0*/  IMAD.MOV.U32 R39, RZ, RZ, R151.reuse ;  /* 0x000000ffff277224 */ /* 0x100fe400078e0097 */
[----:B------:R-:W-:-:S03]  /*59c0*/  IMAD.MOV.U32 R38, RZ, RZ, R151 ;  /* 0x000000ffff267224 */ /* 0x000fc600078e0097 */
[----:B------:R-:W2:Y:S01]  /*59d0*/  MUFU.EX2 R30, R30 ;  /* 0x0000001e001e7308 */ /* 0x000ea20000000800 */
[----:B0-----:R-:W-:Y:S01]  /*59e0*/  FADD.FTZ R0, R26, R29 ;  /* 0x0000001d1a007221 */ /* 0x001fe20000010000 */
[----:B------:R-:W-:-:S06]  /*59f0*/  IMAD.MOV.U32 R29, RZ, RZ, R151 ;  /* 0x000000ffff1d7224 */ /* 0x000fcc00078e0097 */
[----:B------:R0:W3:Y:S01]  /*5a00*/  MUFU.EX2 R195, R2 ;  /* 0x0000000200c37308 */ /* 0x0000e20000000800 */
[C---:B-1----:R-:W-:Y:S01]  /*5a10*/  FADD.FTZ R21, R27.reuse, R0 ;  /* 0x000000001b157221 */ /* 0x042fe20000010000 */
[----:B------:R-:W-:Y:S01]  /*5a20*/  F2FP.F16.F32.PACK_AB R193, R27, R26 ;  /* 0x0000001a1bc1723e */ /* 0x000fe200000000ff */
[----:B------:R-:W-:Y:S02]  /*5a30*/  IMAD.MOV.U32 R0, RZ, RZ, 0x3f800000 ;  /* 0x3f800000ff007424 */ /* 0x000fe400078e00ff */
[--C-:B------:R-:W-:Y:S02]  /*5a40*/  IMAD.MOV.U32 R27, RZ, RZ, R151.reuse ;  /* 0x000000ffff1b7224 */ /* 0x100fe400078e0097 */
[----:B------:R-:W-:Y:S02]  /*5a50*/  IMAD.MOV.U32 R26, RZ, RZ, R151 ;  /* 0x000000ffff1a7224 */ /* 0x000fe400078e0097 */
[----:B--2---:R-:W-:Y:S01]  /*5a60*/  FADD.FTZ R14, R30, R21 ;  /* 0x000000151e0e7221 */ /* 0x004fe20000010000 */
[----:B0-----:R-:W-:-:S03]  /*5a70*/  IMAD.MOV.U32 R2, RZ, RZ, 0x3f800000 ;  /* 0x3f800000ff027424 */ /* 0x001fc600078e00ff */
[C---:B---3--:R-:W-:Y:S01]  /*5a80*/  FADD.FTZ R14, R195.reuse, R14 ;  /* 0x0000000ec30e7221 */ /* 0x048fe20000010000 */
[----:B------:R-:W-:Y:S02]  /*5a90*/  F2FP.F16.F32.PACK_AB R195, R195, R30 ;  /* 0x0000001ec3c3723e */ /* 0x000fe400000000ff */
[----:B------:R-:W-:Y:S01]  /*5aa0*/  MOV R30, R151 ;  /* 0x00000097001e7202 */ /* 0x000fe20000000f00 */
[----:B------:R-:W-:Y:S06]  /*5ab0*/  @!P2 BRA `(.L_x_268) ;  /* 0x0000004000d0a947 */ /* 0x000fec0003800000 */
[----:B------:R-:W-:Y:S01]  /*5ac0*/  R2UR UR4, R152 ;  /* 0x00000000980472ca */ /* 0x000fe200000e0000 */
[----:B------:R-:W-:Y:S01]  /*5ad0*/  IMAD.MOV.U32 R21, RZ, RZ, R4 ;  /* 0x000000ffff157224 */ /* 0x000fe200078e0004 */
[----:B------:R-:W-:Y:S01]  /*5ae0*/  R2UR UR61, R16 ;  /* 0x00000000103d72ca */ /* 0x000fe200000e0000 */
[----:B------:R-:W-:Y:S01]  /*5af0*/  IMAD.MOV.U32 R226, RZ, RZ, R17 ;  /* 0x000000ffffe27224 */ /* 0x000fe200078e0011 */
[----:B------:R-:W-:Y:S01]  /*5b00*/  MOV R20, R3 ;  /* 0x0000000300147202 */ /* 0x000fe20000000f00 */
[----:B------:R-:W-:Y:S01]  /*5b10*/  IMAD.MOV.U32 R0, RZ, RZ, 0x3f800000 ;  /* 0x3f800000ff007424 */ /* 0x000fe200078e00ff */
[----:B------:R-:W-:Y:S02]  /*5b20*/  CS2R R150, SRZ ;  /* 0x0000000000967805 */ /* 0x000fe4000001ff00 */
[----:B------:R-:W-:Y:S02]  /*5b30*/  CS2R R146, SRZ ;  /* 0x0000000000927805 */ /* 0x000fe4000001ff00 */
[----:B------:R-:W-:-:S02]  /*5b40*/  CS2R R142, SRZ ;  /* 0x00000000008e7805 */ /* 0x000fc4000001ff00 */
[----:B------:R-:W-:Y:S02]  /*5b50*/  CS2R R138, SRZ ;  /* 0x00000000008a7805 */ /* 0x000fe4000001ff00 */
[----:B------:R-:W-:Y:S02]  /*5b60*/  CS2R R134, SRZ ;  /* 0x0000000000867805 */ /* 0x000fe4000001ff00 */
[----:B------:R-:W-:Y:S02]  /*5b70*/  CS2R R130, SRZ ;  /* 0x0000000000827805 */ /* 0x000fe4000001ff00 */
[----:B------:R-:W-:Y:S01]  /*5b80*/  CS2R R126, SRZ ;  /* 0x00000000007e7805 */ /* 0x000fe2000001ff00 */
[----:B------:R-:W-:Y:S01]  /*5b90*/  UIADD3 UR4, UR4, -0x2, URZ ;  /* 0xfffffffe04047890 */ /* 0x000fe2000fffe03f */
[----:B------:R-:W-:Y:S02]  /*5ba0*/  CS2R R122, SRZ ;  /* 0x00000000007a7805 */ /* 0x000fe4000001ff00 */
[----:B------:R-:W-:-:S02]  /*5bb0*/  CS2R R118, SRZ ;  /* 0x0000000000767805 */ /* 0x000fc4000001ff00 */
[----:B------:R-:W-:Y:S02]  /*5bc0*/  CS2R R114, SRZ ;  /* 0x0000000000727805 */ /* 0x000fe4000001ff00 */
[----:B------:R-:W-:Y:S02]  /*5bd0*/  CS2R R110, SRZ ;  /* 0x00000000006e7805 */ /* 0x000fe4000001ff00 */
[----:B------:R-:W-:Y:S01]  /*5be0*/  CS2R R106, SRZ ;  /* 0x00000000006a7805 */ /* 0x000fe2000001ff00 */
[----:B------:R-:W-:Y:S01]  /*5bf0*/  IMAD.U32 R224, RZ, RZ, UR4 ;  /* 0x00000004ffe07e24 */ /* 0x000fe2000f8e00ff */
        /* <DEDUP_REMOVED lines=52> */
[----:B------:R-:W-:-:S06]  /*5f40*/  ULDC UR60, c[0x0][0x9d8] ;  /* 0x00027600003c7ab9 */ /* 0x000fcc0000000800 */
.L_x_277:
[----:B------:R-:W-:-:S04]  /*5f50*/  UIADD3 UR4, UR61, 0x1, URZ ;  /* 0x000000013d047890 */ /* 0x000fc8000fffe03f */
[----:B------:R-:W-:-:S04]  /*5f60*/  UISETP.NE.AND UP0, UPT, UR4, 0x2, UPT ;  /* 0x000000020400788c */ /* 0x000fc8000bf05270 */
[----:B------:R-:W-:Y:S02]  /*5f70*/  USEL UR5, URZ, 0x1, UP0 ;  /* 0x000000013f057887 */ /* 0x000fe40008000000 */
[----:B------:R-:W-:-:S04]  /*5f80*/  USEL UR4, UR4, URZ, UP0 ;  /* 0x0000003f04047287 */ /* 0x000fc80008000000 */
[----:B------:R-:W-:Y:S02]  /*5f90*/  LOP3.LUT R17, R226, UR5, RZ, 0x3c, !PT ;  /* 0x00000005e2117c12 */ /* 0x000fe4000f8e3cff */
[----:B------:R-:W-:Y:S01]  /*5fa0*/  IMAD.U32 R16, RZ, RZ, UR4 ;  /* 0x00000004ff107e24 */ /* 0x000fe2000f8e00ff */
[----:B------:R-:W-:Y:S06]  /*5fb0*/  @!P0 BRA `(.L_x_269) ;  /* 0x0000000000048947 */ /* 0x000fec0003800000 */
[----:B------:R-:W-:Y:S01]  /*5fc0*/  BPT.TRAP 0x1 ;  /* 0x000000040000795c */ /* 0x000fe20000300000 */
.L_x_269:
[----:B------:R-:W0:Y:S01]  /*5fd0*/  S2UR UR6, SR_CgaCtaId ;  /* 0x00000000000679c3 */ /* 0x000e220000008800 */
[----:B------:R-:W-:Y:S01]  /*5fe0*/  UMOV UR5, 0x400 ;  /* 0x0000040000057882 */ /* 0x000fe20000000000 */
[----:B------:R-:W-:Y:S01]  /*5ff0*/  SHF.L.U32 R3, R17, 0x1f, RZ ;  /* 0x0000001f11037819 */ /* 0x000fe200000006ff */
[----:B0-----:R-:W-:-:S06]  /*6000*/  ULEA UR5, UR6, UR5, 0x18 ;  /* 0x0000000506057291 */ /* 0x001fcc000f8ec03f */
[----:B------:R-:W-:-:S05]  /*6010*/  IMAD.U32 R5, RZ, RZ, UR5 ;  /* 0x00000005ff057e24 */ /* 0x000fca000f8e00ff */
[----:B------:R-:W-:-:S13]  /*6020*/  R2UR UR5, R5 ;  /* 0x00000000050572ca */ /* 0x000fda00000e0000 */
[----:B------:R-:W-:-:S06]  /*6030*/  ULEA UR4, UR4, UR5, 0x3 ;  /* 0x0000000504047291 */ /* 0x000fcc000f8e183f */
[----:B------:R-:W-:-:S03]  /*6040*/  MOV R225, UR4 ;  /* 0x0000000400e17c02 */ /* 0x000fc60008000f00 */
[----:B------:R0:W1:Y:S01]  /*6050*/  SYNCS.PHASECHK.TRANS64.TRYWAIT P2, [UR4+0x38830], R3 ;  /* 0x03883003ff0075a7 */ /* 0x0000620008040144 */
[----:B------:R-:W-:Y:S05]  /*6060*/  @!P0 BRA `(.L_x_270) ;  /* 0x0000000000048947 */ /* 0x000fea0003800000 */
[----:B------:R-:W-:Y:S01]  /*6070*/  BPT.TRAP 0x1 ;  /* 0x000000040000795c */ /* 0x000fe20000300000 */
.L_x_270:
[----:B-1----:R-:W-:Y:S05]  /*6080*/  @P2 BRA `(.L_x_271) ;  /* 0x00000000000c2947 */ /* 0x002fea0003800000 */
[----:B------:R-:W-:-:S13]  /*6090*/  R2UR UR4, R225 ;  /* 0x00000000e10472ca */ /* 0x000fda00000e0000 */
[----:B------:R-:W1:Y:S02]  /*60a0*/  SYNCS.PHASECHK.TRANS64.TRYWAIT P2, [UR4+0x38830], R3 ;  /* 0x03883003ff0075a7 */ /* 0x000e640008040144 */
[----:B-1----:R-:W-:Y:S05]  /*60b0*/  @!P2 BRA `(.L_x_272) ;  /* 0x000000d00094a947 */ /* 0x002fea0003800000 */
.L_x_271:
        /* <DEDUP_REMOVED lines=645> */
.L_x_273:
[----:B------:R-:W-:Y:S02]  /*8910*/  R2UR UR4, R5 ;  /* 0x00000000050472ca */ /* 0x000fe400000e0000 */
[----:B------:R-:W-:-:S11]  /*8920*/  SHF.L.U32 R0, R226, 0x1f, RZ ;  /* 0x0000001fe2007819 */ /* 0x000fd600000006ff */
[----:B------:R-:W-:-:S09]  /*8930*/  ULEA UR4, UR61, UR4, 0x3 ;  /* 0x000000043d047291 */ /* 0x000fd2000f8e183f */
[----:B------:R2:W3:Y:S01]  /*8940*/  SYNCS.PHASECHK.TRANS64.TRYWAIT P2, [UR4+0x38850], R0 ;  /* 0x03885000ff0075a7 */ /* 0x0004e20008040144 */
[----:B------:R-:W-:Y:S05]  /*8950*/  @!P0 BRA `(.L_x_274) ;  /* 0x0000000000048947 */ /* 0x000fea0003800000 */
[----:B------:R-:W-:Y:S01]  /*8960*/  BPT.TRAP 0x1 ;  /* 0x000000040000795c */ /* 0x000fe20000300000 */
.L_x_274:
[----:B---3--:R-:W-:Y:S05]  /*8970*/  @P2 BRA `(.L_x_275) ;  /* 0x0000000000082947 */ /* 0x008fea0003800000 */
[----:B------:R-:W3:Y:S02]  /*8980*/  SYNCS.PHASECHK.TRANS64.TRYWAIT P2, [UR4+0x38850], R0 ;  /* 0x03885000ff0075a7 */ /* 0x000ee40008040144 */
[----:B---3--:R-:W-:Y:S05]  /*8990*/  @!P2 BRA `(.L_x_276) ;  /* 0x000000a80078a947 */ /* 0x008fea0003800000 */
.L_x_275:
[----:B------:R-:W-:Y:S01]  /*89a0*/  R2UR UR5, R5 ;  /* 0x00000000050572ca */ /* 0x000fe200000e0000 */
[----:B------:R-:W-:Y:S01]  /*89b0*/  WARPGROUP.ARRIVE ;  /* 0x00000000000079c5 */ /* 0x000fe20000000000 */
[----:B------:R-:W-:Y:S01]  /*89c0*/  UMOV UR7, 0x40000040 ;  /* 0x4000004000077882 */ /* 0x000fe20000000000 */
[----:B------:R-:W-:Y:S01]  /*89d0*/  UMOV UR11, 0x40000040 ;  /* 0x40000040000b7882 */ /* 0x000fe20000000000 */
[----:B0-2---:R-:W-:Y:S01]  /*89e0*/  FMUL.FTZ R0, R184, UR60 ;  /* 0x0000003cb8007c20 */ /* 0x005fe20008410000 */
[----:B-1----:R-:W-:Y:S01]  /*89f0*/  FMUL.FTZ R3, R185, UR60 ;  /* 0x0000003cb9037c20 */ /* 0x002fe20008410000 */
[----:B------:R-:W-:Y:S01]  /*8a00*/  FMUL.FTZ R184, R187, UR60 ;  /* 0x0000003cbbb87c20 */ /* 0x000fe20008410000 */
[----:B------:R-:W-:Y:S01]  /*8a10*/  FMUL.FTZ R187, R188, UR60 ;  /* 0x0000003cbcbb7c20 */ /* 0x000fe20008410000 */
[----:B------:R-:W-:Y:S01]  /*8a20*/  FMUL.FTZ R188, R189, UR60 ;  /* 0x0000003cbdbc7c20 */ /* 0x000fe20008410000 */
[----:B------:R-:W-:Y:S01]  /*8a30*/  FMUL.FTZ R185, R186, UR60 ;  /* 0x0000003cbab97c20 */ /* 0x000fe20008410000 */
[----:B------:R-:W0:Y:S01]  /*8a40*/  MUFU.TANH R0, R0 ;  /* 0x0000000000007308 */ /* 0x000e220000002400 */
[----:B------:R-:W-:Y:S01]  /*8a50*/  FMUL.FTZ R186, R190, UR60 ;  /* 0x0000003cbeba7c20 */ /* 0x000fe20008410000 */
[----:B------:R-:W-:Y:S01]  /*8a60*/  FMUL.FTZ R190, R176, UR60 ;  /* 0x0000003cb0be7c20 */ /* 0x000fe20008410000 */
[----:B------:R-:W-:Y:S01]  /*8a70*/  UIADD3 UR5, UR5, 0x400, URZ ;  /* 0x0000040005057890 */ /* 0x000fe2000fffe03f */
[----:B------:R-:W-:Y:S01]  /*8a80*/  FMUL.FTZ R177, R177, UR60 ;  /* 0x0000003cb1b17c20 */ /* 0x000fe20008410000 */
[----:B------:R-:W-:Y:S01]  /*8a90*/  FMUL.FTZ R176, R178, UR60 ;  /* 0x0000003cb2b07c20 */ /* 0x000fe20008410000 */
[----:B------:R-:W-:Y:S01]  /*8aa0*/  FMUL.FTZ R180, R180, UR60 ;  /* 0x0000003cb4b47c20 */ /* 0x000fe20008410000 */
[----:B------:R-:W-:Y:S01]  /*8ab0*/  USHF.R.U32.HI UR5, URZ, 0x4, UR5 ;  /* 0x000000043f057899 */ /* 0x000fe20008011605 */
[----:B------:R-:W1:Y:S01]  /*8ac0*/  MUFU.TANH R3, R3 ;  /* 0x0000000300037308 */ /* 0x000e620000002400 */
[----:B------:R-:W-:Y:S01]  /*8ad0*/  FMUL.FTZ R178, R179, UR60 ;  /* 0x0000003cb3b27c20 */ /* 0x000fe20008410000 */
[----:B------:R-:W-:Y:S01]  /*8ae0*/  FMUL.FTZ R179, R182, UR60 ;  /* 0x0000003cb6b37c20 */ /* 0x000fe20008410000 */
[----:B------:R-:W-:Y:S01]  /*8af0*/  ULOP3.LUT UR5, UR5, 0x3fff, URZ, 0xc0, !UPT ;  /* 0x00003fff05057892 */ /* 0x000fe2000f8ec03f */
[----:B------:R-:W-:Y:S01]  /*8b00*/  FMUL.FTZ R182, R168, UR60 ;  /* 0x0000003ca8b67c20 */ /* 0x000fe20008410000 */
[----:B------:R-:W-:Y:S01]  /*8b10*/  FMUL.FTZ R181, R181, UR60 ;  /* 0x0000003cb5b57c20 */ /* 0x000fe20008410000 */
[----:B------:R-:W-:Y:S01]  /*8b20*/  FMUL.FTZ R168, R169, UR60 ;  /* 0x0000003ca9a87c20 */ /* 0x000fe20008410000 */
[----:B------:R-:W-:Y:S01]  /*8b30*/  ULOP3.LUT UR5, UR5, 0x2800000, URZ, 0xfc, !UPT ;  /* 0x0280000005057892 */ /* 0x000fe2000f8efc3f */
[----:B------:R-:W2:Y:S01]  /*8b40*/  MUFU.TANH R187, R187 ;  /* 0x000000bb00bb7308 */ /* 0x000ea20000002400 */
[----:B0-----:R-:W-:Y:S01]  /*8b50*/  FMNMX.FTZ R2, R0, R21, !PT ;  /* 0x0000001500027209 */ /* 0x001fe20007810000 */
[----:B------:R-:W-:Y:S01]  /*8b60*/  FMUL.FTZ R169, R172, UR60 ;  /* 0x0000003caca97c20 */ /* 0x000fe20008410000 */
[----:B------:R-:W-:Y:S01]  /*8b70*/  UIMAD UR6, UR61, 0xa00, UR5 ;  /* 0x00000a003d0678a4 */ /* 0x000fe2000f8e0205 */
[----:B------:R-:W-:Y:S01]  /*8b80*/  FMUL.FTZ R172, R173, UR60 ;  /* 0x0000003cadac7c20 */ /* 0x000fe20008410000 */
[----:B------:R-:W-:Y:S01]  /*8b90*/  FMUL.FTZ R160, R160, UR60 ;  /* 0x0000003ca0a07c20 */ /* 0x000fe20008410000 */
[----:B------:R-:W-:Y:S01]  /*8ba0*/  FMUL.FTZ R161, R161, UR60 ;  /* 0x0000003ca1a17c20 */ /* 0x000fe20008410000 */
[----:B------:R-:W-:Y:S01]  /*8bb0*/  UIADD3 UR10, UR6, 0x80, URZ ;  /* 0x00000080060a7890 */ /* 0x000fe2000fffe03f */
[----:B------:R-:W0:Y:S01]  /*8bc0*/  MUFU.TANH R188, R188 ;  /* 0x000000bc00bc7308 */ /* 0x000e220000002400 */
[----:B-1----:R-:W-:Y:S01]  /*8bd0*/  FMNMX.FTZ R2, R3, R2, !PT ;  /* 0x0000000203027209 */ /* 0x002fe20007810000 */
[----:B------:R-:W-:Y:S01]  /*8be0*/  FMUL.FTZ R164, R164, UR60 ;  /* 0x0000003ca4a47c20 */ /* 0x000fe20008410000 */
[----:B------:R-:W-:Y:S01]  /*8bf0*/  FMUL.FTZ R165, R165, UR60 ;  /* 0x0000003ca5a57c20 */ /* 0x000fe20008410000 */
[----:B------:R-:W-:Y:S01]  /*8c00*/  HGMMA.64x256x16.F32 R24, R208, gdesc[UR4].tnspB, R24, gsb0 ;  /* 0x43e00004d0187df0 */ /* 0x000fe20008000818 */
[----:B------:R-:W-:Y:S01]  /*8c10*/  FMUL.FTZ R152, R152, UR60 ;  /* 0x0000003c98987c20 */ /* 0x000fe20008410000 */
[----:B------:R-:W-:Y:S01]  /*8c20*/  FMUL.FTZ R153, R153, UR60 ;  /* 0x0000003c99997c20 */ /* 0x000fe20008410000 */
[----:B------:R-:W-:Y:S01]  /*8c30*/  FMUL.FTZ R156, R156, UR60 ;  /* 0x0000003c9c9c7c20 */ /* 0x000fe20008410000 */
[----:B------:R-:W1:Y:S01]  /*8c40*/  MUFU.TANH R190, R190 ;  /* 0x000000be00be7308 */ /* 0x000e620000002400 */
[----:B--2---:R-:W-:Y:S01]  /*8c50*/  FMNMX.FTZ R173, R187, R2, !PT ;  /* 0x00000002bbad7209 */ /* 0x004fe20007810000 */
[----:B------:R-:W-:Y:S01]  /*8c60*/  FMUL.FTZ R189, R191, UR60 ;  /* 0x0000003cbfbd7c20 */ /* 0x000fe20008410000 */
[----:B------:R-:W-:Y:S01]  /*8c70*/  FMUL.FTZ R170, R170, UR60 ;  /* 0x0000003caaaa7c20 */ /* 0x000fe20008410000 */
[----:B------:R-:W-:Y:S01]  /*8c80*/  ULDC UR14, c[0x0][0x988] ;  /* 0x00026200000e7ab9 */ /* 0x000fe20000000800 */
[----:B------:R-:W-:Y:S01]  /*8c90*/  FMUL.FTZ R171, R171, UR60 ;  /* 0x0000003cabab7c20 */ /* 0x000fe20008410000 */
[----:B------:R-:W-:Y:S01]  /*8ca0*/  UMOV UR5, UR14 ;  /* 0x0000000e00057c82 */ /* 0x000fe20008000000 */
[----:B------:R-:W-:Y:S01]  /*8cb0*/  FMUL.FTZ R174, R174, UR60 ;  /* 0x0000003caeae7c20 */ /* 0x000fe20008410000 */
[----:B------:R-:W2:Y:S01]  /*8cc0*/  MUFU.TANH R177, R177 ;  /* 0x000000b100b17308 */ /* 0x000ea20000002400 */
[----:B0-----:R-:W-:Y:S01]  /*8cd0*/  FMNMX.FTZ R173, R188, R173, !PT ;  /* 0x000000adbcad7209 */ /* 0x001fe20007810000 */
[----:B------:R-:W-:Y:S01]  /*8ce0*/  FMUL.FTZ R175, R175, UR60 ;  /* 0x0000003cafaf7c20 */ /* 0x000fe20008410000 */
[----:B------:R-:W-:Y:S01]  /*8cf0*/  FMUL.FTZ R162, R162, UR60 ;  /* 0x0000003ca2a27c20 */ /* 0x000fe20008410000 */
[----:B------:R-:W-:Y:S01]  /*8d00*/  FMUL.FTZ R163, R163, UR60 ;  /* 0x0000003ca3a37c20 */ /* 0x000fe20008410000 */
[----:B------:R-:W-:Y:S01]  /*8d10*/  FMUL.FTZ R166, R166, UR60 ;  /* 0x0000003ca6a67c20 */ /* 0x000fe20008410000 */
[----:B------:R-:W-:Y:S01]  /*8d20*/  FMUL.FTZ R167, R167, UR60 ;  /* 0x0000003ca7a77c20 */ /* 0x000fe20008410000 */
[----:B------:R-:W-:Y:S01]  /*8d30*/  FMUL.FTZ R154, R154, UR60 ;  /* 0x0000003c9a9a7c20 */ /* 0x000fe20008410000 */
[----:B------:R-:W0:Y:S01]  /*8d40*/  MUFU.TANH R180, R180 ;  /* 0x000000b400b47308 */ /* 0x000e220000002400 */
[----:B-1----:R-:W-:Y:S01]  /*8d50*/  FMNMX.FTZ R2, R190, R173, !PT ;  /* 0x000000adbe027209 */ /* 0x002fe20007810000 */
[----:B------:R-:W-:Y:S01]  /*8d60*/  FMUL.FTZ R155, R155, UR60 ;  /* 0x0000003c9b9b7c20 */ /* 0x000fe20008410000 */
[----:B------:R-:W-:Y:S01]  /*8d70*/  UMOV UR7, 0x40000040 ;  /* 0x4000004000077882 */ /* 0x000fe20000000000 */
[----:B------:R-:W-:Y:S01]  /*8d80*/  FMUL.FTZ R158, R158, UR60 ;  /* 0x0000003c9e9e7c20 */ /* 0x000fe20008410000 */
[----:B------:R-:W-:Y:S01]  /*8d90*/  FMUL.FTZ R159, R159, UR60 ;  /* 0x0000003c9f9f7c20 */ /* 0x000fe20008410000 */
[----:B------:R-:W-:Y:S01]  /*8da0*/  VOTEU.ALL UP0, P1 ;  /* 0x00000000003f7886 */ /* 0x000fe20000800000 */
[----:B------:R-:W-:Y:S01]  /*8db0*/  R2UR UR61, R16 ;  /* 0x00000000103d72ca */ /* 0x000fe200000e0000 */
[----:B------:R-:W1:Y:S01]  /*8dc0*/  MUFU.TANH R181, R181 ;  /* 0x000000b500b57308 */ /* 0x000e620000002400 */
[----:B--2---:R-:W-:Y:S01]  /*8dd0*/  FMNMX.FTZ R173, R177, R2, !PT ;  /* 0x00000002b1ad7209 */ /* 0x004fe20007810000 */
[----:B------:R-:W-:Y:S01]  /*8de0*/  IMAD.MOV.U32 R226, RZ, RZ, R17 ;  /* 0x000000ffffe27224 */ /* 0x000fe200078e0011 */
[----:B------:R-:W-:-:S04]  /*8df0*/  @!UP0 UIADD3 UR4, UR4, 0x38860, URZ ;  /* 0x0003886004048890 */ /* 0x000fc8000fffe03f */
[----:B------:R-:W-:Y:S01]  /*8e00*/  @!UP0 UPRMT UR4, URZ, 0x654, UR4 ;  /* 0x000006543f048896 */ /* 0x000fe20008000004 */
[----:B------:R-:W2:Y:S01]  /*8e10*/  MUFU.TANH R182, R182 ;  /* 0x000000b600b67308 */ /* 0x000ea20000002400 */
[----:B0-----:R-:W-:-:S07]  /*8e20*/  FMNMX.FTZ R2, R180, R173, !PT ;  /* 0x000000adb4027209 */ /* 0x001fce0007810000 */
[----:B------:R-:W0:Y:S01]  /*8e30*/  MUFU.TANH R168, R168 ;  /* 0x000000a800a87308 */ /* 0x000e220000002400 */
[----:B-1----:R-:W-:-:S07]  /*8e40*/  FMNMX.FTZ R173, R181, R2, !PT ;  /* 0x00000002b5ad7209 */ /* 0x002fce0007810000 */
[----:B------:R-:W1:Y:S01]  /*8e50*/  MUFU.TANH R169, R169 ;  /* 0x000000a900a97308 */ /* 0x000e620000002400 */
[----:B--2---:R-:W-:-:S07]  /*8e60*/  FMNMX.FTZ R173, R182, R173, !PT ;  /* 0x000000adb6ad7209 */ /* 0x004fce0007810000 */
[----:B------:R-:W2:Y:S01]  /*8e70*/  MUFU.TANH R172, R172 ;  /* 0x000000ac00ac7308 */ /* 0x000ea20000002400 */
[----:B0-----:R-:W-:-:S07]  /*8e80*/  FMNMX.FTZ R2, R168, R173, !PT ;  /* 0x000000ada8027209 */ /* 0x001fce0007810000 */
[----:B------:R-:W0:Y:S01]  /*8e90*/  MUFU.TANH R160, R160 ;  /* 0x000000a000a07308 */ /* 0x000e220000002400 */
[----:B-1----:R-:W-:-:S07]  /*8ea0*/  FMNMX.FTZ R173, R169, R2, !PT ;  /* 0x00000002a9ad7209 */ /* 0x002fce0007810000 */
[----:B------:R-:W1:Y:S01]  /*8eb0*/  MUFU.TANH R161, R161 ;  /* 0x000000a100a17308 */ /* 0x000e620000002400 */
[----:B--2---:R-:W-:-:S07]  /*8ec0*/  FMNMX.FTZ R173, R172, R173, !PT ;  /* 0x000000adacad7209 */ /* 0x004fce0007810000 */
[----:B------:R-:W2:Y:S01]  /*8ed0*/  MUFU.TANH R164, R164 ;  /* 0x000000a400a47308 */ /* 0x000ea20000002400 */
[----:B0-----:R-:W-:Y:S01]  /*8ee0*/  FMNMX.FTZ R2, R160, R173, !PT ;  /* 0x000000ada0027209 */ /* 0x001fe20007810000 */
[----:B------:R-:W-:-:S06]  /*8ef0*/  FMUL.FTZ R173, R157, UR60 ;  /* 0x0000003c9dad7c20 */ /* 0x000fcc0008410000 */
[----:B------:R-:W0:Y:S01]  /*8f00*/  MUFU.TANH R165, R165 ;  /* 0x000000a500a57308 */ /* 0x000e220000002400 */
[----:B-1----:R-:W-:-:S07]  /*8f10*/  FMNMX.FTZ R157, R161, R2, !PT ;  /* 0x00000002a19d7209 */ /* 0x002fce0007810000 */
[----:B------:R-:W1:Y:S01]  /*8f20*/  MUFU.TANH R152, R152 ;  /* 0x0000009800987308 */ /* 0x000e620000002400 */
[----:B--2---:R-:W-:Y:S01]  /*8f30*/  FMNMX.FTZ R2, R164, R157, !PT ;  /* 0x0000009da4027209 */ /* 0x004fe20007810000 */
[----:B------:R-:W-:-:S06]  /*8f40*/  FMUL.FTZ R157, R183, UR60 ;  /* 0x0000003cb79d7c20 */ /* 0x000fcc0008410000 */
        /* <DEDUP_REMOVED lines=9> */
[----:B-1----:R-:W-:-:S05]  /*8fe0*/  FMNMX.FTZ R2, R173, R2, !PT ;  /* 0x00000002ad027209 */ /* 0x002fca0007810000 */
[----:B------:R-:W1:Y:S02]  /*8ff0*/  SHFL.BFLY PT, R183, R2, 0x2, 0x1f ;  /* 0x0c401f0002b77f89 */ /* 0x000e6400000e0000 */
[----:B------:R-:W3:Y:S08]  /*9000*/  MUFU.TANH R186, R186 ;  /* 0x000000ba00ba7308 */ /* 0x000ef00000002400 */
[----:B------:R-:W4:Y:S08]  /*9010*/  MUFU.TANH R189, R189 ;  /* 0x000000bd00bd7308 */ /* 0x000f300000002400 */
[----:B------:R-:W5:Y:S01]  /*9020*/  MUFU.TANH R176, R176 ;  /* 0x000000b000b07308 */ /* 0x000f620000002400 */
[----:B-1----:R-:W-:-:S07]  /*9030*/  FMNMX.FTZ R183, R2, R183, !PT ;  /* 0x000000b702b77209 */ /* 0x002fce0007810000 */
[----:B------:R-:W1:Y:S01]  /*9040*/  MUFU.TANH R178, R178 ;  /* 0x000000b200b27308 */ /* 0x000e620000002400 */
[----:B------:R-:W2:Y:S07]  /*9050*/  SHFL.BFLY PT, R4, R183, 0x1, 0x1f ;  /* 0x0c201f00b7047f89 */ /* 0x000eae00000e0000 */
[----:B------:R-:W1:Y:S08]  /*9060*/  MUFU.TANH R179, R179 ;  /* 0x000000b300b37308 */ /* 0x000e700000002400 */
[----:B------:R-:W1:Y:S08]  /*9070*/  MUFU.TANH R157, R157 ;  /* 0x0000009d009d7308 */ /* 0x000e700000002400 */
[----:B------:R-:W1:Y:S01]  /*9080*/  MUFU.TANH R170, R170 ;  /* 0x000000aa00aa7308 */ /* 0x000e620000002400 */
[----:B--2---:R-:W-:-:S02]  /*9090*/  FMNMX.FTZ R4, R183, R4, !PT ;  /* 0x00000004b7047209 */ /* 0x004fc40007810000 */
[----:B------:R-:W-:-:S03]  /*90a0*/  FMNMX.FTZ R183, R185, R20, !PT ;  /* 0x00000014b9b77209 */ /* 0x000fc60007810000 */
[----:B------:R-:W-:Y:S01]  /*90b0*/  FADD.FTZ R2, -R4, R21 ;  /* 0x0000001504027221 */ /* 0x000fe20000010100 */
[----:B0-----:R-:W-:Y:S01]  /*90c0*/  FMNMX.FTZ R183, R184, R183, !PT ;  /* 0x000000b7b8b77209 */ /* 0x001fe20007810000 */
[----:B------:R-:W0:Y:S02]  /*90d0*/  MUFU.TANH R171, R171 ;  /* 0x000000ab00ab7308 */ /* 0x000e240000002400 */
[----:B------:R-:W-:-:S06]  /*90e0*/  FMUL.FTZ R2, R2, UR5 ;  /* 0x0000000502027c20 */ /* 0x000fcc0008410000 */
        /* <DEDUP_REMOVED lines=8> */
[----:B------:R-:W-:-:S05]  /*9170*/  WARPGROUP.ARRIVE ;  /* 0x00000000000079c5 */ /* 0x000fca0000000000 */
[----:B------:R-:W-:Y:S01]  /*9180*/  MUFU.TANH R155, R155 ;  /* 0x0000009b009b7308 */ /* 0x000fe20000002400 */
[----:B------:R-:W-:Y:S01]  /*9190*/  HGMMA.64x256x16.F32 R24, R204, gdesc[UR8].tnspB, R24, gsb0 ;  /* 0x43e00008cc187df0 */ /* 0x000fe20008000818 */
[----:B------:R-:W-:Y:S01]  /*91a0*/  UIADD3 UR10, UR6, 0x100, URZ ;  /* 0x00000100060a7890 */ /* 0x000fe2000fffe03f */
[----:B------:R-:W-:-:S05]  /*91b0*/  UMOV UR11, 0x40000040 ;  /* 0x40000040000b7882 */ /* 0x000fca0000000000 */
[----:B------:R-:W-:Y:S08]  /*91c0*/  MUFU.TANH R158, R158 ;  /* 0x0000009e009e7308 */ /* 0x000ff00000002400 */
[----:B------:R-:W-:Y:S08]  /*91d0*/  MUFU.TANH R159, R159 ;  /* 0x0000009f009f7308 */ /* 0x000ff00000002400 */
[----:B------:R-:W-:Y:S01]  /*91e0*/  MUFU.EX2 R2, R2 ;  /* 0x0000000200027308 */ /* 0x000fe20000000800 */
[----:B------:R-:W-:-:S02]  /*91f0*/  WARPGROUP.DEPBAR.LE gsb0, 0x0 ;  /* 0x00008000000079c5 */ /* 0x000fc40000010000 */
[----:B------:R-:W-:-:S06]  /*9200*/  WARPGROUP.ARRIVE ;  /* 0x00000000000079c5 */ /* 0x000fcc0000000000 */
        /* <DEDUP_REMOVED lines=8> */
[----:B------:R-:W-:Y:S02]  /*9290*/  R2UR UR10, R225 ;  /* 0x00000000e10a72ca */ /* 0x000fe400000e0000 */
[----:B------:R-:W-:Y:S02]  /*92a0*/  WARPGROUP.DEPBAR.LE gsb0, 0x0 ;  /* 0x00008000000079c5 */ /* 0x000fe40000010000 */
[----:B---3--:R-:W-:Y:S01]  /*92b0*/  FMNMX.FTZ R196, R186, R183, !PT ;  /* 0x000000b7bac47209 */ /* 0x008fe20007810000 */
[----:B------:R-:W-:Y:S01]  /*92c0*/  FMUL.FTZ R199, R4, UR5 ;  /* 0x0000000504c77c20 */ /* 0x000fe20008410000 */
[----:B------:R-:W-:Y:S02]  /*92d0*/  WARPGROUP.ARRIVE ;  /* 0x00000000000079c5 */ /* 0x000fe40000000000 */
[----:B----4-:R-:W-:Y:S01]  /*92e0*/  FMNMX.FTZ R21, R189, R196, !PT ;  /* 0x000000c4bd157209 */ /* 0x010fe20007810000 */
[--C-:B------:R-:W-:Y:S01]  /*92f0*/  FFMA.FTZ R183, R0, UR5, -R199.reuse ;  /* 0x0000000500b77c23 */ /* 0x100fe200080108c7 */
[--C-:B------:R-:W-:Y:S01]  /*9300*/  FFMA.FTZ R208, R3, UR5, -R199.reuse ;  /* 0x0000000503d07c23 */ /* 0x100fe200080108c7 */
[----:B------:R-:W-:Y:S01]  /*9310*/  FFMA.FTZ R196, R160, UR5, -R199 ;  /* 0x00000005a0c47c23 */ /* 0x000fe200080108c7 */
[----:B-----5:R-:W-:-:S15]  /*9320*/  FMNMX.FTZ R21, R176, R21, !PT ;  /* 0x00000015b0157209 */ /* 0x020fde0007810000 */
[----:B------:R-:W-:Y:S01]  /*9330*/  HGMMA.64x256x16.F32 R24, R192, gdesc[UR4].tnspB, R24, gsb0 ;  /* 0x43e00004c0187df0 */ /* 0x000fe20008000818 */
[--C-:B------:R-:W-:Y:S01]  /*9340*/  FFMA.FTZ R210, R187, UR5, -R199.reuse ;  /* 0x00000005bbd27c23 */ /* 0x100fe200080108c7 */
[----:B------:R-:W2:Y:S01]  /*9350*/  MUFU.EX2 R183, R183 ;  /* 0x000000b700b77308 */ /* 0x000ea20000000800 */
[----:B-1----:R-:W-:Y:S01]  /*9360*/  FMNMX.FTZ R0, R178, R21, !PT ;  /* 0x00000015b2007209 */ /* 0x002fe20007810000 */
[--C-:B------:R-:W-:Y:S01]  /*9370*/  FFMA.FTZ R21, R152, UR5, -R199.reuse ;  /* 0x0000000598157c23 */ /* 0x100fe200080108c7 */
[--C-:B------:R-:W-:Y:S01]  /*9380*/  FFMA.FTZ R152, R153, UR5, -R199.reuse ;  /* 0x0000000599987c23 */ /* 0x100fe200080108c7 */
[--C-:B------:R-:W-:Y:S01]  /*9390*/  FFMA.FTZ R153, R156, UR5, -R199.reuse ;  /* 0x000000059c997c23 */ /* 0x100fe200080108c7 */
[----:B------:R-:W-:Y:S01]  /*93a0*/  FMNMX.FTZ R0, R179, R0, !PT ;  /* 0x00000000b3007209 */ /* 0x000fe20007810000 */
[--C-:B------:R-:W-:Y:S01]  /*93b0*/  FFMA.FTZ R197, R188, UR5, -R199.reuse ;  /* 0x00000005bcc57c23 */ /* 0x100fe200080108c7 */
[--C-:B------:R-:W-:Y:S01]  /*93c0*/  FFMA.FTZ R198, R164, UR5, -R199.reuse ;  /* 0x00000005a4c67c23 */ /* 0x100fe200080108c7 */
[----:B------:R-:W1:Y:S01]  /*93d0*/  MUFU.EX2 R208, R208 ;  /* 0x000000d000d07308 */ /* 0x000e620000000800 */
[----:B------:R-:W-:Y:S01]  /*93e0*/  FMNMX.FTZ R3, R157, R0, !PT ;  /* 0x000000009d037209 */ /* 0x000fe20007810000 */
[--C-:B------:R-:W-:Y:S01]  /*93f0*/  FFMA.FTZ R204, R190, UR5, -R199.reuse ;  /* 0x00000005becc7c23 */ /* 0x100fe200080108c7 */
[--C-:B------:R-:W-:Y:S01]  /*9400*/  FFMA.FTZ R191, R181, UR5, -R199.reuse ;  /* 0x00000005b5bf7c23 */ /* 0x100fe200080108c7 */
[--C-:B------:R-:W-:Y:S01]  /*9410*/  FFMA.FTZ R177, R177, UR5, -R199.reuse ;  /* 0x00000005b1b17c23 */ /* 0x100fe200080108c7 */
[----:B------:R-:W-:Y:S01]  /*9420*/  FMNMX.FTZ R0, R170, R3, !PT ;  /* 0x00000003aa007209 */ /* 0x000fe20007810000 */
[--C-:B------:R-:W-:Y:S01]  /*9430*/  FFMA.FTZ R181, R168, UR5, -R199.reuse ;  /* 0x00000005a8b57c23 */ /* 0x100fe200080108c7 */
[--C-:B------:R-:W-:Y:S01]  /*9440*/  FFMA.FTZ R187, R161, UR5, -R199.reuse ;  /* 0x00000005a1bb7c23 */ /* 0x100fe200080108c7 */
[----:B------:R-:W3:Y:S01]  /*9450*/  MUFU.EX2 R210, R210 ;  /* 0x000000d200d27308 */ /* 0x000ee20000000800 */
[----:B0-----:R-:W-:Y:S01]  /*9460*/  FMNMX.FTZ R3, R171, R0, !PT ;  /* 0x00000000ab037209 */ /* 0x001fe20007810000 */
[----:B------:R-:W-:Y:S01]  /*9470*/  FFMA.FTZ R161, R165, UR5, -R199 ;  /* 0x00000005a5a17c23 */ /* 0x000fe200080108c7 */
[----:B--2---:R-:W-:Y:S01]  /*9480*/  FFMA.FTZ R15, R2, R15, R183 ;  /* 0x0000000f020f7223 */ /* 0x004fe200000100b7 */
[--C-:B------:R-:W-:Y:S01]  /*9490*/  FFMA.FTZ R206, R180, UR5, -R199.reuse ;  /* 0x00000005b4ce7c23 */ /* 0x100fe200080108c7 */
[----:B------:R-:W-:Y:S01]  /*94a0*/  FMNMX.FTZ R0, R174, R3, !PT ;  /* 0x00000003ae007209 */ /* 0x000fe20007810000 */
[--C-:B------:R-:W-:Y:S01]  /*94b0*/  FFMA.FTZ R202, R169, UR5, -R199.reuse ;  /* 0x00000005a9ca7c23 */ /* 0x100fe200080108c7 */
[--C-:B------:R-:W-:Y:S01]  /*94c0*/  FFMA.FTZ R200, R182, UR5, -R199.reuse ;  /* 0x00000005b6c87c23 */ /* 0x100fe200080108c7 */
[----:B------:R-:W0:Y:S01]  /*94d0*/  MUFU.EX2 R197, R197 ;  /* 0x000000c500c57308 */ /* 0x000e220000000800 */
[----:B------:R-:W-:Y:S01]  /*94e0*/  FMNMX.FTZ R3, R175, R0, !PT ;  /* 0x00000000af037209 */ /* 0x000fe20007810000 */
[--C-:B------:R-:W-:Y:S01]  /*94f0*/  FFMA.FTZ R169, R172, UR5, -R199.reuse ;  /* 0x00000005aca97c23 */ /* 0x100fe200080108c7 */
[----:B------:R-:W-:Y:S01]  /*9500*/  FFMA.FTZ R173, R173, UR5, -R199 ;  /* 0x00000005adad7c23 */ /* 0x000fe200080108c7 */
[----:B-1----:R-:W-:Y:S01]  /*9510*/  FADD.FTZ R15, R208, R15 ;  /* 0x0000000fd00f7221 */ /* 0x002fe20000010000 */
[----:B------:R-:W-:Y:S01]  /*9520*/  FMNMX.FTZ R0, R162, R3, !PT ;  /* 0x00000003a2007209 */ /* 0x000fe20007810000 */
[----:B------:R-:W-:Y:S01]  /*9530*/  @!UP0 UIADD3 UR6, UR10, 0x38840, URZ ;  /* 0x000388400a068890 */ /* 0x000fe2000fffe03f */
[----:B------:R-:W-:Y:S01]  /*9540*/  R2UR UR7, R224 ;  /* 0x00000000e00772ca */ /* 0x000fe200000e0000 */
[----:B------:R-:W1:Y:S01]  /*9550*/  MUFU.EX2 R204, R204 ;  /* 0x000000cc00cc7308 */ /* 0x000e620000000800 */
[----:B------:R-:W-:Y:S01]  /*9560*/  FMNMX.FTZ R3, R163, R0, !PT ;  /* 0x00000000a3037209 */ /* 0x000fe20007810000 */
[----:B------:R-:W-:Y:S01]  /*9570*/  @!UP0 UPRMT UR6, URZ, 0x654, UR6 ;  /* 0x000006543f068896 */ /* 0x000fe20008000006 */
[----:B------:R-:W-:-:S02]  /*9580*/  F2FP.F16.F32.PACK_AB R208, R208, R183 ;  /* 0x000000b7d0d0723e */ /* 0x000fc400000000ff */
[----:B------:R-:W-:-:S03]  /*9590*/  FMNMX.FTZ R0, R166, R3, !PT ;  /* 0x00000003a6007209 */ /* 0x000fc60007810000 */
[----:B------:R-:W2:Y:S01]  /*95a0*/  MUFU.EX2 R177, R177 ;  /* 0x000000b100b17308 */ /* 0x000ea20000000800 */
[----:B------:R-:W-:-:S03]  /*95b0*/  FMNMX.FTZ R3, R167, R0, !PT ;  /* 0x00000000a7037209 */ /* 0x000fc60007810000 */
[----:B------:R-:W-:Y:S02]  /*95c0*/  ISETP.LT.AND P2, PT, RZ, UR7, PT ;  /* 0x00000007ff007c0c */ /* 0x000fe4000bf41270 */
[----:B------:R-:W-:Y:S02]  /*95d0*/  FMNMX.FTZ R0, R154, R3, !PT ;  /* 0x000000039a007209 */ /* 0x000fe40007810000 */
[----:B------:R-:W-:Y:S02]  /*95e0*/  MUFU.EX2 R206, R206 ;  /* 0x000000ce00ce7308 */ /* 0x000fe40000000800 */
[----:B------:R-:W-:-:S04]  /*95f0*/  FMNMX.FTZ R3, R155, R0, !PT ;  /* 0x000000009b037209 */ /* 0x000fc80007810000 */
[----:B------:R-:W-:Y:S02]  /*9600*/  FMNMX.FTZ R0, R158, R3, !PT ;  /* 0x000000039e007209 */ /* 0x000fe40007810000 */
[----:B------:R-:W-:Y:S02]  /*9610*/  MUFU.EX2 R191, R191 ;  /* 0x000000bf00bf7308 */ /* 0x000fe40000000800 */
[----:B------:R-:W-:-:S05]  /*9620*/  FMNMX.FTZ R0, R159, R0, !PT ;  /* 0x000000009f007209 */ /* 0x000fca0007810000 */
[----:B------:R-:W4:Y:S01]  /*9630*/  SHFL.BFLY PT, R3, R0, 0x2, 0x1f ;  /* 0x0c401f0000037f89 */ /* 0x000f2200000e0000 */
[----:B------:R-:W-:Y:S08]  /*9640*/  MUFU.EX2 R200, R200 ;  /* 0x000000c800c87308 */ /* 0x000ff00000000800 */
[----:B------:R-:W-:Y:S08]  /*9650*/  MUFU.EX2 R181, R181 ;  /* 0x000000b500b57308 */ /* 0x000ff00000000800 */
[----:B------:R-:W-:Y:S01]  /*9660*/  MUFU.EX2 R202, R202 ;  /* 0x000000ca00ca7308 */ /* 0x000fe20000000800 */
[----:B----4-:R-:W-:-:S07]  /*9670*/  FMNMX.FTZ R3, R0, R3, !PT ;  /* 0x0000000300037209 */ /* 0x010fce0007810000 */
[----:B------:R-:W-:Y:S01]  /*9680*/  MUFU.EX2 R169, R169 ;  /* 0x000000a900a97308 */ /* 0x000fe20000000800 */
[----:B------:R-:W4:Y:S07]  /*9690*/  SHFL.BFLY PT, R0, R3, 0x1, 0x1f ;  /* 0x0c201f0003007f89 */ /* 0x000f2e00000e0000 */
[----:B------:R-:W-:Y:S08]  /*96a0*/  MUFU.EX2 R196, R196 ;  /* 0x000000c400c47308 */ /* 0x000ff00000000800 */
[----:B------:R-:W-:Y:S08]  /*96b0*/  MUFU.EX2 R187, R187 ;  /* 0x000000bb00bb7308 */ /* 0x000ff00000000800 */
[----:B------:R-:W-:Y:S01]  /*96c0*/  MUFU.EX2 R198, R198 ;  /* 0x000000c600c67308 */ /* 0x000fe20000000800 */
[----:B----4-:R-:W-:-:S07]  /*96d0*/  FMNMX.FTZ R3, R3, R0, !PT ;  /* 0x0000000003037209 */ /* 0x010fce0007810000 */
[----:B------:R-:W-:Y:S01]  /*96e0*/  MUFU.EX2 R161, R161 ;  /* 0x000000a100a17308 */ /* 0x000fe20000000800 */
[C---:B------:R-:W-:Y:S01]  /*96f0*/  FADD.FTZ R0, -R3.reuse, R20 ;  /* 0x0000001403007221 */ /* 0x040fe20000010100 */
[----:B------:R-:W-:-:S03]  /*9700*/  FMUL.FTZ R156, R3, UR5 ;  /* 0x00000005039c7c20 */ /* 0x000fc60008410000 */
[----:B------:R-:W-:Y:S01]  /*9710*/  FMUL.FTZ R0, R0, UR5 ;  /* 0x0000000500007c20 */ /* 0x000fe20008410000 */
[--C-:B------:R-:W-:Y:S01]  /*9720*/  FFMA.FTZ R209, R185, UR5, -R156.reuse ;  /* 0x00000005b9d17c23 */ /* 0x100fe2000801089c */
[--C-:B------:R-:W-:Y:S01]  /*9730*/  FFMA.FTZ R160, R184, UR5, -R156.reuse ;  /* 0x00000005b8a07c23 */ /* 0x100fe2000801089c */
[--C-:B------:R-:W-:Y:S01]  /*9740*/  FFMA.FTZ R211, R186, UR5, -R156.reuse ;  /* 0x00000005bad37c23 */ /* 0x100fe2000801089c */
[--C-:B------:R-:W-:Y:S01]  /*9750*/  FFMA.FTZ R164, R189, UR5, -R156.reuse ;  /* 0x00000005bda47c23 */ /* 0x100fe2000801089c */
[--C-:B------:R-:W-:Y:S01]  /*9760*/  FFMA.FTZ R205, R176, UR5, -R156.reuse ;  /* 0x00000005b0cd7c23 */ /* 0x100fe2000801089c */
[----:B------:R-:W-:Y:S01]  /*9770*/  MUFU.EX2 R0, R0 ;  /* 0x0000000000007308 */ /* 0x000fe20000000800 */
[--C-:B------:R-:W-:Y:S01]  /*9780*/  FFMA.FTZ R168, R178, UR5, -R156.reuse ;  /* 0x00000005b2a87c23 */ /* 0x100fe2000801089c */
[--C-:B------:R-:W-:Y:S01]  /*9790*/  FFMA.FTZ R207, R179, UR5, -R156.reuse ;  /* 0x00000005b3cf7c23 */ /* 0x100fe2000801089c */
[--C-:B------:R-:W-:Y:S01]  /*97a0*/  FFMA.FTZ R199, R166, UR5, -R156.reuse ;  /* 0x00000005a6c77c23 */ /* 0x100fe2000801089c */
[--C-:B------:R-:W-:Y:S01]  /*97b0*/  FFMA.FTZ R172, R157, UR5, -R156.reuse ;  /* 0x000000059dac7c23 */ /* 0x100fe2000801089c */
[--C-:B------:R-:W-:Y:S01]  /*97c0*/  FFMA.FTZ R203, R174, UR5, -R156.reuse ;  /* 0x00000005aecb7c23 */ /* 0x100fe2000801089c */
[----:B---3--:R-:W-:Y:S01]  /*97d0*/  FADD.FTZ R174, R210, R15 ;  /* 0x0000000fd2ae7221 */ /* 0x008fe20000010000 */
[--C-:B------:R-:W-:Y:S01]  /*97e0*/  FFMA.FTZ R201, R170, UR5, -R156.reuse ;  /* 0x00000005aac97c23 */ /* 0x100fe2000801089c */
[----:B------:R-:W3:Y:S01]  /*97f0*/  MUFU.EX2 R209, R209 ;  /* 0x000000d100d17308 */ /* 0x000ee20000000800 */
[--C-:B------:R-:W-:Y:S01]  /*9800*/  FFMA.FTZ R170, R171, UR5, -R156.reuse ;  /* 0x00000005abaa7c23 */ /* 0x100fe2000801089c */
[----:B------:R-:W-:Y:S01]  /*9810*/  FFMA.FTZ R157, R162, UR5, -R156 ;  /* 0x00000005a29d7c23 */ /* 0x000fe2000801089c */
[----:B0-----:R-:W-:Y:S01]  /*9820*/  FADD.FTZ R171, R197, R174 ;  /* 0x000000aec5ab7221 */ /* 0x001fe20000010000 */
[--C-:B------:R-:W-:Y:S01]  /*9830*/  FFMA.FTZ R175, R175, UR5, -R156.reuse ;  /* 0x00000005afaf7c23 */ /* 0x100fe2000801089c */
[--C-:B------:R-:W-:Y:S01]  /*9840*/  FFMA.FTZ R163, R163, UR5, -R156.reuse ;  /* 0x00000005a3a37c23 */ /* 0x100fe2000801089c */
[--C-:B------:R-:W-:Y:S01]  /*9850*/  FFMA.FTZ R167, R167, UR5, -R156.reuse ;  /* 0x00000005a7a77c23 */ /* 0x100fe2000801089c */
[----:B-1----:R-:W-:Y:S01]  /*9860*/  FADD.FTZ R174, R204, R171 ;  /* 0x000000abccae7221 */ /* 0x002fe20000010000 */
[----:B------:R-:W0:Y:S01]  /*9870*/  MUFU.EX2 R160, R160 ;  /* 0x000000a000a07308 */ /* 0x000e220000000800 */
[--C-:B------:R-:W-:Y:S01]  /*9880*/  FFMA.FTZ R154, R154, UR5, -R156.reuse ;  /* 0x000000059a9a7c23 */ /* 0x100fe2000801089c */
[--C-:B------:R-:W-:Y:S01]  /*9890*/  FFMA.FTZ R155, R155, UR5, -R156.reuse ;  /* 0x000000059b9b7c23 */ /* 0x100fe2000801089c */
[--C-:B------:R-:W-:Y:S01]  /*98a0*/  FFMA.FTZ R158, R158, UR5, -R156.reuse ;  /* 0x000000059e9e7c23 */ /* 0x100fe2000801089c */
[----:B------:R-:W-:Y:S01]  /*98b0*/  FFMA.FTZ R156, R159, UR5, -R156 ;  /* 0x000000059f9c7c23 */ /* 0x000fe2000801089c */
[----:B--2---:R-:W-:Y:S01]  /*98c0*/  FADD.FTZ R159, R177, R174 ;  /* 0x000000aeb19f7221 */ /* 0x004fe20000010000 */
[----:B------:R-:W-:-:S02]  /*98d0*/  F2FP.F16.F32.PACK_AB R210, R197, R210 ;  /* 0x000000d2c5d2723e */ /* 0x000fc400000000ff */
[----:B------:R-:W1:Y:S01]  /*98e0*/  MUFU.EX2 R211, R211 ;  /* 0x000000d300d37308 */ /* 0x000e620000000800 */
[----:B---3--:R-:W-:Y:S01]  /*98f0*/  FFMA.FTZ R165, R0, R14, R209 ;  /* 0x0000000e00a57223 */ /* 0x008fe200000100d1 */
[----:B------:R-:W-:-:S06]  /*9900*/  F2FP.F16.F32.PACK_AB R204, R177, R204 ;  /* 0x000000ccb1cc723e */ /* 0x000fcc00000000ff */
[----:B------:R-:W2:Y:S01]  /*9910*/  MUFU.EX2 R164, R164 ;  /* 0x000000a400a47308 */ /* 0x000ea20000000800 */
[C---:B0-----:R-:W-:Y:S01]  /*9920*/  FADD.FTZ R166, R160.reuse, R165 ;  /* 0x000000a5a0a67221 */ /* 0x041fe20000010000 */
[----:B------:R-:W-:-:S06]  /*9930*/  F2FP.F16.F32.PACK_AB R209, R160, R209 ;  /* 0x000000d1a0d1723e */ /* 0x000fcc00000000ff */
[----:B------:R-:W0:Y:S01]  /*9940*/  MUFU.EX2 R205, R205 ;  /* 0x000000cd00cd7308 */ /* 0x000e220000000800 */
[----:B-1----:R-:W-:-:S07]  /*9950*/  FADD.FTZ R165, R211, R166 ;  /* 0x000000a6d3a57221 */ /* 0x002fce0000010000 */
[----:B------:R-:W1:Y:S01]  /*9960*/  MUFU.EX2 R168, R168 ;  /* 0x000000a800a87308 */ /* 0x000e620000000800 */
[C---:B--2---:R-:W-:Y:S01]  /*9970*/  FADD.FTZ R166, R164.reuse, R165 ;  /* 0x000000a5a4a67221 */ /* 0x044fe20000010000 */
[----:B------:R-:W-:-:S06]  /*9980*/  F2FP.F16.F32.PACK_AB R211, R164, R211 ;  /* 0x000000d3a4d3723e */ /* 0x000fcc00000000ff */
[----:B------:R-:W2:Y:S08]  /*9990*/  MUFU.EX2 R207, R207 ;  /* 0x000000cf00cf7308 */ /* 0x000eb00000000800 */
[----:B------:R-:W3:Y:S08]  /*99a0*/  MUFU.EX2 R172, R172 ;  /* 0x000000ac00ac7308 */ /* 0x000ef00000000800 */
[----:B------:R-:W4:Y:S08]  /*99b0*/  MUFU.EX2 R201, R201 ;  /* 0x000000c900c97308 */ /* 0x000f300000000800 */
[----:B------:R0:W-:Y:S08]  /*99c0*/  MUFU.EX2 R14, R157 ;  /* 0x0000009d000e7308 */ /* 0x0001f00000000800 */
[----:B------:R-:W5:Y:S01]  /*99d0*/  MUFU.EX2 R170, R170 ;  /* 0x000000aa00aa7308 */ /* 0x000f620000000800 */
[----:B0-----:R-:W-:Y:S01]  /*99e0*/  FADD.FTZ R157, R205, R166 ;  /* 0x000000a6cd9d7221 */ /* 0x001fe20000010000 */
[----:B------:R-:W-:Y:S01]  /*99f0*/  FADD.FTZ R166, R206, R159 ;  /* 0x0000009fcea67221 */ /* 0x000fe20000010000 */
[----:B-1----:R-:W-:-:S02]  /*9a00*/  F2FP.F16.F32.PACK_AB R205, R168, R205 ;  /* 0x000000cda8cd723e */ /* 0x002fc400000000ff */
[----:B------:R-:W-:Y:S01]  /*9a10*/  FADD.FTZ R160, R168, R157 ;  /* 0x0000009da8a07221 */ /* 0x000fe20000010000 */
[C---:B------:R-:W-:Y:S01]  /*9a20*/  FADD.FTZ R159, R191.reuse, R166 ;  /* 0x000000a6bf9f7221 */ /* 0x040fe20000010000 */
[----:B------:R-:W-:Y:S01]  /*9a30*/  F2FP.F16.F32.PACK_AB R206, R191, R206 ;  /* 0x000000cebfce723e */ /* 0x000fe200000000ff */
[----:B------:R-:W0:Y:S01]  /*9a40*/  MUFU.EX2 R203, R203 ;  /* 0x000000cb00cb7308 */ /* 0x000e220000000800 */
[----:B--2---:R-:W-:Y:S01]  /*9a50*/  FADD.FTZ R157, R207, R160 ;  /* 0x000000a0cf9d7221 */ /* 0x004fe20000010000 */
[----:B------:R-:W-:Y:S01]  /*9a60*/  FADD.FTZ R164, R200, R159 ;  /* 0x0000009fc8a47221 */ /* 0x000fe20000010000 */
[C---:B---3--:R-:W-:Y:S02]  /*9a70*/  F2FP.F16.F32.PACK_AB R207, R172.reuse, R207 ;  /* 0x000000cfaccf723e */ /* 0x048fe400000000ff */
[----:B------:R-:W-:Y:S01]  /*9a80*/  FADD.FTZ R160, R172, R157 ;  /* 0x0000009daca07221 */ /* 0x000fe20000010000 */
[C---:B------:R-:W-:Y:S01]  /*9a90*/  FADD.FTZ R159, R181.reuse, R164 ;  /* 0x000000a4b59f7221 */ /* 0x040fe20000010000 */
[----:B------:R-:W-:Y:S01]  /*9aa0*/  F2FP.F16.F32.PACK_AB R200, R181, R200 ;  /* 0x000000c8b5c8723e */ /* 0x000fe200000000ff */
[----:B------:R-:W1:Y:S01]  /*9ab0*/  MUFU.EX2 R162, R175 ;  /* 0x000000af00a27308 */ /* 0x000e620000000800 */
[----:B----4-:R-:W-:Y:S01]  /*9ac0*/  FADD.FTZ R157, R201, R160 ;  /* 0x000000a0c99d7221 */ /* 0x010fe20000010000 */
[----:B------:R-:W-:Y:S01]  /*9ad0*/  FADD.FTZ R164, R202, R159 ;  /* 0x0000009fcaa47221 */ /* 0x000fe20000010000 */
[----:B-----5:R-:W-:-:S02]  /*9ae0*/  F2FP.F16.F32.PACK_AB R201, R170, R201 ;  /* 0x000000c9aac9723e */ /* 0x020fc400000000ff */
[----:B------:R-:W-:Y:S01]  /*9af0*/  FADD.FTZ R160, R170, R157 ;  /* 0x0000009daaa07221 */ /* 0x000fe20000010000 */
[C---:B------:R-:W-:Y:S01]  /*9b00*/  FADD.FTZ R159, R169.reuse, R164 ;  /* 0x000000a4a99f7221 */ /* 0x040fe20000010000 */
[----:B------:R-:W-:Y:S01]  /*9b10*/  F2FP.F16.F32.PACK_AB R202, R169, R202 ;  /* 0x000000caa9ca723e */ /* 0x000fe200000000ff */
[----:B------:R-:W2:Y:S01]  /*9b20*/  MUFU.EX2 R15, R163 ;  /* 0x000000a3000f7308 */ /* 0x000ea20000000800 */
[----:B0-----:R-:W-:-:S07]  /*9b30*/  FADD.FTZ R157, R203, R160 ;  /* 0x000000a0cb9d7221 */ /* 0x001fce0000010000 */
[----:B------:R-:W0:Y:S01]  /*9b40*/  MUFU.EX2 R199, R199 ;  /* 0x000000c700c77308 */ /* 0x000e220000000800 */
[C---:B-1----:R-:W-:Y:S01]  /*9b50*/  FADD.FTZ R157, R162.reuse, R157 ;  /* 0x0000009da29d7221 */ /* 0x042fe20000010000 */
[----:B------:R-:W-:-:S03]  /*9b60*/  F2FP.F16.F32.PACK_AB R203, R162, R203 ;  /* 0x000000cba2cb723e */ /* 0x000fc600000000ff */
[----:B------:R-:W-:-:S03]  /*9b70*/  FADD.FTZ R160, R14, R157 ;  /* 0x0000009d0ea07221 */ /* 0x000fc60000010000 */
[----:B------:R-:W1:Y:S01]  /*9b80*/  MUFU.EX2 R167, R167 ;  /* 0x000000a700a77308 */ /* 0x000e620000000800 */
[C---:B--2---:R-:W-:Y:S01]  /*9b90*/  FADD.FTZ R160, R15.reuse, R160 ;  /* 0x000000a00fa07221 */ /* 0x044fe20000010000 */
[----:B------:R-:W-:-:S06]  /*9ba0*/  F2FP.F16.F32.PACK_AB R197, R15, R14 ;  /* 0x0000000e0fc5723e */ /* 0x000fcc00000000ff */
[----:B------:R-:W-:Y:S01]  /*9bb0*/  MUFU.EX2 R21, R21 ;  /* 0x0000001500157308 */ /* 0x000fe20000000800 */
[----:B------:R-:W-:Y:S02]  /*9bc0*/  WARPGROUP.DEPBAR.LE gsb0, 0x0 ;  /* 0x00008000000079c5 */ /* 0x000fe40000010000 */
[----:B0-----:R-:W-:Y:S01]  /*9bd0*/  FADD.FTZ R160, R199, R160 ;  /* 0x000000a0c7a07221 */ /* 0x001fe20000010000 */
[----:B------:R-:W-:Y:S04]  /*9be0*/  @!P1 SYNCS.ARRIVE.TRANS64.RED.A1T0 RZ, [UR6], RZ ;  /* 0x000000ffffff99a7 */ /* 0x000fe80008100406 */
[----:B------:R0:W2:Y:S01]  /*9bf0*/  MUFU.EX2 R193, R154 ;  /* 0x0000009a00c17308 */ /* 0x0000a20000000800 */
[C---:B-1----:R-:W-:Y:S01]  /*9c00*/  FADD.FTZ R160, R167.reuse, R160 ;  /* 0x000000a0a7a07221 */ /* 0x042fe20000010000 */
[----:B------:R-:W-:Y:S01]  /*9c10*/  F2FP.F16.F32.PACK_AB R199, R167, R199 ;  /* 0x000000c7a7c7723e */ /* 0x000fe200000000ff */
[----:B------:R-:W-:Y:S01]  /*9c20*/  @!P1 SYNCS.ARRIVE.TRANS64.RED.A1T0 RZ, [UR4], RZ ;  /* 0x000000ffffff99a7 */ /* 0x000fe20008100404 */
[----:B------:R-:W-:-:S04]  /*9c30*/  UIADD3 UR4, UR7, -0x1, URZ ;  /* 0xffffffff07047890 */ /* 0x000fc8000fffe03f */
[----:B------:R-:W1:Y:S01]  /*9c40*/  MUFU.EX2 R152, R152 ;  /* 0x0000009800987308 */ /* 0x000e620000000800 */
[----:B0-----:R-:W-:Y:S01]  /*9c50*/  FADD.FTZ R154, R196, R159 ;  /* 0x0000009fc49a7221 */ /* 0x001fe20000010000 */
[C---:B------:R-:W-:Y:S01]  /*9c60*/  F2FP.F16.F32.PACK_AB R196, R187.reuse, R196 ;  /* 0x000000c4bbc4723e */ /* 0x040fe200000000ff */
[----:B------:R-:W-:Y:S02]  /*9c70*/  IMAD.U32 R224, RZ, RZ, UR4 ;  /* 0x00000004ffe07e24 */ /* 0x000fe4000f8e00ff */
[----:B------:R-:W-:-:S03]  /*9c80*/  FADD.FTZ R157, R187, R154 ;  /* 0x0000009abb9d7221 */ /* 0x000fc60000010000 */
[----:B------:R-:W0:Y:S01]  /*9c90*/  MUFU.EX2 R155, R155 ;  /* 0x0000009b009b7308 */ /* 0x000e220000000800 */
[----:B------:R-:W-:Y:S01]  /*9ca0*/  FADD.FTZ R154, R198, R157 ;  /* 0x0000009dc69a7221 */ /* 0x000fe20000010000 */
[----:B--2---:R-:W-:Y:S01]  /*9cb0*/  FADD.FTZ R160, R193, R160 ;  /* 0x000000a0c1a07221 */ /* 0x004fe20000010000 */
[C---:B------:R-:W-:Y:S02]  /*9cc0*/  F2FP.F16.F32.PACK_AB R198, R161.reuse, R198 ;  /* 0x000000c6a1c6723e */ /* 0x040fe400000000ff */
[----:B------:R-:W-:-:S03]  /*9cd0*/  FADD.FTZ R154, R161, R154 ;  /* 0x0000009aa19a7221 */ /* 0x000fc60000010000 */
[----:B------:R-:W2:Y:S01]  /*9ce0*/  MUFU.EX2 R153, R153 ;  /* 0x0000009900997308 */ /* 0x000ea20000000800 */
[----:B------:R-:W-:Y:S01]  /*9cf0*/  FADD.FTZ R15, R21, R154 ;  /* 0x0000009a150f7221 */ /* 0x000fe20000010000 */
[C---:B-1----:R-:W-:Y:S01]  /*9d00*/  F2FP.F16.F32.PACK_AB R192, R152.reuse, R21 ;  /* 0x0000001598c0723e */ /* 0x042fe200000000ff */
[----:B------:R-:W-:Y:S02]  /*9d10*/  IMAD.MOV.U32 R21, RZ, RZ, R4 ;  /* 0x000000ffff157224 */ /* 0x000fe400078e0004 */
[----:B------:R-:W-:-:S03]  /*9d20*/  FADD.FTZ R14, R152, R15 ;  /* 0x0000000f980e7221 */ /* 0x000fc60000010000 */
[----:B------:R-:W1:Y:S01]  /*9d30*/  MUFU.EX2 R195, R158 ;  /* 0x0000009e00c37308 */ /* 0x000e620000000800 */
[C---:B0-----:R-:W-:Y:S01]  /*9d40*/  FADD.FTZ R160, R155.reuse, R160 ;  /* 0x000000a09ba07221 */ /* 0x041fe20000010000 */
[----:B------:R-:W-:-:S06]  /*9d50*/  F2FP.F16.F32.PACK_AB R193, R155, R193 ;  /* 0x000000c19bc1723e */ /* 0x000fcc00000000ff */
[----:B------:R-:W0:Y:S01]  /*9d60*/  MUFU.EX2 R20, R173 ;  /* 0x000000ad00147308 */ /* 0x000e220000000800 */
[----:B--2---:R-:W-:-:S07]  /*9d70*/  FADD.FTZ R15, R153, R14 ;  /* 0x0000000e990f7221 */ /* 0x004fce0000010000 */
[----:B------:R-:W2:Y:S01]  /*9d80*/  MUFU.EX2 R156, R156 ;  /* 0x0000009c009c7308 */ /* 0x000ea20000000800 */
[----:B-1----:R-:W-:Y:S01]  /*9d90*/  FADD.FTZ R160, R195, R160 ;  /* 0x000000a0c3a07221 */ /* 0x002fe20000010000 */
[C---:B0-----:R-:W-:Y:S01]  /*9da0*/  FADD.FTZ R15, R20.reuse, R15 ;  /* 0x0000000f140f7221 */ /* 0x041fe20000010000 */
[----:B------:R-:W-:Y:S01]  /*9db0*/  F2FP.F16.F32.PACK_AB R194, R20, R153 ;  /* 0x0000009914c2723e */ /* 0x000fe200000000ff */
[----:B------:R-:W-:Y:S02]  /*9dc0*/  IMAD.MOV.U32 R20, RZ, RZ, R3 ;  /* 0x000000ffff147224 */ /* 0x000fe400078e0003 */
[C---:B--2---:R-:W-:Y:S01]  /*9dd0*/  FADD.FTZ R14, R156.reuse, R160 ;  /* 0x000000a09c0e7221 */ /* 0x044fe20000010000 */
[----:B------:R-:W-:Y:S01]  /*9de0*/  F2FP.F16.F32.PACK_AB R195, R156, R195 ;  /* 0x000000c39cc3723e */ /* 0x000fe200000000ff */
[----:B------:R-:W-:Y:S06]  /*9df0*/  @P2 BRA `(.L_x_277) ;  /* 0xffffffc000542947 */ /* 0x000fec000383ffff */
.L_x_268:
        /* <DEDUP_REMOVED lines=131> */
.L_x_278:
[----:B------:R-:W-:Y:S01]  /*a630*/  IMAD R11, R16, 0x8, R5 ;  /* 0x00000008100b7824 */ /* 0x000fe200078e0205 */
[----:B------:R-:W-:-:S04]  /*a640*/  SHF.L.U32 R0, R17, 0x1f, RZ ;  /* 0x0000001f11007819 */ /* 0x000fc800000006ff */
[----:B------:R0:W1:Y:S01]  /*a650*/  SYNCS.PHASECHK.TRANS64.TRYWAIT P2, [R11+URZ+0x38850], R0 ;  /* 0x038850000b0075a7 */ /* 0x000062000804017f */
[----:B------:R-:W-:Y:S05]  /*a660*/  @!P0 BRA `(.L_x_279) ;  /* 0x0000000000048947 */ /* 0x000fea0003800000 */
[----:B------:R-:W-:Y:S01]  /*a670*/  BPT.TRAP 0x1 ;  /* 0x000000040000795c */ /* 0x000fe20000300000 */
.L_x_279:
[----:B-1----:R-:W-:Y:S05]  /*a680*/  @P2 BRA `(.L_x_280) ;  /* 0x0000000000082947 */ /* 0x002fea0003800000 */
[----:B------:R-:W1:Y:S02]  /*a690*/  SYNCS.PHASECHK.TRANS64.TRYWAIT P0, [R11+URZ+0x38850], R0 ;  /* 0x038850000b0075a7 */ /* 0x000e64000800017f */
[----:B-1----:R-:W-:Y:S05]  /*a6a0*/  @!P0 BRA `(.L_x_281) ;  /* 0x0000008c004c8947 */ /* 0x002fea0003800000 */
.L_x_280:
[----:B------:R-:W-:Y:S05]  /*a6b0*/  WARPSYNC.ALL ;  /* 0x0000000000007948 */ /* 0x000fea0003800000 */
[----:B------:R-:W-:Y:S01]  /*a6c0*/  VIADD R5, R5, 0x400 ;  /* 0x0000040005057836 */ /* 0x000fe20000000000 */
[----:B------:R-:W-:Y:S01]  /*a6d0*/  MOV R7, 0x40000040 ;  /* 0x4000004000077802 */ /* 0x000fe20000000f00 */
[----:B------:R-:W-:Y:S01]  /*a6e0*/  WARPGROUP.ARRIVE ;  /* 0x00000000000079c5 */ /* 0x000fe20000000000 */
[----:B------:R-:W-:Y:S01]  /*a6f0*/  IMAD.MOV.U32 R9, RZ, RZ, 0x40000040 ;  /* 0x40000040ff097424 */ /* 0x000fe200078e00ff */
[----:B01----:R-:W0:Y:S01]  /*a700*/  SHFL.BFLY PT, R0, R15, 0x2, 0x1f ;  /* 0x0c401f000f007f89 */ /* 0x003e2200000e0000 */
[----:B------:R-:W-:Y:S01]  /*a710*/  SHF.R.U32.HI R5, RZ, 0x4, R5 ;  /* 0x00000004ff057819 */ /* 0x000fe20000011605 */
[----:B------:R-:W-:Y:S01]  /*a720*/  @!P1 VIADD R11, R11, 0x38860 ;  /* 0x000388600b0b9836 */ /* 0x000fe20000000000 */
[----:B------:R-:W-:Y:S01]  /*a730*/  R2UR UR7, R7 ;  /* 0x00000000070772ca */ /* 0x000fe200000e0000 */
[----:B------:R-:W-:Y:S01]  /*a740*/  IMAD.MOV.U32 R7, RZ, RZ, 0x40000040 ;  /* 0x40000040ff077424 */ /* 0x000fe200078e00ff */
[----:B------:R-:W-:Y:S01]  /*a750*/  LOP3.LUT R5, R5, 0x3fff, RZ, 0xc0, !PT ;  /* 0x00003fff05057812 */ /* 0x000fe200078ec0ff */
[----:B------:R-:W-:Y:S01]  /*a760*/  IMAD.U32 R13, RZ, RZ, UR5 ;  /* 0x00000005ff0d7e24 */ /* 0x000fe2000f8e00ff */
[----:B------:R-:W-:Y:S01]  /*a770*/  @!P1 PRMT R11, RZ, 0x654, R11 ;  /* 0x00000654ff0b9816 */ /* 0x000fe2000000000b */
[----:B------:R-:W-:Y:S01]  /*a780*/  VIADD R216, R216, 0x1 ;  /* 0x00000001d8d87836 */ /* 0x000fe20000000000 */
[----:B------:R-:W-:-:S05]  /*a790*/  LOP3.LUT R5, R5, 0x2800000, RZ, 0xfc, !PT ;  /* 0x0280000005057812 */ /* 0x000fca00078efcff */
[C---:B------:R-:W-:Y:S02]  /*a7a0*/  IMAD R6, R16.reuse, 0xa00, R5 ;  /* 0x00000a0010067824 */ /* 0x040fe400078e0205 */
[----:B------:R-:W1:Y:S01]  /*a7b0*/  SHFL.BFLY PT, R5, R14, 0x2, 0x1f ;  /* 0x0c401f000e057f89 */ /* 0x000e6200000e0000 */
[----:B------:R-:W-:Y:S02]  /*a7c0*/  VIADD R16, R16, 0x1 ;  /* 0x0000000110107836 */ /* 0x000fe40000000000 */
[C---:B------:R-:W-:Y:S01]  /*a7d0*/  R2UR UR6, R6.reuse ;  /* 0x00000000060672ca */ /* 0x040fe200000e0000 */
[----:B------:R-:W-:Y:S02]  /*a7e0*/  VIADD R8, R6, 0x80 ;  /* 0x0000008006087836 */ /* 0x000fe40000000000 */
[----:B------:R-:W-:Y:S01]  /*a7f0*/  ISETP.NE.AND P2, PT, R16, 0x2, PT ;  /* 0x000000021000780c */ /* 0x000fe20003f45270 */
[----:B0-----:R-:W-:-:S03]  /*a800*/  FADD.FTZ R0, R0, R15 ;  /* 0x0000000f00007221 */ /* 0x001fc60000010000 */
[----:B------:R-:W-:-:S06]  /*a810*/  SEL R16, R16, RZ, P2 ;  /* 0x000000ff10107207 */ /* 0x000fcc0001000000 */
[----:B------:R-:W-:Y:S01]  /*a820*/  HGMMA.64x256x16.F32 R24, R208, gdesc[UR4].tnspB, R24, gsb0 ;  /* 0x43e00004d0187df0 */ /* 0x000fe20008000818 */
[----:B------:R-:W-:Y:S01]  /*a830*/  R2UR UR6, R8 ;  /* 0x00000000080672ca */ /* 0x000fe200000e0000 */
[----:B------:R-:W-:Y:S01]  /*a840*/  VIADD R8, R6, 0x100 ;  /* 0x0000010006087836 */ /* 0x000fe20000000000 */
[----:B------:R-:W-:Y:S01]  /*a850*/  R2UR UR7, R9 ;  /* 0x00000000090772ca */ /* 0x000fe200000e0000 */
[----:B------:R-:W-:Y:S02]  /*a860*/  IMAD.MOV.U32 R9, RZ, RZ, 0x40000040 ;  /* 0x40000040ff097424 */ /* 0x000fe400078e00ff */
[----:B-1----:R-:W-:Y:S02]  /*a870*/  FADD.FTZ R2, R5, R14 ;  /* 0x0000000e05027221 */ /* 0x002fe40000010000 */
[----:B------:R-:W0:Y:S02]  /*a880*/  SHFL.BFLY PT, R5, R0, 0x1, 0x1f ;  /* 0x0c201f0000057f89 */ /* 0x000e2400000e0000 */
[----:B0-----:R-:W-:Y:S01]  /*a890*/  FADD.FTZ R10, R0, R5 ;  /* 0x00000005000a7221 */ /* 0x001fe20000010000 */
[----:B------:R-:W-:Y:S01]  /*a8a0*/  IMAD.MOV.U32 R5, RZ, RZ, RZ ;  /* 0x000000ffff057224 */ /* 0x000fe200078e00ff */
[----:B------:R-:W-:-:S03]  /*a8b0*/  SEL R0, RZ, 0x1, P2 ;  /* 0x00000001ff007807 */ /* 0x000fc60001000000 */
[----:B------:R-:W-:Y:S02]  /*a8c0*/  FSETP.NE.FTZ.AND P0, PT, R10, RZ, PT ;  /* 0x000000ff0a00720b */ /* 0x000fe40003f15000 */
[----:B------:R-:W-:Y:S01]  /*a8d0*/  LOP3.LUT R17, R17, R0, RZ, 0x3c, !PT ;  /* 0x0000000011117212 */ /* 0x000fe200078e3cff */
[----:B------:R-:W-:Y:S01]  /*a8e0*/  IMAD.MOV.U32 R0, RZ, RZ, -0x800000 ;  /* 0xff800000ff007424 */ /* 0x000fe200078e00ff */
[----:B------:R-:W-:Y:S02]  /*a8f0*/  WARPGROUP.DEPBAR.LE gsb0, 0x0 ;  /* 0x00008000000079c5 */ /* 0x000fe40000010000 */
[----:B------:R-:W-:-:S07]  /*a900*/  WARPGROUP.ARRIVE ;  /* 0x00000000000079c5 */ /* 0x000fce0000000000 */
[----:B------:R-:W-:Y:S01]  /*a910*/  HGMMA.64x256x16.F32 R24, R204, gdesc[UR4].tnspB, R24, gsb0 ;  /* 0x43e00004cc187df0 */ /* 0x000fe20008000818 */
[----:B------:R-:W-:Y:S01]  /*a920*/  R2UR UR6, R8 ;  /* 0x00000000080672ca */ /* 0x000fe200000e0000 */
[C---:B------:R-:W-:Y:S01]  /*a930*/  VIADD R8, R6.reuse, 0x180 ;  /* 0x0000018006087836 */ /* 0x040fe20000000000 */
[----:B------:R-:W-:Y:S01]  /*a940*/  R2UR UR7, R9 ;  /* 0x00000000090772ca */ /* 0x000fe200000e0000 */
[----:B------:R-:W-:Y:S01]  /*a950*/  IMAD.MOV.U32 R9, RZ, RZ, 0x40000040 ;  /* 0x40000040ff097424 */ /* 0x000fe200078e00ff */
[----:B------:R-:W-:Y:S01]  /*a960*/  IADD3 R6, R6, 0x200, RZ ;  /* 0x0000020006067810 */ /* 0x000fe20007ffe0ff */
[----:B------:R-:W-:Y:S02]  /*a970*/  WARPGROUP.DEPBAR.LE gsb0, 0x0 ;  /* 0x00008000000079c5 */ /* 0x000fe40000010000 */
[----:B------:R-:W-:-:S15]  /*a980*/  WARPGROUP.ARRIVE ;  /* 0x00000000000079c5 */ /* 0x000fde0000000000 */
[----:B------:R-:W-:-:S05]  /*a990*/  NOP ;  /* 0x0000000000007918 */ /* 0x000fca0000000000 */
[----:B------:R-:W-:Y:S01]  /*a9a0*/  HGMMA.64x256x16.F32 R24, R200, gdesc[UR4].tnspB, R24, gsb0 ;  /* 0x43e00004c8187df0 */ /* 0x000fe20008000818 */
[----:B------:R-:W-:Y:S02]  /*a9b0*/  R2UR UR6, R8 ;  /* 0x00000000080672ca */ /* 0x000fe400000e0000 */
[----:B------:R-:W-:Y:S01]  /*a9c0*/  R2UR UR7, R9 ;  /* 0x00000000090772ca */ /* 0x000fe200000e0000 */
[----:B------:R-:W0:Y:S02]  /*a9d0*/  @P0 MUFU.LG2 R8, R10 ;  /* 0x0000000a00080308 */ /* 0x000e240000000c00 */
[----:B0-----:R-:W-:Y:S01]  /*a9e0*/  @P0 FMUL.FTZ R8, R8, 0.69314718246459960938 ;  /* 0x3f31721808080820 */ /* 0x001fe20000410000 */
[----:B------:R-:W-:Y:S02]  /*a9f0*/  WARPGROUP.DEPBAR.LE gsb0, 0x0 ;  /* 0x00008000000079c5 */ /* 0x000fe40000010000 */
[----:B------:R-:W-:-:S15]  /*aa00*/  WARPGROUP.ARRIVE ;  /* 0x00000000000079c5 */ /* 0x000fde0000000000 */
[----:B------:R-:W-:-:S04]  /*aa10*/  NOP ;  /* 0x0000000000007918 */ /* 0x000fc80000000000 */
[----:B------:R-:W-:Y:S01]  /*aa20*/  HGMMA.64x256x16.F32 R24, R196, gdesc[UR4].tnspB, R24, gsb0 ;  /* 0x43e00004c4187df0 */ /* 0x000fe20008000818 */
[----:B------:R-:W-:Y:S01]  /*aa30*/  R2UR UR6, R6 ;  /* 0x00000000060672ca */ /* 0x000fe200000e0000 */
[----:B------:R-:W-:Y:S01]  /*aa40*/  IMAD.MOV.U32 R6, RZ, RZ, RZ ;  /* 0x000000ffff067224 */ /* 0x000fe200078e00ff */
[----:B------:R-:W-:Y:S02]  /*aa50*/  R2UR UR7, R7 ;  /* 0x00000000070772ca */ /* 0x000fe400000e0000 */
[----:B------:R-:W0:Y:S03]  /*aa60*/  SHFL.BFLY PT, R7, R2, 0x1, 0x1f ;  /* 0x0c201f0002077f89 */ /* 0x000e2600000e0000 */
[----:B------:R-:W-:Y:S01]  /*aa70*/  @P0 MUFU.RCP R6, R10 ;  /* 0x0000000a00060308 */ /* 0x000fe20000001000 */
[----:B0-----:R-:W-:Y:S01]  /*aa80*/  FADD.FTZ R12, R2, R7 ;  /* 0x00000007020c7221 */ /* 0x001fe20000010000 */
[----:B------:R-:W-:Y:S01]  /*aa90*/  IMAD.U32 R7, RZ, RZ, UR5 ;  /* 0x00000005ff077e24 */ /* 0x000fe2000f8e00ff */
[----:B------:R-:W-:-:S03]  /*aaa0*/  MOV R2, 0xff800000 ;  /* 0xff80000000027802 */ /* 0x000fc60000000f00 */
[----:B------:R-:W-:Y:S01]  /*aab0*/  FSETP.NE.FTZ.AND P3, PT, R12, RZ, PT ;  /* 0x000000ff0c00720b */ /* 0x000fe20003f75000 */
[----:B------:R-:W-:-:S04]  /*aac0*/  @P0 FMUL.FTZ R7, R7, 0.69314718246459960938 ;  /* 0x3f31721807070820 */ /* 0x000fc80000410000 */
[----:B------:R-:W-:Y:S01]  /*aad0*/  @P0 FFMA.FTZ R2, R7, R4, R8 ;  /* 0x0000000407020223 */ /* 0x000fe20000010008 */
[----:B------:R-:W-:-:S07]  /*aae0*/  PLOP3.LUT P0, PT, PT, PT, PT, 0x8, 0x0 ;  /* 0x000000000000781c */ /* 0x000fce0003f0e170 */
[----:B------:R-:W0:Y:S01]  /*aaf0*/  @P3 MUFU.LG2 R9, R12 ;  /* 0x0000000c00093308 */ /* 0x000e220000000c00 */
[----:B------:R-:W-:-:S07]  /*ab00*/  @P3 FMUL.FTZ R13, R13, 0.69314718246459960938 ;  /* 0x3f3172180d0d3820 */ /* 0x000fce0000410000 */
[----:B------:R-:W1:Y:S01]  /*ab10*/  @P3 MUFU.RCP R5, R12 ;  /* 0x0000000c00053308 */ /* 0x000e620000001000 */
[----:B0-----:R-:W-:-:S04]  /*ab20*/  @P3 FMUL.FTZ R10, R9, 0.69314718246459960938 ;  /* 0x3f317218090a3820 */ /* 0x001fc80000410000 */
[----:B------:R-:W-:Y:S01]  /*ab30*/  @P3 FFMA.FTZ R0, R13, R3, R10 ;  /* 0x000000030d003223 */ /* 0x000fe2000001000a */
[----:B------:R-:W-:Y:S02]  /*ab40*/  WARPGROUP.DEPBAR.LE gsb0, 0x0 ;  /* 0x00008000000079c5 */ /* 0x000fe40000010000 */
[----:B------:R-:W-:-:S06]  /*ab50*/  WARPGROUP.ARRIVE ;  /* 0x00000000000079c5 */ /* 0x000fcc0000000000 */
[----:B------:R-:W-:Y:S03]  /*ab60*/  HGMMA.64x256x16.F32 R24, R192, gdesc[UR4].tnspB, R24, gsb0 ;  /* 0x43e00004c0187df0 */ /* 0x000fe60008000818 */
[----:B------:R-:W-:Y:S02]  /*ab70*/  WARPGROUP.DEPBAR.LE gsb0, 0x0 ;  /* 0x00008000000079c5 */ /* 0x000fe40000010000 */
[----:B------:R0:W-:Y:S01]  /*ab80*/  @!P1 SYNCS.ARRIVE.TRANS64.RED.A1T0 RZ, [R11+URZ], RZ ;  /* 0x000000ff0bff99a7 */ /* 0x0001e2000810043f */
[-C--:B-1----:R-:W-:Y:S01]  /*ab90*/  FMUL.FTZ R3, R83, R5.reuse ;  /* 0x0000000553037220 */ /* 0x082fe20000410000 */
        /* <DEDUP_REMOVED lines=126> */
[----:B0-----:R-:W-:-:S07]  /*b380*/  FMUL.FTZ R151, R151, R5 ;  /* 0x0000000597977220 */ /* 0x001fce0000410000 */
.L_x_260:
[----:B------:R-:W0:Y:S01]  /*b390*/  S2R R5, SR_CgaCtaId ;  /* 0x0000000000057919 */ /* 0x000e220000008800 */
[----:B------:R-:W-:Y:S01]  /*b3a0*/  MOV R152, 0x400 ;  /* 0x0000040000987802 */ /* 0x000fe20000000f00 */
[----:B------:R-:W-:Y:S01]  /*b3b0*/  BSSY B0, `(.L_x_282) ;  /* 0x00002bf000007945 */ /* 0x000fe20003800000 */
[----:B------:R-:W-:Y:S02]  /*b3c0*/  BAR.SYNC.DEFER_BLOCKING 0x5, 0x120 ;  /* 0x0144800000007b1d */ /* 0x000fe40000010000 */
[----:B0-----:R-:W-:-:S05]  /*b3d0*/  LEA R152, R5, R152, 0x18 ;  /* 0x0000009805987211 */ /* 0x001fca00078ec0ff */
[----:B------:R-:W0:Y:S02]  /*b3e0*/  LDS.128 R4, [R152+0x388d0] ;  /* 0x0388d00098047984 */ /* 0x000e240000000c00 */
[----:B0-----:R-:W-:Y:S01]  /*b3f0*/  R2UR UR5, R6 ;  /* 0x00000000060572ca */ /* 0x001fe200000e0000 */
[----:B------:R-:W-:Y:S06]  /*b400*/  BAR.ARV 0x4, 0x120 ;  /* 0x0104800000007b1d */ /* 0x000fec0000002000 */
[----:B------:R-:W-:Y:S08]  /*b410*/  @P0 BRA `(.L_x_283) ;  /* 0x0000001c00a80947 */ /* 0x000ff00003800000 */
[----:B------:R-:W0:Y:S01]  /*b420*/  S2R R11, SR_SWINHI ;  /* 0x00000000000b7919 */ /* 0x000e220000002f00 */
[----:B------:R-:W-:Y:S01]  /*b430*/  F2FP.F16.F32.PACK_AB R24, R25, R24 ;  /* 0x000000181918723e */ /* 0x000fe200000000ff */
[----:B------:R-:W-:Y:S01]  /*b440*/  ULDC.64 UR10, c[0x0][0x208] ;  /* 0x00008200000a7ab9 */ /* 0x000fe20000000a00 */
[----:B------:R-:W-:Y:S01]  /*b450*/  F2FP.F16.F32.PACK_AB R25, R164, R26 ;  /* 0x0000001aa419723e */ /* 0x000fe200000000ff */
[----:B------:R-:W-:Y:S01]  /*b460*/  BAR.SYNC.DEFER_BLOCKING 0x1, 0x100 ;  /* 0x0044000000007b1d */ /* 0x000fe20000010000 */
        /* <DEDUP_REMOVED lines=14> */
[----:B------:R-:W-:Y:S02]  /*b550*/  MOV R8, R152 ;  /* 0x0000009800087202 */ /* 0x000fe40000000f00 */
[----:B0-----:R-:W-:-:S02]  /*b560*/  MOV R9, R11 ;  /* 0x0000000b00097202 */ /* 0x001fc40000000f00 */
[----:B------:R-:W-:Y:S02]  /*b570*/  F2FP.F16.F32.PACK_AB R51, R158, R51 ;  /* 0x000000339e33723e */ /* 0x000fe400000000ff */
[----:B------:R-:W-:Y:S01]  /*b580*/  F2FP.F16.F32.PACK_AB R57, R157, R58 ;  /* 0x0000003a9d39723e */ /* 0x000fe200000000ff */
[----:B------:R-:W-:Y:S01]  /*b590*/  IMAD.WIDE R110, R221, 0x2, R8 ;  /* 0x00000002dd6e7825 */ /* 0x000fe200078e0208 */
[----:B------:R-:W-:Y:S02]  /*b5a0*/  F2FP.F16.F32.PACK_AB R64, R65, R64 ;  /* 0x000000404140723e */ /* 0x000fe400000000ff */
[----:B------:R-:W-:Y:S02]  /*b5b0*/  F2FP.F16.F32.PACK_AB R58, R61, R60 ;  /* 0x0000003c3d3a723e */ /* 0x000fe400000000ff */
[C---:B------:R-:W-:Y:S02]  /*b5c0*/  IADD3 R175, P1, R110.reuse, 0x20, RZ ;  /* 0x000000206eaf7810 */ /* 0x040fe40007f3e0ff */
[----:B------:R-:W-:-:S02]  /*b5d0*/  LOP3.LUT R11, R110, 0x380, RZ, 0xc0, !PT ;  /* 0x000003806e0b7812 */ /* 0x000fc400078ec0ff */
[C---:B------:R-:W-:Y:S01]  /*b5e0*/  IADD3 R177, P0, R110.reuse, 0x40, RZ ;  /* 0x000000406eb17810 */ /* 0x040fe20007f1e0ff */
[--C-:B------:R-:W-:Y:S01]  /*b5f0*/  IMAD.X R13, RZ, RZ, R111.reuse, P1 ;  /* 0x000000ffff0d7224 */ /* 0x100fe200008e066f */
[C---:B------:R-:W-:Y:S02]  /*b600*/  IADD3 R179, P4, R110.reuse, 0x60, RZ ;  /* 0x000000606eb37810 */ /* 0x040fe40007f9e0ff */
[C---:B------:R-:W-:Y:S01]  /*b610*/  IADD3 R183, P6, R110.reuse, 0x4020, RZ ;  /* 0x000040206eb77810 */ /* 0x040fe20007fde0ff */
[--C-:B------:R-:W-:Y:S01]  /*b620*/  IMAD.X R15, RZ, RZ, R111.reuse, P0 ;  /* 0x000000ffff0f7224 */ /* 0x100fe200000e066f */
[C---:B------:R-:W-:Y:S01]  /*b630*/  IADD3 R185, P5, R110.reuse, 0x4040, RZ ;  /* 0x000040406eb97810 */ /* 0x040fe20007fbe0ff */
[--C-:B------:R-:W-:Y:S01]  /*b640*/  IMAD.X R21, RZ, RZ, R111.reuse, P4 ;  /* 0x000000ffff157224 */ /* 0x100fe200020e066f */
[C---:B------:R-:W-:Y:S01]  /*b650*/  IADD3 R187, P2, R110.reuse, 0x4060, RZ ;  /* 0x000040606ebb7810 */ /* 0x040fe20007f5e0ff */
[--C-:B------:R-:W-:Y:S01]  /*b660*/  IMAD.X R39, RZ, RZ, R111.reuse, P6 ;  /* 0x000000ffff277224 */ /* 0x100fe200030e066f */
[C---:B------:R-:W-:Y:S01]  /*b670*/  IADD3 R189, P1, R110.reuse, 0x8000, RZ ;  /* 0x000080006ebd7810 */ /* 0x040fe20007f3e0ff */
[--C-:B------:R-:W-:Y:S01]  /*b680*/  IMAD.X R47, RZ, RZ, R111.reuse, P5 ;  /* 0x000000ffff2f7224 */ /* 0x100fe200028e066f */
[----:B------:R-:W-:Y:S01]  /*b690*/  IADD3 R181, P3, R110, 0x4000, RZ ;  /* 0x000040006eb57810 */ /* 0x000fe20007f7e0ff */
[--C-:B------:R-:W-:Y:S01]  /*b6a0*/  IMAD.X R55, RZ, RZ, R111.reuse, P2 ;  /* 0x000000ffff377224 */ /* 0x100fe200010e066f */
[----:B------:R-:W-:Y:S01]  /*b6b0*/  SHF.R.U64 R11, R11, 0x3, RZ ;  /* 0x000000030b0b7819 */ /* 0x000fe200000012ff */
[----:B------:R-:W-:Y:S01]  /*b6c0*/  IMAD.X R63, RZ, RZ, R111, P1 ;  /* 0x000000ffff3f7224 */ /* 0x000fe200008e066f */
[----:B------:R-:W-:-:S02]  /*b6d0*/  LOP3.LUT R12, R175, 0x380, RZ, 0xc0, !PT ;  /* 0x00000380af0c7812 */ /* 0x000fc400078ec0ff */
[----:B------:R-:W-:Y:S02]  /*b6e0*/  IADD3.X R31, RZ, R111, RZ, P3, !PT ;  /* 0x0000006fff1f7210 */ /* 0x000fe40001ffe4ff */
[----:B------:R-:W-:Y:S02]  /*b6f0*/  LOP3.LUT R14, R177, 0x380, RZ, 0xc0, !PT ;  /* 0x00000380b10e7812 */ /* 0x000fe400078ec0ff */
[C---:B------:R-:W-:Y:S02]  /*b700*/  IADD3 R191, P0, R110.reuse, 0x8020, RZ ;  /* 0x000080206ebf7810 */ /* 0x040fe40007f1e0ff */
[C---:B------:R-:W-:Y:S02]  /*b710*/  IADD3 R193, P4, R110.reuse, 0x8040, RZ ;  /* 0x000080406ec17810 */ /* 0x040fe40007f9e0ff */
[C---:B------:R-:W-:Y:S01]  /*b720*/  IADD3 R195, P3, R110.reuse, 0x8060, RZ ;  /* 0x000080606ec37810 */ /* 0x040fe20007f7e0ff */
[--C-:B------:R-:W-:Y:S01]  /*b730*/  IMAD.X R71, RZ, RZ, R111.reuse, P0 ;  /* 0x000000ffff477224 */ /* 0x100fe200000e066f */
[C---:B------:R-:W-:Y:S01]  /*b740*/  IADD3 R197, P6, R110.reuse, 0xc000, RZ ;  /* 0x0000c0006ec57810 */ /* 0x040fe20007fde0ff */
[----:B------:R-:W-:Y:S01]  /*b750*/  IMAD.X R79, RZ, RZ, R111, P4 ;  /* 0x000000ffff4f7224 */ /* 0x000fe200020e066f */
[----:B------:R-:W-:-:S02]  /*b760*/  IADD3 R4, P5, R110, 0xc020, RZ ;  /* 0x0000c0206e047810 */ /* 0x000fc40007fbe0ff */
[C---:B------:R-:W-:Y:S01]  /*b770*/  IADD3 R106, P2, R110.reuse, 0xc040, RZ ;  /* 0x0000c0406e6a7810 */ /* 0x040fe20007f5e0ff */
[--C-:B------:R-:W-:Y:S01]  /*b780*/  IMAD.X R99, RZ, RZ, R111.reuse, P6 ;  /* 0x000000ffff637224 */ /* 0x100fe200030e066f */
[----:B------:R-:W-:Y:S01]  /*b790*/  IADD3 R6, P1, R110, 0xc060, RZ ;  /* 0x0000c0606e067810 */ /* 0x000fe20007f3e0ff */
[--C-:B------:R-:W-:Y:S01]  /*b7a0*/  IMAD.X R103, RZ, RZ, R111.reuse, P5 ;  /* 0x000000ffff677224 */ /* 0x100fe200028e066f */
[----:B------:R-:W-:Y:S01]  /*b7b0*/  LOP3.LUT R20, R179, 0x380, RZ, 0xc0, !PT ;  /* 0x00000380b3147812 */ /* 0x000fe200078ec0ff */
[--C-:B------:R-:W-:Y:S01]  /*b7c0*/  IMAD.X R107, RZ, RZ, R111.reuse, P2 ;  /* 0x000000ffff6b7224 */ /* 0x100fe200010e066f */
[----:B------:R-:W-:Y:S01]  /*b7d0*/  LOP3.LUT R110, R11, R110, RZ, 0x3c, !PT ;  /* 0x0000006e0b6e7212 */ /* 0x000fe200078e3cff */
[----:B------:R-:W-:Y:S01]  /*b7e0*/  IMAD.X R11, RZ, RZ, R111, P1 ;  /* 0x000000ffff0b7224 */ /* 0x000fe200008e066f */
[----:B------:R-:W-:Y:S02]  /*b7f0*/  LOP3.LUT R30, R181, 0x380, RZ, 0xc0, !PT ;  /* 0x00000380b51e7812 */ /* 0x000fe400078ec0ff */
[----:B------:R-:W-:-:S02]  /*b800*/  SHF.R.U64 R12, R12, 0x3, RZ ;  /* 0x000000030c0c7819 */ /* 0x000fc400000012ff */
[----:B------:R-:W-:Y:S02]  /*b810*/  LOP3.LUT R38, R183, 0x380, RZ, 0xc0, !PT ;  /* 0x00000380b7267812 */ /* 0x000fe400078ec0ff */
[----:B------:R-:W-:Y:S02]  /*b820*/  SHF.R.U64 R14, R14, 0x3, RZ ;  /* 0x000000030e0e7819 */ /* 0x000fe400000012ff */
[----:B------:R-:W-:Y:S02]  /*b830*/  LOP3.LUT R46, R185, 0x380, RZ, 0xc0, !PT ;  /* 0x00000380b92e7812 */ /* 0x000fe400078ec0ff */
[----:B------:R-:W-:Y:S02]  /*b840*/  SHF.R.U64 R20, R20, 0x3, RZ ;  /* 0x0000000314147819 */ /* 0x000fe400000012ff */
[----:B------:R-:W-:Y:S02]  /*b850*/  LOP3.LUT R54, R187, 0x380, RZ, 0xc0, !PT ;  /* 0x00000380bb367812 */ /* 0x000fe400078ec0ff */
[----:B------:R-:W-:-:S02]  /*b860*/  IADD3.X R95, RZ, R111, RZ, P3, !PT ;  /* 0x0000006fff5f7210 */ /* 0x000fc40001ffe4ff */
[----:B------:R-:W-:Y:S02]  /*b870*/  SHF.R.U64 R30, R30, 0x3, RZ ;  /* 0x000000031e1e7819 */ /* 0x000fe400000012ff */
[----:B------:R-:W-:Y:S02]  /*b880*/  LOP3.LUT R62, R189, 0x380, RZ, 0xc0, !PT ;  /* 0x00000380bd3e7812 */ /* 0x000fe400078ec0ff */
[----:B------:R-:W-:Y:S02]  /*b890*/  LOP3.LUT R98, R197, 0x380, RZ, 0xc0, !PT ;  /* 0x00000380c5627812 */ /* 0x000fe400078ec0ff */
[----:B------:R-:W-:Y:S02]  /*b8a0*/  MOV R110, R110 ;  /* 0x0000006e006e7202 */ /* 0x000fe40000000f00 */
[----:B------:R-:W-:Y:S02]  /*b8b0*/  LOP3.LUT R12, R12, R175, RZ, 0x3c, !PT ;  /* 0x000000af0c0c7212 */ /* 0x000fe400078e3cff */
[----:B------:R-:W-:Y:S01]  /*b8c0*/  SHF.R.U64 R38, R38, 0x3, RZ ;  /* 0x0000000326267819 */ /* 0x000fe200000012ff */
[----:B------:R-:W-:Y:S01]  /*b8d0*/  STSM.16.M88.4 [R110], R24 ;  /* 0x000000186e007844 */ /* 0x000fe20000000200 */
[----:B------:R-:W-:-:S02]  /*b8e0*/  LOP3.LUT R70, R191, 0x380, RZ, 0xc0, !PT ;  /* 0x00000380bf467812 */ /* 0x000fc400078ec0ff */
[----:B------:R-:W-:Y:S02]  /*b8f0*/  LOP3.LUT R111, R106, 0x380, RZ, 0xc0, !PT ;  /* 0x000003806a6f7812 */ /* 0x000fe400078ec0ff */
[----:B------:R-:W-:Y:S02]  /*b900*/  LOP3.LUT R14, R14, R177, RZ, 0x3c, !PT ;  /* 0x000000b10e0e7212 */ /* 0x000fe400078e3cff */
[----:B------:R-:W-:Y:S02]  /*b910*/  SHF.R.U64 R46, R46, 0x3, RZ ;  /* 0x000000032e2e7819 */ /* 0x000fe400000012ff */
[----:B------:R-:W-:Y:S02]  /*b920*/  LOP3.LUT R78, R193, 0x380, RZ, 0xc0, !PT ;  /* 0x00000380c14e7812 */ /* 0x000fe400078ec0ff */
[----:B------:R-:W-:Y:S02]  /*b930*/  LOP3.LUT R20, R20, R179, RZ, 0x3c, !PT ;  /* 0x000000b314147212 */ /* 0x000fe400078e3cff */
[----:B------:R-:W-:-:S02]  /*b940*/  SHF.R.U64 R54, R54, 0x3, RZ ;  /* 0x0000000336367819 */ /* 0x000fc400000012ff */
[----:B------:R-:W-:Y:S02]  /*b950*/  LOP3.LUT R94, R195, 0x380, RZ, 0xc0, !PT ;  /* 0x00000380c35e7812 */ /* 0x000fe400078ec0ff */
[----:B------:R-:W-:Y:S02]  /*b960*/  LOP3.LUT R30, R30, R181, RZ, 0x3c, !PT ;  /* 0x000000b51e1e7212 */ /* 0x000fe400078e3cff */
[----:B------:R-:W-:Y:S02]  /*b970*/  SHF.R.U64 R62, R62, 0x3, RZ ;  /* 0x000000033e3e7819 */ /* 0x000fe400000012ff */
[----:B------:R-:W-:Y:S02]  /*b980*/  SHF.R.U64 R98, R98, 0x3, RZ ;  /* 0x0000000362627819 */ /* 0x000fe400000012ff */
[----:B------:R-:W-:Y:S02]  /*b990*/  LOP3.LUT R175, R6, 0x380, RZ, 0xc0, !PT ;  /* 0x0000038006af7812 */ /* 0x000fe400078ec0ff */
[----:B------:R-:W-:-:S02]  /*b9a0*/  LOP3.LUT R38, R38, R183, RZ, 0x3c, !PT ;  /* 0x000000b726267212 */ /* 0x000fc400078e3cff */
[----:B------:R-:W-:Y:S02]  /*b9b0*/  SHF.R.U64 R70, R70, 0x3, RZ ;  /* 0x0000000346467819 */ /* 0x000fe400000012ff */
[----:B------:R-:W-:Y:S02]  /*b9c0*/  LOP3.LUT R102, R4, 0x380, RZ, 0xc0, !PT ;  /* 0x0000038004667812 */ /* 0x000fe400078ec0ff */
[----:B------:R-:W-:Y:S02]  /*b9d0*/  SHF.R.U64 R111, R111, 0x3, RZ ;  /* 0x000000036f6f7819 */ /* 0x000fe400000012ff */
[----:B------:R-:W-:Y:S02]  /*b9e0*/  MOV R13, R12 ;  /* 0x0000000c000d7202 */ /* 0x000fe40000000f00 */
[----:B------:R-:W-:Y:S02]  /*b9f0*/  LOP3.LUT R46, R46, R185, RZ, 0x3c, !PT ;  /* 0x000000b92e2e7212 */ /* 0x000fe400078e3cff */
[----:B------:R-:W-:Y:S01]  /*ba00*/  SHF.R.U64 R78, R78, 0x3, RZ ;  /* 0x000000034e4e7819 */ /* 0x000fe200000012ff */
[----:B------:R-:W-:Y:S01]  /*ba10*/  STSM.16.M88.4 [R13], R32 ;  /* 0x000000200d007844 */ /* 0x000fe20000000200 */
[----:B------:R-:W-:-:S02]  /*ba20*/  MOV R14, R14 ;  /* 0x0000000e000e7202 */ /* 0x000fc40000000f00 */
[----:B------:R-:W-:Y:S02]  /*ba30*/  LOP3.LUT R54, R54, R187, RZ, 0x3c, !PT ;  /* 0x000000bb36367212 */ /* 0x000fe400078e3cff */
[----:B------:R-:W-:Y:S01]  /*ba40*/  SHF.R.U64 R94, R94, 0x3, RZ ;  /* 0x000000035e5e7819 */ /* 0x000fe200000012ff */
[----:B------:R-:W-:Y:S01]  /*ba50*/  STSM.16.M88.4 [R14], R40 ;  /* 0x000000280e007844 */ /* 0x000fe20000000200 */
[----:B------:R-:W-:Y:S02]  /*ba60*/  MOV R20, R20 ;  /* 0x0000001400147202 */ /* 0x000fe40000000f00 */
[----:B------:R-:W-:Y:S02]  /*ba70*/  LOP3.LUT R62, R62, R189, RZ, 0x3c, !PT ;  /* 0x000000bd3e3e7212 */ /* 0x000fe400078e3cff */
[----:B------:R-:W-:Y:S01]  /*ba80*/  LOP3.LUT R98, R98, R197, RZ, 0x3c, !PT ;  /* 0x000000c562627212 */ /* 0x000fe200078e3cff */
[----:B------:R-:W-:Y:S01]  /*ba90*/  STSM.16.M88.4 [R20], R48 ;  /* 0x0000003014007844 */ /* 0x000fe20000000200 */
[----:B------:R-:W-:-:S02]  /*baa0*/  SHF.R.U64 R175, R175, 0x3, RZ ;  /* 0x00000003afaf7819 */ /* 0x000fc400000012ff */
[----:B------:R-:W-:Y:S02]  /*bab0*/  MOV R30, R30 ;  /* 0x0000001e001e7202 */ /* 0x000fe40000000f00 */
[----:B------:R-:W-:Y:S02]  /*bac0*/  F2FP.F16.F32.PACK_AB R59, R156, R59 ;  /* 0x0000003b9c3b723e */ /* 0x000fe400000000ff */
[----:B------:R-:W-:Y:S02]  /*bad0*/  F2FP.F16.F32.PACK_AB R65, R155, R66 ;  /* 0x000000429b41723e */ /* 0x000fe400000000ff */
[----:B------:R-:W-:Y:S01]  /*bae0*/  F2FP.F16.F32.PACK_AB R72, R73, R72 ;  /* 0x000000484948723e */ /* 0x000fe200000000ff */
[----:B------:R-:W-:Y:S01]  /*baf0*/  STSM.16.M88.4 [R30], R56 ;  /* 0x000000381e007844 */ /* 0x000fe20000000200 */
[----:B------:R-:W-:Y:S02]  /*bb00*/  LOP3.LUT R70, R70, R191, RZ, 0x3c, !PT ;  /* 0x000000bf46467212 */ /* 0x000fe400078e3cff */
[----:B------:R-:W-:-:S02]  /*bb10*/  SHF.R.U64 R29, R102, 0x3, RZ ;  /* 0x00000003661d7819 */ /* 0x000fc400000012ff */
[----:B------:R-:W-:Y:S02]  /*bb20*/  LOP3.LUT R106, R111, R106, RZ, 0x3c, !PT ;  /* 0x0000006a6f6a7212 */ /* 0x000fe400078e3cff */
[----:B------:R-:W-:Y:S02]  /*bb30*/  MOV R38, R38 ;  /* 0x0000002600267202 */ /* 0x000fe40000000f00 */
[----:B------:R-:W-:Y:S02]  /*bb40*/  F2FP.F16.F32.PACK_AB R66, R69, R68 ;  /* 0x000000444542723e */ /* 0x000fe400000000ff */
[----:B------:R-:W-:Y:S02]  /*bb50*/  F2FP.F16.F32.PACK_AB R67, R154, R67 ;  /* 0x000000439a43723e */ /* 0x000fe400000000ff */
[----:B------:R-:W-:Y:S02]  /*bb60*/  F2FP.F16.F32.PACK_AB R73, R153, R74 ;  /* 0x0000004a9949723e */ /* 0x000fe400000000ff */
[----:B------:R-:W-:Y:S01]  /*bb70*/  F2FP.F16.F32.PACK_AB R80, R81, R80 ;  /* 0x000000505150723e */ /* 0x000fe200000000ff */
[----:B------:R-:W-:Y:S01]  /*bb80*/  STSM.16.M88.4 [R38], R64 ;  /* 0x0000004026007844 */ /* 0x000fe20000000200 */
[----:B------:R-:W-:-:S02]  /*bb90*/  R2UR UR6, R215 ;  /* 0x00000000d70672ca */ /* 0x000fc400000e0000 */
[----:B------:R-:W-:Y:S02]  /*bba0*/  R2UR UR4, R214 ;  /* 0x00000000d60472ca */ /* 0x000fe400000e0000 */
[----:B------:R-:W-:Y:S02]  /*bbb0*/  LOP3.LUT R78, R78, R193, RZ, 0x3c, !PT ;  /* 0x000000c14e4e7212 */ /* 0x000fe400078e3cff */
[----:B------:R-:W-:Y:S02]  /*bbc0*/  MOV R46, R46 ;  /* 0x0000002e002e7202 */ /* 0x000fe40000000f00 */
[----:B------:R-:W-:Y:S02]  /*bbd0*/  F2FP.F16.F32.PACK_AB R74, R77, R76 ;  /* 0x0000004c4d4a723e */ /* 0x000fe400000000ff */
[----:B------:R-:W-:Y:S02]  /*bbe0*/  F2FP.F16.F32.PACK_AB R75, R19, R75 ;  /* 0x0000004b134b723e */ /* 0x000fe400000000ff */
[----:B------:R-:W-:-:S02]  /*bbf0*/  F2FP.F16.F32.PACK_AB R81, R3, R82 ;  /* 0x000000520351723e */ /* 0x000fc400000000ff */
[----:B------:R-:W-:Y:S01]  /*bc00*/  LOP3.LUT R94, R94, R195, RZ, 0x3c, !PT ;  /* 0x000000c35e5e7212 */ /* 0x000fe200078e3cff */
[----:B------:R-:W-:Y:S01]  /*bc10*/  STSM.16.M88.4 [R46], R72 ;  /* 0x000000482e007844 */ /* 0x000fe20000000200 */
[----:B------:R-:W-:Y:S01]  /*bc20*/  MOV R54, R54 ;  /* 0x0000003600367202 */ /* 0x000fe20000000f00 */
[----:B------:R-:W-:Y:S01]  /*bc30*/  USHF.L.U64.HI UR9, UR4, 0x2, UR6 ;  /* 0x0000000204097899 */ /* 0x000fe20008010206 */
[----:B------:R-:W-:Y:S01]  /*bc40*/  F2FP.F16.F32.PACK_AB R82, R85, R84 ;  /* 0x000000545552723e */ /* 0x000fe200000000ff */
[----:B------:R-:W-:Y:S01]  /*bc50*/  USHF.L.U32 UR8, UR4, 0x2, URZ ;  /* 0x0000000204087899 */ /* 0x000fe2000800063f */
[----:B------:R-:W-:Y:S01]  /*bc60*/  F2FP.F16.F32.PACK_AB R83, R83, R86 ;  /* 0x000000565353723e */ /* 0x000fe200000000ff */
[----:B------:R-:W-:Y:S01]  /*bc70*/  ULDC.64 UR6, c[0x0][0xbd8] ;  /* 0x0002f60000067ab9 */ /* 0x000fe20000000a00 */
[----:B------:R-:W-:Y:S01]  /*bc80*/  LOP3.LUT R10, R175, R6, RZ, 0x3c, !PT ;  /* 0x00000006af0a7212 */ /* 0x000fe200078e3cff */
[----:B------:R-:W-:Y:S01]  /*bc90*/  UISETP.NE.U32.AND UP0, UPT, UR6, URZ, UPT ;  /* 0x0000003f0600728c */ /* 0x000fe2000bf05070 */
[----:B------:R-:W-:Y:S01]  /*bca0*/  MOV R62, R62 ;  /* 0x0000003e003e7202 */ /* 0x000fe20000000f00 */
[----:B------:R0:W-:Y:S01]  /*bcb0*/  STSM.16.M88.4 [R54], R80 ;  /* 0x0000005036007844 */ /* 0x0001e20000000200 */
[----:B------:R-:W-:Y:S01]  /*bcc0*/  MOV R12, R98 ;  /* 0x00000062000c7202 */ /* 0x000fe20000000f00 */
[----:B------:R-:W-:Y:S01]  /*bcd0*/  UISETP.NE.AND.EX UP0, UPT, UR7, URZ, UPT, UP0 ;  /* 0x0000003f0700728c */ /* 0x000fe2000bf05300 */
[----:B------:R-:W-:Y:S01]  /*bce0*/  F2FP.F16.F32.PACK_AB R84, R89, R88 ;  /* 0x000000585954723e */ /* 0x000fe200000000ff */
[----:B------:R-:W-:Y:S01]  /*bcf0*/  UIADD3 UR4, UP1, UR8, UR6, URZ ;  /* 0x0000000608047290 */ /* 0x000fe2000ff3e03f */
[----:B------:R-:W-:-:S02]  /*bd00*/  F2FP.F16.F32.PACK_AB R85, R91, R90 ;  /* 0x0000005a5b55723e */ /* 0x000fc400000000ff */
[----:B------:R-:W-:Y:S01]  /*bd10*/  F2FP.F16.F32.PACK_AB R86, R93, R92 ;  /* 0x0000005c5d56723e */ /* 0x000fe200000000ff */
[----:B------:R-:W-:Y:S01]  /*bd20*/  UIADD3.X UR6, UR9, UR7, URZ, UP1, !UPT ;  /* 0x0000000709067290 */ /* 0x000fe20008ffe43f */
[----:B------:R-:W-:Y:S02]  /*bd30*/  F2FP.F16.F32.PACK_AB R87, R165, R87 ;  /* 0x00000057a557723e */ /* 0x000fe400000000ff */
[----:B------:R-:W-:Y:S02]  /*bd40*/  F2FP.F16.F32.PACK_AB R96, R97, R96 ;  /* 0x000000606160723e */ /* 0x000fe400000000ff */
[----:B------:R-:W-:Y:S01]  /*bd50*/  LOP3.LUT R102, R29, R4, RZ, 0x3c, !PT ;  /* 0x000000041d667212 */ /* 0x000fe200078e3cff */
[----:B------:R-:W-:Y:S01]  /*bd60*/  STSM.16.M88.4 [R62], R84 ;  /* 0x000000543e007844 */ /* 0x000fe20000000200 */
[----:B------:R-:W-:Y:S02]  /*bd70*/  MOV R70, R70 ;  /* 0x0000004600467202 */ /* 0x000fe40000000f00 */
[----:B------:R-:W-:-:S02]  /*bd80*/  MOV R6, R106 ;  /* 0x0000006a00067202 */ /* 0x000fc40000000f00 */
[----:B------:R-:W-:Y:S02]  /*bd90*/  F2FP.F16.F32.PACK_AB R97, R167, R166 ;  /* 0x000000a6a761723e */ /* 0x000fe400000000ff */
[----:B------:R-:W-:Y:S02]  /*bda0*/  F2FP.F16.F32.PACK_AB R98, R101, R100 ;  /* 0x000000646562723e */ /* 0x000fe400000000ff */
[----:B------:R-:W-:Y:S02]  /*bdb0*/  F2FP.F16.F32.PACK_AB R99, R169, R168 ;  /* 0x000000a8a963723e */ /* 0x000fe400000000ff */
[----:B------:R-:W-:Y:S02]  /*bdc0*/  F2FP.F16.F32.PACK_AB R104, R105, R104 ;  /* 0x000000686968723e */ /* 0x000fe400000000ff */
[----:B------:R-:W-:Y:S01]  /*bdd0*/  F2FP.F16.F32.PACK_AB R112, R113, R112 ;  /* 0x000000707170723e */ /* 0x000fe200000000ff */
[----:B------:R-:W-:Y:S01]  /*bde0*/  STSM.16.M88.4 [R70], R96 ;  /* 0x0000006046007844 */ /* 0x000fe20000000200 */
        /* <DEDUP_REMOVED lines=17> */
[----:B------:R1:W-:Y:S01]  /*bf00*/  STSM.16.M88.4 [R12], R120 ;  /* 0x000000780c007844 */ /* 0x0003e20000000200 */
[----:B------:R-:W-:Y:S02]  /*bf10*/  MOV R102, R102 ;  /* 0x0000006600667202 */ /* 0x000fe40000000f00 */
[----:B------:R-:W-:Y:S02]  /*bf20*/  F2FP.F16.F32.PACK_AB R130, R133, R132 ;  /* 0x000000848582723e */ /* 0x000fe400000000ff */
[----:B------:R-:W-:Y:S02]  /*bf30*/  F2FP.F16.F32.PACK_AB R131, R135, R134 ;  /* 0x000000868783723e */ /* 0x000fe400000000ff */
[----:B------:R-:W-:-:S02]  /*bf40*/  F2FP.F16.F32.PACK_AB R137, R139, R138 ;  /* 0x0000008a8b89723e */ /* 0x000fc400000000ff */
[----:B------:R-:W-:Y:S01]  /*bf50*/  F2FP.F16.F32.PACK_AB R144, R145, R144 ;  /* 0x000000909190723e */ /* 0x000fe200000000ff */
[----:B------:R2:W-:Y:S01]  /*bf60*/  STSM.16.M88.4 [R102], R128 ;  /* 0x0000008066007844 */ /* 0x0005e20000000200 */
[----:B------:R-:W-:Y:S02]  /*bf70*/  F2FP.F16.F32.PACK_AB R138, R141, R140 ;  /* 0x0000008c8d8a723e */ /* 0x000fe400000000ff */
[----:B------:R-:W-:Y:S02]  /*bf80*/  F2FP.F16.F32.PACK_AB R139, R143, R142 ;  /* 0x0000008e8f8b723e */ /* 0x000fe400000000ff */
[----:B------:R-:W-:Y:S02]  /*bf90*/  F2FP.F16.F32.PACK_AB R145, R147, R146 ;  /* 0x000000929391723e */ /* 0x000fe400000000ff */
[----:B------:R-:W-:Y:S01]  /*bfa0*/  MOV R4, R10 ;  /* 0x0000000a00047202 */ /* 0x000fe20000000f00 */
[----:B------:R2:W-:Y:S01]  /*bfb0*/  STSM.16.M88.4 [R6], R136 ;  /* 0x0000008806007844 */ /* 0x0005e20000000200 */
[----:B------:R-:W-:Y:S01]  /*bfc0*/  F2FP.F16.F32.PACK_AB R146, R149, R148 ;  /* 0x000000949592723e */ /* 0x000fe200000000ff */
[----:B------:R-:W-:Y:S01]  /*bfd0*/  IMAD.U32 R10, RZ, RZ, UR4 ;  /* 0x00000004ff0a7e24 */ /* 0x000fe2000f8e00ff */
[----:B------:R-:W-:Y:S01]  /*bfe0*/  F2FP.F16.F32.PACK_AB R147, R151, R150 ;  /* 0x000000969793723e */ /* 0x000fe200000000ff */
[----:B------:R-:W-:Y:S01]  /*bff0*/  IMAD.U32 R11, RZ, RZ, UR6 ;  /* 0x00000006ff0b7e24 */ /* 0x000fe2000f8e00ff */
[----:B------:R-:W-:Y:S01]  /*c000*/  PLOP3.LUT P1, PT, PT, PT, UP0, 0x80, 0x0 ;  /* 0x000000000000781c */ /* 0x000fe20003f2f008 */
[----:B------:R-:W-:-:S02]  /*c010*/  ULDC.64 UR6, c[0x0][0xbe0] ;  /* 0x0002f80000067ab9 */ /* 0x000fc40000000a00 */
[----:B------:R2:W-:Y:S01]  /*c020*/  STSM.16.M88.4 [R4], R144 ;  /* 0x0000009004007844 */ /* 0x0005e20000000200 */
[----:B------:R-:W-:Y:S09]  /*c030*/  BAR.SYNC.DEFER_BLOCKING 0x1, 0x100 ;  /* 0x0044000000007b1d */ /* 0x000ff20000010000 */
[----:B------:R-:W3:Y:S01]  /*c040*/  @P1 LDG.E R3, desc[UR10][R10.64] ;  /* 0x0000000a0a031981 */ /* 0x000ee2000c1e1900 */
[----:B------:R-:W-:Y:S01]  /*c050*/  UISETP.NE.U32.AND UP1, UPT, UR6, URZ, UPT ;  /* 0x0000003f0600728c */ /* 0x000fe2000bf25070 */
[----:B0-----:R-:W0:Y:S01]  /*c060*/  LDC R81, c[0x0][0xa88] ;  /* 0x0002a200ff517b82 */ /* 0x001e220000000800 */
[----:B------:R-:W-:Y:S01]  /*c070*/  LEA R13, R22, R18, 0x6 ;  /* 0x00000012160d7211 */ /* 0x000fe200078e30ff */
[----:B------:R-:W-:Y:S01]  /*c080*/  UMOV UR4, URZ ;  /* 0x0000003f00047c82 */ /* 0x000fe20008000000 */
[----:B------:R-:W-:-:S03]  /*c090*/  UISETP.NE.AND.EX UP1, UPT, UR7, URZ, UPT, UP1 ;  /* 0x0000003f0700728c */ /* 0x000fc6000bf25310 */
[----:B------:R-:W-:-:S03]  /*c0a0*/  IMAD.WIDE R8, R13, 0x2, R8 ;  /* 0x000000020d087825 */ /* 0x000fc600078e0208 */
[----:B------:R-:W-:Y:S02]  /*c0b0*/  PLOP3.LUT P2, PT, PT, PT, UP1, 0x80, 0x0 ;  /* 0x000000000000781c */ /* 0x000fe40003f4f018 */
[----:B------:R-:W-:-:S03]  /*c0c0*/  IADD3 R25, P0, R8, 0x1000, RZ ;  /* 0x0000100008197810 */ /* 0x000fc60007f1e0ff */
[----:B------:R-:W-:-:S04]  /*c0d0*/  @UP1 UIADD3 UR6, UP2, UR8, UR6, URZ ;  /* 0x0000000608061290 */ /* 0x000fc8000ff5e03f */
[----:B------:R-:W-:Y:S02]  /*c0e0*/  @UP1 UIADD3.X UR7, UR9, UR7, URZ, UP2, !UPT ;  /* 0x0000000709071290 */ /* 0x000fe400097fe43f */
[----:B-1----:R-:W-:-:S04]  /*c0f0*/  IMAD.U32 R12, RZ, RZ, UR6 ;  /* 0x00000006ff0c7e24 */ /* 0x002fc8000f8e00ff */
[----:B------:R-:W-:-:S05]  /*c100*/  IMAD.U32 R13, RZ, RZ, UR7 ;  /* 0x00000007ff0d7e24 */ /* 0x000fca000f8e00ff */
[----:B0-----:R2:W5:Y:S01]  /*c110*/  @P2 LDG.E R81, desc[UR10][R12.64] ;  /* 0x0000000a0c512981 */ /* 0x001562000c1e1900 */
[----:B---3--:R-:W-:Y:S01]  /*c120*/  @P1 R2UR UR4, R3 ;  /* 0x00000000030412ca */ /* 0x008fe200000e0000 */
[----:B--2---:R-:W-:-:S14]  /*c130*/  @P2 BRA `(.L_x_284) ;  /* 0x0000000000142947 */ /* 0x004fdc0003800000 */
[----:B------:R-:W-:Y:S05]  /*c140*/  @!P1 BRA `(.L_x_284) ;  /* 0x0000000000109947 */ /* 0x000fea0003800000 */
[----:B------:R-:W-:Y:S02]  /*c150*/  ULDC.64 UR6, c[0x0][0x208] ;  /* 0x0000820000067ab9 */ /* 0x000fe40000000a00 */
[----:B------:R-:W2:Y:S04]  /*c160*/  LDG.E R4, desc[UR6][R10.64] ;  /* 0x000000060a047981 */ /* 0x000ea8000c1e1900 */
[----:B-----5:R-:W2:Y:S02]  /*c170*/  LDG.E R81, desc[UR6][R10.64+0x4] ;  /* 0x000004060a517981 */ /* 0x020ea4000c1e1900 */
[----:B--2---:R-:W-:-:S07]  /*c180*/  IMAD.IADD R81, R81, 0x1, -R4 ;  /* 0x0000000151517824 */ /* 0x004fce00078e0a04 */
.L_x_284:
[----:B------:R-:W-:Y:S01]  /*c190*/  R2UR UR16, R213 ;  /* 0x00000000d51072ca */ /* 0x000fe200000e0000 */
[----:B------:R-:W-:Y:S01]  /*c1a0*/  ULDC.64 UR12, c[0x0][0xb70] ;  /* 0x0002dc00000c7ab9 */ /* 0x000fe20000000a00 */
[----:B------:R-:W-:Y:S01]  /*c1b0*/  R2UR UR15, R215 ;  /* 0x00000000d70f72ca */ /* 0x000fe200000e0000 */
[----:B------:R-:W-:Y:S01]  /*c1c0*/  USHF.R.S32.HI UR9, URZ, 0x1f, UR4 ;  /* 0x0000001f3f097899 */ /* 0x000fe20008011404 */
[----:B------:R-:W-:Y:S01]  /*c1d0*/  R2UR UR14, R214 ;  /* 0x00000000d60e72ca */ /* 0x000fe200000e0000 */
[----:B------:R-:W-:Y:S01]  /*c1e0*/  UMOV UR8, UR4 ;  /* 0x0000000400087c82 */ /* 0x000fe20008000000 */
[----:B------:R-:W-:Y:S01]  /*c1f0*/  IMAD R6, R212, 0x80, R220 ;  /* 0x00000080d4067824 */ /* 0x000fe200078e02dc */
[----:B------:R-:W-:Y:S01]  /*c200*/  LOP3.LUT R24, R25, 0x380, RZ, 0xc0, !PT ;  /* 0x0000038019187812 */ /* 0x000fe200078ec0ff */
[----:B------:R-:W-:Y:S01]  /*c210*/  ULDC.64 UR18, c[0x0][0x208] ;  /* 0x0000820000127ab9 */ /* 0x000fe20000000a00 */
[C---:B------:R-:W-:Y:S02]  /*c220*/  IADD3 R11, P1, R8.reuse, 0x2000, RZ ;  /* 0x00002000080b7810 */ /* 0x040fe40007f3e0ff */
[----:B------:R-:W-:-:S02]  /*c230*/  IADD3 R13, P2, R8, 0x3000, RZ ;  /* 0x00003000080d7810 */ /* 0x000fc40007f5e0ff */
[----:B------:R-:W-:Y:S01]  /*c240*/  USHF.R.S32.HI UR11, URZ, 0x1f, UR16 ;  /* 0x0000001f3f0b7899 */ /* 0x000fe20008011410 */
[----:B------:R-:W-:Y:S01]  /*c250*/  SHF.R.U64 R24, R24, 0x3, RZ ;  /* 0x0000000318187819 */ /* 0x000fe200000012ff */
[----:B------:R-:W-:Y:S01]  /*c260*/  USEL UR15, UR15, URZ, !UP0 ;  /* 0x0000003f0f0f7287 */ /* 0x000fe2000c000000 */
[----:B------:R-:W-:Y:S01]  /*c270*/  LOP3.LUT R10, R11, 0x380, RZ, 0xc0, !PT ;  /* 0x000003800b0a7812 */ /* 0x000fe200078ec0ff */
[----:B------:R-:W-:Y:S01]  /*c280*/  UIMAD UR10, UR11, UR12, URZ ;  /* 0x0000000c0b0a72a4 */ /* 0x000fe2000f8e023f */
[----:B------:R-:W-:Y:S01]  /*c290*/  SHF.R.S32.HI R3, RZ, 0x1f, R6 ;  /* 0x0000001fff037819 */ /* 0x000fe20000011406 */
[----:B------:R-:W-:Y:S01]  /*c2a0*/  UIMAD.WIDE.U32 UR6, UR16, UR12, UR8 ;  /* 0x0000000c100672a5 */ /* 0x000fe2000f8e0008 */
[----:B------:R-:W-:Y:S01]  /*c2b0*/  LOP3.LUT R12, R13, 0x380, RZ, 0xc0, !PT ;  /* 0x000003800d0c7812 */ /* 0x000fe200078ec0ff */
[----:B------:R-:W-:Y:S01]  /*c2c0*/  UIMAD UR10, UR16, UR13, UR10 ;  /* 0x0000000d100a72a4 */ /* 0x000fe2000f8e020a */
[----:B------:R-:W-:Y:S01]  /*c2d0*/  LOP3.LUT R24, R24, R25, RZ, 0x3c, !PT ;  /* 0x0000001918187212 */ /* 0x000fe200078e3cff */
[----:B------:R-:W-:Y:S01]  /*c2e0*/  USEL UR14, UR14, URZ, !UP0 ;  /* 0x0000003f0e0e7287 */ /* 0x000fe2000c000000 */
[----:B------:R-:W-:Y:S01]  /*c2f0*/  SHF.R.U64 R10, R10, 0x3, RZ ;  /* 0x000000030a0a7819 */ /* 0x000fe200000012ff */
[----:B------:R-:W-:Y:S01]  /*c300*/  ULDC.64 UR12, c[0x0][0xb78] ;  /* 0x0002de00000c7ab9 */ /* 0x000fe20000000a00 */
[----:B------:R-:W-:Y:S01]  /*c310*/  UIADD3 UR7, UR7, UR10, URZ ;  /* 0x0000000a07077290 */ /* 0x000fe2000fffe03f */
[----:B------:R-:W-:Y:S01]  /*c320*/  SHF.R.U64 R12, R12, 0x3, RZ ;  /* 0x000000030c0c7819 */ /* 0x000fe200000012ff */
[----:B------:R-:W-:Y:S01]  /*c330*/  UIMAD UR8, UR15, UR12, URZ ;  /* 0x0000000c0f0872a4 */ /* 0x000fe2000f8e023f */
[----:B------:R-:W-:Y:S01]  /*c340*/  IMAD.X R25, RZ, RZ, R9, P0 ;  /* 0x000000ffff197224 */ /* 0x000fe200000e0609 */
[----:B------:R-:W-:Y:S01]  /*c350*/  UIMAD.WIDE.U32 UR6, UR14, UR12, UR6 ;  /* 0x0000000c0e0672a5 */ /* 0x000fe2000f8e0006 */
[----:B------:R-:W-:Y:S01]  /*c360*/  IADD3 R73, P0, R8, 0x8000, RZ ;  /* 0x0000800008497810 */ /* 0x000fe20007f1e0ff */
[----:B------:R-:W-:Y:S01]  /*c370*/  UIMAD UR8, UR14, UR13, UR8 ;  /* 0x0000000d0e0872a4 */ /* 0x000fe2000f8e0208 */
[----:B------:R-:W-:-:S02]  /*c380*/  LOP3.LUT R10, R10, R11, RZ, 0x3c, !PT ;  /* 0x0000000b0a0a7212 */ /* 0x000fc400078e3cff */
[----:B------:R-:W-:Y:S01]  /*c390*/  LOP3.LUT R12, R12, R13, RZ, 0x3c, !PT ;  /* 0x0000000d0c0c7212 */ /* 0x000fe200078e3cff */
[----:B------:R-:W-:Y:S01]  /*c3a0*/  IMAD.X R13, RZ, RZ, R9, P2 ;  /* 0x000000ffff0d7224 */ /* 0x000fe200010e0609 */
[----:B------:R-:W-:Y:S01]  /*c3b0*/  IADD3 R4, P3, R6, UR6, RZ ;  /* 0x0000000606047c10 */ /* 0x000fe2000ff7e0ff */
[----:B------:R-:W-:Y:S01]  /*c3c0*/  IMAD.U32 R14, RZ, RZ, UR8 ;  /* 0x00000008ff0e7e24 */ /* 0x000fe2000f8e00ff */
[----:B------:R-:W-:Y:S01]  /*c3d0*/  IADD3.X R11, RZ, R9, RZ, P1, !PT ;  /* 0x00000009ff0b7210 */ /* 0x000fe20000ffe4ff */
[----:B------:R-:W-:Y:S01]  /*c3e0*/  ULDC.64 UR12, c[0x0][0xaa0] ;  /* 0x0002a800000c7ab9 */ /* 0x000fe20000000a00 */
[----:B------:R-:W-:Y:S02]  /*c3f0*/  IADD3 R65, P1, R8, 0x9000, RZ ;  /* 0x0000900008417810 */ /* 0x000fe40007f3e0ff */
[----:B------:R-:W-:Y:S01]  /*c400*/  IADD3.X R3, R3, UR7, R14, P3, !PT ;  /* 0x0000000703037c10 */ /* 0x000fe20009ffe40e */
[----:B------:R-:W-:Y:S01]  /*c410*/  ULDC.64 UR6, c[0x0][0xb40] ;  /* 0x0002d00000067ab9 */ /* 0x000fe20000000a00 */
[----:B------:R-:W-:-:S02]  /*c420*/  LOP3.LUT R72, R73, 0x380, RZ, 0xc0, !PT ;  /* 0x0000038049487812 */ /* 0x000fc400078ec0ff */
[----:B------:R-:W-:Y:S02]  /*c430*/  LEA R20, P3, R4, UR6, 0x2 ;  /* 0x0000000604147c11 */ /* 0x000fe4000f8610ff */
[----:B------:R-:W-:Y:S02]  /*c440*/  IADD3 R53, P2, R8, 0xa000, RZ ;  /* 0x0000a00008357810 */ /* 0x000fe40007f5e0ff */
[----:B------:R-:W-:Y:S01]  /*c450*/  LEA.HI.X R21, R4, UR7, R3, 0x2, P3 ;  /* 0x0000000704157c11 */ /* 0x000fe200098f1403 */
[----:B------:R-:W-:Y:S01]  /*c460*/  VIADD R4, R6, 0x8 ;  /* 0x0000000806047836 */ /* 0x000fe20000000000 */
[C---:B------:R-:W-:Y:S02]  /*c470*/  IADD3 R49, P6, R8.reuse, 0x4000, RZ ;  /* 0x0000400008317810 */ /* 0x040fe40007fde0ff */
[C---:B------:R-:W-:Y:S02]  /*c480*/  IADD3 R41, P5, R8.reuse, 0x5000, RZ ;  /* 0x0000500008297810 */ /* 0x040fe40007fbe0ff */
[----:B------:R-:W-:-:S02]  /*c490*/  IADD3 R37, P4, R8, 0x6000, RZ ;  /* 0x0000600008257810 */ /* 0x000fc40007f9e0ff */
[----:B------:R-:W-:Y:S02]  /*c4a0*/  IADD3 R29, P3, R8, 0x7000, RZ ;  /* 0x00007000081d7810 */ /* 0x000fe40007f7e0ff */
[----:B------:R-:W-:Y:S02]  /*c4b0*/  LOP3.LUT R64, R65, 0x380, RZ, 0xc0, !PT ;  /* 0x0000038041407812 */ /* 0x000fe400078ec0ff */
[----:B------:R-:W-:Y:S02]  /*c4c0*/  SHF.R.U64 R72, R72, 0x3, RZ ;  /* 0x0000000348487819 */ /* 0x000fe400000012ff */
[----:B------:R-:W-:Y:S02]  /*c4d0*/  LOP3.LUT R52, R53, 0x380, RZ, 0xc0, !PT ;  /* 0x0000038035347812 */ /* 0x000fe400078ec0ff */
[----:B------:R-:W-:Y:S02]  /*c4e0*/  LOP3.LUT R48, R49, 0x380, RZ, 0xc0, !PT ;  /* 0x0000038031307812 */ /* 0x000fe400078ec0ff */
[----:B------:R-:W-:-:S02]  /*c4f0*/  LOP3.LUT R40, R41, 0x380, RZ, 0xc0, !PT ;  /* 0x0000038029287812 */ /* 0x000fc400078ec0ff */
[----:B------:R-:W-:Y:S02]  /*c500*/  LOP3.LUT R36, R37, 0x380, RZ, 0xc0, !PT ;  /* 0x0000038025247812 */ /* 0x000fe400078ec0ff */
[----:B------:R-:W-:Y:S02]  /*c510*/  LOP3.LUT R28, R29, 0x380, RZ, 0xc0, !PT ;  /* 0x000003801d1c7812 */ /* 0x000fe400078ec0ff */
[----:B------:R-:W-:Y:S02]  /*c520*/  SHF.R.U64 R64, R64, 0x3, RZ ;  /* 0x0000000340407819 */ /* 0x000fe400000012ff */
[----:B------:R-:W-:Y:S01]  /*c530*/  LOP3.LUT R72, R72, R73, RZ, 0x3c, !PT ;  /* 0x0000004948487212 */ /* 0x000fe200078e3cff */
[----:B------:R-:W-:Y:S01]  /*c540*/  IMAD.X R73, RZ, RZ, R9, P0 ;  /* 0x000000ffff497224 */ /* 0x000fe200000e0609 */
[----:B------:R-:W-:Y:S02]  /*c550*/  SHF.R.U64 R52, R52, 0x3, RZ ;  /* 0x0000000334347819 */ /* 0x000fe400000012ff */
[----:B------:R-:W-:-:S02]  /*c560*/  SHF.R.U64 R48, R48, 0x3, RZ ;  /* 0x0000000330307819 */ /* 0x000fc400000012ff */
[----:B------:R-:W-:Y:S02]  /*c570*/  SHF.R.U64 R40, R40, 0x3, RZ ;  /* 0x0000000328287819 */ /* 0x000fe400000012ff */
[----:B------:R-:W-:Y:S02]  /*c580*/  SHF.R.U64 R36, R36, 0x3, RZ ;  /* 0x0000000324247819 */ /* 0x000fe400000012ff */
[----:B------:R-:W-:Y:S02]  /*c590*/  SHF.R.U64 R28, R28, 0x3, RZ ;  /* 0x000000031c1c7819 */ /* 0x000fe400000012ff */
[----:B------:R-:W-:Y:S02]  /*c5a0*/  LOP3.LUT P0, RZ, R217, 0x3, RZ, 0xc0, !PT ;  /* 0x00000003d9ff7812 */ /* 0x000fe4000780c0ff */
[----:B------:R-:W-:Y:S02]  /*c5b0*/  LOP3.LUT R64, R64, R65, RZ, 0x3c, !PT ;  /* 0x0000004140407212 */ /* 0x000fe400078e3cff */
[----:B------:R-:W-:Y:S01]  /*c5c0*/  LOP3.LUT R52, R52, R53, RZ, 0x3c, !PT ;  /* 0x0000003534347212 */ /* 0x000fe200078e3cff */
[----:B------:R-:W-:Y:S01]  /*c5d0*/  IMAD.X R53, RZ, RZ, R9, P2 ;  /* 0x000000ffff357224 */ /* 0x000fe200010e0609 */
[----:B------:R-:W-:-:S02]  /*c5e0*/  IADD3.X R65, RZ, R9, RZ, P1, !PT ;  /* 0x00000009ff417210 */ /* 0x000fc40000ffe4ff */
[----:B------:R-:W-:Y:S01]  /*c5f0*/  LOP3.LUT R48, R48, R49, RZ, 0x3c, !PT ;  /* 0x0000003130307212 */ /* 0x000fe200078e3cff */
[--C-:B------:R-:W-:Y:S01]  /*c600*/  IMAD.X R49, RZ, RZ, R9.reuse, P6 ;  /* 0x000000ffff317224 */ /* 0x100fe200030e0609 */
[----:B------:R-:W-:Y:S01]  /*c610*/  LOP3.LUT R40, R40, R41, RZ, 0x3c, !PT ;  /* 0x0000002928287212 */ /* 0x000fe200078e3cff */
[--C-:B------:R-:W-:Y:S01]  /*c620*/  IMAD.X R41, RZ, RZ, R9.reuse, P5 ;  /* 0x000000ffff297224 */ /* 0x100fe200028e0609 */
[----:B------:R-:W-:Y:S01]  /*c630*/  LOP3.LUT R36, R36, R37, RZ, 0x3c, !PT ;  /* 0x0000002524247212 */ /* 0x000fe200078e3cff */
[--C-:B------:R-:W-:Y:S01]  /*c640*/  IMAD.X R37, RZ, RZ, R9.reuse, P4 ;  /* 0x000000ffff257224 */ /* 0x100fe200020e0609 */
[----:B------:R-:W-:Y:S01]  /*c650*/  LOP3.LUT R28, R28, R29, RZ, 0x3c, !PT ;  /* 0x0000001d1c1c7212 */ /* 0x000fe200078e3cff */
[----:B------:R-:W-:Y:S01]  /*c660*/  IMAD.X R29, RZ, RZ, R9, P3 ;  /* 0x000000ffff1d7224 */ /* 0x000fe200018e0609 */
[----:B-----5:R-:W-:Y:S02]  /*c670*/  ISETP.GE.OR P1, PT, R6, R81, P0 ;  /* 0x000000510600720c */ /* 0x020fe40000726670 */
[----:B------:R-:W-:-:S02]  /*c680*/  IADD3 R6, P2, R8, 0xf000, RZ ;  /* 0x0000f00008067810 */ /* 0x000fc40007f5e0ff */
[C---:B------:R-:W-:Y:S02]  /*c690*/  IADD3 R45, P6, R8.reuse, 0xb000, RZ ;  /* 0x0000b000082d7810 */ /* 0x040fe40007fde0ff */
[C---:B------:R-:W-:Y:S02]  /*c6a0*/  IADD3 R77, P5, R8.reuse, 0xc000, RZ ;  /* 0x0000c000084d7810 */ /* 0x040fe40007fbe0ff */
[C---:B------:R-:W-:Y:S02]  /*c6b0*/  IADD3 R69, P4, R8.reuse, 0xd000, RZ ;  /* 0x0000d00008457810 */ /* 0x040fe40007f9e0ff */
[----:B------:R-:W-:Y:S02]  /*c6c0*/  IADD3 R61, P3, R8, 0xe000, RZ ;  /* 0x0000e000083d7810 */ /* 0x000fe40007f7e0ff */
[----:B------:R-:W-:Y:S02]  /*c6d0*/  LOP3.LUT R3, R6, 0x380, RZ, 0xc0, !PT ;  /* 0x0000038006037812 */ /* 0x000fe400078ec0ff */
[----:B------:R-:W-:Y:S01]  /*c6e0*/  LOP3.LUT R33, R8, 0x380, RZ, 0xc0, !PT ;  /* 0x0000038008217812 */ /* 0x000fe200078ec0ff */
[----:B------:R-:W-:Y:S01]  /*c6f0*/  UIMAD UR6, UR9, UR12, URZ ;  /* 0x0000000c090672a4 */ /* 0x000fe2000f8e023f */
[----:B------:R-:W-:Y:S01]  /*c700*/  LOP3.LUT R44, R45, 0x380, RZ, 0xc0, !PT ;  /* 0x000003802d2c7812 */ /* 0x000fe200078ec0ff */
[----:B------:R0:W-:Y:S01]  /*c710*/  @!P1 STG.E desc[UR18][R20.64], R2 ;  /* 0x0000000214009986 */ /* 0x0001e2000c101912 */
[----:B------:R-:W-:-:S02]  /*c720*/  LOP3.LUT R76, R77, 0x380, RZ, 0xc0, !PT ;  /* 0x000003804d4c7812 */ /* 0x000fc400078ec0ff */
[----:B------:R-:W-:Y:S02]  /*c730*/  LOP3.LUT R68, R69, 0x380, RZ, 0xc0, !PT ;  /* 0x0000038045447812 */ /* 0x000fe400078ec0ff */
[----:B------:R-:W-:Y:S02]  /*c740*/  LOP3.LUT R60, R61, 0x380, RZ, 0xc0, !PT ;  /* 0x000003803d3c7812 */ /* 0x000fe400078ec0ff */
[----:B------:R-:W-:Y:S02]  /*c750*/  ISETP.GE.OR P0, PT, R4, R81, P0 ;  /* 0x000000510400720c */ /* 0x000fe40000706670 */
[----:B------:R-:W-:Y:S02]  /*c760*/  SHF.R.U64 R3, R3, 0x3, RZ ;  /* 0x0000000303037819 */ /* 0x000fe400000012ff */
[----:B------:R-:W-:Y:S02]  /*c770*/  SHF.R.U64 R44, R44, 0x3, RZ ;  /* 0x000000032c2c7819 */ /* 0x000fe400000012ff */
[----:B------:R-:W-:-:S02]  /*c780*/  SHF.R.U64 R76, R76, 0x3, RZ ;  /* 0x000000034c4c7819 */ /* 0x000fc400000012ff */
[----:B------:R-:W-:Y:S02]  /*c790*/  SHF.R.U64 R68, R68, 0x3, RZ ;  /* 0x0000000344447819 */ /* 0x000fe400000012ff */
[----:B------:R-:W-:Y:S02]  /*c7a0*/  SHF.R.U64 R60, R60, 0x3, RZ ;  /* 0x000000033c3c7819 */ /* 0x000fe400000012ff */
[----:B------:R-:W-:Y:S02]  /*c7b0*/  SHF.R.U64 R33, R33, 0x3, RZ ;  /* 0x0000000321217819 */ /* 0x000fe400000012ff */
[--C-:B------:R-:W-:Y:S01]  /*c7c0*/  SHF.R.S32.HI R19, RZ, 0x1f, R18.reuse ;  /* 0x0000001fff137819 */ /* 0x100fe20000011412 */
[----:B------:R-:W-:Y:S01]  /*c7d0*/  UIMAD UR6, UR4, UR13, UR6 ;  /* 0x0000000d040672a4 */ /* 0x000fe2000f8e0206 */
[----:B------:R-:W-:Y:S01]  /*c7e0*/  LOP3.LUT R56, R3, R6, RZ, 0x3c, !PT ;  /* 0x0000000603387212 */ /* 0x000fe200078e3cff */
[----:B------:R-:W-:Y:S01]  /*c7f0*/  IMAD.U32 R3, RZ, RZ, UR12 ;  /* 0x0000000cff037e24 */ /* 0x000fe2000f8e00ff */
[----:B------:R-:W-:Y:S01]  /*c800*/  LOP3.LUT R44, R44, R45, RZ, 0x3c, !PT ;  /* 0x0000002d2c2c7212 */ /* 0x000fe200078e3cff */
[--C-:B------:R-:W-:Y:S01]  /*c810*/  IMAD.X R45, RZ, RZ, R9.reuse, P6 ;  /* 0x000000ffff2d7224 */ /* 0x100fe200030e0609 */
[----:B------:R-:W-:Y:S01]  /*c820*/  LOP3.LUT R76, R76, R77, RZ, 0x3c, !PT ;  /* 0x0000004d4c4c7212 */ /* 0x000fe200078e3cff */
[--C-:B------:R-:W-:Y:S01]  /*c830*/  IMAD.X R77, RZ, RZ, R9.reuse, P5 ;  /* 0x000000ffff4d7224 */ /* 0x100fe200028e0609 */
[----:B------:R-:W-:Y:S01]  /*c840*/  LOP3.LUT R68, R68, R69, RZ, 0x3c, !PT ;  /* 0x0000004544447212 */ /* 0x000fe200078e3cff */
[--C-:B------:R-:W-:Y:S01]  /*c850*/  IMAD.X R69, RZ, RZ, R9.reuse, P4 ;  /* 0x000000ffff457224 */ /* 0x100fe200020e0609 */
[----:B------:R-:W-:Y:S01]  /*c860*/  LOP3.LUT R60, R60, R61, RZ, 0x3c, !PT ;  /* 0x0000003d3c3c7212 */ /* 0x000fe200078e3cff */
[--C-:B------:R-:W-:Y:S01]  /*c870*/  IMAD.X R61, RZ, RZ, R9.reuse, P3 ;  /* 0x000000ffff3d7224 */ /* 0x100fe200018e0609 */
[----:B------:R-:W-:Y:S01]  /*c880*/  LOP3.LUT R32, R33, R8, RZ, 0x3c, !PT ;  /* 0x0000000821207212 */ /* 0x000fe200078e3cff */
[----:B------:R-:W-:Y:S01]  /*c890*/  IMAD.MOV.U32 R33, RZ, RZ, R9 ;  /* 0x000000ffff217224 */ /* 0x000fe200078e0009 */
[----:B------:R-:W-:Y:S01]  /*c8a0*/  IADD3.X R57, RZ, R9, RZ, P2, !PT ;  /* 0x00000009ff397210 */ /* 0x000fe200017fe4ff */
[----:B0-----:R-:W-:Y:S01]  /*c8b0*/  IMAD.WIDE.U32 R2, R3, UR4, R18 ;  /* 0x0000000403027c25 */ /* 0x001fe2000f8e0012 */
[----:B------:R0:W-:Y:S03]  /*c8c0*/  @!P0 STG.E desc[UR18][R20.64+0x20], R0 ;  /* 0x0000200014008986 */ /* 0x0001e6000c101912 */
[----:B------:R-:W-:Y:S01]  /*c8d0*/  VIADD R3, R3, UR6 ;  /* 0x0000000603037c36 */ /* 0x000fe20008000000 */
[----:B------:R-:W5:Y:S01]  /*c8e0*/  LD.E.128 R32, desc[UR18][R32.64] ;  /* 0x0000001220207980 */ /* 0x000f62000c101d00 */
[----:B------:R-:W-:-:S03]  /*c8f0*/  ULDC.64 UR6, c[0x0][0xae0] ;  /* 0x0002b80000067ab9 */ /* 0x000fc60000000a00 */
[----:B------:R-:W5:Y:S04]  /*c900*/  LD.E.128 R24, desc[UR18][R24.64] ;  /* 0x0000001218187980 */ /* 0x000f68000c101d00 */
        /* <DEDUP_REMOVED lines=13> */
[----:B------:R-:W5:Y:S01]  /*c9e0*/  LD.E.128 R56, desc[UR18][R56.64] ;  /* 0x0000001238387980 */ /* 0x000f62000c101d00 */
[----:B------:R-:W-:Y:S01]  /*c9f0*/  UIMAD UR4, UR11, UR6, URZ ;  /* 0x000000060b0472a4 */ /* 0x000fe2000f8e023f */
[----:B------:R-:W-:Y:S01]  /*ca00*/  IMAD R81, R212, -0x80, R81 ;  /* 0xffffff80d4517824 */ /* 0x000fe200078e0251 */
[C---:B------:R-:W-:Y:S01]  /*ca10*/  IADD3 R4, R22.reuse, 0x60, RZ ;  /* 0x0000006016047810 */ /* 0x040fe20007ffe0ff */
[----:B------:R-:W-:Y:S01]  /*ca20*/  @!PT LDS RZ, [RZ] ;  /* 0x00000000fffff984 */ /* 0x000fe20000000800 */
[----:B------:R-:W-:Y:S01]  /*ca30*/  @!PT LDS RZ, [RZ] ;  /* 0x00000000fffff984 */ /* 0x000fe20000000800 */
[----:B------:R-:W-:Y:S01]  /*ca40*/  @!PT LDS RZ, [RZ] ;  /* 0x00000000fffff984 */ /* 0x000fe20000000800 */
[----:B------:R-:W-:Y:S01]  /*ca50*/  @!PT LDS RZ, [RZ] ;  /* 0x00000000fffff984 */ /* 0x000fe20000000800 */
[----:B------:R1:W-:Y:S06]  /*ca60*/  MEMBAR.ALL.CTA ;  /* 0x0000000000007992 */ /* 0x0003ec0000008000 */
[----:B-1----:R-:W1:Y:S01]  /*ca70*/  FENCE.VIEW.ASYNC.S ;  /* 0x00000000000073c6 */ /* 0x002e620000000000 */
[C---:B0-----:R-:W-:Y:S01]  /*ca80*/  VIADD R0, R22.reuse, 0x20 ;  /* 0x0000002016007836 */ /* 0x041fe20000000000 */
[----:B------:R-:W-:Y:S01]  /*ca90*/  UIMAD UR4, UR16, UR7, UR4 ;  /* 0x00000007100472a4 */ /* 0x000fe2000f8e0204 */
[----:B------:R-:W-:Y:S01]  /*caa0*/  IMAD.U32 R19, RZ, RZ, UR6 ;  /* 0x00000006ff137e24 */ /* 0x000fe2000f8e00ff */
[-C--:B------:R-:W-:Y:S01]  /*cab0*/  ISETP.GE.AND P3, PT, R22, R81.reuse, PT ;  /* 0x000000511600720c */ /* 0x080fe20003f66270 */
[----:B------:R-:W-:Y:S01]  /*cac0*/  ULDC.64 UR6, c[0x0][0xae8] ;  /* 0x0002ba0000067ab9 */ /* 0x000fe20000000a00 */
[-C--:B------:R-:W-:Y:S01]  /*cad0*/  ISETP.GE.AND P0, PT, R0, R81.reuse, PT ;  /* 0x000000510000720c */ /* 0x080fe20003f06270 */
[----:B------:R-:W-:Y:S01]  /*cae0*/  IMAD.WIDE.U32 R2, R19, UR16, R2 ;  /* 0x0000001013027c25 */ /* 0x000fe2000f8e0002 */
[----:B------:R-:W-:Y:S01]  /*caf0*/  ISETP.GE.AND P2, PT, R4, R81, PT ;  /* 0x000000510400720c */ /* 0x000fe20003f46270 */
[----:B------:R-:W-:Y:S01]  /*cb00*/  BSSY B1, `(.L_x_285) ;  /* 0x0000026000017945 */ /* 0x000fe20003800000 */
[----:B------:R-:W-:Y:S01]  /*cb10*/  SHF.R.S32.HI R23, RZ, 0x1f, R22 ;  /* 0x0000001fff177819 */ /* 0x000fe20000011416 */
[----:B------:R-:W-:-:S02]  /*cb20*/  VIADD R0, R22, 0x40 ;  /* 0x0000004016007836 */ /* 0x000fc40000000000 */
[----:B------:R-:W-:Y:S01]  /*cb30*/  VIADD R3, R3, UR4 ;  /* 0x0000000403037c36 */ /* 0x000fe20008000000 */
[----:B------:R-:W-:Y:S01]  /*cb40*/  UIMAD UR4, UR15, UR6, URZ ;  /* 0x000000060f0472a4 */ /* 0x000fe2000f8e023f */
[----:B------:R-:W-:Y:S01]  /*cb50*/  VIADD R152, R152, 0x38820 ;  /* 0x0003882098987836 */ /* 0x000fe20000000000 */
[----:B------:R-:W-:Y:S01]  /*cb60*/  ISETP.GE.AND P1, PT, R0, R81, PT ;  /* 0x000000510000720c */ /* 0x000fe20003f26270 */
[----:B------:R-:W-:Y:S01]  /*cb70*/  IMAD.U32 R81, RZ, RZ, UR6 ;  /* 0x00000006ff517e24 */ /* 0x000fe2000f8e00ff */
[----:B------:R-:W-:Y:S01]  /*cb80*/  UIMAD UR4, UR14, UR7, UR4 ;  /* 0x000000070e0472a4 */ /* 0x000fe2000f8e0204 */
[----:B------:R-:W-:Y:S01]  /*cb90*/  IMAD.WIDE R20, R212, 0x80, R22 ;  /* 0x00000080d4147825 */ /* 0x000fe200078e0216 */
[----:B------:R-:W-:-:S03]  /*cba0*/  PRMT R152, RZ, 0x654, R152 ;  /* 0x00000654ff987816 */ /* 0x000fc60000000098 */
[----:B------:R-:W-:Y:S01]  /*cbb0*/  IMAD.WIDE.U32 R80, R81, UR14, R2 ;  /* 0x0000000e51507c25 */ /* 0x000fe2000f8e0002 */
[----:B-1----:R0:W-:Y:S03]  /*cbc0*/  SYNCS.ARRIVE.TRANS64.RED.A1T0 RZ, [R152+URZ], RZ ;  /* 0x000000ff98ff79a7 */ /* 0x0021e6000810043f */
[----:B------:R-:W-:Y:S01]  /*cbd0*/  VIADD R85, R81, UR4 ;  /* 0x0000000451557c36 */ /* 0x000fe20008000000 */
[----:B------:R-:W-:Y:S06]  /*cbe0*/  @P3 BRA `(.L_x_286) ;  /* 0x00000000005c3947 */ /* 0x000fec0003800000 */
[----:B------:R-:W-:Y:S01]  /*cbf0*/  ULDC.64 UR6, c[0x0][0xad8] ;  /* 0x0002b60000067ab9 */ /* 0x000fe20000000a00 */
[----:B------:R-:W-:Y:S01]  /*cc00*/  MOV R3, R85 ;  /* 0x0000005500037202 */ /* 0x000fe20000000f00 */
[----:B------:R-:W-:Y:S01]  /*cc10*/  IMAD R19, R21, UR6, RZ ;  /* 0x0000000615137c24 */ /* 0x000fe2000f8e02ff */
[----:B------:R-:W-:Y:S01]  /*cc20*/  ULDC UR4, c[0x0][0xa8c] ;  /* 0x0002a30000047ab9 */ /* 0x000fe20000000800 */
[----:B------:R-:W-:Y:S01]  /*cc30*/  IMAD.MOV.U32 R2, RZ, RZ, R80 ;  /* 0x000000ffff027224 */ /* 0x000fe200078e0050 */
[C---:B------:R-:W-:Y:S01]  /*cc40*/  ISETP.GE.AND P4, PT, R18.reuse, UR4, PT ;  /* 0x0000000412007c0c */ /* 0x040fe2000bf86270 */
[----:B------:R-:W-:Y:S01]  /*cc50*/  VIADD R0, R18, 0x40 ;  /* 0x0000004012007836 */ /* 0x000fe20000000000 */
[----:B------:R-:W-:Y:S01]  /*cc60*/  ULDC.64 UR8, c[0x0][0x208] ;  /* 0x0000820000087ab9 */ /* 0x000fe20000000a00 */
[----:B------:R-:W-:-:S03]  /*cc70*/  IMAD.WIDE.U32 R2, R20, UR6, R2 ;  /* 0x0000000614027c25 */ /* 0x000fc6000f8e0002 */
[----:B------:R-:W-:Y:S01]  /*cc80*/  ISETP.GE.AND P3, PT, R0, UR4, PT ;  /* 0x0000000400007c0c */ /* 0x000fe2000bf66270 */
[----:B------:R-:W-:Y:S01]  /*cc90*/  IMAD R19, R20, UR7, R19 ;  /* 0x0000000714137c24 */ /* 0x000fe2000f8e0213 */
[----:B------:R-:W-:Y:S01]  /*cca0*/  ULDC.64 UR6, c[0x0][0xa80] ;  /* 0x0002a00000067ab9 */ /* 0x000fe20000000a00 */
[----:B------:R-:W-:Y:S01]  /*ccb0*/  VIADD R0, R18, 0x80 ;  /* 0x0000008012007836 */ /* 0x000fe20000000000 */
[----:B------:R-:W-:Y:S01]  /*ccc0*/  LEA R82, P6, R2, UR6, 0x1 ;  /* 0x0000000602527c11 */ /* 0x000fe2000f8c08ff */
[----:B------:R-:W-:Y:S02]  /*ccd0*/  IMAD.IADD R3, R3, 0x1, R19 ;  /* 0x0000000103037824 */ /* 0x000fe400078e0213 */
[----:B------:R-:W-:Y:S01]  /*cce0*/  VIADD R4, R18, 0xc0 ;  /* 0x000000c012047836 */ /* 0x000fe20000000000 */
[----:B------:R-:W-:Y:S02]  /*ccf0*/  ISETP.GE.AND P5, PT, R0, UR4, PT ;  /* 0x0000000400007c0c */ /* 0x000fe4000bfa6270 */
[----:B------:R-:W-:-:S02]  /*cd00*/  LEA.HI.X R83, R2, UR7, R3, 0x1, P6 ;  /* 0x0000000702537c11 */ /* 0x000fc4000b0f0c03 */
[----:B------:R-:W-:-:S03]  /*cd10*/  ISETP.GE.AND P6, PT, R4, UR4, PT ;  /* 0x0000000404007c0c */ /* 0x000fc6000bfc6270 */
[----:B-----5:R1:W-:Y:S04]  /*cd20*/  @!P4 STG.E.128 desc[UR8][R82.64], R32 ;  /* 0x000000205200c986 */ /* 0x0203e8000c101d08 */
[----:B------:R1:W-:Y:S04]  /*cd30*/  @!P3 STG.E.128 desc[UR8][R82.64+0x80], R48 ;  /* 0x000080305200b986 */ /* 0x0003e8000c101d08 */
[----:B------:R1:W-:Y:S04]  /*cd40*/  @!P5 STG.E.128 desc[UR8][R82.64+0x100], R72 ;  /* 0x000100485200d986 */ /* 0x0003e8000c101d08 */
[----:B------:R1:W-:Y:S02]  /*cd50*/  @!P6 STG.E.128 desc[UR8][R82.64+0x180], R76 ;  /* 0x0001804c5200e986 */ /* 0x0003e4000c101d08 */
.L_x_286:
[----:B------:R-:W-:Y:S05]  /*cd60*/  BSYNC B1 ;  /* 0x0000000000017941 */ /* 0x000fea0003800000 */
.L_x_285:
[----:B------:R-:W-:Y:S04]  /*cd70*/  BSSY B1, `(.L_x_287) ;  /* 0x000001b000017945 */ /* 0x000fe80003800000 */
[----:B------:R-:W-:Y:S05]  /*cd80*/  @P0 BRA `(.L_x_288) ;  /* 0x0000000000640947 */ /* 0x000fea0003800000 */
[----:B------:R-:W-:Y:S01]  /*cd90*/  IADD3 R19, P0, R20, 0x20, RZ ;  /* 0x0000002014137810 */ /* 0x000fe20007f1e0ff */
[C---:B------:R-:W-:Y:S01]  /*cda0*/  VIADD R2, R18.reuse, 0x40 ;  /* 0x0000004012027836 */ /* 0x040fe20000000000 */
[----:B------:R-:W-:Y:S01]  /*cdb0*/  ULDC UR4, c[0x0][0xa8c] ;  /* 0x0002a30000047ab9 */ /* 0x000fe20000000800 */
[----:B------:R-:W-:Y:S01]  /*cdc0*/  VIADD R3, R18, 0x80 ;  /* 0x0000008012037836 */ /* 0x000fe20000000000 */
[----:B------:R-:W-:Y:S01]  /*cdd0*/  ULDC.64 UR6, c[0x0][0xad8] ;  /* 0x0002b60000067ab9 */ /* 0x000fe20000000a00 */
[----:B------:R-:W-:Y:S01]  /*cde0*/  IMAD.X R0, RZ, RZ, R21, P0 ;  /* 0x000000ffff007224 */ /* 0x000fe200000e0615 */
[----:B------:R-:W-:Y:S01]  /*cdf0*/  ISETP.GE.AND P4, PT, R2, UR4, PT ;  /* 0x0000000402007c0c */ /* 0x000fe2000bf86270 */
[----:B------:R-:W-:Y:S01]  /*ce00*/  IMAD.MOV.U32 R2, RZ, RZ, R80 ;  /* 0x000000ffff027224 */ /* 0x000fe200078e0050 */
[----:B------:R-:W-:Y:S01]  /*ce10*/  ISETP.GE.AND P5, PT, R3, UR4, PT ;  /* 0x0000000403007c0c */ /* 0x000fe2000bfa6270 */
[----:B------:R-:W-:Y:S01]  /*ce20*/  IMAD.MOV.U32 R3, RZ, RZ, R85 ;  /* 0x000000ffff037224 */ /* 0x000fe200078e0055 */
[----:B------:R-:W-:Y:S01]  /*ce30*/  IADD3 R4, R18, 0xc0, RZ ;  /* 0x000000c012047810 */ /* 0x000fe20007ffe0ff */
[----:B------:R-:W-:Y:S01]  /*ce40*/  IMAD R0, R0, UR6, RZ ;  /* 0x0000000600007c24 */ /* 0x000fe2000f8e02ff */
[----:B------:R-:W-:Y:S01]  /*ce50*/  ISETP.GE.AND P3, PT, R18, UR4, PT ;  /* 0x0000000412007c0c */ /* 0x000fe2000bf66270 */
[----:B------:R-:W-:Y:S01]  /*ce60*/  IMAD.WIDE.U32 R2, R19, UR6, R2 ;  /* 0x0000000613027c25 */ /* 0x000fe2000f8e0002 */
[----:B------:R-:W-:Y:S01]  /*ce70*/  ISETP.GE.AND P6, PT, R4, UR4, PT ;  /* 0x0000000404007c0c */ /* 0x000fe2000bfc6270 */
[----:B------:R-:W-:-:S02]  /*ce80*/  ULDC.64 UR8, c[0x0][0x208] ;  /* 0x0000820000087ab9 */ /* 0x000fc40000000a00 */
[----:B------:R-:W-:Y:S01]  /*ce90*/  IMAD R19, R19, UR7, R0 ;  /* 0x0000000713137c24 */ /* 0x000fe2000f8e0200 */
[----:B------:R-:W-:Y:S02]  /*cea0*/  ULDC.64 UR6, c[0x0][0xa80] ;  /* 0x0002a00000067ab9 */ /* 0x000fe40000000a00 */
[----:B-1---5:R-:W-:Y:S01]  /*ceb0*/  LEA R32, P0, R2, UR6, 0x1 ;  /* 0x0000000602207c11 */ /* 0x022fe2000f8008ff */
[----:B------:R-:W-:-:S05]  /*cec0*/  IMAD.IADD R3, R3, 0x1, R19 ;  /* 0x0000000103037824 */ /* 0x000fca00078e0213 */
[----:B------:R-:W-:-:S05]  /*ced0*/  LEA.HI.X R33, R2, UR7, R3, 0x1, P0 ;  /* 0x0000000702217c11 */ /* 0x000fca00080f0c03 */
[----:B------:R2:W-:Y:S04]  /*cee0*/  @!P3 STG.E.128 desc[UR8][R32.64], R24 ;  /* 0x000000182000b986 */ /* 0x0005e8000c101d08 */
[----:B------:R2:W-:Y:S04]  /*cef0*/  @!P4 STG.E.128 desc[UR8][R32.64+0x80], R40 ;  /* 0x000080282000c986 */ /* 0x0005e8000c101d08 */
[----:B------:R2:W-:Y:S04]  /*cf00*/  @!P5 STG.E.128 desc[UR8][R32.64+0x100], R64 ;  /* 0x000100402000d986 */ /* 0x0005e8000c101d08 */
[----:B------:R2:W-:Y:S02]  /*cf10*/  @!P6 STG.E.128 desc[UR8][R32.64+0x180], R68 ;  /* 0x000180442000e986 */ /* 0x0005e4000c101d08 */
.L_x_288:
[----:B------:R-:W-:Y:S05]  /*cf20*/  BSYNC B1 ;  /* 0x0000000000017941 */ /* 0x000fea0003800000 */
.L_x_287:
        /* <DEDUP_REMOVED lines=20> */
[----:B--2--5:R-:W-:Y:S01]  /*d070*/  LEA R24, P0, R2, UR6, 0x1 ;  /* 0x0000000602187c11 */ /* 0x024fe2000f8008ff */
[----:B------:R-:W-:-:S05]  /*d080*/  IMAD.IADD R3, R3, 0x1, R19 ;  /* 0x0000000103037824 */ /* 0x000fca00078e0213 */
[----:B------:R-:W-:-:S05]  /*d090*/  LEA.HI.X R25, R2, UR7, R3, 0x1, P0 ;  /* 0x0000000702197c11 */ /* 0x000fca00080f0c03 */
[----:B------:R3:W-:Y:S04]  /*d0a0*/  @!P1 STG.E.128 desc[UR8][R24.64], R8 ;  /* 0x0000000818009986 */ /* 0x0007e8000c101d08 */
[----:B------:R3:W-:Y:S04]  /*d0b0*/  @!P3 STG.E.128 desc[UR8][R24.64+0x80], R36 ;  /* 0x000080241800b986 */ /* 0x0007e8000c101d08 */
[----:B------:R3:W-:Y:S04]  /*d0c0*/  @!P4 STG.E.128 desc[UR8][R24.64+0x100], R52 ;  /* 0x000100341800c986 */ /* 0x0007e8000c101d08 */
[----:B------:R3:W-:Y:S02]  /*d0d0*/  @!P5 STG.E.128 desc[UR8][R24.64+0x180], R60 ;  /* 0x0001803c1800d986 */ /* 0x0007e4000c101d08 */
.L_x_290:
[----:B------:R-:W-:Y:S05]  /*d0e0*/  BSYNC B1 ;  /* 0x0000000000017941 */ /* 0x000fea0003800000 */
.L_x_289:
[----:B------:R-:W-:Y:S05]  /*d0f0*/  @P2 BRA `(.L_x_291) ;  /* 0x0000000c00a82947 */ /* 0x000fea0003800000 */
[----:B---3-5:R-:W-:Y:S01]  /*d100*/  IADD3 R9, P0, R20, 0x60, RZ ;  /* 0x0000006014097810 */ /* 0x028fe20007f1e0ff */
[----:B------:R-:W-:Y:S01]  /*d110*/  ULDC.64 UR6, c[0x0][0xad8] ;  /* 0x0002b60000067ab9 */ /* 0x000fe20000000a00 */
[----:B------:R-:W-:Y:S01]  /*d120*/  IADD3 R0, R18, 0x40, RZ ;  /* 0x0000004012007810 */ /* 0x000fe20007ffe0ff */
[----:B------:R-:W-:Y:S01]  /*d130*/  IMAD.MOV.U32 R2, RZ, RZ, R80 ;  /* 0x000000ffff027224 */ /* 0x000fe200078e0050 */
[----:B------:R-:W-:Y:S01]  /*d140*/  ULDC UR4, c[0x0][0xa8c] ;  /* 0x0002a30000047ab9 */ /* 0x000fe20000000800 */
[----:B------:R-:W-:Y:S01]  /*d150*/  IMAD.X R20, RZ, RZ, R21, P0 ;  /* 0x000000ffff147224 */ /* 0x000fe200000e0615 */
[----:B------:R-:W-:Y:S01]  /*d160*/  ISETP.GE.AND P2, PT, R0, UR4, PT ;  /* 0x0000000400007c0c */ /* 0x000fe2000bf46270 */
[----:B------:R-:W-:Y:S01]  /*d170*/  IMAD.MOV.U32 R3, RZ, RZ, R85 ;  /* 0x000000ffff037224 */ /* 0x000fe200078e0055 */
[----:B------:R-:W-:Y:S01]  /*d180*/  ISETP.GE.AND P1, PT, R18, UR4, PT ;  /* 0x0000000412007c0c */ /* 0x000fe2000bf26270 */
[----:B------:R-:W-:Y:S01]  /*d190*/  IMAD R20, R20, UR6, RZ ;  /* 0x0000000614147c24 */ /* 0x000fe2000f8e02ff */
[----:B------:R-:W-:Y:S01]  /*d1a0*/  ULDC.64 UR8, c[0x0][0x208] ;  /* 0x0000820000087ab9 */ /* 0x000fe20000000a00 */
[----:B------:R-:W-:-:S02]  /*d1b0*/  VIADD R0, R18, 0x80 ;  /* 0x0000008012007836 */ /* 0x000fc40000000000 */
[----:B------:R-:W-:-:S03]  /*d1c0*/  IMAD.WIDE.U32 R2, R9, UR6, R2 ;  /* 0x0000000609027c25 */ /* 0x000fc6000f8e0002 */
[----:B------:R-:W-:Y:S01]  /*d1d0*/  ISETP.GE.AND P3, PT, R0, UR4, PT ;  /* 0x0000000400007c0c */ /* 0x000fe2000bf66270 */
[----:B------:R-:W-:Y:S01]  /*d1e0*/  IMAD R9, R9, UR7, R20 ;  /* 0x0000000709097c24 */ /* 0x000fe2000f8e0214 */
[----:B------:R-:W-:Y:S01]  /*d1f0*/  ULDC.64 UR6, c[0x0][0xa80] ;  /* 0x0002a00000067ab9 */ /* 0x000fe20000000a00 */
[----:B------:R-:W-:Y:S01]  /*d200*/  VIADD R0, R18, 0xc0 ;  /* 0x000000c012007836 */ /* 0x000fe20000000000 */
[----:B------:R-:W-:Y:S01]  /*d210*/  LEA R8, P0, R2, UR6, 0x1 ;  /* 0x0000000602087c11 */ /* 0x000fe2000f8008ff */
[----:B------:R-:W-:-:S05]  /*d220*/  IMAD.IADD R3, R3, 0x1, R9 ;  /* 0x0000000103037824 */ /* 0x000fca00078e0209 */
[----:B------:R-:W-:Y:S02]  /*d230*/  LEA.HI.X R9, R2, UR7, R3, 0x1, P0 ;  /* 0x0000000702097c11 */ /* 0x000fe400080f0c03 */
[----:B------:R-:W-:-:S03]  /*d240*/  ISETP.GE.AND P0, PT, R0, UR4, PT ;  /* 0x0000000400007c0c */ /* 0x000fc6000bf06270 */
[----:B------:R4:W-:Y:S04]  /*d250*/  @!P1 STG.E.128 desc[UR8][R8.64], R12 ;  /* 0x0000000c08009986 */ /* 0x0009e8000c101d08 */
[----:B------:R4:W-:Y:S04]  /*d260*/  @!P2 STG.E.128 desc[UR8][R8.64+0x80], R28 ;  /* 0x0000801c0800a986 */ /* 0x0009e8000c101d08 */
[----:B------:R4:W-:Y:S02]  /*d270*/  @!P3 STG.E.128 desc[UR8][R8.64+0x100], R44 ;  /* 0x0001002c0800b986 */ /* 0x0009e4000c101d08 */
[----:B------:R-:W-:Y:S05]  /*d280*/  @P0 BRA `(.L_x_291) ;  /* 0x0000000c00440947 */ /* 0x000fea0003800000 */
[----:B------:R-:W-:Y:S02]  /*d290*/  ULDC.64 UR6, c[0x0][0x208] ;  /* 0x0000820000067ab9 */ /* 0x000fe40000000a00 */
[----:B------:R3:W-:Y:S01]  /*d2a0*/  STG.E.128 desc[UR6][R8.64+0x180], R56 ;  /* 0x0001803808007986 */ /* 0x0007e2000c101d06 */
[----:B------:R-:W-:Y:S05]  /*d2b0*/  BRA `(.L_x_291) ;  /* 0x0000000c00387947 */ /* 0x000fea0003800000 */
.L_x_283:
[----:B------:R-:W-:Y:S01]  /*d2c0*/  R2UR UR4, R214 ;  /* 0x00000000d60472ca */ /* 0x000fe200000e0000 */
[----:B------:R-:W-:Y:S01]  /*d2d0*/  ULDC.64 UR6, c[0x0][0xbd8] ;  /* 0x0002f60000067ab9 */ /* 0x000fe20000000a00 */
[----:B------:R-:W-:Y:S01]  /*d2e0*/  R2UR UR9, R215 ;  /* 0x00000000d70972ca */ /* 0x000fe200000e0000 */
[----:B------:R-:W-:Y:S01]  /*d2f0*/  UISETP.NE.U32.AND UP0, UPT, UR6, URZ, UPT ;  /* 0x0000003f0600728c */ /* 0x000fe2000bf05070 */
[----:B------:R-:W-:Y:S01]  /*d300*/  IMAD.MOV.U32 R13, RZ, RZ, RZ ;  /* 0x000000ffff0d7224 */ /* 0x000fe200078e00ff */
[----:B------:R-:W-:Y:S02]  /*d310*/  ULDC.64 UR10, c[0x0][0x208] ;  /* 0x00008200000a7ab9 */ /* 0x000fe40000000a00 */
[----:B------:R-:W-:-:S06]  /*d320*/  UISETP.NE.AND.EX UP0, UPT, UR7, URZ, UPT, UP0 ;  /* 0x0000003f0700728c */ /* 0x000fcc000bf05300 */
[----:B------:R-:W-:Y:S01]  /*d330*/  USHF.L.U32 UR8, UR4, 0x2, URZ ;  /* 0x0000000204087899 */ /* 0x000fe2000800063f */
[----:B------:R-:W0:Y:S01]  /*d340*/  LDC R11, c[0x0][0xa88] ;  /* 0x0002a200ff0b7b82 */ /* 0x000e220000000800 */
[----:B------:R-:W-:Y:S01]  /*d350*/  USHF.L.U64.HI UR9, UR4, 0x2, UR9 ;  /* 0x0000000204097899 */ /* 0x000fe20008010209 */
[----:B------:R-:W-:Y:S01]  /*d360*/  PLOP3.LUT P1, PT, PT, PT, UP0, 0x80, 0x0 ;  /* 0x000000000000781c */ /* 0x000fe20003f2f008 */
[----:B------:R-:W-:-:S04]  /*d370*/  UIADD3 UR4, UP1, UR8, UR6, URZ ;  /* 0x0000000608047290 */ /* 0x000fc8000ff3e03f */
[----:B------:R-:W-:Y:S02]  /*d380*/  UIADD3.X UR6, UR9, UR7, URZ, UP1, !UPT ;  /* 0x0000000709067290 */ /* 0x000fe40008ffe43f */
[----:B------:R-:W-:-:S04]  /*d390*/  IMAD.U32 R2, RZ, RZ, UR4 ;  /* 0x00000004ff027e24 */ /* 0x000fc8000f8e00ff */
[----:B------:R-:W-:Y:S01]  /*d3a0*/  IMAD.U32 R3, RZ, RZ, UR6 ;  /* 0x00000006ff037e24 */ /* 0x000fe2000f8e00ff */
[----:B------:R-:W-:Y:S02]  /*d3b0*/  ULDC.64 UR6, c[0x0][0xbe0] ;  /* 0x0002f80000067ab9 */ /* 0x000fe40000000a00 */
[----:B------:R-:W-:Y:S02]  /*d3c0*/  UISETP.NE.U32.AND UP1, UPT, UR6, URZ, UPT ;  /* 0x0000003f0600728c */ /* 0x000fe4000bf25070 */
[----:B------:R1:W5:Y:S02]  /*d3d0*/  @P1 LDG.E R13, desc[UR10][R2.64] ;  /* 0x0000000a020d1981 */ /* 0x000364000c1e1900 */
[----:B------:R-:W-:-:S06]  /*d3e0*/  UISETP.NE.AND.EX UP1, UPT, UR7, URZ, UPT, UP1 ;  /* 0x0000003f0700728c */ /* 0x000fcc000bf25310 */
[----:B------:R-:W-:-:S05]  /*d3f0*/  PLOP3.LUT P2, PT, PT, PT, UP1, 0x80, 0x0 ;  /* 0x000000000000781c */ /* 0x000fca0003f4f018 */
[----:B------:R-:W-:-:S04]  /*d400*/  @UP1 UIADD3 UR6, UP2, UR8, UR6, URZ ;  /* 0x0000000608061290 */ /* 0x000fc8000ff5e03f */
[----:B------:R-:W-:Y:S02]  /*d410*/  @UP1 UIADD3.X UR7, UR9, UR7, URZ, UP2, !UPT ;  /* 0x0000000709071290 */ /* 0x000fe400097fe43f */
[----:B------:R-:W-:-:S04]  /*d420*/  MOV R8, UR6 ;  /* 0x0000000600087c02 */ /* 0x000fc80008000f00 */
[----:B------:R-:W-:Y:S01]  /*d430*/  IMAD.U32 R9, RZ, RZ, UR7 ;  /* 0x00000007ff097e24 */ /* 0x000fe2000f8e00ff */
[----:B------:R-:W-:-:S04]  /*d440*/  ISETP.GE.AND P0, PT, R223, 0x80, PT ;  /* 0x00000080df00780c */ /* 0x000fc80003f06270 */
[----:B0-----:R1:W5:Y:S01]  /*d450*/  @P2 LDG.E R11, desc[UR10][R8.64] ;  /* 0x0000000a080b2981 */ /* 0x001362000c1e1900 */
[----:B------:R-:W-:Y:S08]  /*d460*/  @P2 BRA `(.L_x_292) ;  /* 0x0000000000142947 */ /* 0x000ff00003800000 */
[----:B------:R-:W-:Y:S05]  /*d470*/  @!P1 BRA `(.L_x_292) ;  /* 0x0000000000109947 */ /* 0x000fea0003800000 */
[----:B------:R-:W-:Y:S02]  /*d480*/  ULDC.64 UR6, c[0x0][0x208] ;  /* 0x0000820000067ab9 */ /* 0x000fe40000000a00 */
[----:B------:R-:W2:Y:S04]  /*d490*/  LDG.E R0, desc[UR6][R2.64] ;  /* 0x0000000602007981 */ /* 0x000ea8000c1e1900 */
[----:B-----5:R-:W2:Y:S02]  /*d4a0*/  LDG.E R11, desc[UR6][R2.64+0x4] ;  /* 0x00000406020b7981 */ /* 0x020ea4000c1e1900 */
[----:B--2---:R-:W-:-:S07]  /*d4b0*/  IMAD.IADD R11, R11, 0x1, -R0 ;  /* 0x000000010b0b7824 */ /* 0x004fce00078e0a00 */
.L_x_292:
[----:B------:R-:W-:Y:S01]  /*d4c0*/  R2UR UR7, R213 ;  /* 0x00000000d50772ca */ /* 0x000fe200000e0000 */
[----:B------:R-:W-:Y:S01]  /*d4d0*/  BSSY B1, `(.L_x_293) ;  /* 0x0000023000017945 */ /* 0x000fe20003800000 */
[----:B------:R-:W-:Y:S02]  /*d4e0*/  R2UR UR6, R214 ;  /* 0x00000000d60672ca */ /* 0x000fe400000e0000 */
[----:B------:R-:W-:Y:S02]  /*d4f0*/  R2UR UR4, R215 ;  /* 0x00000000d70472ca */ /* 0x000fe400000e0000 */
[----:B------:R-:W-:Y:S02]  /*d500*/  SHF.R.S32.HI R19, RZ, 0x1f, R18 ;  /* 0x0000001fff137819 */ /* 0x000fe40000011412 */
[----:B-----5:R-:W-:-:S05]  /*d510*/  SHF.R.S32.HI R4, RZ, 0x1f, R13 ;  /* 0x0000001fff047819 */ /* 0x020fca000001140d */
[----:B------:R-:W-:Y:S02]  /*d520*/  USHF.R.S32.HI UR7, URZ, 0x1f, UR7 ;  /* 0x0000001f3f077899 */ /* 0x000fe40008011407 */
[----:B------:R-:W-:Y:S02]  /*d530*/  USEL UR8, UR6, URZ, !UP0 ;  /* 0x0000003f06087287 */ /* 0x000fe4000c000000 */
[----:B------:R-:W-:Y:S01]  /*d540*/  USEL UR9, UR4, URZ, !UP0 ;  /* 0x0000003f04097287 */ /* 0x000fe2000c000000 */
[----:B------:R-:W-:Y:S11]  /*d550*/  @P0 BRA `(.L_x_294) ;  /* 0x0000000000680947 */ /* 0x000ff60003800000 */
[----:B------:R-:W0:Y:S02]  /*d560*/  S2R R0, SR_TID.X ;  /* 0x0000000000007919 */ /* 0x000e240000002100 */
[----:B0-----:R-:W-:-:S04]  /*d570*/  IMAD R0, R212, 0x80, R0 ;  /* 0x00000080d4007824 */ /* 0x001fc800078e0200 */
[----:B------:R-:W-:-:S05]  /*d580*/  VIADD R0, R0, 0xffffff80 ;  /* 0xffffff8000007836 */ /* 0x000fca0000000000 */
[----:B------:R-:W-:-:S13]  /*d590*/  ISETP.GE.AND P0, PT, R0, R11, PT ;  /* 0x0000000b0000720c */ /* 0x000fda0003f06270 */
[----:B------:R-:W-:Y:S05]  /*d5a0*/  @P0 BRA `(.L_x_294) ;  /* 0x0000000000540947 */ /* 0x000fea0003800000 */
[----:B------:R-:W-:Y:S01]  /*d5b0*/  R2UR UR6, R213 ;  /* 0x00000000d50672ca */ /* 0x000fe200000e0000 */
[----:B------:R-:W-:Y:S01]  /*d5c0*/  ULDC.64 UR10, c[0x0][0xb70] ;  /* 0x0002dc00000a7ab9 */ /* 0x000fe20000000a00 */
[C---:B-1----:R-:W-:Y:S01]  /*d5d0*/  IADD3 R2, P0, R0.reuse, R13, RZ ;  /* 0x0000000d00027210 */ /* 0x042fe20007f1e0ff */
[----:B------:R-:W-:Y:S02]  /*d5e0*/  UIMAD UR4, UR7, UR10, URZ ;  /* 0x0000000a070472a4 */ /* 0x000fe4000f8e023f */
[----:B------:R-:W-:Y:S01]  /*d5f0*/  IMAD.U32 R9, RZ, RZ, UR10 ;  /* 0x0000000aff097e24 */ /* 0x000fe2000f8e00ff */
[----:B------:R-:W-:Y:S01]  /*d600*/  ULDC.64 UR12, c[0x0][0x208] ;  /* 0x00008200000c7ab9 */ /* 0x000fe20000000a00 */
[----:B------:R-:W-:-:S06]  /*d610*/  LEA.HI.X.SX32 R3, R0, R4, 0x1, P0 ;  /* 0x0000000400037211 */ /* 0x000fcc00000f0eff */
[----:B------:R-:W-:Y:S02]  /*d620*/  UIMAD UR4, UR6, UR11, UR4 ;  /* 0x0000000b060472a4 */ /* 0x000fe4000f8e0204 */
[----:B------:R-:W-:Y:S01]  /*d630*/  IMAD.WIDE.U32 R2, R9, UR6, R2 ;  /* 0x0000000609027c25 */ /* 0x000fe2000f8e0002 */
[----:B------:R-:W-:Y:S02]  /*d640*/  ULDC.64 UR10, c[0x0][0xb78] ;  /* 0x0002de00000a7ab9 */ /* 0x000fe40000000a00 */
[----:B------:R-:W-:Y:S02]  /*d650*/  UIMAD UR6, UR9, UR10, URZ ;  /* 0x0000000a090672a4 */ /* 0x000fe4000f8e023f */
[----:B------:R-:W-:Y:S01]  /*d660*/  MOV R9, UR10 ;  /* 0x0000000a00097c02 */ /* 0x000fe20008000f00 */
[----:B------:R-:W-:Y:S01]  /*d670*/  VIADD R3, R3, UR4 ;  /* 0x0000000403037c36 */ /* 0x000fe20008000000 */
[----:B------:R-:W-:-:S03]  /*d680*/  UIMAD UR6, UR8, UR11, UR6 ;  /* 0x0000000b080672a4 */ /* 0x000fc6000f8e0206 */
[----:B------:R-:W-:Y:S01]  /*d690*/  IMAD.WIDE.U32 R2, R9, UR8, R2 ;  /* 0x0000000809027c25 */ /* 0x000fe2000f8e0002 */
[----:B------:R-:W-:-:S03]  /*d6a0*/  ULDC.64 UR10, c[0x0][0xb40] ;  /* 0x0002d000000a7ab9 */ /* 0x000fc60000000a00 */
[----:B------:R-:W-:Y:S01]  /*d6b0*/  VIADD R3, R3, UR6 ;  /* 0x0000000603037c36 */ /* 0x000fe20008000000 */
[----:B------:R-:W-:-:S04]  /*d6c0*/  LEA R8, P0, R2, UR10, 0x2 ;  /* 0x0000000a02087c11 */ /* 0x000fc8000f8010ff */
[----:B------:R-:W-:Y:S01]  /*d6d0*/  LEA.HI.X R9, R2, UR11, R3, 0x2, P0 ;  /* 0x0000000b02097c11 */ /* 0x000fe200080f1403 */
[----:B------:R-:W-:-:S05]  /*d6e0*/  IMAD.MOV.U32 R3, RZ, RZ, -0x800000 ;  /* 0xff800000ff037424 */ /* 0x000fca00078e00ff */
[----:B------:R0:W-:Y:S03]  /*d6f0*/  STG.E desc[UR12][R8.64], R3 ;  /* 0x0000000308007986 */ /* 0x0001e6000c10190c */
.L_x_294:
[----:B------:R-:W-:Y:S05]  /*d700*/  BSYNC B1 ;  /* 0x0000000000017941 */ /* 0x000fea0003800000 */
.L_x_293:
[----:B------:R-:W-:Y:S01]  /*d710*/  R2UR UR6, R213 ;  /* 0x00000000d50672ca */ /* 0x000fe200000e0000 */
[----:B------:R-:W-:Y:S01]  /*d720*/  ULDC.64 UR10, c[0x0][0xaa0] ;  /* 0x0002a800000a7ab9 */ /* 0x000fe20000000a00 */
[----:B------:R-:W-:Y:S01]  /*d730*/  IMAD R15, R212, -0x80, R11 ;  /* 0xffffff80d40f7824 */ /* 0x000fe200078e020b */
[----:B------:R-:W-:Y:S01]  /*d740*/  SHF.R.S32.HI R11, RZ, 0x1f, R22 ;  /* 0x0000001fff0b7819 */ /* 0x000fe20000011416 */
[----:B------:R-:W-:Y:S01]  /*d750*/  IMAD R0, R4, UR10, RZ ;  /* 0x0000000a04007c24 */ /* 0x000fe2000f8e02ff */
[----:B------:R-:W-:Y:S01]  /*d760*/  BSSY B1, `(.L_x_295) ;  /* 0x0000030000017945 */ /* 0x000fe20003800000 */
[----:B01----:R-:W-:Y:S01]  /*d770*/  IMAD.WIDE.U32 R2, R13, UR10, R18 ;  /* 0x0000000a0d027c25 */ /* 0x003fe2000f8e0012 */
[----:B------:R-:W-:-:S03]  /*d780*/  ISETP.GE.AND P2, PT, R22, R15, PT ;  /* 0x0000000f1600720c */ /* 0x000fc60003f46270 */
[----:B------:R-:W-:Y:S01]  /*d790*/  IMAD R13, R13, UR11, R0 ;  /* 0x0000000b0d0d7c24 */ /* 0x000fe2000f8e0200 */
[----:B------:R-:W-:Y:S01]  /*d7a0*/  ULDC.64 UR10, c[0x0][0xae0] ;  /* 0x0002b800000a7ab9 */ /* 0x000fe20000000a00 */
[C---:B------:R-:W-:Y:S01]  /*d7b0*/  VIADD R0, R22.reuse, 0x20 ;  /* 0x0000002016007836 */ /* 0x040fe20000000000 */
[----:B------:R-:W-:Y:S01]  /*d7c0*/  UIMAD UR4, UR7, UR10, URZ ;  /* 0x0000000a070472a4 */ /* 0x000fe2000f8e023f */
[----:B------:R-:W-:Y:S02]  /*d7d0*/  IMAD.IADD R3, R3, 0x1, R13 ;  /* 0x0000000103037824 */ /* 0x000fe400078e020d */
[----:B------:R-:W-:Y:S01]  /*d7e0*/  IMAD.U32 R9, RZ, RZ, UR10 ;  /* 0x0000000aff097e24 */ /* 0x000fe2000f8e00ff */
[----:B------:R-:W-:Y:S01]  /*d7f0*/  UIMAD UR4, UR6, UR11, UR4 ;  /* 0x0000000b060472a4 */ /* 0x000fe2000f8e0204 */
[----:B------:R-:W-:Y:S01]  /*d800*/  VIADD R4, R22, 0x40 ;  /* 0x0000004016047836 */ /* 0x000fe20000000000 */
[----:B------:R-:W-:Y:S01]  /*d810*/  ISETP.GE.AND P1, PT, R0, R15, PT ;  /* 0x0000000f0000720c */ /* 0x000fe20003f26270 */
[----:B------:R-:W-:Y:S01]  /*d820*/  IMAD.WIDE.U32 R2, R9, UR6, R2 ;  /* 0x0000000609027c25 */ /* 0x000fe2000f8e0002 */
[----:B------:R-:W-:-:S02]  /*d830*/  ULDC.64 UR6, c[0x0][0xae8] ;  /* 0x0002ba0000067ab9 */ /* 0x000fc40000000a00 */
[----:B------:R-:W-:Y:S01]  /*d840*/  ISETP.GE.AND P0, PT, R4, R15, PT ;  /* 0x0000000f0400720c */ /* 0x000fe20003f06270 */
[----:B------:R-:W-:Y:S01]  /*d850*/  IMAD.U32 R9, RZ, RZ, UR6 ;  /* 0x00000006ff097e24 */ /* 0x000fe2000f8e00ff */
[----:B------:R-:W-:Y:S01]  /*d860*/  IADD3 R3, R3, UR4, RZ ;  /* 0x0000000403037c10 */ /* 0x000fe2000fffe0ff */
[----:B------:R-:W-:Y:S01]  /*d870*/  UIMAD UR4, UR9, UR6, URZ ;  /* 0x00000006090472a4 */ /* 0x000fe2000f8e023f */
[----:B------:R-:W-:Y:S02]  /*d880*/  IMAD.MOV.U32 R10, RZ, RZ, R22 ;  /* 0x000000ffff0a7224 */ /* 0x000fe400078e0016 */
[----:B------:R-:W-:Y:S01]  /*d890*/  VIADD R0, R22, 0x60 ;  /* 0x0000006016007836 */ /* 0x000fe20000000000 */
[----:B------:R-:W-:Y:S02]  /*d8a0*/  UIMAD UR4, UR8, UR7, UR4 ;  /* 0x00000007080472a4 */ /* 0x000fe4000f8e0204 */
[----:B------:R-:W-:-:S04]  /*d8b0*/  IMAD.WIDE.U32 R8, R9, UR8, R2 ;  /* 0x0000000809087c25 */ /* 0x000fc8000f8e0002 */
[----:B------:R-:W-:-:S04]  /*d8c0*/  IMAD.WIDE R10, R212, 0x80, R10 ;  /* 0x00000080d40a7825 */ /* 0x000fc800078e020a */
[----:B------:R-:W-:Y:S01]  /*d8d0*/  VIADD R19, R9, UR4 ;  /* 0x0000000409137c36 */ /* 0x000fe20008000000 */
[----:B------:R-:W-:Y:S06]  /*d8e0*/  @P2 BRA `(.L_x_296) ;  /* 0x00000000005c2947 */ /* 0x000fec0003800000 */
[C---:B------:R-:W-:Y:S01]  /*d8f0*/  VIADD R2, R18.reuse, 0x40 ;  /* 0x0000004012027836 */ /* 0x040fe20000000000 */
[----:B------:R-:W-:Y:S01]  /*d900*/  ULDC UR4, c[0x0][0xa8c] ;  /* 0x0002a30000047ab9 */ /* 0x000fe20000000800 */
[C---:B------:R-:W-:Y:S01]  /*d910*/  VIADD R3, R18.reuse, 0x80 ;  /* 0x0000008012037836 */ /* 0x040fe20000000000 */
[----:B------:R-:W-:Y:S01]  /*d920*/  ULDC.64 UR6, c[0x0][0xad8] ;  /* 0x0002b60000067ab9 */ /* 0x000fe20000000a00 */
[----:B------:R-:W-:Y:S01]  /*d930*/  IADD3 R4, R18, 0xc0, RZ ;  /* 0x000000c012047810 */ /* 0x000fe20007ffe0ff */
[----:B------:R-:W-:Y:S01]  /*d940*/  IMAD R13, R11, UR6, RZ ;  /* 0x000000060b0d7c24 */ /* 0x000fe2000f8e02ff */
[----:B------:R-:W-:Y:S01]  /*d950*/  ISETP.GE.AND P4, PT, R2, UR4, PT ;  /* 0x0000000402007c0c */ /* 0x000fe2000bf86270 */
[----:B------:R-:W-:Y:S01]  /*d960*/  IMAD.MOV.U32 R2, RZ, RZ, R8 ;  /* 0x000000ffff027224 */ /* 0x000fe200078e0008 */
[----:B------:R-:W-:Y:S01]  /*d970*/  ISETP.GE.AND P5, PT, R3, UR4, PT ;  /* 0x0000000403007c0c */ /* 0x000fe2000bfa6270 */
[----:B------:R-:W-:Y:S01]  /*d980*/  IMAD.MOV.U32 R3, RZ, RZ, R19 ;  /* 0x000000ffff037224 */ /* 0x000fe200078e0013 */
[----:B------:R-:W-:Y:S01]  /*d990*/  ISETP.GE.AND P3, PT, R18, UR4, PT ;  /* 0x0000000412007c0c */ /* 0x000fe2000bf66270 */
[----:B------:R-:W-:Y:S01]  /*d9a0*/  IMAD R13, R10, UR7, R13 ;  /* 0x000000070a0d7c24 */ /* 0x000fe2000f8e020d */
[----:B------:R-:W-:Y:S01]  /*d9b0*/  ISETP.GE.AND P6, PT, R4, UR4, PT ;  /* 0x0000000404007c0c */ /* 0x000fe2000bfc6270 */
[----:B------:R-:W-:Y:S01]  /*d9c0*/  IMAD.WIDE.U32 R2, R10, UR6, R2 ;  /* 0x000000060a027c25 */ /* 0x000fe2000f8e0002 */
[----:B------:R-:W-:Y:S01]  /*d9d0*/  ULDC.64 UR6, c[0x0][0xa80] ;  /* 0x0002a00000067ab9 */ /* 0x000fe20000000a00 */
[----:B------:R-:W-:-:S02]  /*d9e0*/  ULDC.64 UR8, c[0x0][0x208] ;  /* 0x0000820000087ab9 */ /* 0x000fc40000000a00 */
[----:B------:R-:W-:Y:S01]  /*d9f0*/  IMAD.IADD R3, R3, 0x1, R13 ;  /* 0x0000000103037824 */ /* 0x000fe200078e020d */
[----:B------:R-:W-:-:S04]  /*da00*/  LEA R12, P2, R2, UR6, 0x1 ;  /* 0x00000006020c7c11 */ /* 0x000fc8000f8408ff */
[----:B------:R-:W-:-:S05]  /*da10*/  LEA.HI.X R13, R2, UR7, R3, 0x1, P2 ;  /* 0x00000007020d7c11 */ /* 0x000fca00090f0c03 */
[----:B------:R0:W-:Y:S04]  /*da20*/  @!P3 STG.E.128 desc[UR8][R12.64], RZ ;  /* 0x000000ff0c00b986 */ /* 0x0001e8000c101d08 */
[----:B------:R0:W-:Y:S04]  /*da30*/  @!P4 STG.E.128 desc[UR8][R12.64+0x80], RZ ;  /* 0x000080ff0c00c986 */ /* 0x0001e8000c101d08 */
[----:B------:R0:W-:Y:S04]  /*da40*/  @!P5 STG.E.128 desc[UR8][R12.64+0x100], RZ ;  /* 0x000100ff0c00d986 */ /* 0x0001e8000c101d08 */
[----:B------:R0:W-:Y:S02]  /*da50*/  @!P6 STG.E.128 desc[UR8][R12.64+0x180], RZ ;  /* 0x000180ff0c00e986 */ /* 0x0001e4000c101d08 */
.L_x_296:
[----:B------:R-:W-:Y:S05]  /*da60*/  BSYNC B1 ;  /* 0x0000000000017941 */ /* 0x000fea0003800000 */
.L_x_295:
[----:B------:R-:W-:Y:S01]  /*da70*/  BSSY B1, `(.L_x_297) ;  /* 0x000001c000017945 */ /* 0x000fe20003800000 */
[----:B------:R-:W-:-:S03]  /*da80*/  ISETP.GE.AND P2, PT, R0, R15, PT ;  /* 0x0000000f0000720c */ /* 0x000fc60003f46270 */
[----:B------:R-:W-:Y:S10]  /*da90*/  @P1 BRA `(.L_x_298) ;  /* 0x0000000000641947 */ /* 0x000ff40003800000 */
[----:B0-----:R-:W-:Y:S01]  /*daa0*/  IADD3 R13, P1, R10, 0x20, RZ ;  /* 0x000000200a0d7810 */ /* 0x001fe20007f3e0ff */
        /* <DEDUP_REMOVED lines=17> */
[----:B------:R-:W-:Y:S01]  /*dbc0*/  LEA R12, P1, R2, UR6, 0x1 ;  /* 0x00000006020c7c11 */ /* 0x000fe2000f8208ff */
[----:B------:R-:W-:-:S05]  /*dbd0*/  IMAD.IADD R3, R3, 0x1, R13 ;  /* 0x0000000103037824 */ /* 0x000fca00078e020d */
[----:B------:R-:W-:-:S05]  /*dbe0*/  LEA.HI.X R13, R2, UR7, R3, 0x1, P1 ;  /* 0x00000007020d7c11 */ /* 0x000fca00088f0c03 */
[----:B------:R1:W-:Y:S04]  /*dbf0*/  @!P3 STG.E.128 desc[UR8][R12.64], RZ ;  /* 0x000000ff0c00b986 */ /* 0x0003e8000c101d08 */
[----:B------:R1:W-:Y:S04]  /*dc00*/  @!P4 STG.E.128 desc[UR8][R12.64+0x80], RZ ;  /* 0x000080ff0c00c986 */ /* 0x0003e8000c101d08 */
[----:B------:R1:W-:Y:S04]  /*dc10*/  @!P5 STG.E.128 desc[UR8][R12.64+0x100], RZ ;  /* 0x000100ff0c00d986 */ /* 0x0003e8000c101d08 */
[----:B------:R1:W-:Y:S02]  /*dc20*/  @!P6 STG.E.128 desc[UR8][R12.64+0x180], RZ ;  /* 0x000180ff0c00e986 */ /* 0x0003e4000c101d08 */
.L_x_298:
[----:B------:R-:W-:Y:S05]  /*dc30*/  BSYNC B1 ;  /* 0x0000000000017941 */ /* 0x000fea0003800000 */
.L_x_297:
[----:B------:R-:W-:Y:S04]  /*dc40*/  BSSY B1, `(.L_x_299) ;  /* 0x000001b000017945 */ /* 0x000fe80003800000 */
[----:B------:R-:W-:Y:S05]  /*dc50*/  @P0 BRA `(.L_x_300) ;  /* 0x0000000000640947 */ /* 0x000fea0003800000 */
[----:B01----:R-:W-:Y:S01]  /*dc60*/  IADD3 R13, P0, R10, 0x40, RZ ;  /* 0x000000400a0d7810 */ /* 0x003fe20007f1e0ff */
[C---:B------:R-:W-:Y:S01]  /*dc70*/  VIADD R2, R18.reuse, 0x40 ;  /* 0x0000004012027836 */ /* 0x040fe20000000000 */
[----:B------:R-:W-:Y:S01]  /*dc80*/  ULDC UR4, c[0x0][0xa8c] ;  /* 0x0002a30000047ab9 */ /* 0x000fe20000000800 */
[----:B------:R-:W-:Y:S01]  /*dc90*/  VIADD R3, R18, 0x80 ;  /* 0x0000008012037836 */ /* 0x000fe20000000000 */
[----:B------:R-:W-:Y:S01]  /*dca0*/  IADD3.X R0, RZ, R11, RZ, P0, !PT ;  /* 0x0000000bff007210 */ /* 0x000fe200007fe4ff */
[----:B------:R-:W-:Y:S01]  /*dcb0*/  ULDC.64 UR6, c[0x0][0xad8] ;  /* 0x0002b60000067ab9 */ /* 0x000fe20000000a00 */
[----:B------:R-:W-:Y:S01]  /*dcc0*/  ISETP.GE.AND P3, PT, R2, UR4, PT ;  /* 0x0000000402007c0c */ /* 0x000fe2000bf66270 */
[----:B------:R-:W-:Y:S01]  /*dcd0*/  IMAD.MOV.U32 R2, RZ, RZ, R8 ;  /* 0x000000ffff027224 */ /* 0x000fe200078e0008 */
        /* <DEDUP_REMOVED lines=17> */
.L_x_300:
[----:B------:R-:W-:Y:S05]  /*ddf0*/  BSYNC B1 ;  /* 0x0000000000017941 */ /* 0x000fea0003800000 */
.L_x_299:
[----:B------:R-:W-:Y:S05]  /*de00*/  @P2 BRA `(.L_x_291) ;  /* 0x0000000000642947 */ /* 0x000fea0003800000 */
[----:B------:R-:W-:Y:S01]  /*de10*/  IADD3 R9, P0, R10, 0x60, RZ ;  /* 0x000000600a097810 */ /* 0x000fe20007f1e0ff */
[----:B------:R-:W-:Y:S01]  /*de20*/  VIADD R0, R18, 0x40 ;  /* 0x0000004012007836 */ /* 0x000fe20000000000 */
[----:B------:R-:W-:Y:S01]  /*de30*/  ULDC UR4, c[0x0][0xa8c] ;  /* 0x0002a30000047ab9 */ /* 0x000fe20000000800 */
[----:B------:R-:W-:Y:S01]  /*de40*/  MOV R3, R19 ;  /* 0x0000001300037202 */ /* 0x000fe20000000f00 */
[----:B------:R-:W-:Y:S01]  /*de50*/  ULDC.64 UR6, c[0x0][0xad8] ;  /* 0x0002b60000067ab9 */ /* 0x000fe20000000a00 */
[----:B------:R-:W-:Y:S01]  /*de60*/  IMAD.X R10, RZ, RZ, R11, P0 ;  /* 0x000000ffff0a7224 */ /* 0x000fe200000e060b */
[----:B------:R-:W-:Y:S01]  /*de70*/  ISETP.GE.AND P2, PT, R0, UR4, PT ;  /* 0x0000000400007c0c */ /* 0x000fe2000bf46270 */
[----:B------:R-:W-:Y:S01]  /*de80*/  IMAD.MOV.U32 R2, RZ, RZ, R8 ;  /* 0x000000ffff027224 */ /* 0x000fe200078e0008 */
[C---:B------:R-:W-:Y:S01]  /*de90*/  ISETP.GE.AND P1, PT, R18.reuse, UR4, PT ;  /* 0x0000000412007c0c */ /* 0x040fe2000bf26270 */
[----:B------:R-:W-:Y:S01]  /*dea0*/  VIADD R4, R18, 0x80 ;  /* 0x0000008012047836 */ /* 0x000fe20000000000 */
[----:B------:R-:W-:Y:S01]  /*deb0*/  ULDC.64 UR8, c[0x0][0x208] ;  /* 0x0000820000087ab9 */ /* 0x000fe20000000a00 */
[----:B------:R-:W-:-:S02]  /*dec0*/  IMAD R10, R10, UR6, RZ ;  /* 0x000000060a0a7c24 */ /* 0x000fc4000f8e02ff */
[----:B------:R-:W-:Y:S01]  /*ded0*/  VIADD R0, R18, 0xc0 ;  /* 0x000000c012007836 */ /* 0x000fe20000000000 */
[----:B------:R-:W-:Y:S01]  /*dee0*/  ISETP.GE.AND P3, PT, R4, UR4, PT ;  /* 0x0000000404007c0c */ /* 0x000fe2000bf66270 */
        /* <DEDUP_REMOVED lines=11> */
.L_x_291:
[----:B------:R-:W-:Y:S05]  /*dfa0*/  BSYNC B0 ;  /* 0x0000000000007941 */ /* 0x000fea0003800000 */
.L_x_282:
[----:B------:R-:W-:Y:S02]  /*dfb0*/  ULDC UR4, c[0x0][0xc14] ;  /* 0x0003050000047ab9 */ /* 0x000fe40000000800 */
[----:B------:R-:W-:-:S13]  /*dfc0*/  ISETP.GE.AND P0, PT, R7, UR4, PT ;  /* 0x0000000407007c0c */ /* 0x000fda000bf06270 */
[----:B------:R-:W-:Y:S05]  /*dfd0*/  @!P0 BRA `(.L_x_301) ;  /* 0xffffff2c00788947 */ /* 0x000fea000383ffff */
[----:B------:R-:W-:Y:S05]  /*dfe0*/  EXIT ;  /* 0x000000000000794d */ /* 0x000fea0003800000 */
.L_x_257:
[----:B------:R-:W-:-:S08]  /*dff0*/  NOP ;  /* 0x0000000000007918 */ /* 0x000fd00000000000 */
[----:B0-----:R-:W0:-:S00]  /*e000*/  USETMAXREG.DEALLOC.CTAPOOL 0x18 ;  /* 0x00000018000079c8 */ /* 0x001e0000080e0500 */
[----:B0-----:R-:W-:-:S06]  /*e010*/  LOP3.LUT R0, R0, 0x3, RZ, 0xc0, !PT ;  /* 0x0000000300007812 */ /* 0x001fcc00078ec0ff */
[----:B------:R-:W0:Y:S02]  /*e020*/  SHFL.IDX PT, R0, R0, RZ, 0x1f ;  /* 0x00001fff00007589 */ /* 0x000e2400000e0000 */
[----:B0-----:R-:W-:-:S13]  /*e030*/  ISETP.NE.AND P0, PT, R0, RZ, PT ;  /* 0x000000ff0000720c */ /* 0x001fda0003f05270 */
[----:B------:R-:W-:Y:S05]  /*e040*/  @P0 EXIT ;  /* 0x000000000000094d */ /* 0x000fea0003800000 */
[----:B------:R-:W0:Y:S01]  /*e050*/  S2R R2, SR_TID.X ;  /* 0x0000000000027919 */ /* 0x000e220000002100 */
[----:B------:R-:W-:Y:S01]  /*e060*/  LOP3.LUT R4, R4, 0xffffffdf, RZ, 0xc0, !PT ;  /* 0xffffffdf04047812 */ /* 0x000fe200078ec0ff */
[----:B------:R-:W-:Y:S01]  /*e070*/  ULDC UR5, c[0x0][0xc14] ;  /* 0x0003050000057ab9 */ /* 0x000fe20000000800 */
[----:B------:R-:W-:Y:S01]  /*e080*/  MOV R0, RZ ;  /* 0x000000ff00007202 */ /* 0x000fe20000000f00 */
[----:B------:R-:W-:Y:S01]  /*e090*/  ULDC.64 UR6, c[0x0][0x208] ;  /* 0x0000820000067ab9 */ /* 0x000fe20000000a00 */
[----:B------:R-:W-:Y:S01]  /*e0a0*/  ULDC UR4, c[0x0][0xc10] ;  /* 0x0003040000047ab9 */ /* 0x000fe20000000800 */
[----:B0-----:R-:W-:-:S04]  /*e0b0*/  LOP3.LUT R8, R2, 0x1f, RZ, 0xc0, !PT ;  /* 0x0000001f02087812 */ /* 0x001fc800078ec0ff */
[----:B------:R-:W-:-:S13]  /*e0c0*/  ISETP.NE.AND P0, PT, R8, 0x1f, PT ;  /* 0x0000001f0800780c */ /* 0x000fda0003f05270 */
[----:B------:R-:W-:Y:S02]  /*e0d0*/  @P0 LOP3.LUT R4, R4, 0x20, RZ, 0xfc, !PT ;  /* 0x0000002004040812 */ /* 0x000fe400078efcff */
[----:B------:R-:W-:-:S13]  /*e0e0*/  ISETP.GE.OR P0, PT, R8, UR5, !P0 ;  /* 0x0000000508007c0c */ /* 0x000fda000c706670 */
[----:B------:R-:W0:Y:S02]  /*e0f0*/  @!P0 LDC.64 R2, c[0x0][0xc58] ;  /* 0x00031600ff028b82 */ /* 0x000e240000000a00 */
[----:B0-----:R-:W-:-:S05]  /*e100*/  @!P0 IMAD.WIDE.U32 R2, R8, 0x4, R2 ;  /* 0x0000000408028825 */ /* 0x001fca00078e0002 */
[----:B------:R-:W2:Y:S01]  /*e110*/  @!P0 LDG.E R0, desc[UR6][R2.64] ;  /* 0x0000000602008981 */ /* 0x000ea2000c1e1900 */
[C---:B------:R-:W-:Y:S01]  /*e120*/  ISETP.NE.AND P1, PT, R8.reuse, RZ, PT ;  /* 0x000000ff0800720c */ /* 0x040fe20003f25270 */
[----:B------:R-:W0:Y:S01]  /*e130*/  S2UR UR6, SR_CTAID.X ;  /* 0x00000000000679c3 */ /* 0x000e220000002500 */
[----:B------:R-:W-:Y:S01]  /*e140*/  ISETP.GE.U32.AND P0, PT, R8, 0x2, PT ;  /* 0x000000020800780c */ /* 0x000fe20003f06070 */
[----:B------:R-:W-:Y:S01]  /*e150*/  IMAD.MOV.U32 R19, RZ, RZ, RZ ;  /* 0x000000ffff137224 */ /* 0x000fe200078e00ff */
[----:B------:R-:W-:Y:S02]  /*e160*/  LOP3.LUT R4, R4, 0xfffffffe, RZ, 0xc0, !PT ;  /* 0xfffffffe04047812 */ /* 0x000fe400078ec0ff */
[----:B------:R-:W-:-:S07]  /*e170*/  MOV R16, RZ ;  /* 0x000000ff00107202 */ /* 0x000fce0000000f00 */
[----:B------:R-:W-:-:S04]  /*e180*/  @P1 LOP3.LUT R4, R4, 0x1, RZ, 0xfc, !PT ;  /* 0x0000000104041812 */ /* 0x000fc800078efcff */
[----:B------:R-:W-:-:S04]  /*e190*/  LOP3.LUT R4, R4, 0xffffffef, RZ, 0xc0, !PT ;  /* 0xffffffef04047812 */ /* 0x000fc800078ec0ff */
[----:B------:R-:W-:-:S04]  /*e1a0*/  @P0 LOP3.LUT R4, R4, 0x10, RZ, 0xfc, !PT ;  /* 0x0000001004040812 */ /* 0x000fc800078efcff */
[----:B------:R-:W-:Y:S01]  /*e1b0*/  LOP3.LUT R4, R4, 0xfffffff7, RZ, 0xc0, !PT ;  /* 0xfffffff704047812 */ /* 0x000fe200078ec0ff */
[----:B--2---:R-:W1:Y:S02]  /*e1c0*/  SHFL.UP PT, R5, R0, 0x1, RZ ;  /* 0x0420000000057989 */ /* 0x004e6400000e00ff */
[----:B-1----:R-:W-:-:S05]  /*e1d0*/  SEL R5, R5, RZ, P1 ;  /* 0x000000ff05057207 */ /* 0x002fca0000800000 */
[----:B------:R-:W-:-:S05]  /*e1e0*/  IMAD.IADD R5, R0, 0x1, R5 ;  /* 0x0000000100057824 */ /* 0x000fca00078e0205 */
[----:B------:R-:W1:Y:S02]  /*e1f0*/  SHFL.UP PT, R6, R5, 0x2, RZ ;  /* 0x0440000005067989 */ /* 0x000e6400000e00ff */
[----:B-1----:R-:W-:Y:S02]  /*e200*/  SEL R6, R6, RZ, P0 ;  /* 0x000000ff06067207 */ /* 0x002fe40000000000 */
[----:B------:R-:W-:-:S03]  /*e210*/  ISETP.GE.U32.AND P0, PT, R8, 0x4, PT ;  /* 0x000000040800780c */ /* 0x000fc60003f06070 */
[----:B------:R-:W-:-:S05]  /*e220*/  IMAD.IADD R6, R5, 0x1, R6 ;  /* 0x0000000105067824 */ /* 0x000fca00078e0206 */
[----:B------:R-:W1:Y:S05]  /*e230*/  SHFL.UP PT, R7, R6, 0x4, RZ ;  /* 0x0480000006077989 */ /* 0x000e6a00000e00ff */
[----:B------:R-:W-:-:S04]  /*e240*/  @P0 LOP3.LUT R4, R4, 0x8, RZ, 0xfc, !PT ;  /* 0x0000000804040812 */ /* 0x000fc800078efcff */
[----:B------:R-:W-:Y:S02]  /*e250*/  LOP3.LUT R4, R4, 0xfffffffb, RZ, 0xc0, !PT ;  /* 0xfffffffb04047812 */ /* 0x000fe400078ec0ff */
        /* <DEDUP_REMOVED lines=10> */
[----:B------:R-:W-:Y:S02]  /*e300*/  @P0 LOP3.LUT R4, R4, 0x2, RZ, 0xfc, !PT ;  /* 0x0000000204040812 */ /* 0x000fe400078efcff */
[----:B-1----:R-:W-:-:S05]  /*e310*/  SEL R2, R2, RZ, P0 ;  /* 0x000000ff02027207 */ /* 0x002fca0000000000 */
[----:B------:R-:W-:-:S05]  /*e320*/  IMAD.IADD R2, R3, 0x1, R2 ;  /* 0x0000000103027824 */ /* 0x000fca00078e0202 */
[----:B------:R-:W1:Y:S02]  /*e330*/  SHFL.IDX PT, R5, R2, 0x1f, 0x1f ;  /* 0x03e01f0002057f89 */ /* 0x000e6400000e0000 */
[----:B-1----:R-:W-:-:S04]  /*e340*/  IMAD R5, R5, UR4, RZ ;  /* 0x0000000405057c24 */ /* 0x002fc8000f8e02ff */
[----:B------:R-:W-:Y:S01]  /*e350*/  IMAD.MOV.U32 R6, RZ, RZ, R5 ;  /* 0x000000ffff067224 */ /* 0x000fe200078e0005 */
[----:B0-----:R-:W-:-:S13]  /*e360*/  ISETP.GT.AND P0, PT, R5, UR6, PT ;  /* 0x0000000605007c0c */ /* 0x001fda000bf04270 */
[----:B------:R-:W-:Y:S05]  /*e370*/  @P0 BRA `(.L_x_302) ;  /* 0x0000000000c40947 */ /* 0x000fea0003800000 */
[----:B------:R-:W-:Y:S01]  /*e380*/  IMAD.MOV.U32 R5, RZ, RZ, R6 ;  /* 0x000000ffff057224 */ /* 0x000fe200078e0006 */
[----:B------:R-:W-:Y:S01]  /*e390*/  ULDC UR5, c[0x0][0xc14] ;  /* 0x0003050000057ab9 */ /* 0x000fe20000000800 */
[----:B------:R-:W-:Y:S01]  /*e3a0*/  IMAD.MOV.U32 R19, RZ, RZ, RZ ;  /* 0x000000ffff137224 */ /* 0x000fe200078e00ff */
[----:B------:R-:W-:Y:S01]  /*e3b0*/  ULDC UR7, c[0x0][0xc14] ;  /* 0x0003050000077ab9 */ /* 0x000fe20000000800 */
[----:B------:R-:W-:-:S05]  /*e3c0*/  ULDC UR4, c[0x0][0xc10] ;  /* 0x0003040000047ab9 */ /* 0x000fca0000000800 */
.L_x_306:
[----:B------:R-:W-:Y:S01]  /*e3d0*/  VIADD R0, R19, 0x1f ;  /* 0x0000001f13007836 */ /* 0x000fe20000000000 */
[----:B------:R-:W-:-:S04]  /*e3e0*/  MOV R19, UR7 ;  /* 0x0000000700137c02 */ /* 0x000fc80008000f00 */
[----:B------:R-:W-:-:S13]  /*e3f0*/  ISETP.GE.AND P0, PT, R0, UR5, PT ;  /* 0x0000000500007c0c */ /* 0x000fda000bf06270 */
[----:B------:R-:W-:Y:S05]  /*e400*/  @P0 BRA `(.L_x_303) ;  /* 0x0000000400440947 */ /* 0x000fea0003800000 */
[----:B------:R-:W0:Y:S01]  /*e410*/  S2R R2, SR_TID.X ;  /* 0x0000000000027919 */ /* 0x000e220000002100 */
[----:B------:R-:W-:Y:S01]  /*e420*/  IMAD.MOV.U32 R19, RZ, RZ, R0 ;  /* 0x000000ffff137224 */ /* 0x000fe200078e0000 */
[----:B------:R-:W-:Y:S01]  /*e430*/  BSSY B0, `(.L_x_304) ;  /* 0x000000b000007945 */ /* 0x000fe20003800000 */
[----:B------:R-:W-:Y:S01]  /*e440*/  IMAD.MOV.U32 R0, RZ, RZ, RZ ;  /* 0x000000ffff007224 */ /* 0x000fe200078e00ff */
[----:B0-----:R-:W-:-:S04]  /*e450*/  LOP3.LUT R8, R2, 0x1f, RZ, 0xc0, !PT ;  /* 0x0000001f02087812 */ /* 0x001fc800078ec0ff */
[C---:B------:R-:W-:Y:S01]  /*e460*/  ISETP.NE.AND P1, PT, R8.reuse, 0x1f, PT ;  /* 0x0000001f0800780c */ /* 0x040fe20003f25270 */
[----:B------:R-:W-:-:S05]  /*e470*/  IMAD.IADD R7, R8, 0x1, R19 ;  /* 0x0000000108077824 */ /* 0x000fca00078e0213 */
[----:B------:R-:W-:-:S13]  /*e480*/  ISETP.GE.OR P0, PT, R7, UR5, !P1 ;  /* 0x0000000507007c0c */ /* 0x000fda000cf06670 */
[----:B------:R-:W-:Y:S05]  /*e490*/  @P0 BRA `(.L_x_305) ;  /* 0x0000000000100947 */ /* 0x000fea0003800000 */
[----:B------:R-:W0:Y:S01]  /*e4a0*/  LDC.64 R2, c[0x0][0xc58] ;  /* 0x00031600ff027b82 */ /* 0x000e220000000a00 */
[----:B------:R-:W-:Y:S01]  /*e4b0*/  ULDC.64 UR8, c[0x0][0x208] ;  /* 0x0000820000087ab9 */ /* 0x000fe20000000a00 */
[----:B0-----:R-:W-:-:S05]  /*e4c0*/  IMAD.WIDE R2, R7, 0x4, R2 ;  /* 0x0000000407027825 */ /* 0x001fca00078e0202 */
[----:B------:R0:W5:Y:S02]  /*e4d0*/  LDG.E R0, desc[UR8][R2.64] ;  /* 0x0000000802007981 */ /* 0x000164000c1e1900 */
.L_x_305:
[----:B------:R-:W-:Y:S05]  /*e4e0*/  BSYNC B0 ;  /* 0x0000000000007941 */ /* 0x000fea0003800000 */
.L_x_304:
[----:B0----5:R-:W0:Y:S01]  /*e4f0*/  SHFL.UP PT, R2, R0, 0x1, RZ ;  /* 0x0420000000027989 */ /* 0x021e2200000e00ff */
[C---:B------:R-:W-:Y:S02]  /*e500*/  ISETP.NE.AND P0, PT, R8.reuse, RZ, PT ;  /* 0x000000ff0800720c */ /* 0x040fe40003f05270 */
[----:B------:R-:W-:Y:S02]  /*e510*/  ISETP.GE.U32.AND P1, PT, R8, 0x2, PT ;  /* 0x000000020800780c */ /* 0x000fe40003f26070 */
[----:B0-----:R-:W-:Y:S02]  /*e520*/  SEL R3, R2, RZ, P0 ;  /* 0x000000ff02037207 */ /* 0x001fe40000000000 */
[----:B------:R-:W-:-:S03]  /*e530*/  ISETP.GE.U32.AND P0, PT, R8, 0x4, PT ;  /* 0x000000040800780c */ /* 0x000fc60003f06070 */
[----:B------:R-:W-:-:S05]  /*e540*/  IMAD.IADD R3, R0, 0x1, R3 ;  /* 0x0000000100037824 */ /* 0x000fca00078e0203 */
[----:B------:R-:W0:Y:S02]  /*e550*/  SHFL.UP PT, R2, R3, 0x2, RZ ;  /* 0x0440000003027989 */ /* 0x000e2400000e00ff */
[----:B0-----:R-:W-:Y:S02]  /*e560*/  SEL R2, R2, RZ, P1 ;  /* 0x000000ff02027207 */ /* 0x001fe40000800000 */
[----:B------:R-:W-:-:S03]  /*e570*/  ISETP.GE.U32.AND P1, PT, R8, 0x8, PT ;  /* 0x000000080800780c */ /* 0x000fc60003f26070 */
[----:B------:R-:W-:-:S05]  /*e580*/  IMAD.IADD R2, R3, 0x1, R2 ;  /* 0x0000000103027824 */ /* 0x000fca00078e0202 */
[----:B------:R-:W0:Y:S02]  /*e590*/  SHFL.UP PT, R6, R2, 0x4, RZ ;  /* 0x0480000002067989 */ /* 0x000e2400000e00ff */
[----:B0-----:R-:W-:Y:S02]  /*e5a0*/  SEL R7, R6, RZ, P0 ;  /* 0x000000ff06077207 */ /* 0x001fe40000000000 */
[----:B------:R-:W-:Y:S02]  /*e5b0*/  ISETP.GE.U32.AND P0, PT, R8, 0x10, PT ;  /* 0x000000100800780c */ /* 0x000fe40003f06070 */
[----:B------:R-:W-:-:S05]  /*e5c0*/  IADD3 R7, R2, R7, RZ ;  /* 0x0000000702077210 */ /* 0x000fca0007ffe0ff */
[----:B------:R-:W0:Y:S02]  /*e5d0*/  SHFL.UP PT, R6, R7, 0x8, RZ ;  /* 0x0500000007067989 */ /* 0x000e2400000e00ff */
[----:B0-----:R-:W-:-:S05]  /*e5e0*/  SEL R6, R6, RZ, P1 ;  /* 0x000000ff06067207 */ /* 0x001fca0000800000 */
[----:B------:R-:W-:-:S05]  /*e5f0*/  IMAD.IADD R6, R7, 0x1, R6 ;  /* 0x0000000107067824 */ /* 0x000fca00078e0206 */
[----:B------:R-:W0:Y:S02]  /*e600*/  SHFL.UP PT, R8, R6, 0x10, RZ ;  /* 0x0600000006087989 */ /* 0x000e2400000e00ff */
[----:B0-----:R-:W-:-:S05]  /*e610*/  SEL R9, R8, RZ, P0 ;  /* 0x000000ff08097207 */ /* 0x001fca0000000000 */
[----:B------:R-:W-:-:S05]  /*e620*/  IMAD.IADD R9, R6, 0x1, R9 ;  /* 0x0000000106097824 */ /* 0x000fca00078e0209 */
[----:B------:R-:W0:Y:S02]  /*e630*/  SHFL.IDX PT, R3, R9, 0x1f, 0x1f ;  /* 0x03e01f0009037f89 */ /* 0x000e2400000e0000 */
[----:B0-----:R-:W-:-:S04]  /*e640*/  IMAD R6, R3, UR4, RZ ;  /* 0x0000000403067c24 */ /* 0x001fc8000f8e02ff */
[----:B------:R-:W-:-:S05]  /*e650*/  IMAD.IADD R5, R6, 0x1, R5 ;  /* 0x0000000106057824 */ /* 0x000fca00078e0205 */
[----:B------:R-:W-:-:S13]  /*e660*/  ISETP.GT.AND P0, PT, R5, UR6, PT ;  /* 0x0000000605007c0c */ /* 0x000fda000bf04270 */
[----:B------:R-:W-:Y:S05]  /*e670*/  @!P0 BRA `(.L_x_306) ;  /* 0xfffffffc00548947 */ /* 0x000fea000383ffff */
[----:B------:R-:W-:-:S07]  /*e680*/  IMAD.MOV.U32 R2, RZ, RZ, R9 ;  /* 0x000000ffff027224 */ /* 0x000fce00078e0009 */
.L_x_302:
[----:B------:R-:W-:-:S04]  /*e690*/  IMAD.IADD R7, R5, 0x1, -R6 ;  /* 0x0000000105077824 */ /* 0x000fc800078e0a06 */
[----:B------:R-:W-:-:S05]  /*e6a0*/  IMAD R3, R2, UR4, R7 ;  /* 0x0000000402037c24 */ /* 0x000fca000f8e0207 */
[----:B------:R-:W-:-:S13]  /*e6b0*/  ISETP.GT.AND P0, PT, R3, UR6, PT ;  /* 0x0000000603007c0c */ /* 0x000fda000bf04270 */
[----:B------:R-:W-:-:S04]  /*e6c0*/  VOTE.ANY R8, PT, !P0 ;  /* 0x0000000000087806 */ /* 0x000fc800040e0100 */
[----:B------:R-:W0:Y:S01]  /*e6d0*/  POPC R5, R8 ;  /* 0x0000000800057309 */ /* 0x000e220000000000 */
[----:B------:R-:W-:Y:S01]  /*e6e0*/  ISETP.NE.AND P0, PT, R8, RZ, PT ;  /* 0x000000ff0800720c */ /* 0x000fe20003f05270 */
[----:B0-----:R-:W0:Y:S02]  /*e6f0*/  SHFL.IDX PT, R0, R0, R5, 0x1f ;  /* 0x00001f0500007589 */ /* 0x001e2400000e0000 */
[----:B0-----:R-:W-:-:S04]  /*e700*/  IABS R6, R0 ;  /* 0x0000000000067213 */ /* 0x001fc80000000000 */
[----:B------:R-:W0:Y:S08]  /*e710*/  I2F.RP R9, R6 ;  /* 0x0000000600097306 */ /* 0x000e300000209400 */
[----:B0-----:R-:W0:Y:S02]  /*e720*/  MUFU.RCP R9, R9 ;  /* 0x0000000900097308 */ /* 0x001e240000001000 */
[----:B0-----:R-:W-:-:S06]  /*e730*/  IADD3 R3, R9, 0xffffffe, RZ ;  /* 0x0ffffffe09037810 */ /* 0x001fcc0007ffe0ff */
[----:B------:R-:W0:Y:S02]  /*e740*/  F2I.FTZ.U32.TRUNC.NTZ R3, R3 ;  /* 0x0000000300037305 */ /* 0x000e24000021f000 */
[----:B0-----:R-:W-:Y:S01]  /*e750*/  IMAD.MOV R11, RZ, RZ, -R3 ;  /* 0x000000ffff0b7224 */ /* 0x001fe200078e0a03 */
[----:B------:R-:W-:Y:S06]  /*e760*/  @!P0 BRA `(.L_x_307) ;  /* 0x0000000000088947 */ /* 0x000fec0003800000 */
[----:B------:R-:W-:-:S05]  /*e770*/  VIADD R9, R5, 0xffffffff ;  /* 0xffffffff05097836 */ /* 0x000fca0000000000 */
[----:B------:R0:W1:Y:S02]  /*e780*/  SHFL.IDX PT, R16, R2, R9, 0x1f ;  /* 0x00001f0902107589 */ /* 0x00006400000e0000 */
.L_x_307:
[----:B-1----:R-:W-:Y:S02]  /*e790*/  IMAD R16, R16, UR4, R7 ;  /* 0x0000000410107c24 */ /* 0x002fe4000f8e0207 */
[----:B------:R-:W-:Y:S02]  /*e7a0*/  IMAD R7, R11, R6, RZ ;  /* 0x000000060b077224 */ /* 0x000fe400078e02ff */
[----:B0-----:R-:W-:Y:S01]  /*e7b0*/  IMAD.MOV.U32 R2, RZ, RZ, RZ ;  /* 0x000000ffff027224 */ /* 0x001fe200078e00ff */
[----:B------:R-:W-:Y:S01]  /*e7c0*/  IADD3 R17, -R16, UR6, RZ ;  /* 0x0000000610117c10 */ /* 0x000fe2000fffe1ff */
[----:B------:R-:W-:Y:S02]  /*e7d0*/  IMAD.IADD R19, R5, 0x1, R19 ;  /* 0x0000000105137824 */ /* 0x000fe400078e0213 */
[----:B------:R-:W-:Y:S01]  /*e7e0*/  IMAD.HI.U32 R2, R3, R7, R2 ;  /* 0x0000000703027227 */ /* 0x000fe200078e0002 */
[----:B------:R-:W-:Y:S02]  /*e7f0*/  IABS R7, R0 ;  /* 0x0000000000077213 */ /* 0x000fe40000000000 */
[----:B------:R-:W-:-:S03]  /*e800*/  IABS R3, R17 ;  /* 0x0000001100037213 */ /* 0x000fc60000000000 */
[----:B------:R-:W-:Y:S02]  /*e810*/  IMAD.MOV R7, RZ, RZ, -R7 ;  /* 0x000000ffff077224 */ /* 0x000fe400078e0a07 */
[----:B------:R-:W-:-:S04]  /*e820*/  IMAD.HI.U32 R2, R2, R3, RZ ;  /* 0x0000000302027227 */ /* 0x000fc800078e00ff */
[----:B------:R-:W-:-:S05]  /*e830*/  IMAD R3, R2, R7, R3 ;  /* 0x0000000702037224 */ /* 0x000fca00078e0203 */
[----:B------:R-:W-:-:S13]  /*e840*/  ISETP.GT.U32.AND P0, PT, R6, R3, PT ;  /* 0x000000030600720c */ /* 0x000fda0003f04070 */
[----:B------:R-:W-:Y:S01]  /*e850*/  @!P0 IADD3 R3, R3, -R6, RZ ;  /* 0x8000000603038210 */ /* 0x000fe20007ffe0ff */
[----:B------:R-:W-:-:S03]  /*e860*/  @!P0 VIADD R2, R2, 0x1 ;  /* 0x0000000102028836 */ /* 0x000fc60000000000 */
[----:B------:R-:W-:Y:S02]  /*e870*/  ISETP.GE.U32.AND P0, PT, R3, R6, PT ;  /* 0x000000060300720c */ /* 0x000fe40003f06070 */
[----:B------:R-:W-:-:S11]  /*e880*/  LOP3.LUT R3, R17, R0, RZ, 0x3c, !PT ;  /* 0x0000000011037212 */ /* 0x000fd600078e3cff */
[----:B------:R-:W-:Y:S01]  /*e890*/  @P0 VIADD R2, R2, 0x1 ;  /* 0x0000000102020836 */ /* 0x000fe20000000000 */
[----:B------:R-:W-:-:S13]  /*e8a0*/  ISETP.GE.AND P0, PT, R3, RZ, PT ;  /* 0x000000ff0300720c */ /* 0x000fda0003f06270 */
[----:B------:R-:W-:Y:S01]  /*e8b0*/  @!P0 IMAD.MOV R2, RZ, RZ, -R2 ;  /* 0x000000ffff028224 */ /* 0x000fe200078e0a02 */
[----:B------:R-:W-:-:S13]  /*e8c0*/  ISETP.NE.AND P0, PT, R0, RZ, PT ;  /* 0x000000ff0000720c */ /* 0x000fda0003f05270 */
[----:B------:R-:W-:-:S05]  /*e8d0*/  @!P0 LOP3.LUT R2, RZ, R0, RZ, 0x33, !PT ;  /* 0x00000000ff028212 */ /* 0x000fca00078e33ff */
[--C-:B------:R-:W-:Y:S02]  /*e8e0*/  IMAD.MOV R3, RZ, RZ, -R2.reuse ;  /* 0x000000ffff037224 */ /* 0x100fe400078e0a02 */
[----:B------:R-:W-:Y:S02]  /*e8f0*/  IMAD.MOV.U32 R18, RZ, RZ, R2 ;  /* 0x000000ffff127224 */ /* 0x000fe400078e0002 */
[----:B------:R-:W-:Y:S01]  /*e900*/  IMAD R17, R0, R3, R17 ;  /* 0x0000000300117224 */ /* 0x000fe200078e0211 */
[----:B------:R-:W-:Y:S06]  /*e910*/  BRA `(.L_x_308) ;  /* 0x00000000000c7947 */ /* 0x000fec0003800000 */
.L_x_303:
[----:B------:R-:W-:Y:S01]  /*e920*/  MOV R17, RZ ;  /* 0x000000ff00117202 */ /* 0x000fe20000000f00 */
[----:B------:R-:W-:Y:S02]  /*e930*/  IMAD.U32 R16, RZ, RZ, UR6 ;  /* 0x00000006ff107e24 */ /* 0x000fe4000f8e00ff */
[----:B------:R-:W-:-:S07]  /*e940*/  IMAD.MOV.U32 R18, RZ, RZ, RZ ;  /* 0x000000ffff127224 */ /* 0x000fce00078e00ff */
.L_x_308:
[----:B------:R-:W0:Y:S01]  /*e950*/  S2R R0, SR_TID.X ;  /* 0x0000000000007919 */ /* 0x000e220000002100 */
[----:B------:R-:W-:Y:S01]  /*e960*/  STL [R1+0x28], RZ ;  /* 0x000028ff01007387 */ /* 0x000fe20000100800 */
[----:B0-----:R-:W-:-:S04]  /*e970*/  LOP3.LUT R0, R0, 0x1f, RZ, 0xc0, !PT ;  /* 0x0000001f00007812 */ /* 0x001fc800078ec0ff */
[----:B------:R-:W-:-:S13]  /*e980*/  ISETP.NE.AND P0, PT, R0, RZ, PT ;  /* 0x000000ff0000720c */ /* 0x000fda0003f05270 */
[----:B------:R-:W0:Y:S01]  /*e990*/  @!P0 S2R R3, SR_CgaCtaId ;  /* 0x0000000000038919 */ /* 0x000e220000008800 */
[----:B------:R-:W-:-:S04]  /*e9a0*/  @!P0 MOV R0, 0x400 ;  /* 0x0000040000008802 */ /* 0x000fc80000000f00 */
[----:B0-----:R-:W-:-:S05]  /*e9b0*/  @!P0 LEA R0, R3, R0, 0x18 ;  /* 0x0000000003008211 */ /* 0x001fca00078ec0ff */
[----:B------:R0:W-:Y:S01]  /*e9c0*/  @!P0 STS.128 [R0+0x388d0], R16 ;  /* 0x0388d01000008388 */ /* 0x0001e20000000c00 */
[----:B------:R-:W-:Y:S06]  /*e9d0*/  BAR.ARV 0x5, 0x120 ;  /* 0x0144800000007b1d */ /* 0x000fec0000002000 */
[----:B------:R-:W-:Y:S01]  /*e9e0*/  ISETP.GE.AND P0, PT, R19, UR5, PT ;  /* 0x0000000513007c0c */ /* 0x000fe2000bf06270 */
[----:B0-----:R-:W-:-:S05]  /*e9f0*/  IMAD.MOV.U32 R0, RZ, RZ, 0x1 ;  /* 0x00000001ff007424 */ /* 0x001fca00078e00ff */
[----:B------:R0:W-:Y:S04]  /*ea00*/  STL [R1+0x8], R0 ;  /* 0x0000080001007387 */ /* 0x0001e80000100800 */
[----:B------:R0:W-:Y:S03]  /*ea10*/  STL [R1], RZ ;  /* 0x000000ff01007387 */ /* 0x0001e60000100800 */
[----:B------:R-:W-:Y:S05]  /*ea20*/  @P0 BRA `(.L_x_309) ;  /* 0x0000004400140947 */ /* 0x000fea0003800000 */
[----:B0-----:R-:W-:Y:S01]  /*ea30*/  IMAD.MOV.U32 R0, RZ, RZ, 0x1 ;  /* 0x00000001ff007424 */ /* 0x001fe200078e00ff */
[----:B------:R0:W-:Y:S01]  /*ea40*/  STL [R1], RZ ;  /* 0x000000ff01007387 */ /* 0x0001e20000100800 */
[----:B------:R-:W-:Y:S01]  /*ea50*/  ULDC UR38, c[0x0][0xc] ;  /* 0x0000030000267ab9 */ /* 0x000fe20000000800 */
[----:B------:R-:W-:Y:S02]  /*ea60*/  ULDC.64 UR36, c[0x0][0x198] ;  /* 0x0000660000247ab9 */ /* 0x000fe40000000a00 */
[----:B------:R0:W-:Y:S04]  /*ea70*/  STL [R1+0x8], R0 ;  /* 0x0000080001007387 */ /* 0x0001e80000100800 */
[----:B------:R0:W-:Y:S02]  /*ea80*/  STL [R1+0x28], RZ ;  /* 0x000028ff01007387 */ /* 0x0001e40000100800 */
.L_x_375:
[----:B-1----:R-:W1:Y:S01]  /*ea90*/  LDC.64 R2, c[0x0][0xc60] ;  /* 0x00031800ff027b82 */ /* 0x002e620000000a00 */
[----:B------:R-:W-:Y:S01]  /*eaa0*/  ULDC.64 UR4, c[0x0][0x208] ;  /* 0x0000820000047ab9 */ /* 0x000fe20000000a00 */
[----:B-1----:R-:W-:-:S05]  /*eab0*/  IMAD.WIDE R2, R19, 0x4, R2 ;  /* 0x0000000413027825 */ /* 0x002fca00078e0202 */
[----:B------:R-:W2:Y:S01]  /*eac0*/  LDG.E R5, desc[UR4][R2.64] ;  /* 0x0000000402057981 */ /* 0x000ea2000c1e1900 */
[----:B------:R-:W-:Y:S05]  /*ead0*/  YIELD ;  /* 0x0000000000007946 */ /* 0x000fea0003800000 */
[----:B------:R-:W-:Y:S01]  /*eae0*/  ULDC.64 UR4, c[0x0][0xa28] ;  /* 0x00028a0000047ab9 */ /* 0x000fe20000000a00 */
[----:B0-----:R-:W-:Y:S01]  /*eaf0*/  IMAD.MOV.U32 R0, RZ, RZ, RZ ;  /* 0x000000ffff007224 */ /* 0x001fe200078e00ff */
[----:B------:R-:W-:Y:S01]  /*eb00*/  ISETP.NE.U32.AND P0, PT, RZ, UR4, PT ;  /* 0x00000004ff007c0c */ /* 0x000fe2000bf05070 */
[----:B------:R-:W-:-:S03]  /*eb10*/  ULDC.64 UR6, c[0x0][0x208] ;  /* 0x0000820000067ab9 */ /* 0x000fc60000000a00 */
[----:B------:R-:W-:Y:S02]  /*eb20*/  ISETP.NE.AND.EX P0, PT, RZ, UR5, PT, P0 ;  /* 0x00000005ff007c0c */ /* 0x000fe4000bf05300 */
[----:B------:R-:W-:Y:S02]  /*eb30*/  MOV R6, RZ ;  /* 0x000000ff00067202 */ /* 0x000fe40000000f00 */
[----:B--2---:R-:W-:Y:S01]  /*eb40*/  SHF.R.S32.HI R4, RZ, 0x1f, R5 ;  /* 0x0000001fff047819 */ /* 0x004fe20000011405 */
[----:B------:R-:W-:-:S08]  /*eb50*/  IMAD.SHL.U32 R7, R5, 0x4, RZ ;  /* 0x0000000405077824 */ /* 0x000fd000078e00ff */
[C---:B------:R-:W-:Y:S01]  /*eb60*/  @P0 LEA R2, P1, R5.reuse, UR4, 0x2 ;  /* 0x0000000405020c11 */ /* 0x040fe2000f8210ff */
[----:B------:R-:W-:Y:S03]  /*eb70*/  STL [R1+0x14], R5 ;  /* 0x0000140501007387 */ /* 0x000fe60000100800 */
[----:B------:R-:W-:Y:S01]  /*eb80*/  @P0 LEA.HI.X R3, R5, UR5, R4, 0x2, P1 ;  /* 0x0000000505030c11 */ /* 0x000fe200088f1404 */
[----:B------:R-:W-:-:S04]  /*eb90*/  ULDC.64 UR4, c[0x0][0xa00] ;  /* 0x0002800000047ab9 */ /* 0x000fc80000000a00 */
[----:B------:R0:W5:Y:S01]  /*eba0*/  @P0 LDG.E R0, desc[UR6][R2.64] ;  /* 0x0000000602000981 */ /* 0x000162000c1e1900 */
[----:B------:R-:W-:-:S04]  /*ebb0*/  ISETP.NE.U32.AND P0, PT, RZ, UR4, PT ;  /* 0x00000004ff007c0c */ /* 0x000fc8000bf05070 */
[----:B------:R-:W-:-:S13]  /*ebc0*/  ISETP.NE.AND.EX P0, PT, RZ, UR5, PT, P0 ;  /* 0x00000005ff007c0c */ /* 0x000fda000bf05300 */
[----:B0-----:R-:W-:-:S04]  /*ebd0*/  @P0 LEA R2, P1, R5, UR4, 0x2 ;  /* 0x0000000405020c11 */ /* 0x001fc8000f8210ff */
[----:B------:R-:W-:Y:S01]  /*ebe0*/  @P0 LEA.HI.X R3, R5, UR5, R4, 0x2, P1 ;  /* 0x0000000505030c11 */ /* 0x000fe200088f1404 */
[----:B------:R-:W-:-:S04]  /*ebf0*/  ULDC.64 UR4, c[0x0][0xa20] ;  /* 0x0002880000047ab9 */ /* 0x000fc80000000a00 */
[----:B------:R-:W2:Y:S01]  /*ec00*/  @P0 LDG.E R6, desc[UR6][R2.64] ;  /* 0x0000000602060981 */ /* 0x000ea2000c1e1900 */
[----:B------:R-:W-:-:S04]  /*ec10*/  ISETP.NE.U32.AND P0, PT, RZ, UR4, PT ;  /* 0x00000004ff007c0c */ /* 0x000fc8000bf05070 */
[----:B------:R-:W-:Y:S01]  /*ec20*/  ISETP.NE.AND.EX P0, PT, RZ, UR5, PT, P0 ;  /* 0x00000005ff007c0c */ /* 0x000fe2000bf05300 */
[----:B--2---:R0:W-:Y:S04]  /*ec30*/  STL [R1+0x2c], R6 ;  /* 0x00002c0601007387 */ /* 0x0041e80000100800 */
[----:B------:R1:W-:Y:S01]  /*ec40*/  STL [R1+0x1c], R7 ;  /* 0x00001c0701007387 */ /* 0x0003e20000100800 */
[----:B0-----:R-:W-:-:S07]  /*ec50*/  SHF.L.U64.HI R6, R5, 0x2, R4 ;  /* 0x0000000205067819 */ /* 0x001fce0000010204 */
[C---:B------:R-:W-:Y:S01]  /*ec60*/  @P0 IADD3 R4, P1, R7.reuse, UR4, RZ ;  /* 0x0000000407040c10 */ /* 0x040fe2000ff3e0ff */
[----:B------:R0:W-:Y:S03]  /*ec70*/  STL [R1+0x20], R6 ;  /* 0x0000200601007387 */ /* 0x0001e60000100800 */
[----:B------:R-:W-:Y:S01]  /*ec80*/  @P0 IADD3.X R5, R6, UR5, RZ, P1, !PT ;  /* 0x0000000506050c10 */ /* 0x000fe20008ffe4ff */
[----:B------:R-:W-:Y:S02]  /*ec90*/  ULDC.64 UR4, c[0x0][0xa08] ;  /* 0x0002820000047ab9 */ /* 0x000fe40000000a00 */
[----:B------:R-:W-:Y:S01]  /*eca0*/  IADD3 R2, P1, R7, UR4, RZ ;  /* 0x0000000407027c10 */ /* 0x000fe2000ff3e0ff */
[----:B-1----:R-:W-:-:S03]  /*ecb0*/  IMAD.MOV.U32 R7, RZ, RZ, RZ ;  /* 0x000000ffff077224 */ /* 0x002fc600078e00ff */
[----:B------:R-:W-:Y:S02]  /*ecc0*/  IADD3.X R3, R6, UR5, RZ, P1, !PT ;  /* 0x0000000506037c10 */ /* 0x000fe40008ffe4ff */
[----:B------:R-:W-:-:S04]  /*ecd0*/  ISETP.NE.U32.AND P1, PT, RZ, UR4, PT ;  /* 0x00000004ff007c0c */ /* 0x000fc8000bf25070 */
[----:B------:R-:W-:Y:S01]  /*ece0*/  ISETP.NE.AND.EX P1, PT, RZ, UR5, PT, P1 ;  /* 0x00000005ff007c0c */ /* 0x000fe2000bf25310 */
[----:B------:R-:W-:Y:S02]  /*ecf0*/  ULDC.64 UR4, c[0x0][0x3f8] ;  /* 0x0000fe0000047ab9 */ /* 0x000fe40000000a00 */
[----:B------:R-:W-:-:S03]  /*ed00*/  UISETP.NE.U32.AND UP0, UPT, UR4, URZ, UPT ;  /* 0x0000003f0400728c */ /* 0x000fc6000bf05070 */
[----:B------:R-:W-:Y:S01]  /*ed10*/  ULDC UR4, c[0x0][0x404] ;  /* 0x0001010000047ab9 */ /* 0x000fe20000000800 */
[----:B------:R-:W-:-:S03]  /*ed20*/  UISETP.NE.AND.EX UP0, UPT, UR5, URZ, UPT, UP0 ;  /* 0x0000003f0500728c */ /* 0x000fc6000bf05300 */
[----:B------:R-:W-:Y:S01]  /*ed30*/  ULDC UR5, c[0x0][0x2e0] ;  /* 0x0000b80000057ab9 */ /* 0x000fe20000000800 */
[----:B------:R-:W-:Y:S02]  /*ed40*/  USEL UR4, UR4, 0x1, UP0 ;  /* 0x0000000104047887 */ /* 0x000fe40008000000 */
[----:B------:R1:W5:Y:S02]  /*ed50*/  @P1 LDG.E R7, desc[UR6][R2.64] ;  /* 0x0000000602071981 */ /* 0x000364000c1e1900 */
[----:B------:R-:W-:-:S06]  /*ed60*/  UIMAD UR4, UR4, UR5, URZ ;  /* 0x00000005040472a4 */ /* 0x000fcc000f8e023f */
[----:B0-----:R-:W-:-:S06]  /*ed70*/  IMAD.U32 R6, RZ, RZ, UR4 ;  /* 0x00000004ff067e24 */ /* 0x001fcc000f8e00ff */
[----:B------:R1:W5:Y:S01]  /*ed80*/  @P0 LDG.E R6, desc[UR6][R4.64] ;  /* 0x0000000604060981 */ /* 0x000362000c1e1900 */
[----:B------:R-:W-:Y:S05]  /*ed90*/  @P0 BRA `(.L_x_310) ;  /* 0x0000000000140947 */ /* 0x000fea0003800000 */
[----:B------:R-:W-:Y:S05]  /*eda0*/  @!P1 BRA `(.L_x_310) ;  /* 0x0000000000109947 */ /* 0x000fea0003800000 */
[----:B------:R-:W-:Y:S02]  /*edb0*/  ULDC.64 UR4, c[0x0][0x208] ;  /* 0x0000820000047ab9 */ /* 0x000fe40000000a00 */
[----:B-----5:R-:W2:Y:S04]  /*edc0*/  LDG.E R6, desc[UR4][R2.64] ;  /* 0x0000000402067981 */ /* 0x020ea8000c1e1900 */
[----:B-1----:R-:W2:Y:S02]  /*edd0*/  LDG.E R5, desc[UR4][R2.64+0x4] ;  /* 0x0000040402057981 */ /* 0x002ea4000c1e1900 */
[----:B--2---:R-:W-:-:S07]  /*ede0*/  IMAD.IADD R6, R5, 0x1, -R6 ;  /* 0x0000000105067824 */ /* 0x004fce00078e0a06 */
.L_x_310:
[----:B-1---5:R-:W-:Y:S01]  /*edf0*/  IADD3 R2, -R0, R6, RZ ;  /* 0x0000000600027210 */ /* 0x022fe20007ffe1ff */
[----:B------:R-:W-:Y:S01]  /*ee00*/  IMAD.IADD R3, R7, 0x1, R0 ;  /* 0x0000000107037824 */ /* 0x000fe200078e0200 */
[----:B------:R-:W-:Y:S02]  /*ee10*/  BSSY B6, `(.L_x_311) ;  /* 0x0000367000067945 */ /* 0x000fe40003800000 */
[C---:B------:R-:W-:Y:S01]  /*ee20*/  ISETP.GT.AND P0, PT, R2.reuse, RZ, PT ;  /* 0x000000ff0200720c */ /* 0x040fe20003f04270 */
[----:B------:R-:W-:Y:S01]  /*ee30*/  VIADD R0, R2, 0x4f ;  /* 0x0000004f02007836 */ /* 0x000fe20000000000 */
[----:B------:R-:W-:Y:S03]  /*ee40*/  STL [R1+0x24], R2 ;  /* 0x0000240201007387 */ /* 0x000fe60000100800 */
[----:B------:R-:W-:Y:S01]  /*ee50*/  IMAD.HI R0, R0, 0x66666667, RZ ;  /* 0x6666666700007827 */ /* 0x000fe200078e02ff */
[----:B------:R0:W-:Y:S04]  /*ee60*/  STL [R1+0x4], R3 ;  /* 0x0000040301007387 */ /* 0x0001e80000100800 */
[----:B0-----:R-:W-:-:S04]  /*ee70*/  SHF.R.U32.HI R3, RZ, 0x1f, R0 ;  /* 0x0000001fff037819 */ /* 0x001fc80000011600 */
[----:B------:R-:W-:-:S05]  /*ee80*/  LEA.HI.SX32 R0, R0, R3, 0x1b ;  /* 0x0000000300007211 */ /* 0x000fca00078fdaff */
[----:B------:R0:W-:Y:S01]  /*ee90*/  STL [R1+0x18], R0 ;  /* 0x0000180001007387 */ /* 0x0001e20000100800 */
[----:B------:R-:W-:Y:S05]  /*eea0*/  @P0 BRA `(.L_x_312) ;  /* 0x0000000000480947 */ /* 0x000fea0003800000 */
[----:B------:R-:W1:Y:S02]  /*eeb0*/  S2R R2, SR_TID.X ;  /* 0x0000000000027919 */ /* 0x000e640000002100 */
[----:B-1----:R-:W-:-:S04]  /*eec0*/  LOP3.LUT R2, R2, 0x1f, RZ, 0xc0, !PT ;  /* 0x0000001f02027812 */ /* 0x002fc800078ec0ff */
[----:B------:R-:W-:-:S13]  /*eed0*/  ISETP.NE.AND P1, PT, R2, RZ, PT ;  /* 0x000000ff0200720c */ /* 0x000fda0003f25270 */
[----:B------:R-:W-:Y:S05]  /*eee0*/  @P1 BRA `(.L_x_313) ;  /* 0x0000003400641947 */ /* 0x000fea0003800000 */
[----:B------:R-:W1:Y:S01]  /*eef0*/  S2R R7, SR_LANEID ;  /* 0x0000000000077919 */ /* 0x000e620000000000 */
[----:B------:R-:W-:Y:S01]  /*ef00*/  VOTEU.ANY UR4, UPT, PT ;  /* 0x0000000000047886 */ /* 0x000fe200038e0100 */
[----:B------:R-:W2:Y:S01]  /*ef10*/  LDC.64 R2, c[0x0][0xc38] ;  /* 0x00030e00ff027b82 */ /* 0x000ea20000000a00 */
[----:B0-----:R-:W1:Y:S01]  /*ef20*/  FLO.U32 R0, UR4 ;  /* 0x0000000400007d00 */ /* 0x001e6200080e0000 */
[----:B------:R-:W-:-:S07]  /*ef30*/  ULDC.64 UR6, c[0x0][0x208] ;  /* 0x0000820000067ab9 */ /* 0x000fce0000000a00 */
[----:B------:R-:W2:Y:S01]  /*ef40*/  POPC R5, UR4 ;  /* 0x0000000400057d09 */ /* 0x000ea20008000000 */
[----:B-1----:R-:W-:-:S13]  /*ef50*/  ISETP.EQ.U32.AND P0, PT, R0, R7, PT ;  /* 0x000000070000720c */ /* 0x002fda0003f02070 */
[----:B--2---:R-:W2:Y:S01]  /*ef60*/  @P0 ATOMG.E.ADD.STRONG.GPU PT, R3, desc[UR6][R2.64], R5 ;  /* 0x00000005020309a8 */ /* 0x004ea200081ee1c6 */
[----:B------:R-:W0:Y:S02]  /*ef70*/  S2R R4, SR_LTMASK ;  /* 0x0000000000047919 */ /* 0x000e240000003900 */
[----:B0-----:R-:W-:-:S04]  /*ef80*/  LOP3.LUT R4, R4, UR4, RZ, 0xc0, !PT ;  /* 0x0000000404047c12 */ /* 0x001fc8000f8ec0ff */
[----:B------:R-:W0:Y:S01]  /*ef90*/  POPC R7, R4 ;  /* 0x0000000400077309 */ /* 0x000e220000000000 */
[----:B--2---:R-:W0:Y:S02]  /*efa0*/  SHFL.IDX PT, R0, R3, R0, 0x1f ;  /* 0x00001f0003007589 */ /* 0x004e2400000e0000 */
[----:B0-----:R-:W-:Y:S01]  /*efb0*/  IADD3 R16, R0, UR38, R7 ;  /* 0x0000002600107c10 */ /* 0x001fe2000fffe007 */
[----:B------:R-:W-:Y:S06]  /*efc0*/  BRA `(.L_x_313) ;  /* 0x00000034002c7947 */ /* 0x000fec0003800000 */
.L_x_312:
[----:B------:R-:W1:Y:S01]  /*efd0*/  S2R R3, SR_CgaCtaId ;  /* 0x0000000000037919 */ /* 0x000e620000008800 */
[----:B0-----:R-:W-:-:S04]  /*efe0*/  MOV R0, 0x400 ;  /* 0x0000040000007802 */ /* 0x001fc80000000f00 */
[----:B-1----:R-:W-:-:S05]  /*eff0*/  LEA R2, R3, R0, 0x18 ;  /* 0x0000000003027211 */ /* 0x002fca00078ec0ff */
[----:B------:R0:W-:Y:S01]  /*f000*/  STL [R1+0x10], R2 ;  /* 0x0000100201007387 */ /* 0x0001e20000100800 */
[----:B------:R-:W-:-:S05]  /*f010*/  VIADD R0, R2, 0x24400 ;  /* 0x0002440002007836 */ /* 0x000fca0000000000 */
[----:B------:R-:W-:-:S13]  /*f020*/  LOP3.LUT P0, RZ, R0, 0x3ff, RZ, 0xc0, !PT ;  /* 0x000003ff00ff7812 */ /* 0x000fda000780c0ff */
[----:B0-----:R-:W-:Y:S05]  /*f030*/  @!P0 BRA `(.L_x_314) ;  /* 0x0000000000408947 */ /* 0x001fea0003800000 */
[----:B------:R-:W-:Y:S01]  /*f040*/  MOV R2, 0x0 ;  /* 0x0000000000027802 */ /* 0x000fe20000000f00 */
[----:B------:R-:W-:Y:S01]  /*f050*/  ULDC.64 UR6, c[0x4][0xa8] ;  /* 0x01002a0000067ab9 */ /* 0x000fe20000000a00 */
[----:B------:R-:W-:Y:S01]  /*f060*/  ULDC.64 UR8, c[0x4][0xb0] ;  /* 0x01002c0000087ab9 */ /* 0x000fe20000000a00 */
[----:B------:R-:W-:Y:S01]  /*f070*/  ULDC.64 UR4, c[0x4][0x8] ;  /* 0x0100020000047ab9 */ /* 0x000fe20000000a00 */
[----:B------:R-:W-:Y:S01]  /*f080*/  IMAD.U32 R4, RZ, RZ, UR6 ;  /* 0x00000006ff047e24 */ /* 0x000fe2000f8e00ff */
[----:B------:R-:W-:Y:S01]  /*f090*/  MOV R7, UR9 ;  /* 0x0000000900077c02 */ /* 0x000fe20008000f00 */
[----:B------:R-:W0:Y:S01]  /*f0a0*/  LDC.64 R2, c[0x4][R2] ;  /* 0x0100000002027b82 */ /* 0x000e220000000a00 */
[----:B------:R-:W-:Y:S02]  /*f0b0*/  IMAD.U32 R5, RZ, RZ, UR7 ;  /* 0x00000007ff057e24 */ /* 0x000fe4000f8e00ff */
[----:B------:R-:W-:Y:S02]  /*f0c0*/  IMAD.U32 R6, RZ, RZ, UR8 ;  /* 0x00000008ff067e24 */ /* 0x000fe4000f8e00ff */
[----:B------:R-:W-:-:S02]  /*f0d0*/  IMAD.U32 R10, RZ, RZ, UR4 ;  /* 0x00000004ff0a7e24 */ /* 0x000fc4000f8e00ff */
[----:B------:R-:W-:Y:S02]  /*f0e0*/  IMAD.U32 R11, RZ, RZ, UR5 ;  /* 0x00000005ff0b7e24 */ /* 0x000fe4000f8e00ff */
[----:B------:R-:W-:Y:S02]  /*f0f0*/  IMAD.MOV.U32 R8, RZ, RZ, 0x70 ;  /* 0x00000070ff087424 */ /* 0x000fe400078e00ff */
[----:B------:R-:W-:Y:S02]  /*f100*/  IMAD.MOV.U32 R12, RZ, RZ, 0x1 ;  /* 0x00000001ff0c7424 */ /* 0x000fe400078e00ff */
[----:B------:R-:W-:-:S07]  /*f110*/  IMAD.MOV.U32 R13, RZ, RZ, RZ ;  /* 0x000000ffff0d7224 */ /* 0x000fce00078e00ff */
[----:B------:R-:W-:-:S07]  /*f120*/  LEPC R20, `(.L_x_314) ;  /* 0x000000001014794e */ /* 0x000fce0000000000 */
[----:B0-----:R-:W-:Y:S05]  /*f130*/  CALL.ABS.NOINC R2 ;  /* 0x0000000002007343 */ /* 0x001fea0003c00000 */
.L_x_314:
        /* <DEDUP_REMOVED lines=8> */
[----:B------:R0:W1:Y:S01]  /*f1c0*/  LDC.64 R2, c[0x4][R0] ;  /* 0x0100000000027b82 */ /* 0x0000620000000a00 */
[----:B------:R-:W-:Y:S01]  /*f1d0*/  IMAD.U32 R4, RZ, RZ, UR6 ;  /* 0x00000006ff047e24 */ /* 0x000fe2000f8e00ff */
[----:B------:R-:W-:Y:S01]  /*f1e0*/  MOV R11, UR5 ;  /* 0x00000005000b7c02 */ /* 0x000fe20008000f00 */
[----:B------:R-:W-:Y:S02]  /*f1f0*/  IMAD.U32 R5, RZ, RZ, UR7 ;  /* 0x00000007ff057e24 */ /* 0x000fe4000f8e00ff */
[----:B------:R-:W-:Y:S02]  /*f200*/  IMAD.U32 R6, RZ, RZ, UR8 ;  /* 0x00000008ff067e24 */ /* 0x000fe4000f8e00ff */
[----:B------:R-:W-:-:S02]  /*f210*/  IMAD.U32 R7, RZ, RZ, UR9 ;  /* 0x00000009ff077e24 */ /* 0x000fc4000f8e00ff */
[----:B------:R-:W-:Y:S02]  /*f220*/  IMAD.U32 R10, RZ, RZ, UR4 ;  /* 0x00000004ff0a7e24 */ /* 0x000fe4000f8e00ff */
[----:B------:R-:W-:Y:S02]  /*f230*/  IMAD.MOV.U32 R8, RZ, RZ, 0x70 ;  /* 0x00000070ff087424 */ /* 0x000fe400078e00ff */
[----:B------:R-:W-:Y:S02]  /*f240*/  IMAD.MOV.U32 R12, RZ, RZ, 0x1 ;  /* 0x00000001ff0c7424 */ /* 0x000fe400078e00ff */
[----:B0-----:R-:W-:-:S07]  /*f250*/  IMAD.MOV.U32 R13, RZ, RZ, RZ ;  /* 0x000000ffff0d7224 */ /* 0x001fce00078e00ff */
[----:B------:R-:W-:-:S07]  /*f260*/  LEPC R20, `(.L_x_316) ;  /* 0x000000001014794e */ /* 0x000fce0000000000 */
[----:B-1----:R-:W-:Y:S05]  /*f270*/  CALL.ABS.NOINC R2 ;  /* 0x0000000002007343 */ /* 0x002fea0003c00000 */
.L_x_316:
[----:B------:R-:W-:Y:S01]  /*f280*/  MOV R2, 0x0 ;  /* 0x0000000000027802 */ /* 0x000fe20000000f00 */
[----:B------:R-:W-:Y:S01]  /*f290*/  ULDC.64 UR6, c[0x4][0xa8] ;  /* 0x01002a0000067ab9 */ /* 0x000fe20000000a00 */
[----:B------:R-:W-:Y:S01]  /*f2a0*/  ULDC.64 UR8, c[0x4][0xb0] ;  /* 0x01002c0000087ab9 */ /* 0x000fe20000000a00 */
[----:B------:R-:W-:Y:S01]  /*f2b0*/  ULDC.64 UR4, c[0x4][0x18] ;  /* 0x0100060000047ab9 */ /* 0x000fe20000000a00 */
[----:B------:R-:W-:Y:S01]  /*f2c0*/  IMAD.U32 R4, RZ, RZ, UR6 ;  /* 0x00000006ff047e24 */ /* 0x000fe2000f8e00ff */
[----:B------:R-:W-:Y:S01]  /*f2d0*/  MOV R6, UR8 ;  /* 0x0000000800067c02 */ /* 0x000fe20008000f00 */
[----:B------:R-:W0:Y:S01]  /*f2e0*/  LDC.64 R2, c[0x4][R2] ;  /* 0x0100000002027b82 */ /* 0x000e220000000a00 */
[----:B------:R-:W-:Y:S01]  /*f2f0*/  IMAD.U32 R5, RZ, RZ, UR7 ;  /* 0x00000007ff057e24 */ /* 0x000fe2000f8e00ff */
[----:B------:R-:W-:Y:S01]  /*f300*/  MOV R13, RZ ;  /* 0x000000ff000d7202 */ /* 0x000fe20000000f00 */
[----:B------:R-:W-:Y:S02]  /*f310*/  IMAD.U32 R7, RZ, RZ, UR9 ;  /* 0x00000009ff077e24 */ /* 0x000fe4000f8e00ff */
[----:B------:R-:W-:-:S02]  /*f320*/  IMAD.U32 R10, RZ, RZ, UR4 ;  /* 0x00000004ff0a7e24 */ /* 0x000fc4000f8e00ff */
[----:B------:R-:W-:Y:S02]  /*f330*/  IMAD.U32 R11, RZ, RZ, UR5 ;  /* 0x00000005ff0b7e24 */ /* 0x000fe4000f8e00ff */
[----:B------:R-:W-:Y:S02]  /*f340*/  IMAD.MOV.U32 R8, RZ, RZ, 0x70 ;  /* 0x00000070ff087424 */ /* 0x000fe400078e00ff */
[----:B------:R-:W-:-:S07]  /*f350*/  IMAD.MOV.U32 R12, RZ, RZ, 0x1 ;  /* 0x00000001ff0c7424 */ /* 0x000fce00078e00ff */
[----:B------:R-:W-:-:S07]  /*f360*/  LEPC R20, `(.L_x_315) ;  /* 0x000000001014794e */ /* 0x000fce0000000000 */
[----:B0-----:R-:W-:Y:S05]  /*f370*/  CALL.ABS.NOINC R2 ;  /* 0x0000000002007343 */ /* 0x001fea0003c00000 */
.L_x_315:
[----:B------:R-:W2:Y:S01]  /*f380*/  LDL.LU R2, [R1+0x1c] ;  /* 0x00001c0001027983 */ /* 0x000ea20000300800 */
[----:B------:R-:W-:-:S03]  /*f390*/  ULDC.64 UR4, c[0x0][0x9f8] ;  /* 0x00027e0000047ab9 */ /* 0x000fc60000000a00 */
[----:B------:R-:W3:Y:S04]  /*f3a0*/  LDL.LU R0, [R1+0x20] ;  /* 0x0000200001007983 */ /* 0x000ee80000300800 */
[----:B------:R-:W4:Y:S04]  /*f3b0*/  LDL.LU R4, [R1+0x2c] ;  /* 0x00002c0001047983 */ /* 0x000f280000300800 */
[----:B------:R-:W4:Y:S01]  /*f3c0*/  LDL.LU R8, [R1+0x14] ;  /* 0x0000140001087983 */ /* 0x000f220000300800 */
[----:B------:R-:W-:Y:S01]  /*f3d0*/  ISETP.NE.U32.AND P0, PT, RZ, UR4, PT ;  /* 0x00000004ff007c0c */ /* 0x000fe2000bf05070 */
[----:B------:R-:W-:-:S03]  /*f3e0*/  ULDC.64 UR6, c[0x0][0x208] ;  /* 0x0000820000067ab9 */ /* 0x000fc60000000a00 */
[----:B------:R-:W-:Y:S01]  /*f3f0*/  ISETP.NE.AND.EX P0, PT, RZ, UR5, PT, P0 ;  /* 0x00000005ff007c0c */ /* 0x000fe2000bf05300 */
[----:B------:R-:W0:Y:S02]  /*f400*/  S2R R9, SR_TID.X ;  /* 0x0000000000097919 */ /* 0x000e240000002100 */
[----:B0-----:R-:W-:-:S04]  /*f410*/  LOP3.LUT R9, R9, 0x1f, RZ, 0xc0, !PT ;  /* 0x0000001f09097812 */ /* 0x001fc800078ec0ff */
[----:B------:R-:W-:-:S13]  /*f420*/  ISETP.NE.AND P6, PT, R9, RZ, PT ;  /* 0x000000ff0900720c */ /* 0x000fda0003fc5270 */
[----:B------:R-:W-:-:S05]  /*f430*/  VOTEU.ALL UP1, P6 ;  /* 0x00000000003f7886 */ /* 0x000fca0003020000 */
[----:B------:R-:W-:-:S04]  /*f440*/  @!UP1 UIADD3 UR8, UP0, UR36, 0x270, URZ ;  /* 0x0000027024089890 */ /* 0x000fc8000ff1e03f */
[----:B------:R-:W-:-:S03]  /*f450*/  @!UP1 UIADD3.X UR9, URZ, UR37, URZ, UP0, !UPT ;  /* 0x000000253f099290 */ /* 0x000fc600087fe43f */
[----:B------:R-:W-:Y:S01]  /*f460*/  VOTEU.ALL UP0, P6 ;  /* 0x00000000003f7886 */ /* 0x000fe20003000000 */
[----:B--2---:R-:W-:-:S04]  /*f470*/  @P0 IADD3 R2, P1, R2, UR4, RZ ;  /* 0x0000000402020c10 */ /* 0x004fc8000ff3e0ff */
[----:B---3--:R-:W-:Y:S01]  /*f480*/  @P0 IADD3.X R3, R0, UR5, RZ, P1, !PT ;  /* 0x0000000500030c10 */ /* 0x008fe20008ffe4ff */
[----:B------:R-:W-:Y:S01]  /*f490*/  ULDC.64 UR4, c[0x0][0xa00] ;  /* 0x0002800000047ab9 */ /* 0x000fe20000000a00 */
[----:B----4-:R-:W-:Y:S02]  /*f4a0*/  IMAD R17, R17, 0x80, R4 ;  /* 0x0000008011117824 */ /* 0x010fe400078e0204 */
[----:B------:R-:W0:Y:S01]  /*f4b0*/  LDC R4, c[0x0][0x428] ;  /* 0x00010a00ff047b82 */ /* 0x000e220000000800 */
[----:B------:R-:W-:-:S06]  /*f4c0*/  IMAD.MOV.U32 R0, RZ, RZ, R8 ;  /* 0x000000ffff007224 */ /* 0x000fcc00078e0008 */
[----:B------:R1:W5:Y:S01]  /*f4d0*/  @P0 LDG.E R0, desc[UR6][R2.64] ;  /* 0x0000000602000981 */ /* 0x000362000c1e1900 */
[----:B------:R-:W-:Y:S02]  /*f4e0*/  PLOP3.LUT P1, PT, P6, PT, PT, 0x8, 0x0 ;  /* 0x000000000000781c */ /* 0x000fe4000372e170 */
[----:B0-----:R-:W-:Y:S01]  /*f4f0*/  ISETP.NE.AND P0, PT, R4, 0x1, PT ;  /* 0x000000010400780c */ /* 0x001fe20003f05270 */
[----:B------:R-:W-:-:S12]  /*f500*/  IMAD.MOV.U32 R4, RZ, RZ, R18 ;  /* 0x000000ffff047224 */ /* 0x000fd800078e0012 */
[----:B------:R-:W0:Y:S08]  /*f510*/  @P0 LDC R7, c[0x0][0x42c] ;  /* 0x00010b00ff070b82 */ /* 0x000e300000000800 */
[----:B------:R-:W2:Y:S01]  /*f520*/  @P0 LDC R5, c[0x0][0x430] ;  /* 0x00010c00ff050b82 */ /* 0x000ea20000000800 */
[----:B0-----:R-:W-:-:S05]  /*f530*/  @P0 IMAD.HI.U32 R6, R18, R7, RZ ;  /* 0x0000000712060227 */ /* 0x001fca00078e00ff */
[----:B--2---:R-:W-:Y:S02]  /*f540*/  @P0 SHF.R.U32.HI R4, RZ, R5, R6 ;  /* 0x00000005ff040219 */ /* 0x004fe40000011606 */
[----:B------:R-:W-:-:S04]  /*f550*/  ISETP.NE.U32.AND P0, PT, RZ, UR4, PT ;  /* 0x00000004ff007c0c */ /* 0x000fc8000bf05070 */
[----:B------:R-:W-:-:S04]  /*f560*/  ISETP.NE.AND.EX P0, PT, RZ, UR5, PT, P0 ;  /* 0x00000005ff007c0c */ /* 0x000fc8000bf05300 */
[----:B-1----:R-:W-:-:S09]  /*f570*/  SEL R6, R8, RZ, !P0 ;  /* 0x000000ff08067207 */ /* 0x002fd20004000000 */
.L_x_317:
        /* <DEDUP_REMOVED lines=9> */
[----:B0-----:R-:W-:Y:S05]  /*f610*/  @P1 BRA.U.ANY `(.L_x_317) ;  /* 0xfffffffd00d81947 */ /* 0x001fea000393ffff */
[----:B------:R-:W0:Y:S01]  /*f620*/  S2R R2, SR_TID.X ;  /* 0x0000000000027919 */ /* 0x000e220000002100 */
[----:B------:R-:W-:Y:S01]  /*f630*/  UMOV UR4, 0x40 ;  /* 0x0000004000047882 */ /* 0x000fe20000000000 */
[----:B0-----:R-:W-:-:S04]  /*f640*/  LOP3.LUT R2, R2, 0x1f, RZ, 0xc0, !PT ;  /* 0x0000001f02027812 */ /* 0x001fc800078ec0ff */
[----:B------:R-:W-:-:S04]  /*f650*/  ISETP.NE.AND P2, PT, R2, RZ, PT ;  /* 0x000000ff0200720c */ /* 0x000fc80003f45270 */
[----:B------:R-:W-:-:S09]  /*f660*/  PLOP3.LUT P1, PT, P2, PT, PT, 0x8, 0x0 ;  /* 0x000000000000781c */ /* 0x000fd2000172e170 */
[----:B------:R-:W-:-:S05]  /*f670*/  VOTEU.ALL UP0, P2 ;  /* 0x00000000003f7886 */ /* 0x000fca0001000000 */
.L_x_318:
        /* <DEDUP_REMOVED lines=15> */
.L_x_319:
        /* <DEDUP_REMOVED lines=15> */
.L_x_320:
        /* <DEDUP_REMOVED lines=9> */
[----:B------:R-:W0:Y:S01]  /*f8f0*/  LDC.64 R2, c[0x0][0x3f8] ;  /* 0x0000fe00ff027b82 */ /* 0x000e220000000a00 */
[----:B------:R-:W-:Y:S02]  /*f900*/  ULDC.64 UR4, c[0x0][0xa08] ;  /* 0x0002820000047ab9 */ /* 0x000fe40000000a00 */
[----:B0-----:R-:W-:Y:S01]  /*f910*/  LOP3.LUT P0, RZ, R2, UR4, RZ, 0xfc, !PT ;  /* 0x0000000402ff7c12 */ /* 0x001fe2000f80fcff */
[----:B------:R-:W-:-:S03]  /*f920*/  UMOV UR4, 0xffffffff ;  /* 0xffffffff00047882 */ /* 0x000fc60000000000 */
[----:B------:R-:W-:-:S04]  /*f930*/  LOP3.LUT P0, RZ, R3, UR5, RZ, 0xfc, P0 ;  /* 0x0000000503ff7c12 */ /* 0x000fc8000800fcff */
[----:B-----5:R-:W-:Y:S01]  /*f940*/  SEL R5, R0, RZ, !P0 ;  /* 0x000000ff00057207 */ /* 0x020fe20004000000 */
[----:B------:R-:W-:Y:S08]  /*f950*/  BRA.DIV UR4, `(.L_x_321) ;  /* 0x0000003a04b47947 */ /* 0x000ff0000b800000 */
.L_x_391:
[----:B------:R-:W2:Y:S01]  /*f960*/  LDL R7, [R1+0x18] ;  /* 0x0000180001077983 */ /* 0x000ea20000100800 */
[----:B------:R-:W-:Y:S01]  /*f970*/  UMOV UR4, 0xffffffff ;  /* 0xffffffff00047882 */ /* 0x000fe20000000000 */
[----:B------:R-:W-:Y:S01]  /*f980*/  SHF.R.S32.HI R12, RZ, 0x1f, R0 ;  /* 0x0000001fff0c7819 */ /* 0x000fe20000011400 */
[----:B--2---:R-:W-:Y:S01]  /*f990*/  VIADD R7, R7, 0xffffffff ;  /* 0xffffffff07077836 */ /* 0x004fe20000000000 */
[----:B------:R-:W-:Y:S06]  /*f9a0*/  BRA.DIV UR4, `(.L_x_322) ;  /* 0x0000003a04d47947 */ /* 0x000fec000b800000 */
[----:B------:R-:W-:-:S13]  /*f9b0*/  ELECT P6, URZ, PT ;  /* 0x00000000003f782f */ /* 0x000fda00038c0000 */
.L_x_394:
[----:B------:R-:W-:Y:S05]  /*f9c0*/  @!P6 BRA `(.L_x_323) ;  /* 0x000000040048e947 */ /* 0x000fea0003800000 */
[----:B------:R0:W-:Y:S01]  /*f9d0*/  STL [R1+0xc], R7 ;  /* 0x00000c0701007387 */ /* 0x0001e20000100800 */
[----:B------:R-:W-:-:S04]  /*f9e0*/  ISETP.NE.U32.AND P0, PT, R2, RZ, PT ;  /* 0x000000ff0200720c */ /* 0x000fc80003f05070 */
[----:B------:R-:W-:-:S13]  /*f9f0*/  ISETP.NE.AND.EX P0, PT, R3, RZ, PT, P0 ;  /* 0x000000ff0300720c */ /* 0x000fda0003f05300 */
[----:B0-----:R-:W-:Y:S05]  /*fa00*/  @!P0 BRA `(.L_x_324) ;  /* 0x0000000000508947 */ /* 0x001fea0003800000 */
[----:B------:R-:W0:Y:S01]  /*fa10*/  LDC R10, c[0x0][0x41c] ;  /* 0x00010700ff0a7b82 */ /* 0x000e220000000800 */
[----:B------:R-:W-:Y:S01]  /*fa20*/  IMAD.MOV.U32 R5, RZ, RZ, R7 ;  /* 0x000000ffff057224 */ /* 0x000fe200078e0007 */
[----:B------:R-:W-:Y:S01]  /*fa30*/  ULDC.64 UR4, c[0x0][0x408] ;  /* 0x0001020000047ab9 */ /* 0x000fe20000000a00 */
[----:B------:R-:W-:Y:S01]  /*fa40*/  ULDC.64 UR6, c[0x0][0x208] ;  /* 0x0000820000067ab9 */ /* 0x000fe20000000a00 */
[----:B0-----:R-:W-:-:S13]  /*fa50*/  ISETP.NE.AND P0, PT, R10, 0x1, PT ;  /* 0x000000010a00780c */ /* 0x001fda0003f05270 */
[----:B------:R-:W0:Y:S02]  /*fa60*/  @P0 LDC.64 R8, c[0x0][0x420] ;  /* 0x00010800ff080b82 */ /* 0x000e240000000a00 */
[----:B0-----:R-:W-:-:S05]  /*fa70*/  @P0 IMAD.HI.U32 R8, R7, R8, RZ ;  /* 0x0000000807080227 */ /* 0x001fca00078e00ff */
[----:B------:R-:W-:-:S04]  /*fa80*/  @P0 SHF.R.U32.HI R5, RZ, R9, R8 ;  /* 0x00000009ff050219 */ /* 0x000fc80000011608 */
[----:B------:R-:W-:-:S05]  /*fa90*/  IADD3 R8, -R5, RZ, RZ ;  /* 0x000000ff05087210 */ /* 0x000fca0007ffe1ff */
[----:B------:R-:W-:Y:S02]  /*faa0*/  IMAD R9, R10, R8, R7 ;  /* 0x000000080a097224 */ /* 0x000fe400078e0207 */
[----:B------:R-:W-:-:S03]  /*fab0*/  IMAD R8, R12, UR4, RZ ;  /* 0x000000040c087c24 */ /* 0x000fc6000f8e02ff */
[----:B------:R0:W-:Y:S01]  /*fac0*/  STL [R1+0xc], R9 ;  /* 0x00000c0901007387 */ /* 0x0001e20000100800 */
[----:B------:R-:W-:Y:S02]  /*fad0*/  IMAD R10, R0, UR5, R8 ;  /* 0x00000005000a7c24 */ /* 0x000fe4000f8e0208 */
[--C-:B------:R-:W-:Y:S01]  /*fae0*/  IMAD.MOV.U32 R8, RZ, RZ, R5.reuse ;  /* 0x000000ffff087224 */ /* 0x100fe200078e0005 */
[----:B0-----:R-:W-:-:S03]  /*faf0*/  SHF.R.S32.HI R9, RZ, 0x1f, R5 ;  /* 0x0000001fff097819 */ /* 0x001fc60000011405 */
[----:B------:R-:W-:-:S04]  /*fb00*/  IMAD.WIDE.U32 R8, R0, UR4, R8 ;  /* 0x0000000400087c25 */ /* 0x000fc8000f8e0008 */
[----:B------:R-:W-:Y:S01]  /*fb10*/  IMAD.IADD R5, R9, 0x1, R10 ;  /* 0x0000000109057824 */ /* 0x000fe200078e020a */
[----:B------:R-:W-:-:S04]  /*fb20*/  LEA R10, P0, R8, R2, 0x2 ;  /* 0x00000002080a7211 */ /* 0x000fc800078010ff */
[----:B------:R-:W-:-:S05]  /*fb30*/  LEA.HI.X R11, R8, R3, R5, 0x2, P0 ;  /* 0x00000003080b7211 */ /* 0x000fca00000f1405 */
[----:B------:R0:W5:Y:S04]  /*fb40*/  LDG.E R5, desc[UR6][R10.64] ;  /* 0x000000060a057981 */ /* 0x000168000c1e1900 */
.L_x_324:
[----:B------:R-:W2:Y:S01]  /*fb50*/  LDL R8, [R1] ;  /* 0x0000000001087983 */ /* 0x000ea20000100800 */
[----:B0-----:R-:W-:-:S03]  /*fb60*/  MOV R10, 0x400 ;  /* 0x00000400000a7802 */ /* 0x001fc60000000f00 */
[----:B------:R-:W3:Y:S01]  /*fb70*/  LDL R9, [R1+0x8] ;  /* 0x0000080001097983 */ /* 0x000ee20000100800 */
[----:B------:R-:W0:Y:S02]  /*fb80*/  S2R R11, SR_CgaCtaId ;  /* 0x00000000000b7919 */ /* 0x000e240000008800 */
[----:B0-----:R-:W-:-:S05]  /*fb90*/  LEA R10, R11, R10, 0x18 ;  /* 0x0000000a0b0a7211 */ /* 0x001fca00078ec0ff */
[----:B--2---:R-:W-:Y:S01]  /*fba0*/  IMAD R8, R8, 0x8, R10 ;  /* 0x0000000808087824 */ /* 0x004fe200078e020a */
[----:B---3--:R-:W-:-:S04]  /*fbb0*/  SHF.L.U32 R9, R9, 0x1f, RZ ;  /* 0x0000001f09097819 */ /* 0x008fc800000006ff */
[----:B------:R-:W0:Y:S02]  /*fbc0*/  SYNCS.PHASECHK.TRANS64.TRYWAIT P0, [R8+URZ+0x38840], R9 ;  /* 0x03884009080075a7 */ /* 0x000e24000800017f */
[----:B0-----:R-:W-:Y:S05]  /*fbd0*/  @!P0 BRA `(.L_x_325) ;  /* 0x0000003800688947 */ /* 0x001fea0003800000 */
.L_x_395:
[----:B------:R-:W1:Y:S02]  /*fbe0*/  S2R R10, SR_TID.X ;  /* 0x00000000000a7919 */ /* 0x000e640000002100 */
[----:B-1----:R-:W-:-:S04]  /*fbf0*/  LOP3.LUT R10, R10, 0x7f, RZ, 0xc0, !PT ;  /* 0x0000007f0a0a7812 */ /* 0x002fc800078ec0ff */
[----:B------:R-:W-:-:S13]  /*fc00*/  ISETP.NE.AND P0, PT, R10, RZ, PT ;  /* 0x000000ff0a00720c */ /* 0x000fda0003f05270 */
[----:B------:R-:W-:Y:S05]  /*fc10*/  @P0 BRA `(.L_x_326) ;  /* 0x00000000001c0947 */ /* 0x000fea0003800000 */
[----:B------:R-:W1:Y:S01]  /*fc20*/  S2R R10, SR_TID.X ;  /* 0x00000000000a7919 */ /* 0x000e620000002100 */
[----:B0-----:R-:W-:-:S04]  /*fc30*/  IMAD.MOV.U32 R9, RZ, RZ, 0xa000 ;  /* 0x0000a000ff097424 */ /* 0x001fc800078e00ff */
[----:B------:R2:W-:Y:S01]  /*fc40*/  SYNCS.ARRIVE.TRANS64 RZ, [R8+URZ+0x38830], R9 ;  /* 0x0388300908ff79a7 */ /* 0x0005e2000800003f */
[----:B-1----:R-:W-:-:S04]  /*fc50*/  LOP3.LUT R10, R10, 0x1f, RZ, 0xc0, !PT ;  /* 0x0000001f0a0a7812 */ /* 0x002fc800078ec0ff */
[----:B------:R-:W-:-:S13]  /*fc60*/  ISETP.NE.AND P1, PT, R10, RZ, PT ;  /* 0x000000ff0a00720c */ /* 0x000fda0003f25270 */
[----:B--2---:R-:W-:Y:S05]  /*fc70*/  @!P1 BRA `(.L_x_326) ;  /* 0x0000000000049947 */ /* 0x004fea0003800000 */
[----:B------:R-:W-:Y:S01]  /*fc80*/  BPT.TRAP 0x1 ;  /* 0x000000040000795c */ /* 0x000fe20000300000 */
.L_x_326:
[----:B------:R-:W2:Y:S01]  /*fc90*/  LDL R11, [R1] ;  /* 0x00000000010b7983 */ /* 0x000ea20000100800 */
[----:B------:R-:W-:-:S03]  /*fca0*/  MOV R13, 0x400 ;  /* 0x00000400000d7802 */ /* 0x000fc60000000f00 */
[----:B------:R-:W3:Y:S04]  /*fcb0*/  LDL R10, [R1+0xc] ;  /* 0x00000c00010a7983 */ /* 0x000ee80000100800 */
[----:B0-----:R-:W4:Y:S01]  /*fcc0*/  LDL R9, [R1+0x4] ;  /* 0x0000040001097983 */ /* 0x001f220000100800 */
[----:B------:R-:W0:Y:S01]  /*fcd0*/  S2R R14, SR_CgaCtaId ;  /* 0x00000000000e7919 */ /* 0x000e220000008800 */
[----:B------:R-:W-:Y:S01]  /*fce0*/  R2UR UR9, R8 ;  /* 0x00000000080972ca */ /* 0x000fe200000e0000 */
[----:B------:R-:W-:Y:S01]  /*fcf0*/  UIADD3 UR4, UP0, UR36, 0x370, URZ ;  /* 0x0000037024047890 */ /* 0x000fe2000ff1e03f */
[----:B------:R-:W-:Y:S02]  /*fd00*/  R2UR UR12, R4 ;  /* 0x00000000040c72ca */ /* 0x000fe400000e0000 */
[----:B-----5:R-:W-:-:S02]  /*fd10*/  R2UR UR13, R5 ;  /* 0x00000000050d72ca */ /* 0x020fc400000e0000 */
[----:B0-----:R-:W-:-:S07]  /*fd20*/  LEA R13, R14, R13, 0x18 ;  /* 0x0000000d0e0d7211 */ /* 0x001fce00078ec0ff */
[----:B------:R-:W-:Y:S01]  /*fd30*/  UIADD3 UR9, UR9, 0x38830, URZ ;  /* 0x0003883009097890 */ /* 0x000fe2000fffe03f */
[----:B------:R-:W-:Y:S01]  /*fd40*/  UMOV UR10, URZ ;  /* 0x0000003f000a7c82 */ /* 0x000fe20008000000 */
[----:B------:R-:W-:Y:S01]  /*fd50*/  UMOV UR6, 0x0 ;  /* 0x0000000000067882 */ /* 0x000fe20000000000 */
[----:B------:R-:W-:Y:S01]  /*fd60*/  UMOV UR7, 0x14f00000 ;  /* 0x14f0000000077882 */ /* 0x000fe20000000000 */
[----:B------:R-:W-:Y:S01]  /*fd70*/  UMOV UR16, 0x40 ;  /* 0x0000004000107882 */ /* 0x000fe20000000000 */
[----:B--2---:R-:W-:Y:S01]  /*fd80*/  IMAD R8, R11, 0xa000, R13 ;  /* 0x0000a0000b087824 */ /* 0x004fe200078e020d */
[----:B---3--:R-:W-:-:S04]  /*fd90*/  R2UR UR11, R10 ;  /* 0x000000000a0b72ca */ /* 0x008fc800000e0000 */
[----:B------:R-:W-:Y:S02]  /*fda0*/  R2UR UR14, R8 ;  /* 0x00000000080e72ca */ /* 0x000fe400000e0000 */
[----:B----4-:R-:W-:-:S11]  /*fdb0*/  R2UR UR5, R9 ;  /* 0x00000000090572ca */ /* 0x010fd600000e0000 */
[----:B------:R-:W-:Y:S02]  /*fdc0*/  UIADD3 UR8, UR14, 0x24400, URZ ;  /* 0x000244000e087890 */ /* 0x000fe4000fffe03f */
[----:B------:R-:W-:Y:S02]  /*fdd0*/  UIMAD UR11, UR11, 0x50, UR5 ;  /* 0x000000500b0b78a4 */ /* 0x000fe4000f8e0205 */
[----:B------:R-:W-:Y:S02]  /*fde0*/  UIADD3.X UR5, URZ, UR37, URZ, UP0, !UPT ;  /* 0x000000253f057290 */ /* 0x000fe400087fe43f */
[----:B------:R-:W-:Y:S02]  /*fdf0*/  UIADD3 UR15, UR14, 0x26c00, URZ ;  /* 0x00026c000e0f7890 */ /* 0x000fe4000fffe03f */
[----:B------:R-:W-:Y:S02]  /*fe00*/  UIADD3 UR17, UR14, 0x29400, URZ ;  /* 0x000294000e117890 */ /* 0x000fe4000fffe03f */
[----:B------:R-:W-:-:S03]  /*fe10*/  UIADD3 UR18, UR14, 0x2bc00, URZ ;  /* 0x0002bc000e127890 */ /* 0x000fc6000fffe03f */
[----:B------:R0:W-:Y:S01]  /*fe20*/  UTMALDG.4D [UR8], [UR4], desc[UR6] ;  /* 0x00000608040075b4 */ /* 0x0001e20008019000 */
[----:B------:R-:W-:Y:S01]  /*fe30*/  UMOV UR14, 0x80 ;  /* 0x00000080000e7882 */ /* 0x000fe20000000000 */
[----:B0-----:R-:W-:Y:S01]  /*fe40*/  UMOV UR8, UR15 ;  /* 0x0000000f00087c82 */ /* 0x001fe20008000000 */
[----:B------:R-:W-:Y:S02]  /*fe50*/  UMOV UR10, UR16 ;  /* 0x00000010000a7c82 */ /* 0x000fe40008000000 */
[----:B------:R0:W-:Y:S02]  /*fe60*/  UTMALDG.4D [UR8], [UR4], desc[UR6] ;  /* 0x00000608040075b4 */ /* 0x0001e40008019000 */
[----:B0-----:R-:W-:Y:S01]  /*fe70*/  UMOV UR8, UR17 ;  /* 0x0000001100087c82 */ /* 0x001fe20008000000 */
[----:B------:R-:W-:Y:S01]  /*fe80*/  UMOV UR10, UR14 ;  /* 0x0000000e000a7c82 */ /* 0x000fe20008000000 */
[----:B------:R-:W-:Y:S01]  /*fe90*/  UMOV UR14, 0xc0 ;  /* 0x000000c0000e7882 */ /* 0x000fe20000000000 */
[----:B------:R0:W-:Y:S02]  /*fea0*/  UTMALDG.4D [UR8], [UR4], desc[UR6] ;  /* 0x00000608040075b4 */ /* 0x0001e40008019000 */
[----:B0-----:R-:W-:Y:S01]  /*feb0*/  UMOV UR8, UR18 ;  /* 0x0000001200087c82 */ /* 0x001fe20008000000 */
[----:B------:R-:W-:-:S02]  /*fec0*/  UMOV UR10, UR14 ;  /* 0x0000000e000a7c82 */ /* 0x000fc40008000000 */
[----:B------:R0:W-:Y:S02]  /*fed0*/  UTMALDG.4D [UR8], [UR4], desc[UR6] ;  /* 0x00000608040075b4 */ /* 0x0001e40008019000 */
[----:B0-----:R-:W-:Y:S01]  /*fee0*/  NOP ;  /* 0x0000000000007918 */ /* 0x001fe20000000000 */
.L_x_323:
[----:B------:R-:W2:Y:S01]  /*fef0*/  LDL.LU R11, [R1+0x28] ;  /* 0x00002800010b7983 */ /* 0x000ea20000300800 */
[----:B------:R-:W-:Y:S01]  /*ff00*/  MOV R9, 0x400 ;  /* 0x0000040000097802 */ /* 0x000fe20000000f00 */
[----:B------:R-:W-:Y:S05]  /*ff10*/  WARPSYNC.ALL ;  /* 0x0000000000007948 */ /* 0x000fea0003800000 */
[----:B------:R-:W0:Y:S01]  /*ff20*/  S2R R10, SR_CgaCtaId ;  /* 0x00000000000a7919 */ /* 0x000e220000008800 */
[----:B------:R-:W-:-:S13]  /*ff30*/  ELECT P0, URZ, PT ;  /* 0x00000000003f782f */ /* 0x000fda0003800000 */
[----:B------:R-:W-:Y:S01]  /*ff40*/  @P0 R2UR UR13, R6 ;  /* 0x00000000060d02ca */ /* 0x000fe200000e0000 */
[----:B------:R-:W-:Y:S01]  /*ff50*/  UIADD3 UR4, UP0, UR36, 0x270, URZ ;  /* 0x0000027024047890 */ /* 0x000fe2000ff1e03f */
[----:B------:R-:W-:Y:S01]  /*ff60*/  @P0 R2UR UR12, R18 ;  /* 0x00000000120c02ca */ /* 0x000fe200000e0000 */
[----:B------:R-:W-:Y:S01]  /*ff70*/  UMOV UR6, 0x0 ;  /* 0x0000000000067882 */ /* 0x000fe20000000000 */
[C---:B------:R-:W-:Y:S01]  /*ff80*/  @P0 R2UR UR11, R17.reuse ;  /* 0x00000000110b02ca */ /* 0x040fe200000e0000 */
[----:B------:R-:W-:Y:S01]  /*ff90*/  UIADD3.X UR5, URZ, UR37, URZ, UP0, !UPT ;  /* 0x000000253f057290 */ /* 0x000fe200087fe43f */
[----:B------:R-:W-:Y:S01]  /*ffa0*/  @P0 R2UR UR21, R6 ;  /* 0x00000000061502ca */ /* 0x000fe200000e0000 */
[----:B------:R-:W-:Y:S01]  /*ffb0*/  UMOV UR7, 0x12f00000 ;  /* 0x12f0000000077882 */ /* 0x000fe20000000000 */
[----:B------:R-:W-:Y:S01]  /*ffc0*/  UMOV UR10, URZ ;  /* 0x0000003f000a7c82 */ /* 0x000fe20008000000 */
[----:B------:R-:W-:Y:S01]  /*ffd0*/  @P0 R2UR UR20, R18 ;  /* 0x00000000121402ca */ /* 0x000fe200000e0000 */
[----:B------:R-:W-:Y:S01]  /*ffe0*/  UMOV UR14, 0x0 ;  /* 0x00000000000e7882 */ /* 0x000fe20000000000 */
[----:B------:R-:W-:Y:S01]  /*fff0*/  @P0 R2UR UR19, R17 ;  /* 0x00000000111302ca */ /* 0x000fe200000e0000 */
[----:B------:R-:W-:Y:S01]  /*10000*/  @P0 IMAD.MOV.U32 R8, RZ, RZ, 0x10000 ;  /* 0x00010000ff080424 */ /* 0x000fe200078e00ff */
[----:B------:R-:W-:Y:S01]  /*10010*/  UMOV UR15, 0x12f00000 ;  /* 0x12f00000000f7882 */ /* 0x000fe20000000000 */
[----:B------:R-:W-:Y:S01]  /*10020*/  UMOV UR18, 0x40 ;  /* 0x0000004000127882 */ /* 0x000fe20000000000 */
[----:B------:R-:W-:Y:S01]  /*10030*/  UMOV UR22, 0x0 ;  /* 0x0000000000167882 */ /* 0x000fe20000000000 */
[----:B------:R-:W-:Y:S01]  /*10040*/  UMOV UR23, 0x12f00000 ;  /* 0x12f0000000177882 */ /* 0x000fe20000000000 */
[----:B------:R-:W-:Y:S01]  /*10050*/  BSSY B0, `(.L_x_327) ;  /* 0x0000021000007945 */ /* 0x000fe20003800000 */
[----:B0-----:R-:W-:Y:S01]  /*10060*/  LEA R9, R10, R9, 0x18 ;  /* 0x000000090a097211 */ /* 0x001fe200078ec0ff */
[----:B------:R-:W-:Y:S03]  /*10070*/  BAR.SYNC.DEFER_BLOCKING 0x8, 0x120 ;  /* 0x0204800000007b1d */ /* 0x000fe60000010000 */
[----:B------:R-:W-:-:S13]  /*10080*/  R2UR UR24, R9 ;  /* 0x00000000091872ca */ /* 0x000fda00000e0000 */
[----:B------:R-:W-:Y:S02]  /*10090*/  UIADD3 UR8, UR24, 0x14400, URZ ;  /* 0x0001440018087890 */ /* 0x000fe4000fffe03f */
[----:B------:R-:W-:Y:S02]  /*100a0*/  UIADD3 UR9, UR24, 0x38800, URZ ;  /* 0x0003880018097890 */ /* 0x000fe4000fffe03f */
[----:B------:R-:W-:Y:S01]  /*100b0*/  UIADD3 UR16, UR24, 0x18400, URZ ;  /* 0x0001840018107890 */ /* 0x000fe2000fffe03f */
[----:B------:R0:W-:Y:S04]  /*100c0*/  @P0 SYNCS.ARRIVE.TRANS64 RZ, [R9+URZ+0x38800], R8 ;  /* 0x0388000809ff09a7 */ /* 0x0001e8000800003f */
[----:B------:R-:W-:Y:S02]  /*100d0*/  UMOV UR17, UR9 ;  /* 0x0000000900117c82 */ /* 0x000fe40008000000 */
[----:B------:R1:W-:Y:S02]  /*100e0*/  UTMALDG.4D [UR8], [UR4], desc[UR6] ;  /* 0x00000608040075b4 */ /* 0x0003e40008019000 */
[----:B------:R-:W-:Y:S01]  /*100f0*/  UTMALDG.4D [UR16], [UR4], desc[UR14] ;  /* 0x00000e10040075b4 */ /* 0x000fe20008019000 */
[----:B-1----:R-:W-:Y:S01]  /*10100*/  @P0 R2UR UR13, R6 ;  /* 0x00000000060d02ca */ /* 0x002fe200000e0000 */
[----:B------:R-:W-:Y:S01]  /*10110*/  UIADD3 UR8, UR24, 0x1c400, URZ ;  /* 0x0001c40018087890 */ /* 0x000fe2000fffe03f */
[----:B------:R-:W-:Y:S01]  /*10120*/  @P0 R2UR UR12, R18 ;  /* 0x00000000120c02ca */ /* 0x000fe200000e0000 */
[----:B------:R-:W-:Y:S01]  /*10130*/  UMOV UR10, 0x80 ;  /* 0x00000080000a7882 */ /* 0x000fe20000000000 */
[----:B------:R-:W-:Y:S01]  /*10140*/  @P0 R2UR UR11, R17 ;  /* 0x00000000110b02ca */ /* 0x000fe200000e0000 */
[----:B------:R-:W-:Y:S01]  /*10150*/  UMOV UR6, 0x0 ;  /* 0x0000000000067882 */ /* 0x000fe20000000000 */
[----:B------:R-:W-:-:S11]  /*10160*/  UMOV UR7, 0x12f00000 ;  /* 0x12f0000000077882 */ /* 0x000fd60000000000 */
[----:B------:R1:W-:Y:S02]  /*10170*/  UTMALDG.4D [UR8], [UR4], desc[UR22] ;  /* 0x00001608040075b4 */ /* 0x0003e40008019000 */
[----:B-1----:R-:W-:Y:S01]  /*10180*/  @P0 R2UR UR13, R6 ;  /* 0x00000000060d02ca */ /* 0x002fe200000e0000 */
[----:B------:R-:W-:Y:S01]  /*10190*/  UIADD3 UR8, UR24, 0x20400, URZ ;  /* 0x0002040018087890 */ /* 0x000fe2000fffe03f */
[----:B------:R-:W-:Y:S01]  /*101a0*/  @P0 R2UR UR12, R18 ;  /* 0x00000000120c02ca */ /* 0x000fe200000e0000 */
[----:B------:R-:W-:Y:S01]  /*101b0*/  UMOV UR10, 0xc0 ;  /* 0x000000c0000a7882 */ /* 0x000fe20000000000 */
[----:B------:R-:W-:-:S13]  /*101c0*/  @P0 R2UR UR11, R17 ;  /* 0x00000000110b02ca */ /* 0x000fda00000e0000 */
[----:B------:R0:W-:Y:S01]  /*101d0*/  UTMALDG.4D [UR8], [UR4], desc[UR6] ;  /* 0x00000608040075b4 */ /* 0x0001e20008019000 */
[----:B--2---:R-:W-:-:S04]  /*101e0*/  IADD3 R11, R11, 0x1, RZ ;  /* 0x000000010b0b7810 */ /* 0x004fc80007ffe0ff */
[----:B------:R-:W-:Y:S01]  /*101f0*/  LEA.HI R6, R11, R11, RZ, 0x1 ;  /* 0x0000000b0b067211 */ /* 0x000fe200078f08ff */
[----:B------:R0:W-:Y:S03]  /*10200*/  STL [R1+0x28], R11 ;  /* 0x0000280b01007387 */ /* 0x0001e60000100800 */
[----:B------:R-:W-:-:S05]  /*10210*/  LOP3.LUT R6, R6, 0xfffffffe, RZ, 0xc0, !PT ;  /* 0xfffffffe06067812 */ /* 0x000fca00078ec0ff */
[----:B------:R-:W-:-:S05]  /*10220*/  IMAD.IADD R6, R11, 0x1, -R6 ;  /* 0x000000010b067824 */ /* 0x000fca00078e0a06 */
[----:B------:R-:W-:-:S04]  /*10230*/  SHF.L.U32 R6, R6, 0x1f, RZ ;  /* 0x0000001f06067819 */ /* 0x000fc800000006ff */
[----:B------:R-:W1:Y:S02]  /*10240*/  SYNCS.PHASECHK.TRANS64.TRYWAIT P0, [R9+URZ+0x38820], R6 ;  /* 0x03882006090075a7 */ /* 0x000e64000800017f */
[----:B01----:R-:W-:Y:S05]  /*10250*/  @!P0 BRA `(.L_x_328) ;  /* 0x0000003000dc8947 */ /* 0x003fea0003800000 */
.L_x_396:
[----:B------:R-:W-:Y:S05]  /*10260*/  BSYNC B0 ;  /* 0x0000000000007941 */ /* 0x000fea0003800000 */
.L_x_327:
[----:B0-----:R-:W2:Y:S01]  /*10270*/  LDL.LU R8, [R1+0x24] ;  /* 0x0000240001087983 */ /* 0x001ea20000300800 */
[----:B------:R-:W-:Y:S01]  /*10280*/  BSSY B0, `(.L_x_329) ;  /* 0x00001c6000007945 */ /* 0x000fe20003800000 */
[----:B--2---:R-:W-:-:S13]  /*10290*/  ISETP.GE.AND P0, PT, R8, 0x51, PT ;  /* 0x000000510800780c */ /* 0x004fda0003f06270 */
[----:B------:R-:W-:Y:S05]  /*102a0*/  @!P0 BRA `(.L_x_330) ;  /* 0x0000001c000c8947 */ /* 0x000fea0003800000 */
[----:B------:R-:W2:Y:S01]  /*102b0*/  LDL R8, [R1+0x18] ;  /* 0x0000180001087983 */ /* 0x000ea20000100800 */
[----:B------:R-:W-:Y:S01]  /*102c0*/  IMAD.MOV.U32 R6, RZ, RZ, 0x1 ;  /* 0x00000001ff067424 */ /* 0x000fe200078e00ff */
[----:B------:R-:W-:Y:S01]  /*102d0*/  BSSY B1, `(.L_x_331) ;  /* 0x000009e000017945 */ /* 0x000fe20003800000 */
[----:B--2---:R-:W-:-:S05]  /*102e0*/  IMAD.MOV R14, RZ, RZ, -R8 ;  /* 0x000000ffff0e7224 */ /* 0x004fca00078e0a08 */
[----:B------:R-:W-:-:S05]  /*102f0*/  VIADDMNMX R14, R14, R6, 0xffffffff, !PT ;  /* 0xffffffff0e0e7446 */ /* 0x000fca0007800106 */
[----:B------:R-:W-:-:S05]  /*10300*/  IMAD.IADD R6, R8, 0x1, R14 ;  /* 0x0000000108067824 */ /* 0x000fca00078e020e */
[----:B------:R-:W-:-:S04]  /*10310*/  LOP3.LUT R6, R6, 0x1, RZ, 0xc0, !PT ;  /* 0x0000000106067812 */ /* 0x000fc800078ec0ff */
[----:B------:R-:W-:Y:S01]  /*10320*/  ISETP.NE.U32.AND P0, PT, R6, 0x1, PT ;  /* 0x000000010600780c */ /* 0x000fe20003f05070 */
[----:B------:R-:W-:-:S12]  /*10330*/  VIADD R6, R8, 0xfffffffe ;  /* 0xfffffffe08067836 */ /* 0x000fd80000000000 */
[----:B------:R-:W-:Y:S05]  /*10340*/  @P0 BRA `(.L_x_332) ;  /* 0x0000000800580947 */ /* 0x000fea0003800000 */
[----:B------:R-:W2:Y:S04]  /*10350*/  LDL R9, [R1] ;  /* 0x0000000001097983 */ /* 0x000ea80000100800 */
[----:B------:R-:W3:Y:S01]  /*10360*/  LDL R8, [R1+0x8] ;  /* 0x0000080001087983 */ /* 0x000ee20000100800 */
[----:B------:R-:W-:Y:S01]  /*10370*/  BSSY B2, `(.L_x_333) ;  /* 0x000008f000027945 */ /* 0x000fe20003800000 */
[----:B--2---:R-:W-:-:S04]  /*10380*/  IADD3 R13, R9, 0x1, RZ ;  /* 0x00000001090d7810 */ /* 0x004fc80007ffe0ff */
[----:B------:R-:W-:-:S04]  /*10390*/  ISETP.NE.AND P0, PT, R13, 0x2, PT ;  /* 0x000000020d00780c */ /* 0x000fc80003f05270 */
[----:B------:R-:W-:Y:S02]  /*103a0*/  SEL R15, RZ, 0x1, P0 ;  /* 0x00000001ff0f7807 */ /* 0x000fe40000000000 */
[----:B------:R-:W-:Y:S02]  /*103b0*/  SEL R13, R13, RZ, P0 ;  /* 0x000000ff0d0d7207 */ /* 0x000fe40000000000 */
[----:B---3--:R-:W-:Y:S01]  /*103c0*/  LOP3.LUT R15, R8, R15, RZ, 0x3c, !PT ;  /* 0x0000000f080f7212 */ /* 0x008fe200078e3cff */
[----:B------:R-:W-:Y:S06]  /*103d0*/  @!P6 BRA `(.L_x_334) ;  /* 0x000000080020e947 */ /* 0x000fec0003800000 */
[----:B------:R-:W-:Y:S01]  /*103e0*/  ISETP.NE.U32.AND P0, PT, R2, RZ, PT ;  /* 0x000000ff0200720c */ /* 0x000fe20003f05070 */
[----:B------:R-:W-:-:S03]  /*103f0*/  IMAD.MOV.U32 R8, RZ, RZ, R5 ;  /* 0x000000ffff087224 */ /* 0x000fc600078e0005 */
[----:B------:R-:W-:-:S13]  /*10400*/  ISETP.NE.AND.EX P0, PT, R3, RZ, PT, P0 ;  /* 0x000000ff0300720c */ /* 0x000fda0003f05300 */
[----:B------:R-:W-:Y:S05]  /*10410*/  @!P0 BRA `(.L_x_335) ;  /* 0x0000000000488947 */ /* 0x000fea0003800000 */
[----:B------:R-:W0:Y:S01]  /*10420*/  LDC R18, c[0x0][0x41c] ;  /* 0x00010700ff127b82 */ /* 0x000e220000000800 */
[----:B------:R-:W-:Y:S01]  /*10430*/  ULDC.64 UR4, c[0x0][0x408] ;  /* 0x0001020000047ab9 */ /* 0x000fe20000000a00 */
[----:B------:R-:W-:Y:S01]  /*10440*/  ULDC.64 UR6, c[0x0][0x208] ;  /* 0x0000820000067ab9 */ /* 0x000fe20000000a00 */
[----:B0-----:R-:W-:-:S13]  /*10450*/  ISETP.NE.AND P0, PT, R18, 0x1, PT ;  /* 0x000000011200780c */ /* 0x001fda0003f05270 */
[----:B------:R-:W0:Y:S02]  /*10460*/  @P0 LDC.64 R8, c[0x0][0x420] ;  /* 0x00010800ff080b82 */ /* 0x000e240000000a00 */
[----:B0-----:R-:W-:-:S04]  /*10470*/  @P0 IMAD.HI.U32 R10, R6, R8, RZ ;  /* 0x00000008060a0227 */ /* 0x001fc800078e00ff */
[----:B------:R-:W-:Y:S01]  /*10480*/  IMAD.MOV.U32 R8, RZ, RZ, R6 ;  /* 0x000000ffff087224 */ /* 0x000fe200078e0006 */
[----:B------:R-:W-:Y:S01]  /*10490*/  @P0 SHF.R.U32.HI R8, RZ, R9, R10 ;  /* 0x00000009ff080219 */ /* 0x000fe2000001160a */
[----:B------:R-:W-:-:S03]  /*104a0*/  IMAD R10, R12, UR4, RZ ;  /* 0x000000040c0a7c24 */ /* 0x000fc6000f8e02ff */
[----:B------:R-:W-:Y:S01]  /*104b0*/  SHF.R.S32.HI R9, RZ, 0x1f, R8 ;  /* 0x0000001fff097819 */ /* 0x000fe20000011408 */
[C---:B------:R-:W-:Y:S02]  /*104c0*/  IMAD R17, R0.reuse, UR5, R10 ;  /* 0x0000000500117c24 */ /* 0x040fe4000f8e020a */
[----:B------:R-:W-:-:S04]  /*104d0*/  IMAD.WIDE.U32 R10, R0, UR4, R8 ;  /* 0x00000004000a7c25 */ /* 0x000fc8000f8e0008 */
[----:B------:R-:W-:Y:S01]  /*104e0*/  IMAD.IADD R17, R17, 0x1, R11 ;  /* 0x0000000111117824 */ /* 0x000fe200078e020b */
[----:B------:R-:W-:Y:S01]  /*104f0*/  LEA R2, P0, R10, R2, 0x2 ;  /* 0x000000020a027211 */ /* 0x000fe200078010ff */
[----:B------:R-:W-:-:S03]  /*10500*/  IMAD.MOV R8, RZ, RZ, -R8 ;  /* 0x000000ffff087224 */ /* 0x000fc600078e0a08 */
[----:B------:R-:W-:Y:S01]  /*10510*/  LEA.HI.X R3, R10, R3, R17, 0x2, P0 ;  /* 0x000000030a037211 */ /* 0x000fe200000f1411 */
[----:B------:R-:W-:-:S04]  /*10520*/  IMAD R6, R18, R8, R6 ;  /* 0x0000000812067224 */ /* 0x000fc800078e0206 */
[----:B------:R0:W5:Y:S04]  /*10530*/  LDG.E R8, desc[UR6][R2.64] ;  /* 0x0000000602087981 */ /* 0x000168000c1e1900 */
.L_x_335:
[----:B0-----:R-:W0:Y:S01]  /*10540*/  S2R R3, SR_CgaCtaId ;  /* 0x0000000000037919 */ /* 0x001e220000008800 */
[----:B------:R-:W-:-:S04]  /*10550*/  MOV R2, 0x400 ;  /* 0x0000040000027802 */ /* 0x000fc80000000f00 */
[----:B0-----:R-:W-:Y:S02]  /*10560*/  LEA R2, R3, R2, 0x18 ;  /* 0x0000000203027211 */ /* 0x001fe400078ec0ff */
[----:B------:R-:W-:-:S03]  /*10570*/  SHF.L.U32 R3, R15, 0x1f, RZ ;  /* 0x0000001f0f037819 */ /* 0x000fc600000006ff */
[----:B------:R-:W-:-:S04]  /*10580*/  IMAD R2, R13, 0x8, R2 ;  /* 0x000000080d027824 */ /* 0x000fc800078e0202 */
[----:B------:R-:W0:Y:S02]  /*10590*/  SYNCS.PHASECHK.TRANS64.TRYWAIT P0, [R2+URZ+0x38840], R3 ;  /* 0x03884003020075a7 */ /* 0x000e24000800017f */
[----:B0-----:R-:W-:Y:S05]  /*105a0*/  @!P0 BRA `(.L_x_336) ;  /* 0x0000003000288947 */ /* 0x001fea0003800000 */
.L_x_397:
[----:B------:R-:W1:Y:S02]  /*105b0*/  S2R R9, SR_TID.X ;  /* 0x0000000000097919 */ /* 0x000e640000002100 */
[----:B-1----:R-:W-:-:S04]  /*105c0*/  LOP3.LUT R9, R9, 0x7f, RZ, 0xc0, !PT ;  /* 0x0000007f09097812 */ /* 0x002fc800078ec0ff */
[----:B------:R-:W-:-:S13]  /*105d0*/  ISETP.NE.AND P1, PT, R9, RZ, PT ;  /* 0x000000ff0900720c */ /* 0x000fda0003f25270 */
[----:B------:R-:W-:Y:S05]  /*105e0*/  @P1 BRA `(.L_x_337) ;  /* 0x00000000001c1947 */ /* 0x000fea0003800000 */
[----:B------:R-:W1:Y:S01]  /*105f0*/  S2R R9, SR_TID.X ;  /* 0x0000000000097919 */ /* 0x000e620000002100 */
[----:B0-----:R-:W-:-:S04]  /*10600*/  MOV R3, 0xa000 ;  /* 0x0000a00000037802 */ /* 0x001fc80000000f00 */
[----:B------:R2:W-:Y:S01]  /*10610*/  SYNCS.ARRIVE.TRANS64 RZ, [R2+URZ+0x38830], R3 ;  /* 0x0388300302ff79a7 */ /* 0x0005e2000800003f */
[----:B-1----:R-:W-:-:S04]  /*10620*/  LOP3.LUT R9, R9, 0x1f, RZ, 0xc0, !PT ;  /* 0x0000001f09097812 */ /* 0x002fc800078ec0ff */
[----:B------:R-:W-:-:S13]  /*10630*/  ISETP.NE.AND P0, PT, R9, RZ, PT ;  /* 0x000000ff0900720c */ /* 0x000fda0003f05270 */
[----:B--2---:R-:W-:Y:S05]  /*10640*/  @!P0 BRA `(.L_x_337) ;  /* 0x0000000000048947 */ /* 0x004fea0003800000 */
[----:B------:R-:W-:Y:S01]  /*10650*/  BPT.TRAP 0x1 ;  /* 0x000000040000795c */ /* 0x000fe20000300000 */
.L_x_337:
[----:B------:R-:W2:Y:S04]  /*10660*/  LDL R17, [R1+0x4] ;  /* 0x0000040001117983 */ /* 0x000ea80000100800 */
[----:B------:R-:W3:Y:S01]  /*10670*/  LDL.LU R11, [R1+0x8] ;  /* 0x00000800010b7983 */ /* 0x000ee20000300800 */
[----:B0-----:R-:W-:-:S03]  /*10680*/  MOV R3, 0x400 ;  /* 0x0000040000037802 */ /* 0x001fc60000000f00 */
[----:B------:R-:W4:Y:S01]  /*10690*/  LDL R9, [R1] ;  /* 0x0000000001097983 */ /* 0x000f220000100800 */
[----:B------:R-:W0:Y:S01]  /*106a0*/  S2R R10, SR_CgaCtaId ;  /* 0x00000000000a7919 */ /* 0x000e220000008800 */
[----:B------:R-:W-:Y:S02]  /*106b0*/  R2UR UR9, R2 ;  /* 0x00000000020972ca */ /* 0x000fe400000e0000 */
[----:B------:R-:W-:Y:S01]  /*106c0*/  R2UR UR11, R6 ;  /* 0x00000000060b72ca */ /* 0x000fe200000e0000 */
[----:B------:R-:W-:Y:S01]  /*106d0*/  UIADD3 UR4, UP0, UR36, 0x370, URZ ;  /* 0x0000037024047890 */ /* 0x000fe2000ff1e03f */
[----:B------:R-:W-:Y:S02]  /*106e0*/  R2UR UR12, R4 ;  /* 0x00000000040c72ca */ /* 0x000fe400000e0000 */
[----:B-----5:R-:W-:Y:S02]  /*106f0*/  R2UR UR13, R8 ;  /* 0x00000000080d72ca */ /* 0x020fe400000e0000 */
[----:B0-----:R-:W-:-:S05]  /*10700*/  LEA R3, R10, R3, 0x18 ;  /* 0x000000030a037211 */ /* 0x001fca00078ec0ff */
        /* <DEDUP_REMOVED lines=11> */
[----:B------:R-:W-:Y:S01]  /*107c0*/  VIADD R3, R3, 0x38800 ;  /* 0x0003880003037836 */ /* 0x000fe20000000000 */
[----:B------:R-:W-:Y:S01]  /*107d0*/  UMOV UR18, 0x80 ;  /* 0x0000008000127882 */ /* 0x000fe20000000000 */
[----:B------:R-:W-:Y:S01]  /*107e0*/  UMOV UR19, 0xc0 ;  /* 0x000000c000137882 */ /* 0x000fe20000000000 */
[----:B--2---:R-:W-:-:S13]  /*107f0*/  R2UR UR5, R17 ;  /* 0x00000000110572ca */ /* 0x004fda00000e0000 */
[----:B------:R-:W-:Y:S02]  /*10800*/  UIMAD UR11, UR11, 0x50, UR5 ;  /* 0x000000500b0b78a4 */ /* 0x000fe4000f8e0205 */
[----:B------:R-:W-:Y:S01]  /*10810*/  UIADD3.X UR5, URZ, UR37, URZ, UP0, !UPT ;  /* 0x000000253f057290 */ /* 0x000fe200087fe43f */
[----:B---3--:R-:W-:Y:S01]  /*10820*/  SHF.L.U32 R2, R11, 0x1f, RZ ;  /* 0x0000001f0b027819 */ /* 0x008fe200000006ff */
[----:B----4-:R-:W-:-:S07]  /*10830*/  IMAD R3, R9, 0x8, R3 ;  /* 0x0000000809037824 */ /* 0x010fce00078e0203 */
[----:B------:R0:W-:Y:S02]  /*10840*/  UTMALDG.4D [UR8], [UR4], desc[UR6] ;  /* 0x00000608040075b4 */ /* 0x0001e40008019000 */
[----:B0-----:R-:W-:Y:S01]  /*10850*/  UMOV UR8, UR15 ;  /* 0x0000000f00087c82 */ /* 0x001fe20008000000 */
[----:B------:R-:W-:Y:S02]  /*10860*/  UMOV UR10, UR17 ;  /* 0x00000011000a7c82 */ /* 0x000fe40008000000 */
[----:B------:R0:W-:Y:S02]  /*10870*/  UTMALDG.4D [UR8], [UR4], desc[UR6] ;  /* 0x00000608040075b4 */ /* 0x0001e40008019000 */
[----:B0-----:R-:W-:Y:S01]  /*10880*/  UMOV UR8, UR16 ;  /* 0x0000001000087c82 */ /* 0x001fe20008000000 */
[----:B------:R-:W-:Y:S02]  /*10890*/  UMOV UR10, UR18 ;  /* 0x00000012000a7c82 */ /* 0x000fe40008000000 */
[----:B------:R0:W-:Y:S02]  /*108a0*/  UTMALDG.4D [UR8], [UR4], desc[UR6] ;  /* 0x00000608040075b4 */ /* 0x0001e40008019000 */
[----:B0-----:R-:W-:Y:S01]  /*108b0*/  UMOV UR8, UR14 ;  /* 0x0000000e00087c82 */ /* 0x001fe20008000000 */
[----:B------:R-:W-:-:S02]  /*108c0*/  UMOV UR10, UR19 ;  /* 0x00000013000a7c82 */ /* 0x000fc40008000000 */
[----:B------:R0:W-:Y:S01]  /*108d0*/  UTMALDG.4D [UR8], [UR4], desc[UR6] ;  /* 0x00000608040075b4 */ /* 0x0001e20008019000 */
[----:B------:R-:W1:Y:S02]  /*108e0*/  SYNCS.PHASECHK.TRANS64.TRYWAIT P0, [R3+URZ+0x60], R2 ;  /* 0x00006002030075a7 */ /* 0x000e64000800017f */
[----:B01----:R-:W-:Y:S05]  /*108f0*/  @!P0 BRA `(.L_x_338) ;  /* 0x0000002c00688947 */ /* 0x003fea0003800000 */
.L_x_398:
[----:B------:R-:W-:Y:S05]  /*10900*/  @P1 BRA `(.L_x_339) ;  /* 0x0000000000301947 */ /* 0x000fea0003800000 */
[----:B------:R-:W1:Y:S01]  /*10910*/  S2R R9, SR_TID.X ;  /* 0x0000000000097919 */ /* 0x000e620000002100 */
[----:B------:R-:W-:Y:S01]  /*10920*/  MOV R10, 0x400 ;  /* 0x00000400000a7802 */ /* 0x000fe20000000f00 */
[----:B------:R-:W2:Y:S01]  /*10930*/  S2R R11, SR_CgaCtaId ;  /* 0x00000000000b7919 */ /* 0x000ea20000008800 */
[----:B-1----:R-:W-:Y:S02]  /*10940*/  LOP3.LUT R17, R9, 0x1f, RZ, 0xc0, !PT ;  /* 0x0000001f09117812 */ /* 0x002fe400078ec0ff */
[----:B------:R-:W3:Y:S02]  /*10950*/  LDL R9, [R1] ;  /* 0x0000000001097983 */ /* 0x000ee40000100800 */
[----:B------:R-:W-:Y:S02]  /*10960*/  ISETP.NE.AND P0, PT, R17, RZ, PT ;  /* 0x000000ff1100720c */ /* 0x000fe40003f05270 */
[----:B--2---:R-:W-:Y:S01]  /*10970*/  LEA R10, R11, R10, 0x18 ;  /* 0x0000000a0b0a7211 */ /* 0x004fe200078ec0ff */
[----:B0-----:R-:W-:-:S04]  /*10980*/  IMAD.MOV.U32 R3, RZ, RZ, 0xa000 ;  /* 0x0000a000ff037424 */ /* 0x001fc800078e00ff */
[----:B---3--:R-:W-:-:S04]  /*10990*/  IMAD R2, R9, 0x8, R10 ;  /* 0x0000000809027824 */ /* 0x008fc800078e020a */
[----:B------:R1:W-:Y:S02]  /*109a0*/  SYNCS.ARRIVE.TRANS64 RZ, [R2+URZ+0x38850], R3 ;  /* 0x0388500302ff79a7 */ /* 0x0003e4000800003f */
[----:B------:R-:W-:Y:S05]  /*109b0*/  @!P0 BRA `(.L_x_339) ;  /* 0x0000000000048947 */ /* 0x000fea0003800000 */
[----:B------:R-:W-:Y:S01]  /*109c0*/  BPT.TRAP 0x1 ;  /* 0x000000040000795c */ /* 0x000fe20000300000 */
.L_x_339:
[----:B01----:R-:W2:Y:S01]  /*109d0*/  LDL.LU R2, [R1+0xc] ;  /* 0x00000c0001027983 */ /* 0x003ea20000300800 */
[----:B------:R-:W-:-:S03]  /*109e0*/  MOV R10, 0x400 ;  /* 0x00000400000a7802 */ /* 0x000fc60000000f00 */
[----:B------:R-:W3:Y:S04]  /*109f0*/  LDL.LU R9, [R1] ;  /* 0x0000000001097983 */ /* 0x000ee80000300800 */
[----:B------:R-:W4:Y:S01]  /*10a00*/  LDL R3, [R1+0x4] ;  /* 0x0000040001037983 */ /* 0x000f220000100800 */
[----:B------:R-:W0:Y:S01]  /*10a10*/  S2R R11, SR_CgaCtaId ;  /* 0x00000000000b7919 */ /* 0x000e220000008800 */
[----:B------:R-:W-:Y:S01]  /*10a20*/  R2UR UR13, R5 ;  /* 0x00000000050d72ca */ /* 0x000fe200000e0000 */
[----:B------:R-:W-:Y:S01]  /*10a30*/  UIADD3 UR4, UP0, UR36, 0x470, URZ ;  /* 0x0000047024047890 */ /* 0x000fe2000ff1e03f */
[----:B------:R-:W-:Y:S02]  /*10a40*/  R2UR UR12, R4 ;  /* 0x00000000040c72ca */ /* 0x000fe400000e0000 */
[----:B0-----:R-:W-:Y:S01]  /*10a50*/  LEA R10, R11, R10, 0x18 ;  /* 0x0000000a0b0a7211 */ /* 0x001fe200078ec0ff */
[----:B------:R-:W-:Y:S01]  /*10a60*/  UMOV UR10, URZ ;  /* 0x0000003f000a7c82 */ /* 0x000fe20008000000 */
[----:B------:R-:W-:Y:S01]  /*10a70*/  UMOV UR6, 0x0 ;  /* 0x0000000000067882 */ /* 0x000fe20000000000 */
[----:B------:R-:W-:Y:S01]  /*10a80*/  UMOV UR7, 0x14f00000 ;  /* 0x14f0000000077882 */ /* 0x000fe20000000000 */
[----:B------:R-:W-:Y:S01]  /*10a90*/  UMOV UR17, 0x40 ;  /* 0x0000004000117882 */ /* 0x000fe20000000000 */
[----:B------:R0:W-:Y:S01]  /*10aa0*/  STL [R1+0xc], R6 ;  /* 0x00000c0601007387 */ /* 0x0001e20000100800 */
[----:B------:R-:W-:-:S02]  /*10ab0*/  MOV R5, R8 ;  /* 0x0000000800057202 */ /* 0x000fc40000000f00 */
[----:B--2---:R-:W-:Y:S01]  /*10ac0*/  R2UR UR11, R2 ;  /* 0x00000000020b72ca */ /* 0x004fe200000e0000 */
[----:B---3--:R-:W-:-:S05]  /*10ad0*/  IMAD R2, R9, 0x8, R10 ;  /* 0x0000000809027824 */ /* 0x008fca00078e020a */
[----:B------:R-:W-:Y:S01]  /*10ae0*/  R2UR UR9, R2 ;  /* 0x00000000020972ca */ /* 0x000fe200000e0000 */
[----:B------:R-:W-:Y:S01]  /*10af0*/  IMAD R2, R9, 0xa000, R10 ;  /* 0x0000a00009027824 */ /* 0x000fe200078e020a */
[----:B----4-:R-:W-:-:S04]  /*10b00*/  R2UR UR5, R3 ;  /* 0x00000000030572ca */ /* 0x010fc800000e0000 */
[----:B------:R-:W-:-:S07]  /*10b10*/  R2UR UR16, R2 ;  /* 0x00000000021072ca */ /* 0x000fce00000e0000 */
[----:B------:R-:W-:Y:S02]  /*10b20*/  UIADD3 UR9, UR9, 0x38850, URZ ;  /* 0x0003885009097890 */ /* 0x000fe4000fffe03f */
[----:B------:R-:W-:Y:S02]  /*10b30*/  UIMAD UR11, UR11, 0x50, UR5 ;  /* 0x000000500b0b78a4 */ /* 0x000fe4000f8e0205 */
[----:B------:R-:W-:Y:S02]  /*10b40*/  UIADD3.X UR5, URZ, UR37, URZ, UP0, !UPT ;  /* 0x000000253f057290 */ /* 0x000fe400087fe43f */
[----:B------:R-:W-:Y:S02]  /*10b50*/  UIADD3 UR8, UR16, 0x400, URZ ;  /* 0x0000040010087890 */ /* 0x000fe4000fffe03f */
[----:B------:R-:W-:Y:S02]  /*10b60*/  UIADD3 UR14, UR16, 0x2c00, URZ ;  /* 0x00002c00100e7890 */ /* 0x000fe4000fffe03f */
[----:B------:R-:W-:-:S02]  /*10b70*/  UIADD3 UR15, UR16, 0x5400, URZ ;  /* 0x00005400100f7890 */ /* 0x000fc4000fffe03f */
[----:B------:R-:W-:-:S03]  /*10b80*/  UIADD3 UR16, UR16, 0x7c00, URZ ;  /* 0x00007c0010107890 */ /* 0x000fc6000fffe03f */
        /* <DEDUP_REMOVED lines=12> */
[----:B0-----:R-:W-:Y:S01]  /*10c50*/  NOP ;  /* 0x0000000000007918 */ /* 0x001fe20000000000 */
.L_x_334:
[----:B------:R-:W-:Y:S05]  /*10c60*/  BSYNC B2 ;  /* 0x0000000000027941 */ /* 0x000fea0003800000 */
.L_x_333:
[----:B------:R-:W2:Y:S04]  /*10c70*/  LDL.LU R2, [R1+0x18] ;  /* 0x0000180001027983 */ /* 0x000ea80000300800 */
[----:B------:R0:W-:Y:S04]  /*10c80*/  STL [R1], R13 ;  /* 0x0000000d01007387 */ /* 0x0001e80000100800 */
[----:B------:R0:W-:Y:S02]  /*10c90*/  STL [R1+0x8], R15 ;  /* 0x0000080f01007387 */ /* 0x0001e40000100800 */
[----:B0-2---:R-:W-:-:S07]  /*10ca0*/  VIADD R6, R2, 0xfffffffd ;  /* 0xfffffffd02067836 */ /* 0x005fce0000000000 */
.L_x_332:
[----:B------:R-:W-:Y:S05]  /*10cb0*/  BSYNC B1 ;  /* 0x0000000000017941 */ /* 0x000fea0003800000 */
.L_x_331:
[----:B------:R-:W-:-:S05]  /*10cc0*/  IMAD.MOV R14, RZ, RZ, -R14 ;  /* 0x000000ffff0e7224 */ /* 0x000fca00078e0a0e */
[----:B------:R-:W-:-:S13]  /*10cd0*/  ISETP.NE.AND P0, PT, R7, R14, PT ;  /* 0x0000000e0700720c */ /* 0x000fda0003f05270 */
[----:B------:R-:W-:Y:S05]  /*10ce0*/  @!P0 BRA `(.L_x_330) ;  /* 0x00000010007c8947 */ /* 0x000fea0003800000 */
[----:B------:R-:W-:-:S07]  /*10cf0*/  IMAD.MOV.U32 R10, RZ, RZ, R5 ;  /* 0x000000ffff0a7224 */ /* 0x000fce00078e0005 */
.L_x_354:
[----:B------:R-:W2:Y:S04]  /*10d00*/  LDL R3, [R1] ;  /* 0x0000000001037983 */ /* 0x000ea80000100800 */
[----:B------:R-:W3:Y:S01]  /*10d10*/  LDL R2, [R1+0x8] ;  /* 0x0000080001027983 */ /* 0x000ee20000100800 */
[----:B------:R-:W-:Y:S05]  /*10d20*/  YIELD ;  /* 0x0000000000007946 */ /* 0x000fea0003800000 */
[----:B------:R-:W-:Y:S01]  /*10d30*/  BSSY B1, `(.L_x_340) ;  /* 0x000008a000017945 */ /* 0x000fe20003800000 */
[----:B--2---:R-:W-:-:S05]  /*10d40*/  VIADD R7, R3, 0x1 ;  /* 0x0000000103077836 */ /* 0x004fca0000000000 */
[----:B------:R-:W-:-:S04]  /*10d50*/  ISETP.NE.AND P0, PT, R7, 0x2, PT ;  /* 0x000000020700780c */ /* 0x000fc80003f05270 */
[----:B------:R-:W-:Y:S02]  /*10d60*/  SEL R8, RZ, 0x1, P0 ;  /* 0x00000001ff087807 */ /* 0x000fe40000000000 */
[----:B------:R-:W-:Y:S02]  /*10d70*/  SEL R7, R7, RZ, P0 ;  /* 0x000000ff07077207 */ /* 0x000fe40000000000 */
[----:B---3--:R-:W-:Y:S01]  /*10d80*/  LOP3.LUT R8, R2, R8, RZ, 0x3c, !PT ;  /* 0x0000000802087212 */ /* 0x008fe200078e3cff */
[----:B0-----:R-:W-:Y:S06]  /*10d90*/  @!P6 BRA `(.L_x_341) ;  /* 0x00000008000ce947 */ /* 0x001fec0003800000 */
[----:B------:R-:W-:Y:S01]  /*10da0*/  ULDC.64 UR4, c[0x0][0x3f8] ;  /* 0x0000fe0000047ab9 */ /* 0x000fe20000000a00 */
[----:B------:R-:W-:Y:S01]  /*10db0*/  IMAD.MOV.U32 R9, RZ, RZ, R6 ;  /* 0x000000ffff097224 */ /* 0x000fe200078e0006 */
[----:B------:R-:W-:-:S04]  /*10dc0*/  ISETP.NE.U32.AND P0, PT, RZ, UR4, PT ;  /* 0x00000004ff007c0c */ /* 0x000fc8000bf05070 */
[----:B------:R-:W-:-:S13]  /*10dd0*/  ISETP.NE.AND.EX P0, PT, RZ, UR5, PT, P0 ;  /* 0x00000005ff007c0c */ /* 0x000fda000bf05300 */
[----:B------:R-:W-:Y:S05]  /*10de0*/  @!P0 BRA `(.L_x_342) ;  /* 0x0000000000488947 */ /* 0x000fea0003800000 */
[----:B------:R-:W0:Y:S01]  /*10df0*/  LDC R9, c[0x0][0x41c] ;  /* 0x00010700ff097b82 */ /* 0x000e220000000800 */
[----:B------:R-:W-:Y:S01]  /*10e00*/  ULDC.64 UR6, c[0x0][0x408] ;  /* 0x0001020000067ab9 */ /* 0x000fe20000000a00 */
[----:B------:R-:W-:Y:S01]  /*10e10*/  ULDC.64 UR8, c[0x0][0x208] ;  /* 0x0000820000087ab9 */ /* 0x000fe20000000a00 */
[----:B0-----:R-:W-:-:S13]  /*10e20*/  ISETP.NE.AND P0, PT, R9, 0x1, PT ;  /* 0x000000010900780c */ /* 0x001fda0003f05270 */
[----:B------:R-:W0:Y:S02]  /*10e30*/  @P0 LDC.64 R2, c[0x0][0x420] ;  /* 0x00010800ff020b82 */ /* 0x000e240000000a00 */
[----:B0-----:R-:W-:Y:S01]  /*10e40*/  @P0 IMAD.HI.U32 R10, R6, R2, RZ ;  /* 0x00000002060a0227 */ /* 0x001fe200078e00ff */
[----:B------:R-:W-:-:S04]  /*10e50*/  MOV R2, R6 ;  /* 0x0000000600027202 */ /* 0x000fc80000000f00 */
[----:B------:R-:W-:Y:S01]  /*10e60*/  @P0 SHF.R.U32.HI R2, RZ, R3, R10 ;  /* 0x00000003ff020219 */ /* 0x000fe2000001160a */
[----:B------:R-:W-:-:S04]  /*10e70*/  IMAD R10, R12, UR6, RZ ;  /* 0x000000060c0a7c24 */ /* 0x000fc8000f8e02ff */
[----:B------:R-:W-:Y:S02]  /*10e80*/  IMAD.MOV R3, RZ, RZ, -R2 ;  /* 0x000000ffff037224 */ /* 0x000fe400078e0a02 */
[----:B------:R-:W-:Y:S02]  /*10e90*/  IMAD R10, R0, UR7, R10 ;  /* 0x00000007000a7c24 */ /* 0x000fe4000f8e020a */
[----:B------:R-:W-:Y:S01]  /*10ea0*/  IMAD R9, R9, R3, R6 ;  /* 0x0000000309097224 */ /* 0x000fe200078e0206 */
[----:B------:R-:W-:-:S03]  /*10eb0*/  SHF.R.S32.HI R3, RZ, 0x1f, R2 ;  /* 0x0000001fff037819 */ /* 0x000fc60000011402 */
[----:B------:R-:W-:-:S04]  /*10ec0*/  IMAD.WIDE.U32 R2, R0, UR6, R2 ;  /* 0x0000000600027c25 */ /* 0x000fc8000f8e0002 */
[----:B------:R-:W-:Y:S01]  /*10ed0*/  IMAD.IADD R3, R10, 0x1, R3 ;  /* 0x000000010a037824 */ /* 0x000fe200078e0203 */
[----:B------:R-:W-:-:S04]  /*10ee0*/  LEA R10, P0, R2, UR4, 0x2 ;  /* 0x00000004020a7c11 */ /* 0x000fc8000f8010ff */
[----:B------:R-:W-:-:S05]  /*10ef0*/  LEA.HI.X R11, R2, UR5, R3, 0x2, P0 ;  /* 0x00000005020b7c11 */ /* 0x000fca00080f1403 */
[----:B------:R0:W5:Y:S04]  /*10f00*/  LDG.E R10, desc[UR8][R10.64] ;  /* 0x000000080a0a7981 */ /* 0x000168000c1e1900 */
.L_x_342:
[----:B------:R-:W1:Y:S01]  /*10f10*/  S2R R3, SR_CgaCtaId ;  /* 0x0000000000037919 */ /* 0x000e620000008800 */
[----:B------:R-:W-:-:S04]  /*10f20*/  MOV R2, 0x400 ;  /* 0x0000040000027802 */ /* 0x000fc80000000f00 */
[----:B-1----:R-:W-:Y:S02]  /*10f30*/  LEA R2, R3, R2, 0x18 ;  /* 0x0000000203027211 */ /* 0x002fe400078ec0ff */
[----:B------:R-:W-:-:S03]  /*10f40*/  SHF.L.U32 R3, R8, 0x1f, RZ ;  /* 0x0000001f08037819 */ /* 0x000fc600000006ff */
[----:B------:R-:W-:-:S04]  /*10f50*/  IMAD R2, R7, 0x8, R2 ;  /* 0x0000000807027824 */ /* 0x000fc800078e0202 */
[----:B------:R-:W1:Y:S02]  /*10f60*/  SYNCS.PHASECHK.TRANS64.TRYWAIT P0, [R2+URZ+0x38840], R3 ;  /* 0x03884003020075a7 */ /* 0x000e64000800017f */
[----:B-1----:R-:W-:Y:S05]  /*10f70*/  @!P0 BRA `(.L_x_343) ;  /* 0x0000002400dc8947 */ /* 0x002fea0003800000 */
.L_x_399:
[----:B0-----:R-:W0:Y:S02]  /*10f80*/  S2R R11, SR_TID.X ;  /* 0x00000000000b7919 */ /* 0x001e240000002100 */
[----:B0-----:R-:W-:-:S04]  /*10f90*/  LOP3.LUT R11, R11, 0x7f, RZ, 0xc0, !PT ;  /* 0x0000007f0b0b7812 */ /* 0x001fc800078ec0ff */
[----:B------:R-:W-:-:S13]  /*10fa0*/  ISETP.NE.AND P0, PT, R11, RZ, PT ;  /* 0x000000ff0b00720c */ /* 0x000fda0003f05270 */
[----:B------:R-:W-:Y:S05]  /*10fb0*/  @P0 BRA `(.L_x_344) ;  /* 0x00000000001c0947 */ /* 0x000fea0003800000 */
[----:B------:R-:W0:Y:S01]  /*10fc0*/  S2R R11, SR_TID.X ;  /* 0x00000000000b7919 */ /* 0x000e220000002100 */
[----:B-1----:R-:W-:-:S04]  /*10fd0*/  IMAD.MOV.U32 R3, RZ, RZ, 0xa000 ;  /* 0x0000a000ff037424 */ /* 0x002fc800078e00ff */
[----:B------:R2:W-:Y:S01]  /*10fe0*/  SYNCS.ARRIVE.TRANS64 RZ, [R2+URZ+0x38830], R3 ;  /* 0x0388300302ff79a7 */ /* 0x0005e2000800003f */
[----:B0-----:R-:W-:-:S04]  /*10ff0*/  LOP3.LUT R11, R11, 0x1f, RZ, 0xc0, !PT ;  /* 0x0000001f0b0b7812 */ /* 0x001fc800078ec0ff */
[----:B------:R-:W-:-:S13]  /*11000*/  ISETP.NE.AND P1, PT, R11, RZ, PT ;  /* 0x000000ff0b00720c */ /* 0x000fda0003f25270 */
[----:B--2---:R-:W-:Y:S05]  /*11010*/  @!P1 BRA `(.L_x_344) ;  /* 0x0000000000049947 */ /* 0x004fea0003800000 */
[----:B------:R-:W-:Y:S01]  /*11020*/  BPT.TRAP 0x1 ;  /* 0x000000040000795c */ /* 0x000fe20000300000 */
.L_x_344:
[----:B------:R-:W2:Y:S04]  /*11030*/  LDL R15, [R1+0x4] ;  /* 0x00000400010f7983 */ /* 0x000ea80000100800 */
[----:B-1----:R-:W3:Y:S01]  /*11040*/  LDL.LU R3, [R1+0x8] ;  /* 0x0000080001037983 */ /* 0x002ee20000300800 */
[----:B------:R-:W-:-:S03]  /*11050*/  MOV R13, 0x400 ;  /* 0x00000400000d7802 */ /* 0x000fc60000000f00 */
        /* <DEDUP_REMOVED lines=25> */
[----:B---3--:R-:W-:Y:S02]  /*111f0*/  SHF.L.U32 R3, R3, 0x1f, RZ ;  /* 0x0000001f03037819 */ /* 0x008fe400000006ff */
[----:B----4-:R-:W-:-:S06]  /*11200*/  LEA R2, R11, R2, 0x3 ;  /* 0x000000020b027211 */ /* 0x010fcc00078e18ff */
        /* <DEDUP_REMOVED lines=12> */
.L_x_400:
        /* <DEDUP_REMOVED lines=8> */
.L_x_346:
[----:B------:R-:W2:Y:S01]  /*11350*/  LDL.LU R15, [R1+0xc] ;  /* 0x00000c00010f7983 */ /* 0x000ea20000300800 */
[----:B------:R-:W-:-:S03]  /*11360*/  MOV R13, 0x400 ;  /* 0x00000400000d7802 */ /* 0x000fc60000000f00 */
[----:B0-----:R-:W3:Y:S04]  /*11370*/  LDL.LU R3, [R1] ;  /* 0x0000000001037983 */ /* 0x001ee80000300800 */
[----:B------:R-:W4:Y:S01]  /*11380*/  LDL R11, [R1+0x4] ;  /* 0x00000400010b7983 */ /* 0x000f220000100800 */
[----:B------:R-:W0:Y:S01]  /*11390*/  S2R R14, SR_CgaCtaId ;  /* 0x00000000000e7919 */ /* 0x000e220000008800 */
[----:B------:R-:W-:Y:S01]  /*113a0*/  R2UR UR9, R2 ;  /* 0x00000000020972ca */ /* 0x000fe200000e0000 */
[----:B------:R-:W-:Y:S01]  /*113b0*/  UIADD3 UR4, UP0, UR36, 0x470, URZ ;  /* 0x0000047024047890 */ /* 0x000fe2000ff1e03f */
[----:B------:R-:W-:Y:S02]  /*113c0*/  R2UR UR13, R5 ;  /* 0x00000000050d72ca */ /* 0x000fe400000e0000 */
[----:B------:R-:W-:-:S02]  /*113d0*/  R2UR UR12, R4 ;  /* 0x00000000040c72ca */ /* 0x000fc400000e0000 */
[----:B0-----:R-:W-:-:S07]  /*113e0*/  LEA R13, R14, R13, 0x18 ;  /* 0x0000000d0e0d7211 */ /* 0x001fce00078ec0ff */
[----:B------:R-:W-:Y:S01]  /*113f0*/  UIADD3 UR9, UR9, 0x50, URZ ;  /* 0x0000005009097890 */ /* 0x000fe2000fffe03f */
[----:B------:R-:W-:Y:S01]  /*11400*/  UMOV UR10, URZ ;  /* 0x0000003f000a7c82 */ /* 0x000fe20008000000 */
[----:B------:R-:W-:Y:S01]  /*11410*/  UMOV UR6, 0x0 ;  /* 0x0000000000067882 */ /* 0x000fe20000000000 */
[----:B------:R-:W-:Y:S01]  /*11420*/  UMOV UR7, 0x14f00000 ;  /* 0x14f0000000077882 */ /* 0x000fe20000000000 */
[----:B------:R-:W-:Y:S01]  /*11430*/  UMOV UR17, 0x40 ;  /* 0x0000004000117882 */ /* 0x000fe20000000000 */
[----:B------:R0:W-:Y:S01]  /*11440*/  STL [R1+0xc], R9 ;  /* 0x00000c0901007387 */ /* 0x0001e20000100800 */
[----:B------:R-:W-:Y:S01]  /*11450*/  IMAD.MOV.U32 R5, RZ, RZ, R10 ;  /* 0x000000ffff057224 */ /* 0x000fe200078e000a */
[----:B--2---:R-:W-:Y:S01]  /*11460*/  R2UR UR11, R15 ;  /* 0x000000000f0b72ca */ /* 0x004fe200000e0000 */
[----:B---3--:R-:W-:Y:S01]  /*11470*/  IMAD R3, R3, 0xa000, R13 ;  /* 0x0000a00003037824 */ /* 0x008fe200078e020d */
[----:B----4-:R-:W-:-:S04]  /*11480*/  R2UR UR5, R11 ;  /* 0x000000000b0572ca */ /* 0x010fc800000e0000 */
[----:B------:R-:W-:-:S09]  /*11490*/  R2UR UR14, R3 ;  /* 0x00000000030e72ca */ /* 0x000fd200000e0000 */
[----:B------:R-:W-:-:S04]  /*114a0*/  UIMAD UR11, UR11, 0x50, UR5 ;  /* 0x000000500b0b78a4 */ /* 0x000fc8000f8e0205 */
[----:B------:R-:W-:Y:S02]  /*114b0*/  UIADD3 UR8, UR14, 0x400, URZ ;  /* 0x000004000e087890 */ /* 0x000fe4000fffe03f */
[----:B------:R-:W-:Y:S02]  /*114c0*/  UIADD3.X UR5, URZ, UR37, URZ, UP0, !UPT ;  /* 0x000000253f057290 */ /* 0x000fe400087fe43f */
[----:B------:R-:W-:Y:S02]  /*114d0*/  UIADD3 UR15, UR14, 0x2c00, URZ ;  /* 0x00002c000e0f7890 */ /* 0x000fe4000fffe03f */
[----:B------:R-:W-:Y:S02]  /*114e0*/  UIADD3 UR16, UR14, 0x5400, URZ ;  /* 0x000054000e107890 */ /* 0x000fe4000fffe03f */
        /* <DEDUP_REMOVED lines=14> */
.L_x_341:
[----:B------:R-:W-:Y:S05]  /*115d0*/  BSYNC B1 ;  /* 0x0000000000017941 */ /* 0x000fea0003800000 */
.L_x_340:
[----:B------:R-:W-:Y:S01]  /*115e0*/  VIADD R2, R7, 0x1 ;  /* 0x0000000107027836 */ /* 0x000fe20000000000 */
[----:B------:R-:W-:Y:S04]  /*115f0*/  BSSY B1, `(.L_x_347) ;  /* 0x000008a000017945 */ /* 0x000fe80003800000 */
[----:B------:R-:W-:-:S04]  /*11600*/  ISETP.NE.AND P0, PT, R2, 0x2, PT ;  /* 0x000000020200780c */ /* 0x000fc80003f05270 */
[----:B------:R-:W-:Y:S02]  /*11610*/  SEL R3, RZ, 0x1, P0 ;  /* 0x00000001ff037807 */ /* 0x000fe40000000000 */
[----:B------:R-:W-:Y:S02]  /*11620*/  SEL R14, R2, RZ, P0 ;  /* 0x000000ff020e7207 */ /* 0x000fe40000000000 */
[----:B------:R-:W-:-:S05]  /*11630*/  LOP3.LUT R13, R8, R3, RZ, 0x3c, !PT ;  /* 0x00000003080d7212 */ /* 0x000fca00078e3cff */
[----:B------:R0:W-:Y:S04]  /*11640*/  STL [R1+0x8], R13 ;  /* 0x0000080d01007387 */ /* 0x0001e80000100800 */
[----:B------:R0:W-:Y:S01]  /*11650*/  STL [R1], R14 ;  /* 0x0000000e01007387 */ /* 0x0001e20000100800 */
[----:B------:R-:W-:Y:S05]  /*11660*/  @!P6 BRA `(.L_x_348) ;  /* 0x000000080008e947 */ /* 0x000fea0003800000 */
[----:B------:R-:W-:Y:S01]  /*11670*/  ULDC.64 UR4, c[0x0][0x3f8] ;  /* 0x0000fe0000047ab9 */ /* 0x000fe20000000a00 */
[----:B------:R-:W-:Y:S01]  /*11680*/  VIADD R9, R6, 0xffffffff ;  /* 0xffffffff06097836 */ /* 0x000fe20000000000 */
[----:B------:R-:W-:-:S04]  /*11690*/  ISETP.NE.U32.AND P0, PT, RZ, UR4, PT ;  /* 0x00000004ff007c0c */ /* 0x000fc8000bf05070 */
[----:B------:R-:W-:-:S13]  /*116a0*/  ISETP.NE.AND.EX P0, PT, RZ, UR5, PT, P0 ;  /* 0x00000005ff007c0c */ /* 0x000fda000bf05300 */
[----:B------:R-:W-:Y:S05]  /*116b0*/  @!P0 BRA `(.L_x_349) ;  /* 0x0000000000488947 */ /* 0x000fea0003800000 */
        /* <DEDUP_REMOVED lines=15> */
[----:B------:R-:W-:-:S04]  /*117b0*/  LEA R10, P0, R2, UR4, 0x2 ;  /* 0x00000004020a7c11 */ /* 0x000fc8000f8010ff */
[----:B------:R-:W-:-:S05]  /*117c0*/  LEA.HI.X R11, R2, UR5, R3, 0x2, P0 ;  /* 0x00000005020b7c11 */ /* 0x000fca00080f1403 */
[----:B------:R1:W5:Y:S04]  /*117d0*/  LDG.E R10, desc[UR8][R10.64] ;  /* 0x000000080a0a7981 */ /* 0x000368000c1e1900 */
.L_x_349:
[----:B------:R-:W2:Y:S01]  /*117e0*/  S2R R3, SR_CgaCtaId ;  /* 0x0000000000037919 */ /* 0x000ea20000008800 */
[----:B------:R-:W-:-:S04]  /*117f0*/  MOV R2, 0x400 ;  /* 0x0000040000027802 */ /* 0x000fc80000000f00 */
[----:B--2---:R-:W-:Y:S02]  /*11800*/  LEA R2, R3, R2, 0x18 ;  /* 0x0000000203027211 */ /* 0x004fe400078ec0ff */
[----:B------:R-:W-:-:S03]  /*11810*/  SHF.L.U32 R3, R13, 0x1f, RZ ;  /* 0x0000001f0d037819 */ /* 0x000fc600000006ff */
[----:B------:R-:W-:-:S04]  /*11820*/  IMAD R2, R14, 0x8, R2 ;  /* 0x000000080e027824 */ /* 0x000fc800078e0202 */
[----:B------:R-:W2:Y:S02]  /*11830*/  SYNCS.PHASECHK.TRANS64.TRYWAIT P0, [R2+URZ+0x38840], R3 ;  /* 0x03884003020075a7 */ /* 0x000ea4000800017f */
[----:B--2---:R-:W-:Y:S05]  /*11840*/  @!P0 BRA `(.L_x_350) ;  /* 0x0000001c00d08947 */ /* 0x004fea0003800000 */
.L_x_401:
        /* <DEDUP_REMOVED lines=11> */
.L_x_351:
[----:B0-----:R-:W3:Y:S01]  /*11900*/  LDL R13, [R1] ;  /* 0x00000000010d7983 */ /* 0x001ee20000100800 */
[----:B------:R-:W-:-:S03]  /*11910*/  MOV R14, 0x400 ;  /* 0x00000400000e7802 */ /* 0x000fc60000000f00 */
[----:B------:R-:W4:Y:S01]  /*11920*/  LDL R11, [R1+0x4] ;  /* 0x00000400010b7983 */ /* 0x000f220000100800 */
[----:B------:R-:W0:Y:S01]  /*11930*/  S2R R15, SR_CgaCtaId ;  /* 0x00000000000f7919 */ /* 0x000e220000008800 */
[----:B------:R-:W-:Y:S01]  /*11940*/  R2UR UR11, R9 ;  /* 0x00000000090b72ca */ /* 0x000fe200000e0000 */
[----:B------:R-:W-:Y:S01]  /*11950*/  UIADD3 UR4, UP0, UR36, 0x370, URZ ;  /* 0x0000037024047890 */ /* 0x000fe2000ff1e03f */
[----:B------:R-:W-:Y:S02]  /*11960*/  R2UR UR12, R4 ;  /* 0x00000000040c72ca */ /* 0x000fe400000e0000 */
[----:B0-----:R-:W-:-:S05]  /*11970*/  LEA R14, R15, R14, 0x18 ;  /* 0x0000000e0f0e7211 */ /* 0x001fca00078ec0ff */
[----:B--2---:R-:W-:Y:S01]  /*11980*/  VIADD R2, R14, 0x38800 ;  /* 0x000388000e027836 */ /* 0x004fe20000000000 */
[----:B-----5:R-:W-:Y:S01]  /*11990*/  R2UR UR13, R10 ;  /* 0x000000000a0d72ca */ /* 0x020fe200000e0000 */
[----:B------:R-:W-:Y:S01]  /*119a0*/  UMOV UR10, URZ ;  /* 0x0000003f000a7c82 */ /* 0x000fe20008000000 */
[----:B------:R-:W-:Y:S01]  /*119b0*/  UMOV UR6, 0x0 ;  /* 0x0000000000067882 */ /* 0x000fe20000000000 */
[----:B------:R-:W-:Y:S01]  /*119c0*/  UMOV UR7, 0x14f00000 ;  /* 0x14f0000000077882 */ /* 0x000fe20000000000 */
[----:B------:R-:W-:Y:S01]  /*119d0*/  UMOV UR17, 0x40 ;  /* 0x0000004000117882 */ /* 0x000fe20000000000 */
[----:B------:R-:W-:Y:S01]  /*119e0*/  UMOV UR18, 0x80 ;  /* 0x0000008000127882 */ /* 0x000fe20000000000 */
[----:B------:R-:W-:Y:S01]  /*119f0*/  UMOV UR19, 0xc0 ;  /* 0x000000c000137882 */ /* 0x000fe20000000000 */
[----:B------:R-:W-:Y:S01]  /*11a00*/  SHF.L.U32 R8, R8, 0x1f, RZ ;  /* 0x0000001f08087819 */ /* 0x000fe200000006ff */
        /* <DEDUP_REMOVED lines=12> */
[----:B------:R0:W-:Y:S01]  /*11ad0*/  UTMALDG.4D [UR8], [UR4], desc[UR6] ;  /* 0x00000608040075b4 */ /* 0x0001e20008019000 */
[----:B------:R-:W-:Y:S01]  /*11ae0*/  LEA R2, R7, R2, 0x3 ;  /* 0x0000000207027211 */ /* 0x000fe200078e18ff */
        /* <DEDUP_REMOVED lines=11> */
.L_x_402:
[----:B------:R-:W-:Y:S05]  /*11ba0*/  @P0 BRA `(.L_x_353) ;  /* 0x00000000001c0947 */ /* 0x000fea0003800000 */
[----:B------:R-:W1:Y:S02]  /*11bb0*/  S2R R3, SR_TID.X ;  /* 0x0000000000037919 */ /* 0x000e640000002100 */
[----:B-1----:R-:W-:-:S04]  /*11bc0*/  LOP3.LUT R3, R3, 0x1f, RZ, 0xc0, !PT ;  /* 0x0000001f03037812 */ /* 0x002fc800078ec0ff */
[----:B------:R-:W-:Y:S01]  /*11bd0*/  ISETP.NE.AND P1, PT, R3, RZ, PT ;  /* 0x000000ff0300720c */ /* 0x000fe20003f25270 */
[----:B------:R-:W-:-:S04]  /*11be0*/  IMAD.MOV.U32 R3, RZ, RZ, 0xa000 ;  /* 0x0000a000ff037424 */ /* 0x000fc800078e00ff */
[----:B------:R1:W-:Y:S08]  /*11bf0*/  SYNCS.ARRIVE.TRANS64 RZ, [R2+URZ+0x50], R3 ;  /* 0x0000500302ff79a7 */ /* 0x0003f0000800003f */
[----:B------:R-:W-:Y:S05]  /*11c00*/  @!P1 BRA `(.L_x_353) ;  /* 0x0000000000049947 */ /* 0x000fea0003800000 */
[----:B------:R-:W-:Y:S01]  /*11c10*/  BPT.TRAP 0x1 ;  /* 0x000000040000795c */ /* 0x000fe20000300000 */
.L_x_353:
[----:B------:R-:W2:Y:S01]  /*11c20*/  LDL.LU R13, [R1+0xc] ;  /* 0x00000c00010d7983 */ /* 0x000ea20000300800 */
[----:B0-----:R-:W-:-:S03]  /*11c30*/  MOV R8, 0x400 ;  /* 0x0000040000087802 */ /* 0x001fc60000000f00 */
[----:B-1----:R-:W3:Y:S01]  /*11c40*/  LDL R3, [R1+0x4] ;  /* 0x0000040001037983 */ /* 0x002ee20000100800 */
[----:B------:R-:W0:Y:S01]  /*11c50*/  S2R R11, SR_CgaCtaId ;  /* 0x00000000000b7919 */ /* 0x000e220000008800 */
[----:B------:R-:W-:Y:S01]  /*11c60*/  R2UR UR9, R2 ;  /* 0x00000000020972ca */ /* 0x000fe200000e0000 */
[----:B------:R-:W-:Y:S01]  /*11c70*/  UIADD3 UR4, UP0, UR36, 0x470, URZ ;  /* 0x0000047024047890 */ /* 0x000fe2000ff1e03f */
[----:B------:R-:W-:Y:S02]  /*11c80*/  R2UR UR13, R5 ;  /* 0x00000000050d72ca */ /* 0x000fe400000e0000 */
[----:B------:R-:W-:Y:S02]  /*11c90*/  R2UR UR12, R4 ;  /* 0x00000000040c72ca */ /* 0x000fe400000e0000 */
        /* <DEDUP_REMOVED lines=12> */
[----:B------:R1:W-:Y:S01]  /*11d60*/  STL [R1+0xc], R9 ;  /* 0x00000c0901007387 */ /* 0x0003e20000100800 */
[----:B------:R-:W-:Y:S01]  /*11d70*/  IMAD.MOV.U32 R5, RZ, RZ, R10 ;  /* 0x000000ffff057224 */ /* 0x000fe200078e000a */
[----:B--2---:R-:W-:Y:S02]  /*11d80*/  R2UR UR11, R13 ;  /* 0x000000000d0b72ca */ /* 0x004fe400000e0000 */
[----:B---3--:R-:W-:-:S13]  /*11d90*/  R2UR UR5, R3 ;  /* 0x00000000030572ca */ /* 0x008fda00000e0000 */
[----:B------:R-:W-:Y:S02]  /*11da0*/  UIMAD UR11, UR11, 0x50, UR5 ;  /* 0x000000500b0b78a4 */ /* 0x000fe4000f8e0205 */
[----:B------:R-:W-:-:S09]  /*11db0*/  UIADD3.X UR5, URZ, UR37, URZ, UP0, !UPT ;  /* 0x000000253f057290 */ /* 0x000fd200087fe43f */
[----:B------:R0:W-:Y:S02]  /*11dc0*/  UTMALDG.4D [UR8], [UR4], desc[UR6] ;  /* 0x00000608040075b4 */ /* 0x0001e40008019000 */
[----:B0-----:R-:W-:Y:S01]  /*11dd0*/  UMOV UR8, UR14 ;  /* 0x0000000e00087c82 */ /* 0x001fe20008000000 */
[----:B------:R-:W-:Y:S01]  /*11de0*/  UMOV UR10, UR17 ;  /* 0x00000011000a7c82 */ /* 0x000fe20008000000 */
[----:B------:R-:W-:Y:S01]  /*11df0*/  UMOV UR14, 0x80 ;  /* 0x00000080000e7882 */ /* 0x000fe20000000000 */
        /* <DEDUP_REMOVED lines=8> */
[----:B-1----:R-:W-:Y:S01]  /*11e80*/  NOP ;  /* 0x0000000000007918 */ /* 0x002fe20000000000 */
.L_x_348:
[----:B------:R-:W-:Y:S05]  /*11e90*/  BSYNC B1 ;  /* 0x0000000000017941 */ /* 0x000fea0003800000 */
.L_x_347:
[C---:B------:R-:W-:Y:S01]  /*11ea0*/  ISETP.GT.AND P0, PT, R6.reuse, 0x1, PT ;  /* 0x000000010600780c */ /* 0x040fe20003f04270 */
[----:B------:R-:W-:-:S04]  /*11eb0*/  VIADD R2, R6, 0xfffffffe ;  /* 0xfffffffe06027836 */ /* 0x000fc80000000000 */
[----:B------:R-:W-:-:S08]  /*11ec0*/  IMAD.MOV.U32 R6, RZ, RZ, R2 ;  /* 0x000000ffff067224 */ /* 0x000fd000078e0002 */
[----:B------:R-:W-:Y:S05]  /*11ed0*/  @P0 BRA `(.L_x_354) ;  /* 0xffffffec00880947 */ /* 0x000fea000383ffff */
.L_x_330:
[----:B------:R-:W-:Y:S05]  /*11ee0*/  BSYNC B0 ;  /* 0x0000000000007941 */ /* 0x000fea0003800000 */
.L_x_329:
[----:B------:R-:W1:Y:S01]  /*11ef0*/  S2R R2, SR_TID.X ;  /* 0x0000000000027919 */ /* 0x000e620000002100 */
[----:B------:R-:W-:Y:S01]  /*11f00*/  BSSY B0, `(.L_x_355) ;  /* 0x0000011000007945 */ /* 0x000fe20003800000 */
[----:B-1----:R-:W-:-:S04]  /*11f10*/  LOP3.LUT R2, R2, 0x1f, RZ, 0xc0, !PT ;  /* 0x0000001f02027812 */ /* 0x002fc800078ec0ff */
[----:B------:R-:W-:-:S13]  /*11f20*/  ISETP.NE.AND P0, PT, R2, RZ, PT ;  /* 0x000000ff0200720c */ /* 0x000fda0003f05270 */
[----:B------:R-:W-:Y:S05]  /*11f30*/  @P0 BRA `(.L_x_356) ;  /* 0x0000000000340947 */ /* 0x000fea0003800000 */
[----:B------:R-:W1:Y:S01]  /*11f40*/  S2R R9, SR_LANEID ;  /* 0x0000000000097919 */ /* 0x000e620000000000 */
[----:B------:R-:W-:Y:S01]  /*11f50*/  VOTEU.ANY UR4, UPT, PT ;  /* 0x0000000000047886 */ /* 0x000fe200038e0100 */
[----:B------:R-:W2:Y:S01]  /*11f60*/  LDC.64 R2, c[0x0][0xc38] ;  /* 0x00030e00ff027b82 */ /* 0x000ea20000000a00 */
[----:B------:R-:W1:Y:S01]  /*11f70*/  FLO.U32 R0, UR4 ;  /* 0x0000000400007d00 */ /* 0x000e6200080e0000 */
[----:B------:R-:W-:-:S07]  /*11f80*/  ULDC.64 UR6, c[0x0][0x208] ;  /* 0x0000820000067ab9 */ /* 0x000fce0000000a00 */
[----:B------:R-:W2:Y:S01]  /*11f90*/  POPC R7, UR4 ;  /* 0x0000000400077d09 */ /* 0x000ea20008000000 */
[----:B-1----:R-:W-:-:S13]  /*11fa0*/  ISETP.EQ.U32.AND P0, PT, R0, R9, PT ;  /* 0x000000090000720c */ /* 0x002fda0003f02070 */
[----:B--2---:R-:W2:Y:S01]  /*11fb0*/  @P0 ATOMG.E.ADD.STRONG.GPU PT, R3, desc[UR6][R2.64], R7 ;  /* 0x00000007020309a8 */ /* 0x004ea200081ee1c6 */
[----:B------:R-:W1:Y:S02]  /*11fc0*/  S2R R6, SR_LTMASK ;  /* 0x0000000000067919 */ /* 0x000e640000003900 */
[----:B-1----:R-:W-:-:S04]  /*11fd0*/  LOP3.LUT R6, R6, UR4, RZ, 0xc0, !PT ;  /* 0x0000000406067c12 */ /* 0x002fc8000f8ec0ff */
[----:B------:R-:W1:Y:S01]  /*11fe0*/  POPC R9, R6 ;  /* 0x0000000600097309 */ /* 0x000e620000000000 */
[----:B--2---:R-:W1:Y:S02]  /*11ff0*/  SHFL.IDX PT, R0, R3, R0, 0x1f ;  /* 0x00001f0003007589 */ /* 0x004e6400000e0000 */
[----:B-1----:R-:W-:-:S07]  /*12000*/  IADD3 R16, R0, UR38, R9 ;  /* 0x0000002600107c10 */ /* 0x002fce000fffe009 */
.L_x_356:
[----:B------:R-:W-:Y:S05]  /*12010*/  BSYNC B0 ;  /* 0x0000000000007941 */ /* 0x000fea0003800000 */
.L_x_355:
[----:B------:R-:W-:Y:S04]  /*12020*/  BSSY B0, `(.L_x_357) ;  /* 0x000003c000007945 */ /* 0x000fe80003800000 */
[----:B------:R-:W-:Y:S05]  /*12030*/  @!P6 BRA `(.L_x_358) ;  /* 0x0000000000e8e947 */ /* 0x000fea0003800000 */
[----:B------:R-:W2:Y:S01]  /*12040*/  LDL R2, [R1] ;  /* 0x0000000001027983 */ /* 0x000ea20000100800 */
[----:B------:R-:W-:-:S03]  /*12050*/  MOV R3, 0x400 ;  /* 0x0000040000037802 */ /* 0x000fc60000000f00 */
[----:B------:R-:W3:Y:S01]  /*12060*/  LDL R0, [R1+0x8] ;  /* 0x0000080001007983 */ /* 0x000ee20000100800 */
[----:B------:R-:W1:Y:S02]  /*12070*/  S2R R6, SR_CgaCtaId ;  /* 0x0000000000067919 */ /* 0x000e640000008800 */
[----:B-1----:R-:W-:-:S05]  /*12080*/  LEA R3, R6, R3, 0x18 ;  /* 0x0000000306037211 */ /* 0x002fca00078ec0ff */
[----:B--2---:R-:W-:Y:S01]  /*12090*/  IMAD R3, R2, 0x8, R3 ;  /* 0x0000000802037824 */ /* 0x004fe200078e0203 */
[----:B---3--:R-:W-:-:S04]  /*120a0*/  SHF.L.U32 R0, R0, 0x1f, RZ ;  /* 0x0000001f00007819 */ /* 0x008fc800000006ff */
[----:B------:R-:W1:Y:S02]  /*120b0*/  SYNCS.PHASECHK.TRANS64.TRYWAIT P0, [R3+URZ+0x38860], R0 ;  /* 0x03886000030075a7 */ /* 0x000e64000800017f */
[----:B-1----:R-:W-:Y:S05]  /*120c0*/  @!P0 BRA `(.L_x_359) ;  /* 0x0000001400d88947 */ /* 0x002fea0003800000 */
.L_x_403:
[----:B------:R-:W2:Y:S02]  /*120d0*/  S2R R2, SR_TID.X ;  /* 0x0000000000027919 */ /* 0x000ea40000002100 */
[----:B--2---:R-:W-:-:S04]  /*120e0*/  LOP3.LUT R2, R2, 0x7f, RZ, 0xc0, !PT ;  /* 0x0000007f02027812 */ /* 0x004fc800078ec0ff */
[----:B------:R-:W-:-:S13]  /*120f0*/  ISETP.NE.AND P0, PT, R2, RZ, PT ;  /* 0x000000ff0200720c */ /* 0x000fda0003f05270 */
        /* <DEDUP_REMOVED lines=8> */
.L_x_360:
[----:B-1----:R-:W2:Y:S01]  /*12180*/  LDL R0, [R1] ;  /* 0x0000000001007983 */ /* 0x002ea20000100800 */
[----:B------:R-:W-:-:S03]  /*12190*/  MOV R7, 0x400 ;  /* 0x0000040000077802 */ /* 0x000fc60000000f00 */
[----:B------:R-:W3:Y:S04]  /*121a0*/  LDL.LU R6, [R1+0x4] ;  /* 0x0000040001067983 */ /* 0x000ee80000300800 */
[----:B------:R-:W4:Y:S01]  /*121b0*/  LDL R2, [R1+0xc] ;  /* 0x00000c0001027983 */ /* 0x000f220000100800 */
[----:B------:R-:W1:Y:S01]  /*121c0*/  S2R R8, SR_CgaCtaId ;  /* 0x0000000000087919 */ /* 0x000e620000008800 */
[----:B------:R-:W-:Y:S01]  /*121d0*/  R2UR UR9, R3 ;  /* 0x00000000030972ca */ /* 0x000fe200000e0000 */
[----:B------:R-:W-:Y:S01]  /*121e0*/  UIADD3 UR4, UP0, UR36, 0x470, URZ ;  /* 0x0000047024047890 */ /* 0x000fe2000ff1e03f */
[----:B------:R-:W-:Y:S02]  /*121f0*/  R2UR UR12, R4 ;  /* 0x00000000040c72ca */ /* 0x000fe400000e0000 */
[----:B------:R-:W-:-:S02]  /*12200*/  R2UR UR13, R5 ;  /* 0x00000000050d72ca */ /* 0x000fc400000e0000 */
[----:B-1----:R-:W-:-:S07]  /*12210*/  LEA R7, R8, R7, 0x18 ;  /* 0x0000000708077211 */ /* 0x002fce00078ec0ff */
        /* <DEDUP_REMOVED lines=27> */
[----:B-1----:R-:W-:Y:S01]  /*123d0*/  NOP ;  /* 0x0000000000007918 */ /* 0x002fe20000000000 */
.L_x_358:
[----:B------:R-:W-:Y:S05]  /*123e0*/  BSYNC B0 ;  /* 0x0000000000007941 */ /* 0x000fea0003800000 */
.L_x_357:
[----:B------:R-:W2:Y:S04]  /*123f0*/  LDL.LU R0, [R1] ;  /* 0x0000000001007983 */ /* 0x000ea80000300800 */
[----:B------:R-:W3:Y:S01]  /*12400*/  LDL.LU R3, [R1+0x8] ;  /* 0x0000080001037983 */ /* 0x000ee20000300800 */
[----:B--2---:R-:W-:-:S05]  /*12410*/  VIADD R0, R0, 0x1 ;  /* 0x0000000100007836 */ /* 0x004fca0000000000 */
[----:B------:R-:W-:-:S04]  /*12420*/  ISETP.NE.AND P0, PT, R0, 0x2, PT ;  /* 0x000000020000780c */ /* 0x000fc80003f05270 */
[----:B------:R-:W-:Y:S02]  /*12430*/  SEL R2, RZ, 0x1, P0 ;  /* 0x00000001ff027807 */ /* 0x000fe40000000000 */
[----:B------:R-:W-:Y:S02]  /*12440*/  SEL R0, R0, RZ, P0 ;  /* 0x000000ff00007207 */ /* 0x000fe40000000000 */
[----:B---3--:R-:W-:-:S05]  /*12450*/  LOP3.LUT R3, R3, R2, RZ, 0x3c, !PT ;  /* 0x0000000203037212 */ /* 0x008fca00078e3cff */
[----:B------:R1:W-:Y:S04]  /*12460*/  STL [R1+0x8], R3 ;  /* 0x0000080301007387 */ /* 0x0003e80000100800 */
[----:B------:R1:W-:Y:S02]  /*12470*/  STL [R1], R0 ;  /* 0x0000000001007387 */ /* 0x0003e40000100800 */
.L_x_313:
[----:B------:R-:W-:Y:S05]  /*12480*/  BSYNC B6 ;  /* 0x0000000000067941 */ /* 0x000fea0003800000 */
.L_x_311:
[----:B------:R-:W-:-:S03]  /*12490*/  UMOV UR4, 0xffffffff ;  /* 0xffffffff00047882 */ /* 0x000fc60000000000 */
[----:B------:R-:W-:Y:S05]  /*124a0*/  BRA.DIV UR4, `(.L_x_361) ;  /* 0x0000001204f47947 */ /* 0x000fea000b800000 */
[----:B------:R2:W3:Y:S04]  /*124b0*/  SHFL.IDX PT, R4, R16, RZ, 0x1f ;  /* 0x00001fff10047589 */ /* 0x0004e800000e0000 */
[----:B------:R2:W4:Y:S02]  /*124c0*/  SHFL.IDX PT, R5, R16, 0x1, 0x1f ;  /* 0x00201f0010057f89 */ /* 0x00052400000e0000 */
.L_x_407:
[----:B01----:R-:W0:Y:S01]  /*124d0*/  S2R R0, SR_TID.X ;  /* 0x0000000000007919 */ /* 0x003e220000002100 */
[----:B------:R-:W-:Y:S01]  /*124e0*/  ULDC UR4, c[0x0][0xc14] ;  /* 0x0003050000047ab9 */ /* 0x000fe20000000800 */
[----:B------:R-:W-:Y:S01]  /*124f0*/  BSSY B0, `(.L_x_362) ;  /* 0x000000c000007945 */ /* 0x000fe20003800000 */
[----:B------:R-:W-:Y:S01]  /*12500*/  IMAD.MOV.U32 R3, RZ, RZ, RZ ;  /* 0x000000ffff037224 */ /* 0x000fe200078e00ff */
[----:B0-----:R-:W-:Y:S01]  /*12510*/  LOP3.LUT R9, R0, 0x1f, RZ, 0xc0, !PT ;  /* 0x0000001f00097812 */ /* 0x001fe200078ec0ff */
[----:B------:R-:W-:-:S03]  /*12520*/  IMAD.U32 R0, RZ, RZ, UR4 ;  /* 0x00000004ff007e24 */ /* 0x000fc6000f8e00ff */
[C---:B------:R-:W-:Y:S01]  /*12530*/  ISETP.NE.AND P0, PT, R9.reuse, 0x1f, PT ;  /* 0x0000001f0900780c */ /* 0x040fe20003f05270 */
[----:B------:R-:W-:-:S05]  /*12540*/  IMAD.IADD R7, R9, 0x1, R19 ;  /* 0x0000000109077824 */ /* 0x000fca00078e0213 */
[----:B------:R-:W-:-:S13]  /*12550*/  ISETP.GE.OR P0, PT, R7, R0, !P0 ;  /* 0x000000000700720c */ /* 0x000fda0004706670 */
[----:B------:R-:W-:Y:S05]  /*12560*/  @P0 BRA `(.L_x_363) ;  /* 0x0000000000100947 */ /* 0x000fea0003800000 */
[----:B------:R-:W0:Y:S01]  /*12570*/  LDC.64 R2, c[0x0][0xc58] ;  /* 0x00031600ff027b82 */ /* 0x000e220000000a00 */
[----:B------:R-:W-:Y:S01]  /*12580*/  ULDC.64 UR4, c[0x0][0x208] ;  /* 0x0000820000047ab9 */ /* 0x000fe20000000a00 */
[----:B0-----:R-:W-:-:S06]  /*12590*/  IMAD.WIDE R2, R7, 0x4, R2 ;  /* 0x0000000407027825 */ /* 0x001fcc00078e0202 */
[----:B------:R0:W5:Y:S02]  /*125a0*/  LDG.E R3, desc[UR4][R2.64] ;  /* 0x0000000402037981 */ /* 0x000164000c1e1900 */
.L_x_363:
[----:B------:R-:W-:Y:S05]  /*125b0*/  BSYNC B0 ;  /* 0x0000000000007941 */ /* 0x000fea0003800000 */
.L_x_362:
[----:B------:R-:W-:-:S03]  /*125c0*/  UMOV UR4, 0xffffffff ;  /* 0xffffffff00047882 */ /* 0x000fc60000000000 */
[----:B------:R-:W-:Y:S05]  /*125d0*/  BRA.DIV UR4, `(.L_x_364) ;  /* 0x0000001204f47947 */ /* 0x000fea000b800000 */
[----:B-----5:R-:W1:Y:S01]  /*125e0*/  SHFL.UP PT, R14, R3, 0x1, RZ ;  /* 0x04200000030e7989 */ /* 0x020e6200000e00ff */
[C---:B------:R-:W-:Y:S02]  /*125f0*/  ISETP.NE.AND P0, PT, R9.reuse, RZ, PT ;  /* 0x000000ff0900720c */ /* 0x040fe40003f05270 */
[C---:B------:R-:W-:Y:S02]  /*12600*/  ISETP.GE.U32.AND P1, PT, R9.reuse, 0x2, PT ;  /* 0x000000020900780c */ /* 0x040fe40003f26070 */
[----:B-1----:R-:W-:Y:S02]  /*12610*/  SEL R14, R14, RZ, P0 ;  /* 0x000000ff0e0e7207 */ /* 0x002fe40000000000 */
[----:B------:R-:W-:-:S03]  /*12620*/  ISETP.GE.U32.AND P0, PT, R9, 0x4, PT ;  /* 0x000000040900780c */ /* 0x000fc60003f06070 */
[----:B------:R-:W-:-:S05]  /*12630*/  IMAD.IADD R13, R3, 0x1, R14 ;  /* 0x00000001030d7824 */ /* 0x000fca00078e020e */
[----:B------:R-:W1:Y:S02]  /*12640*/  SHFL.UP PT, R14, R13, 0x2, RZ ;  /* 0x044000000d0e7989 */ /* 0x000e6400000e00ff */
[----:B-1----:R-:W-:Y:S02]  /*12650*/  SEL R6, R14, RZ, P1 ;  /* 0x000000ff0e067207 */ /* 0x002fe40000800000 */
[----:B------:R-:W-:Y:S02]  /*12660*/  ISETP.GE.U32.AND P1, PT, R9, 0x8, PT ;  /* 0x000000080900780c */ /* 0x000fe40003f26070 */
[----:B------:R-:W-:-:S05]  /*12670*/  IADD3 R6, R13, R6, RZ ;  /* 0x000000060d067210 */ /* 0x000fca0007ffe0ff */
[----:B------:R-:W1:Y:S02]  /*12680*/  SHFL.UP PT, R14, R6, 0x4, RZ ;  /* 0x04800000060e7989 */ /* 0x000e6400000e00ff */
[----:B-1----:R-:W-:Y:S02]  /*12690*/  SEL R7, R14, RZ, P0 ;  /* 0x000000ff0e077207 */ /* 0x002fe40000000000 */
[----:B------:R-:W-:-:S03]  /*126a0*/  ISETP.GE.U32.AND P0, PT, R9, 0x10, PT ;  /* 0x000000100900780c */ /* 0x000fc60003f06070 */
[----:B------:R-:W-:-:S05]  /*126b0*/  IMAD.IADD R7, R6, 0x1, R7 ;  /* 0x0000000106077824 */ /* 0x000fca00078e0207 */
[----:B------:R-:W1:Y:S02]  /*126c0*/  SHFL.UP PT, R14, R7, 0x8, RZ ;  /* 0x05000000070e7989 */ /* 0x000e6400000e00ff */
[----:B-1----:R-:W-:-:S05]  /*126d0*/  SEL R8, R14, RZ, P1 ;  /* 0x000000ff0e087207 */ /* 0x002fca0000800000 */
[----:B------:R-:W-:-:S05]  /*126e0*/  IMAD.IADD R8, R7, 0x1, R8 ;  /* 0x0000000107087824 */ /* 0x000fca00078e0208 */
[----:B------:R-:W1:Y:S02]  /*126f0*/  SHFL.UP PT, R14, R8, 0x10, RZ ;  /* 0x06000000080e7989 */ /* 0x000e6400000e00ff */
[----:B-1----:R-:W-:-:S05]  /*12700*/  SEL R9, R14, RZ, P0 ;  /* 0x000000ff0e097207 */ /* 0x002fca0000000000 */
[----:B0-----:R-:W-:-:S05]  /*12710*/  IMAD.IADD R2, R8, 0x1, R9 ;  /* 0x0000000108027824 */ /* 0x001fca00078e0209 */
[----:B------:R0:W1:Y:S02]  /*12720*/  SHFL.IDX PT, R14, R2, 0x1f, 0x1f ;  /* 0x03e01f00020e7f89 */ /* 0x00006400000e0000 */
.L_x_415:
[----:B------:R-:W-:Y:S02]  /*12730*/  ULDC UR4, c[0x0][0xc10] ;  /* 0x0003040000047ab9 */ /* 0x000fe40000000800 */
[----:B--2---:R-:W-:-:S04]  /*12740*/  IMAD.U32 R16, RZ, RZ, UR4 ;  /* 0x00000004ff107e24 */ /* 0x004fc8000f8e00ff */
[----:B-1----:R-:W-:-:S04]  /*12750*/  IMAD R6, R14, R16, RZ ;  /* 0x000000100e067224 */ /* 0x002fc800078e02ff */
[----:B----4-:R-:W-:-:S05]  /*12760*/  IMAD.IADD R5, R5, 0x1, R6 ;  /* 0x0000000105057824 */ /* 0x010fca00078e0206 */
[----:B---3--:R-:W-:-:S13]  /*12770*/  ISETP.GT.AND P0, PT, R5, R4, PT ;  /* 0x000000040500720c */ /* 0x008fda0003f04270 */
[----:B------:R-:W-:Y:S05]  /*12780*/  @P0 BRA `(.L_x_365) ;  /* 0x0000000000b80947 */ /* 0x000fea0003800000 */
[----:B------:R-:W1:Y:S02]  /*12790*/  LDC R0, c[0x0][0xc14] ;  /* 0x00030500ff007b82 */ /* 0x000e640000000800 */
.L_x_370:
[----:B------:R-:W-:-:S04]  /*127a0*/  IADD3 R19, R19, 0x1f, RZ ;  /* 0x0000001f13137810 */ /* 0x000fc80007ffe0ff */
[----:B-1----:R-:W-:-:S13]  /*127b0*/  ISETP.GE.AND P0, PT, R19, R0, PT ;  /* 0x000000001300720c */ /* 0x002fda0003f06270 */
[----:B------:R-:W-:Y:S05]  /*127c0*/  @P0 BRA `(.L_x_366) ;  /* 0x0000000400600947 */ /* 0x000fea0003800000 */
[----:B0-----:R-:W0:Y:S01]  /*127d0*/  S2R R2, SR_TID.X ;  /* 0x0000000000027919 */ /* 0x001e220000002100 */
[----:B------:R-:W-:Y:S01]  /*127e0*/  BSSY B0, `(.L_x_367) ;  /* 0x000000b000007945 */ /* 0x000fe20003800000 */
[----:B------:R-:W-:Y:S01]  /*127f0*/  IMAD.MOV.U32 R3, RZ, RZ, RZ ;  /* 0x000000ffff037224 */ /* 0x000fe200078e00ff */
[----:B0-----:R-:W-:-:S04]  /*12800*/  LOP3.LUT R8, R2, 0x1f, RZ, 0xc0, !PT ;  /* 0x0000001f02087812 */ /* 0x001fc800078ec0ff */
        /* <DEDUP_REMOVED lines=8> */
.L_x_368:
[----:B------:R-:W-:Y:S05]  /*12890*/  BSYNC B0 ;  /* 0x0000000000007941 */ /* 0x000fea0003800000 */
.L_x_367:
[----:B------:R-:W-:-:S03]  /*128a0*/  UMOV UR4, 0xffffffff ;  /* 0xffffffff00047882 */ /* 0x000fc60000000000 */
[----:B------:R-:W-:Y:S05]  /*128b0*/  BRA.DIV UR4, `(.L_x_369) ;  /* 0x00000016040c7947 */ /* 0x000fea000b800000 */
[----:B-----5:R-:W1:Y:S01]  /*128c0*/  SHFL.UP PT, R14, R3, 0x1, RZ ;  /* 0x04200000030e7989 */ /* 0x020e6200000e00ff */
[C---:B------:R-:W-:Y:S02]  /*128d0*/  ISETP.NE.AND P0, PT, R8.reuse, RZ, PT ;  /* 0x000000ff0800720c */ /* 0x040fe40003f05270 */
[----:B------:R-:W-:Y:S02]  /*128e0*/  ISETP.GE.U32.AND P1, PT, R8, 0x2, PT ;  /* 0x000000020800780c */ /* 0x000fe40003f26070 */
[----:B-1----:R-:W-:Y:S02]  /*128f0*/  SEL R14, R14, RZ, P0 ;  /* 0x000000ff0e0e7207 */ /* 0x002fe40000000000 */
        /* <DEDUP_REMOVED lines=11> */
[----:B0-----:R-:W-:-:S04]  /*129b0*/  SEL R7, R14, RZ, P1 ;  /* 0x000000ff0e077207 */ /* 0x001fc80000800000 */
[----:B------:R-:W-:-:S05]  /*129c0*/  IADD3 R7, R6, R7, RZ ;  /* 0x0000000706077210 */ /* 0x000fca0007ffe0ff */
[----:B------:R-:W0:Y:S02]  /*129d0*/  SHFL.UP PT, R14, R7, 0x10, RZ ;  /* 0x06000000070e7989 */ /* 0x000e2400000e00ff */
[----:B0-----:R-:W-:-:S05]  /*129e0*/  SEL R14, R14, RZ, P0 ;  /* 0x000000ff0e0e7207 */ /* 0x001fca0000000000 */
[----:B------:R-:W-:-:S05]  /*129f0*/  IMAD.IADD R2, R7, 0x1, R14 ;  /* 0x0000000107027824 */ /* 0x000fca00078e020e */
[----:B------:R0:W1:Y:S02]  /*12a00*/  SHFL.IDX PT, R14, R2, 0x1f, 0x1f ;  /* 0x03e01f00020e7f89 */ /* 0x00006400000e0000 */
.L_x_423:
[----:B------:R-:W-:Y:S02]  /*12a10*/  ULDC UR4, c[0x0][0xc10] ;  /* 0x0003040000047ab9 */ /* 0x000fe40000000800 */
[----:B------:R-:W-:-:S04]  /*12a20*/  IMAD.U32 R16, RZ, RZ, UR4 ;  /* 0x00000004ff107e24 */ /* 0x000fc8000f8e00ff */
[----:B-1----:R-:W-:-:S04]  /*12a30*/  IMAD R6, R14, R16, RZ ;  /* 0x000000100e067224 */ /* 0x002fc800078e02ff */
[----:B------:R-:W-:-:S05]  /*12a40*/  IMAD.IADD R5, R6, 0x1, R5 ;  /* 0x0000000106057824 */ /* 0x000fca00078e0205 */
[----:B------:R-:W-:-:S13]  /*12a50*/  ISETP.GT.AND P0, PT, R5, R4, PT ;  /* 0x000000040500720c */ /* 0x000fda0003f04270 */
[----:B------:R-:W-:Y:S05]  /*12a60*/  @!P0 BRA `(.L_x_370) ;  /* 0xfffffffc004c8947 */ /* 0x000fea000383ffff */
.L_x_365:
[----:B------:R-:W-:Y:S01]  /*12a70*/  IMAD.IADD R6, R5, 0x1, -R6 ;  /* 0x0000000105067824 */ /* 0x000fe200078e0a06 */
[----:B------:R-:W-:-:S03]  /*12a80*/  UMOV UR4, 0xffffffff ;  /* 0xffffffff00047882 */ /* 0x000fc60000000000 */
[----:B------:R-:W-:-:S05]  /*12a90*/  IMAD R5, R2, R16, R6 ;  /* 0x0000001002057224 */ /* 0x000fca00078e0206 */
[----:B------:R-:W-:Y:S01]  /*12aa0*/  ISETP.GT.AND P6, PT, R5, R4, PT ;  /* 0x000000040500720c */ /* 0x000fe20003fc4270 */
[----:B------:R-:W-:-:S12]  /*12ab0*/  BRA.DIV UR4, `(.L_x_371) ;  /* 0x00000016045c7947 */ /* 0x000fd8000b800000 */
[----:B------:R-:W-:-:S04]  /*12ac0*/  VOTE.ANY R7, PT, !P6 ;  /* 0x0000000000077806 */ /* 0x000fc800070e0100 */
[----:B------:R-:W1:Y:S02]  /*12ad0*/  POPC R5, R7 ;  /* 0x0000000700057309 */ /* 0x000e640000000000 */
[----:B-1----:R1:W2:Y:S02]  /*12ae0*/  SHFL.IDX PT, R17, R3, R5, 0x1f ;  /* 0x00001f0503117589 */ /* 0x0022a400000e0000 */
.L_x_427:
[----:B------:R-:W-:Y:S01]  /*12af0*/  ISETP.NE.AND P0, PT, R7, RZ, PT ;  /* 0x000000ff0700720c */ /* 0x000fe20003f05270 */
[----:B------:R-:W-:-:S12]  /*12b00*/  IMAD.MOV.U32 R14, RZ, RZ, RZ ;  /* 0x000000ffff0e7224 */ /* 0x000fd800078e00ff */
[----:B------:R-:W-:Y:S05]  /*12b10*/  @!P0 BRA `(.L_x_372) ;  /* 0x0000000000108947 */ /* 0x000fea0003800000 */
[----:B------:R-:W-:Y:S01]  /*12b20*/  UMOV UR4, 0xffffffff ;  /* 0xffffffff00047882 */ /* 0x000fe20000000000 */
[----:B------:R-:W-:Y:S02]  /*12b30*/  IADD3 R12, R5, -0x1, RZ ;  /* 0xffffffff050c7810 */ /* 0x000fe40007ffe0ff */
[----:B------:R-:W-:Y:S05]  /*12b40*/  BRA.DIV UR4, `(.L_x_373) ;  /* 0x0000001604807947 */ /* 0x000fea000b800000 */
[----:B------:R3:W4:Y:S02]  /*12b50*/  SHFL.IDX PT, R14, R2, R12, 0x1f ;  /* 0x00001f0c020e7589 */ /* 0x00072400000e0000 */
.L_x_372:
[-C--:B--2---:R-:W-:Y:S01]  /*12b60*/  IABS R7, R17.reuse ;  /* 0x0000001100077213 */ /* 0x084fe20000000000 */
[----:B----4-:R-:W-:Y:S01]  /*12b70*/  IMAD R16, R14, R16, R6 ;  /* 0x000000100e107224 */ /* 0x010fe200078e0206 */
[----:B------:R-:W-:Y:S01]  /*12b80*/  IABS R6, R17 ;  /* 0x0000001100067213 */ /* 0x000fe20000000000 */
[----:B------:R-:W-:Y:S01]  /*12b90*/  IMAD.IADD R19, R5, 0x1, R19 ;  /* 0x0000000105137824 */ /* 0x000fe200078e0213 */
[----:B------:R-:W2:Y:S03]  /*12ba0*/  I2F.RP R8, R7 ;  /* 0x0000000700087306 */ /* 0x000ea60000209400 */
[----:B------:R-:W-:-:S05]  /*12bb0*/  IMAD.MOV R6, RZ, RZ, -R6 ;  /* 0x000000ffff067224 */ /* 0x000fca00078e0a06 */
[----:B--2---:R-:W2:Y:S02]  /*12bc0*/  MUFU.RCP R8, R8 ;  /* 0x0000000800087308 */ /* 0x004ea40000001000 */
[----:B--2---:R-:W-:-:S06]  /*12bd0*/  VIADD R9, R8, 0xffffffe ;  /* 0x0ffffffe08097836 */ /* 0x004fcc0000000000 */
[----:B-1----:R-:W0:Y:S02]  /*12be0*/  F2I.FTZ.U32.TRUNC.NTZ R3, R9 ;  /* 0x0000000900037305 */ /* 0x002e24000021f000 */
[----:B0--3--:R-:W-:-:S04]  /*12bf0*/  IMAD.MOV R2, RZ, RZ, -R3 ;  /* 0x000000ffff027224 */ /* 0x009fc800078e0a03 */
[----:B------:R-:W-:Y:S02]  /*12c00*/  IMAD R11, R2, R7, RZ ;  /* 0x00000007020b7224 */ /* 0x000fe400078e02ff */
[----:B------:R-:W-:-:S04]  /*12c10*/  IMAD.MOV.U32 R2, RZ, RZ, RZ ;  /* 0x000000ffff027224 */ /* 0x000fc800078e00ff */
[----:B------:R-:W-:-:S04]  /*12c20*/  IMAD.HI.U32 R3, R3, R11, R2 ;  /* 0x0000000b03037227 */ /* 0x000fc800078e0002 */
[----:B------:R-:W-:-:S05]  /*12c30*/  IMAD.IADD R2, R4, 0x1, -R16 ;  /* 0x0000000104027824 */ /* 0x000fca00078e0a10 */
[----:B------:R-:W-:-:S05]  /*12c40*/  IABS R4, R2 ;  /* 0x0000000200047213 */ /* 0x000fca0000000000 */
        /* <DEDUP_REMOVED lines=11> */
[----:B------:R-:W-:-:S04]  /*12d00*/  @!P0 LOP3.LUT R3, RZ, R17, RZ, 0x33, !PT ;  /* 0x00000011ff038212 */ /* 0x000fc800078e33ff */
[----:B------:R-:W-:Y:S01]  /*12d10*/  MOV R18, R3 ;  /* 0x0000000300127202 */ /* 0x000fe20000000f00 */
[----:B------:R-:W-:-:S04]  /*12d20*/  IMAD.MOV R4, RZ, RZ, -R3 ;  /* 0x000000ffff047224 */ /* 0x000fc800078e0a03 */
[----:B------:R-:W-:Y:S01]  /*12d30*/  IMAD R17, R17, R4, R2 ;  /* 0x0000000411117224 */ /* 0x000fe200078e0202 */
[----:B------:R-:W-:Y:S06]  /*12d40*/  BRA `(.L_x_374) ;  /* 0x00000000001c7947 */ /* 0x000fec0003800000 */
.L_x_366:
[----:B------:R-:W-:Y:S01]  /*12d50*/  UMOV UR4, URZ ;  /* 0x0000003f00047c82 */ /* 0x000fe20008000000 */
[----:B------:R-:W-:Y:S01]  /*12d60*/  UMOV UR5, URZ ;  /* 0x0000003f00057c82 */ /* 0x000fe20008000000 */
[----:B------:R-:W-:Y:S01]  /*12d70*/  ULDC UR6, c[0x0][0xc14] ;  /* 0x0003050000067ab9 */ /* 0x000fe20000000800 */
[----:B------:R-:W-:Y:S02]  /*12d80*/  IMAD.MOV.U32 R16, RZ, RZ, R4 ;  /* 0x000000ffff107224 */ /* 0x000fe400078e0004 */
[----:B------:R-:W-:Y:S02]  /*12d90*/  IMAD.U32 R17, RZ, RZ, UR4 ;  /* 0x00000004ff117e24 */ /* 0x000fe4000f8e00ff */
[----:B------:R-:W-:Y:S02]  /*12da0*/  IMAD.U32 R18, RZ, RZ, UR5 ;  /* 0x00000005ff127e24 */ /* 0x000fe4000f8e00ff */
[----:B------:R-:W-:-:S07]  /*12db0*/  IMAD.U32 R19, RZ, RZ, UR6 ;  /* 0x00000006ff137e24 */ /* 0x000fce000f8e00ff */
.L_x_374:
[----:B0-----:R-:W0:Y:S01]  /*12dc0*/  S2R R2, SR_TID.X ;  /* 0x0000000000027919 */ /* 0x001e220000002100 */
[----:B------:R-:W-:Y:S05]  /*12dd0*/  WARPSYNC.ALL ;  /* 0x0000000000007948 */ /* 0x000fea0003800000 */
[----:B------:R-:W-:Y:S01]  /*12de0*/  BAR.SYNC.DEFER_BLOCKING 0x4, 0x120 ;  /* 0x0104800000007b1d */ /* 0x000fe20000010000 */
[----:B0-----:R-:W-:-:S04]  /*12df0*/  LOP3.LUT R2, R2, 0x1f, RZ, 0xc0, !PT ;  /* 0x0000001f02027812 */ /* 0x001fc800078ec0ff */
[----:B------:R-:W-:-:S13]  /*12e00*/  ISETP.NE.AND P0, PT, R2, RZ, PT ;  /* 0x000000ff0200720c */ /* 0x000fda0003f05270 */
[----:B------:R-:W0:Y:S01]  /*12e10*/  @!P0 S2R R3, SR_CgaCtaId ;  /* 0x0000000000038919 */ /* 0x000e220000008800 */
[----:B------:R-:W-:-:S04]  /*12e20*/  @!P0 MOV R2, 0x400 ;  /* 0x0000040000028802 */ /* 0x000fc80000000f00 */
[----:B0-----:R-:W-:-:S05]  /*12e30*/  @!P0 LEA R2, R3, R2, 0x18 ;  /* 0x0000000203028211 */ /* 0x001fca00078ec0ff */
[----:B------:R1:W-:Y:S01]  /*12e40*/  @!P0 STS.128 [R2+0x388d0], R16 ;  /* 0x0388d01002008388 */ /* 0x0003e20000000c00 */
[----:B------:R-:W-:Y:S06]  /*12e50*/  BAR.ARV 0x5, 0x120 ;  /* 0x0144800000007b1d */ /* 0x000fec0000002000 */
[----:B------:R-:W-:-:S13]  /*12e60*/  ISETP.GE.AND P0, PT, R19, R0, PT ;  /* 0x000000001300720c */ /* 0x000fda0003f06270 */
[----:B------:R-:W-:Y:S05]  /*12e70*/  @!P0 BRA `(.L_x_375) ;  /* 0xffffffbc00048947 */ /* 0x000fea000383ffff */
.L_x_309:
[----:B0-----:R-:W2:Y:S01]  /*12e80*/  LDL.LU R0, [R1+0x28] ;  /* 0x0000280001007983 */ /* 0x001ea20000300800 */
[----:B------:R-:W-:Y:S01]  /*12e90*/  BSSY B0, `(.L_x_376) ;  /* 0x000000b000007945 */ /* 0x000fe20003800000 */
[----:B------:R-:W0:Y:S01]  /*12ea0*/  S2R R5, SR_CgaCtaId ;  /* 0x0000000000057919 */ /* 0x000e220000008800 */
[----:B--2---:R-:W-:-:S05]  /*12eb0*/  VIADD R0, R0, 0x1 ;  /* 0x0000000100007836 */ /* 0x004fca0000000000 */
[----:B-1----:R-:W-:-:S04]  /*12ec0*/  LEA.HI R2, R0, R0, RZ, 0x1 ;  /* 0x0000000000027211 */ /* 0x002fc800078f08ff */
[----:B------:R-:W-:-:S04]  /*12ed0*/  LOP3.LUT R3, R2, 0xfffffffe, RZ, 0xc0, !PT ;  /* 0xfffffffe02037812 */ /* 0x000fc800078ec0ff */
[----:B------:R-:W-:Y:S02]  /*12ee0*/  IADD3 R3, R0, -R3, RZ ;  /* 0x8000000300037210 */ /* 0x000fe40007ffe0ff */
[----:B------:R-:W-:Y:S02]  /*12ef0*/  MOV R0, 0x400 ;  /* 0x0000040000007802 */ /* 0x000fe40000000f00 */
[----:B------:R-:W-:Y:S02]  /*12f00*/  SHF.L.U32 R3, R3, 0x1f, RZ ;  /* 0x0000001f03037819 */ /* 0x000fe400000006ff */
[----:B0-----:R-:W-:-:S04]  /*12f10*/  LEA R0, R5, R0, 0x18 ;  /* 0x0000000005007211 */ /* 0x001fc800078ec0ff */
[----:B------:R-:W0:Y:S02]  /*12f20*/  SYNCS.PHASECHK.TRANS64.TRYWAIT P0, [R0+URZ+0x38820], R3 ;  /* 0x03882003000075a7 */ /* 0x000e24000800017f */
[----:B0-----:R-:W-:Y:S05]  /*12f30*/  @!P0 BRA `(.L_x_377) ;  /* 0x0000001000a88947 */ /* 0x001fea0003800000 */
.L_x_430:
[----:B------:R-:W-:Y:S05]  /*12f40*/  BSYNC B0 ;  /* 0x0000000000007941 */ /* 0x000fea0003800000 */
.L_x_376:
[----:B------:R-:W-:-:S03]  /*12f50*/  UMOV UR4, 0xffffffff ;  /* 0xffffffff00047882 */ /* 0x000fc60000000000 */
[----:B------:R-:W-:Y:S05]  /*12f60*/  BRA.DIV UR4, `(.L_x_378) ;  /* 0x0000001204b07947 */ /* 0x000fea000b800000 */
[----:B------:R-:W1:Y:S02]  /*12f70*/  S2R R2, SR_TID.X ;  /* 0x0000000000027919 */ /* 0x000e640000002100 */
[----:B-1----:R-:W-:-:S04]  /*12f80*/  SHF.R.U32.HI R2, RZ, 0x5, R2 ;  /* 0x00000005ff027819 */ /* 0x002fc80000011602 */
[----:B------:R-:W-:-:S05]  /*12f90*/  LOP3.LUT R2, R2, 0x3, RZ, 0xc0, !PT ;  /* 0x0000000302027812 */ /* 0x000fca00078ec0ff */
[----:B------:R1:W2:Y:S02]  /*12fa0*/  SHFL.IDX PT, R14, R2, RZ, 0x1f ;  /* 0x00001fff020e7589 */ /* 0x0002a400000e0000 */
.L_x_433:
[----:B--2---:R-:W-:Y:S01]  /*12fb0*/  ISETP.NE.AND P0, PT, R14, RZ, PT ;  /* 0x000000ff0e00720c */ /* 0x004fe20003f05270 */
[----:B------:R-:W-:-:S12]  /*12fc0*/  BSSY B0, `(.L_x_379) ;  /* 0x0000029000007945 */ /* 0x000fd80003800000 */
[----:B------:R-:W-:Y:S05]  /*12fd0*/  @P0 BRA `(.L_x_380) ;  /* 0x00000000009c0947 */ /* 0x000fea0003800000 */
[----:B------:R-:W-:-:S03]  /*12fe0*/  UMOV UR4, 0xffffffff ;  /* 0xffffffff00047882 */ /* 0x000fc60000000000 */
[----:B------:R-:W-:Y:S05]  /*12ff0*/  BRA.DIV UR4, `(.L_x_381) ;  /* 0x0000001204c07947 */ /* 0x000fea000b800000 */
[----:B------:R-:W-:-:S13]  /*13000*/  ELECT P6, URZ, PT ;  /* 0x00000000003f782f */ /* 0x000fda00038c0000 */
.L_x_436:
[----:B------:R-:W-:Y:S05]  /*13010*/  @!P6 BRA `(.L_x_380) ;  /* 0x00000000008ce947 */ /* 0x000fea0003800000 */
[----:B-1----:R-:W2:Y:S02]  /*13020*/  LDL R2, [R1+0x30] ;  /* 0x0000300001027983 */ /* 0x002ea40000100800 */
[----:B--2---:R-:W-:-:S13]  /*13030*/  R2UR UR4, R2 ;  /* 0x00000000020472ca */ /* 0x004fda00000e0000 */
[----:B------:R-:W-:-:S06]  /*13040*/  ULOP3.LUT UR4, UR4, 0x2, URZ, 0xfc, !UPT ;  /* 0x0000000204047892 */ /* 0x000fcc000f8efc3f */
[----:B------:R-:W-:-:S05]  /*13050*/  IMAD.U32 R2, RZ, RZ, UR4 ;  /* 0x00000004ff027e24 */ /* 0x000fca000f8e00ff */
[----:B------:R-:W-:-:S13]  /*13060*/  ISETP.NE.AND P2, PT, R2, 0x3, PT ;  /* 0x000000030200780c */ /* 0x000fda0003f45270 */
[----:B------:R-:W-:Y:S05]  /*13070*/  @!P2 BRA `(.L_x_382) ;  /* 0x000000000004a947 */ /* 0x000fea0003800000 */
[----:B------:R-:W-:Y:S01]  /*13080*/  BPT.TRAP 0x1 ;  /* 0x000000040000795c */ /* 0x000fe20000300000 */
.L_x_382:
[----:B0-----:R-:W2:Y:S04]  /*13090*/  LDL R3, [R1] ;  /* 0x0000000001037983 */ /* 0x001ea80000100800 */
[----:B------:R-:W3:Y:S01]  /*130a0*/  LDL.LU R7, [R1+0x8] ;  /* 0x0000080001077983 */ /* 0x000ee20000300800 */
[----:B------:R-:W-:-:S04]  /*130b0*/  VIADD R2, R0, 0x38840 ;  /* 0x0003884000027836 */ /* 0x000fc80000000000 */
[C---:B--2---:R-:W-:Y:S02]  /*130c0*/  IMAD R6, R3.reuse, 0x8, R2 ;  /* 0x0000000803067824 */ /* 0x044fe400078e0202 */
[----:B------:R-:W-:Y:S01]  /*130d0*/  VIADD R3, R3, 0x1 ;  /* 0x0000000103037836 */ /* 0x000fe20000000000 */
[----:B---3--:R-:W-:-:S04]  /*130e0*/  SHF.L.U32 R5, R7, 0x1f, RZ ;  /* 0x0000001f07057819 */ /* 0x008fc800000006ff */
[C---:B------:R-:W-:Y:S01]  /*130f0*/  ISETP.NE.AND P1, PT, R3.reuse, 0x2, PT ;  /* 0x000000020300780c */ /* 0x040fe20003f25270 */
[----:B------:R-:W0:Y:S03]  /*13100*/  SYNCS.PHASECHK.TRANS64.TRYWAIT P0, [R6+URZ], R5 ;  /* 0x00000005060075a7 */ /* 0x000e26000800017f */
[----:B------:R-:W-:Y:S02]  /*13110*/  SEL R4, RZ, 0x1, P1 ;  /* 0x00000001ff047807 */ /* 0x000fe40000800000 */
[----:B------:R-:W-:Y:S02]  /*13120*/  SEL R3, R3, RZ, P1 ;  /* 0x000000ff03037207 */ /* 0x000fe40000800000 */
[----:B------:R-:W-:-:S03]  /*13130*/  LOP3.LUT R4, R7, R4, RZ, 0x3c, !PT ;  /* 0x0000000407047212 */ /* 0x000fc600078e3cff */
[----:B------:R-:W-:Y:S01]  /*13140*/  IMAD R7, R3, 0x8, R2 ;  /* 0x0000000803077824 */ /* 0x000fe200078e0202 */
[----:B------:R-:W-:Y:S01]  /*13150*/  SHF.L.U32 R2, R4, 0x1f, RZ ;  /* 0x0000001f04027819 */ /* 0x000fe200000006ff */
[----:B0-----:R-:W-:Y:S06]  /*13160*/  @!P0 BRA `(.L_x_383) ;  /* 0x0000001000848947 */ /* 0x001fec0003800000 */
.L_x_437:
[----:B------:R-:W1:Y:S02]  /*13170*/  SYNCS.PHASECHK.TRANS64.TRYWAIT P0, [R7+URZ], R2 ;  /* 0x00000002070075a7 */ /* 0x000e64000800017f */
[----:B-1----:R-:W-:Y:S05]  /*13180*/  @!P0 BRA `(.L_x_384) ;  /* 0x0000001000908947 */ /* 0x002fea0003800000 */
.L_x_438:
[----:B------:R-:W-:Y:S05]  /*13190*/  @!P2 BRA `(.L_x_385) ;  /* 0x000000000004a947 */ /* 0x000fea0003800000 */
[----:B------:R-:W-:Y:S01]  /*131a0*/  BPT.TRAP 0x1 ;  /* 0x000000040000795c */ /* 0x000fe20000300000 */
.L_x_385:
[----:B------:R-:W2:Y:S01]  /*131b0*/  LDL.LU R4, [R1] ;  /* 0x0000000001047983 */ /* 0x000ea20000300800 */
[----:B------:R-:W-:-:S05]  /*131c0*/  IADD3 R0, R0, 0x38860, RZ ;  /* 0x0003886000007810 */ /* 0x000fca0007ffe0ff */
[----:B--2---:R-:W-:-:S04]  /*131d0*/  IMAD R4, R4, 0x8, R0 ;  /* 0x0000000804047824 */ /* 0x004fc800078e0200 */
[----:B------:R-:W2:Y:S02]  /*131e0*/  SYNCS.PHASECHK.TRANS64.TRYWAIT P0, [R4+URZ], R5 ;  /* 0x00000005040075a7 */ /* 0x000ea4000800017f */
[----:B--2---:R-:W-:Y:S05]  /*131f0*/  @!P0 BRA `(.L_x_386) ;  /* 0x0000001000888947 */ /* 0x004fea0003800000 */
.L_x_439:
[----:B------:R-:W-:-:S07]  /*13200*/  IMAD R3, R3, 0x8, R0 ;  /* 0x0000000803037824 */ /* 0x000fce00078e0200 */
.L_x_387:
[----:B---3--:R3:W4:Y:S02]  /*13210*/  SYNCS.PHASECHK.TRANS64.TRYWAIT P0, [R3+URZ], R2 ;  /* 0x00000002030075a7 */ /* 0x008724000800017f */
[----:B----4-:R-:W-:Y:S05]  /*13220*/  @!P0 NANOSLEEP.SYNCS 0x989680 ;  /* 0x009896800000895d */ /* 0x010fea0003900000 */
[----:B------:R-:W4:Y:S02]  /*13230*/  @!P0 SYNCS.PHASECHK.TRANS64 P0, [R3+URZ], R2 ;  /* 0x00000002030085a7 */ /* 0x000f24000800007f */
[----:B----4-:R-:W-:Y:S05]  /*13240*/  @!P0 BRA `(.L_x_387) ;  /* 0xfffffffc00f08947 */ /* 0x010fea000383ffff */
.L_x_380:
[----:B------:R-:W-:Y:S05]  /*13250*/  BSYNC B0 ;  /* 0x0000000000007941 */ /* 0x000fea0003800000 */
.L_x_379:
[----:B------:R-:W-:Y:S05]  /*13260*/  EXIT ;  /* 0x000000000000794d */ /* 0x000fea0003800000 */
.L_x_263:
[----:B0-----:R0:W1:Y:S02]  /*13270*/  SYNCS.PHASECHK.TRANS64.TRYWAIT P1, [R5+URZ+0x38800], R0 ;  /* 0x03880000050075a7 */ /* 0x001064000802017f */
[----:B-1----:R-:W-:Y:S05]  /*13280*/  @!P1 NANOSLEEP.SYNCS 0x989680 ;  /* 0x009896800000995d */ /* 0x002fea0003900000 */
[----:B------:R-:W1:Y:S02]  /*13290*/  @!P1 SYNCS.PHASECHK.TRANS64 P1, [R5+URZ+0x38800], R0 ;  /* 0x03880000050095a7 */ /* 0x000e64000802007f */
[----:B-1----:R-:W-:Y:S05]  /*132a0*/  @!P1 BRA `(.L_x_263) ;  /* 0xfffffffc00f09947 */ /* 0x002fea000383ffff */
[----:B------:R-:W-:Y:S05]  /*132b0*/  BRA `(.L_x_388) ;  /* 0xfffffee400887947 */ /* 0x000fea000383ffff */
.L_x_267:
[----:B-1----:R1:W2:Y:S02]  /*132c0*/  SYNCS.PHASECHK.TRANS64.TRYWAIT P2, [R0+URZ+0x38830], R3 ;  /* 0x03883003000075a7 */ /* 0x0022a4000804017f */
[----:B--2---:R-:W-:Y:S05]  /*132d0*/  @!P2 NANOSLEEP.SYNCS 0x989680 ;  /* 0x009896800000a95d */ /* 0x004fea0003900000 */
[----:B------:R-:W2:Y:S02]  /*132e0*/  @!P2 SYNCS.PHASECHK.TRANS64 P2, [R0+URZ+0x38830], R3 ;  /* 0x038830030000a5a7 */ /* 0x000ea4000804007f */
[----:B--2---:R-:W-:Y:S05]  /*132f0*/  @!P2 BRA `(.L_x_267) ;  /* 0xfffffffc00f0a947 */ /* 0x004fea000383ffff */
[----:B------:R-:W-:Y:S05]  /*13300*/  BRA `(.L_x_266) ;  /* 0xfffffee400ac7947 */ /* 0x000fea000383ffff */
.L_x_272:
[----:B------:R-:W-:-:S13]  /*13310*/  R2UR UR4, R225 ;  /* 0x00000000e10472ca */ /* 0x000fda00000e0000 */
[----:B-1----:R-:W-:-:S04]  /*13320*/  IMAD.U32 R4, RZ, RZ, UR4 ;  /* 0x00000004ff047e24 */ /* 0x002fc8000f8e00ff */
[----:B------:R1:W2:Y:S03]  /*13330*/  SYNCS.PHASECHK.TRANS64.TRYWAIT P2, [R4+URZ+0x38830], R3 ;  /* 0x03883003040075a7 */ /* 0x0002a6000804017f */
[----:B--2---:R-:W-:Y:S05]  /*13340*/  @!P2 NANOSLEEP.SYNCS 0x989680 ;  /* 0x009896800000a95d */ /* 0x004fea0003900000 */
[----:B------:R-:W2:Y:S02]  /*13350*/  @!P2 SYNCS.PHASECHK.TRANS64 P2, [R4+URZ+0x38830], R3 ;  /* 0x038830030400a5a7 */ /* 0x000ea4000804007f */
[----:B--2---:R-:W-:Y:S05]  /*13360*/  @!P2 BRA `(.L_x_272) ;  /* 0xfffffffc00e8a947 */ /* 0x004fea000383ffff */
[----:B------:R-:W-:Y:S05]  /*13370*/  BRA `(.L_x_271) ;  /* 0xffffff2c00507947 */ /* 0x000fea000383ffff */
.L_x_276:
[----:B01----:R-:W-:-:S04]  /*13380*/  IMAD.U32 R3, RZ, RZ, UR4 ;  /* 0x00000004ff037e24 */ /* 0x003fc8000f8e00ff */
[----:B------:R0:W1:Y:S03]  /*13390*/  SYNCS.PHASECHK.TRANS64.TRYWAIT P2, [R3+URZ+0x38850], R0 ;  /* 0x03885000030075a7 */ /* 0x000066000804017f */
[----:B-1----:R-:W-:Y:S05]  /*133a0*/  @!P2 NANOSLEEP.SYNCS 0x989680 ;  /* 0x009896800000a95d */ /* 0x002fea0003900000 */
[----:B------:R-:W1:Y:S02]  /*133b0*/  @!P2 SYNCS.PHASECHK.TRANS64 P2, [R3+URZ+0x38850], R0 ;  /* 0x038850000300a5a7 */ /* 0x000e64000804007f */
[----:B-1----:R-:W-:Y:S05]  /*133c0*/  @!P2 BRA `(.L_x_276) ;  /* 0xfffffffc00eca947 */ /* 0x002fea000383ffff */
[----:B------:R-:W-:Y:S05]  /*133d0*/  BRA `(.L_x_275) ;  /* 0xffffff5400707947 */ /* 0x000fea000383ffff */
.L_x_281:
[----:B-1----:R1:W2:Y:S02]  /*133e0*/  SYNCS.PHASECHK.TRANS64.TRYWAIT P0, [R11+URZ+0x38850], R0 ;  /* 0x038850000b0075a7 */ /* 0x0022a4000800017f */
[----:B--2---:R-:W-:Y:S05]  /*133f0*/  @!P0 NANOSLEEP.SYNCS 0x989680 ;  /* 0x009896800000895d */ /* 0x004fea0003900000 */
[----:B------:R-:W2:Y:S02]  /*13400*/  @!P0 SYNCS.PHASECHK.TRANS64 P0, [R11+URZ+0x38850], R0 ;  /* 0x038850000b0085a7 */ /* 0x000ea4000800007f */
[----:B--2---:R-:W-:Y:S05]  /*13410*/  @!P0 BRA `(.L_x_281) ;  /* 0xfffffffc00f08947 */ /* 0x004fea000383ffff */
[----:B------:R-:W-:Y:S05]  /*13420*/  BRA `(.L_x_280) ;  /* 0xffffff7000a07947 */ /* 0x000fea000383ffff */
.L_x_321:
[----:B------:R-:W0:Y:S01]  /*13430*/  S2R R7, SR_TID.X ;  /* 0x0000000000077919 */ /* 0x000e220000002100 */
[----:B------:R-:W-:Y:S01]  /*13440*/  BSSY B0, `(.L_x_389) ;  /* 0x000000a000007945 */ /* 0x000fe20003800000 */
[----:B------:R-:W-:Y:S01]  /*13450*/  MOV R12, RZ ;  /* 0x000000ff000c7202 */ /* 0x000fe20000000f00 */
[----:B------:R-:W-:Y:S02]  /*13460*/  IMAD.MOV.U32 R11, RZ, RZ, 0x1f ;  /* 0x0000001fff0b7424 */ /* 0x000fe400078e00ff */
[----:B------:R-:W-:Y:S01]  /*13470*/  IMAD.MOV.U32 R15, RZ, RZ, -0x1 ;  /* 0xffffffffff0f7424 */ /* 0x000fe200078e00ff */
[----:B0-----:R-:W-:-:S04]  /*13480*/  SHF.R.U32.HI R7, RZ, 0x5, R7 ;  /* 0x00000005ff077819 */ /* 0x001fc80000011607 */
[----:B------:R-:W-:-:S05]  /*13490*/  LOP3.LUT R7, R7, 0x3, RZ, 0xc0, !PT ;  /* 0x0000000307077812 */ /* 0x000fca00078ec0ff */
[----:B------:R-:W-:-:S07]  /*134a0*/  IMAD.MOV.U32 R13, RZ, RZ, R7 ;  /* 0x000000ffff0d7224 */ /* 0x000fce00078e0007 */
[----:B------:R-:W-:Y:S05]  /*134b0*/  WARPSYNC.COLLECTIVE R15, `(.L_x_390) ;  /* 0x000000000f087348 */ /* 0x000fea0003c00000 */
[----:B------:R0:W1:Y:S02]  /*134c0*/  SHFL.IDX P6, R14, R13, R12, R11 ;  /* 0x0000000c0d0e7389 */ /* 0x00006400000c000b */
[----:B01----:R-:W-:Y:S01]  /*134d0*/  ENDCOLLECTIVE ;  /* 0x000000000000791b */ /* 0x003fe20003800000 */
.L_x_390:
[----:B------:R-:W-:Y:S05]  /*134e0*/  BSYNC B0 ;  /* 0x0000000000007941 */ /* 0x000fea0003800000 */
.L_x_389:
[----:B------:R-:W-:Y:S05]  /*134f0*/  BRA `(.L_x_391) ;  /* 0xffffffc400187947 */ /* 0x000fea000383ffff */
.L_x_322:
[----:B------:R-:W-:Y:S01]  /*13500*/  BSSY B0, `(.L_x_392) ;  /* 0x0000006000007945 */ /* 0x000fe20003800000 */
[----:B------:R-:W-:-:S07]  /*13510*/  IMAD.MOV.U32 R15, RZ, RZ, -0x1 ;  /* 0xffffffffff0f7424 */ /* 0x000fce00078e00ff */
[----:B------:R-:W-:Y:S05]  /*13520*/  WARPSYNC.COLLECTIVE R15, `(.L_x_393) ;  /* 0x000000000f0c7348 */ /* 0x000fea0003c00000 */
[----:B------:R-:W-:Y:S02]  /*13530*/  ELECT P6, UR62, PT ;  /* 0x00000000003e782f */ /* 0x000fe400038c0000 */
[----:B------:R-:W-:Y:S01]  /*13540*/  MOV R14, UR62 ;  /* 0x0000003e000e7c02 */ /* 0x000fe20008000f00 */
[----:B------:R-:W-:Y:S10]  /*13550*/  ENDCOLLECTIVE ;  /* 0x000000000000791b */ /* 0x000ff40003800000 */
.L_x_393:
[----:B------:R-:W-:Y:S05]  /*13560*/  BSYNC B0 ;  /* 0x0000000000007941 */ /* 0x000fea0003800000 */
.L_x_392:
[----:B------:R-:W-:Y:S05]  /*13570*/  BRA `(.L_x_394) ;  /* 0xffffffc400107947 */ /* 0x000fea000383ffff */
.L_x_325:
[----:B0-----:R0:W1:Y:S02]  /*13580*/  SYNCS.PHASECHK.TRANS64.TRYWAIT P0, [R8+URZ+0x38840], R9 ;  /* 0x03884009080075a7 */ /* 0x001064000800017f */
[----:B-1----:R-:W-:Y:S05]  /*13590*/  @!P0 NANOSLEEP.SYNCS 0x989680 ;  /* 0x009896800000895d */ /* 0x002fea0003900000 */
[----:B------:R-:W1:Y:S02]  /*135a0*/  @!P0 SYNCS.PHASECHK.TRANS64 P0, [R8+URZ+0x38840], R9 ;  /* 0x03884009080085a7 */ /* 0x000e64000800007f */
[----:B-1----:R-:W-:Y:S05]  /*135b0*/  @!P0 BRA `(.L_x_325) ;  /* 0xfffffffc00f08947 */ /* 0x002fea000383ffff */
[----:B------:R-:W-:Y:S05]  /*135c0*/  BRA `(.L_x_395) ;  /* 0xffffffc400847947 */ /* 0x000fea000383ffff */
.L_x_328:
[----:B0-----:R-:W0:Y:S01]  /*135d0*/  S2R R9, SR_CgaCtaId ;  /* 0x0000000000097919 */ /* 0x001e220000008800 */
[----:B------:R-:W-:-:S04]  /*135e0*/  MOV R8, 0x400 ;  /* 0x0000040000087802 */ /* 0x000fc80000000f00 */
[----:B0-----:R-:W-:-:S04]  /*135f0*/  LEA R8, R9, R8, 0x18 ;  /* 0x0000000809087211 */ /* 0x001fc800078ec0ff */
[----:B------:R0:W1:Y:S03]  /*13600*/  SYNCS.PHASECHK.TRANS64.TRYWAIT P0, [R8+URZ+0x38820], R6 ;  /* 0x03882006080075a7 */ /* 0x000066000800017f */
[----:B-1----:R-:W-:Y:S05]  /*13610*/  @!P0 NANOSLEEP.SYNCS 0x989680 ;  /* 0x009896800000895d */ /* 0x002fea0003900000 */
[----:B------:R-:W1:Y:S02]  /*13620*/  @!P0 SYNCS.PHASECHK.TRANS64 P0, [R8+URZ+0x38820], R6 ;  /* 0x03882006080085a7 */ /* 0x000e64000800007f */
[----:B-1----:R-:W-:Y:S05]  /*13630*/  @!P0 BRA `(.L_x_328) ;  /* 0xfffffffc00e48947 */ /* 0x002fea000383ffff */
[----:B------:R-:W-:Y:S05]  /*13640*/  BRA `(.L_x_396) ;  /* 0xffffffcc00047947 */ /* 0x000fea000383ffff */
.L_x_336:
[----:B0-----:R0:W1:Y:S02]  /*13650*/  SYNCS.PHASECHK.TRANS64.TRYWAIT P0, [R2+URZ+0x38840], R3 ;  /* 0x03884003020075a7 */ /* 0x001064000800017f */
[----:B-1----:R-:W-:Y:S05]  /*13660*/  @!P0 NANOSLEEP.SYNCS 0x989680 ;  /* 0x009896800000895d */ /* 0x002fea0003900000 */
[----:B------:R-:W1:Y:S02]  /*13670*/  @!P0 SYNCS.PHASECHK.TRANS64 P0, [R2+URZ+0x38840], R3 ;  /* 0x03884003020085a7 */ /* 0x000e64000800007f */
[----:B-1----:R-:W-:Y:S05]  /*13680*/  @!P0 BRA `(.L_x_336) ;  /* 0xfffffffc00f08947 */ /* 0x002fea000383ffff */
[----:B------:R-:W-:Y:S05]  /*13690*/  BRA `(.L_x_397) ;  /* 0xffffffcc00c47947 */ /* 0x000fea000383ffff */
.L_x_338:
[----:B0-----:R0:W1:Y:S02]  /*136a0*/  SYNCS.PHASECHK.TRANS64.TRYWAIT P0, [R3+URZ+0x60], R2 ;  /* 0x00006002030075a7 */ /* 0x001064000800017f */
[----:B-1----:R-:W-:Y:S05]  /*136b0*/  @!P0 NANOSLEEP.SYNCS 0x989680 ;  /* 0x009896800000895d */ /* 0x002fea0003900000 */
[----:B------:R-:W1:Y:S02]  /*136c0*/  @!P0 SYNCS.PHASECHK.TRANS64 P0, [R3+URZ+0x60], R2 ;  /* 0x00006002030085a7 */ /* 0x000e64000800007f */
[----:B-1----:R-:W-:Y:S05]  /*136d0*/  @!P0 BRA `(.L_x_338) ;  /* 0xfffffffc00f08947 */ /* 0x002fea000383ffff */
[----:B------:R-:W-:Y:S05]  /*136e0*/  BRA `(.L_x_398) ;  /* 0xffffffd000847947 */ /* 0x000fea000383ffff */
.L_x_343:
[----:B-1----:R1:W2:Y:S02]  /*136f0*/  SYNCS.PHASECHK.TRANS64.TRYWAIT P0, [R2+URZ+0x38840], R3 ;  /* 0x03884003020075a7 */ /* 0x0022a4000800017f */
[----:B--2---:R-:W-:Y:S05]  /*13700*/  @!P0 NANOSLEEP.SYNCS 0x989680 ;  /* 0x009896800000895d */ /* 0x004fea0003900000 */
[----:B------:R-:W2:Y:S02]  /*13710*/  @!P0 SYNCS.PHASECHK.TRANS64 P0, [R2+URZ+0x38840], R3 ;  /* 0x03884003020085a7 */ /* 0x000ea4000800007f */
[----:B--2---:R-:W-:Y:S05]  /*13720*/  @!P0 BRA `(.L_x_343) ;  /* 0xfffffffc00f08947 */ /* 0x004fea000383ffff */
[----:B------:R-:W-:Y:S05]  /*13730*/  BRA `(.L_x_399) ;  /* 0xffffffd800107947 */ /* 0x000fea000383ffff */
.L_x_345:
[----:B0-----:R0:W1:Y:S02]  /*13740*/  SYNCS.PHASECHK.TRANS64.TRYWAIT P1, [R2+URZ+0x60], R3 ;  /* 0x00006003020075a7 */ /* 0x001064000802017f */
[----:B-1----:R-:W-:Y:S05]  /*13750*/  @!P1 NANOSLEEP.SYNCS 0x989680 ;  /* 0x009896800000995d */ /* 0x002fea0003900000 */
[----:B------:R-:W1:Y:S02]  /*13760*/  @!P1 SYNCS.PHASECHK.TRANS64 P1, [R2+URZ+0x60], R3 ;  /* 0x00006003020095a7 */ /* 0x000e64000802007f */
[----:B-1----:R-:W-:Y:S05]  /*13770*/  @!P1 BRA `(.L_x_345) ;  /* 0xfffffffc00f09947 */ /* 0x002fea000383ffff */
[----:B------:R-:W-:Y:S05]  /*13780*/  BRA `(.L_x_400) ;  /* 0xffffffd800d07947 */ /* 0x000fea000383ffff */
.L_x_350:
[----:B--2---:R2:W3:Y:S02]  /*13790*/  SYNCS.PHASECHK.TRANS64.TRYWAIT P0, [R2+URZ+0x38840], R3 ;  /* 0x03884003020075a7 */ /* 0x0044e4000800017f */
[----:B---3--:R-:W-:Y:S05]  /*137a0*/  @!P0 NANOSLEEP.SYNCS 0x989680 ;  /* 0x009896800000895d */ /* 0x008fea0003900000 */
[----:B------:R-:W3:Y:S02]  /*137b0*/  @!P0 SYNCS.PHASECHK.TRANS64 P0, [R2+URZ+0x38840], R3 ;  /* 0x03884003020085a7 */ /* 0x000ee4000800007f */
[----:B---3--:R-:W-:Y:S05]  /*137c0*/  @!P0 BRA `(.L_x_350) ;  /* 0xfffffffc00f08947 */ /* 0x008fea000383ffff */
[----:B------:R-:W-:Y:S05]  /*137d0*/  BRA `(.L_x_401) ;  /* 0xffffffe0001c7947 */ /* 0x000fea000383ffff */
.L_x_352:
[----:B0-----:R0:W1:Y:S02]  /*137e0*/  SYNCS.PHASECHK.TRANS64.TRYWAIT P1, [R2+URZ+0x60], R8 ;  /* 0x00006008020075a7 */ /* 0x001064000802017f */
[----:B-1----:R-:W-:Y:S05]  /*137f0*/  @!P1 NANOSLEEP.SYNCS 0x989680 ;  /* 0x009896800000995d */ /* 0x002fea0003900000 */
[----:B------:R-:W1:Y:S02]  /*13800*/  @!P1 SYNCS.PHASECHK.TRANS64 P1, [R2+URZ+0x60], R8 ;  /* 0x00006008020095a7 */ /* 0x000e64000802007f */
[----:B-1----:R-:W-:Y:S05]  /*13810*/  @!P1 BRA `(.L_x_352) ;  /* 0xfffffffc00f09947 */ /* 0x002fea000383ffff */
[----:B------:R-:W-:Y:S05]  /*13820*/  BRA `(.L_x_402) ;  /* 0xffffffe000dc7947 */ /* 0x000fea000383ffff */
.L_x_359:
[----:B-1----:R1:W2:Y:S02]  /*13830*/  SYNCS.PHASECHK.TRANS64.TRYWAIT P0, [R3+URZ+0x38860], R0 ;  /* 0x03886000030075a7 */ /* 0x0022a4000800017f */
[----:B--2---:R-:W-:Y:S05]  /*13840*/  @!P0 NANOSLEEP.SYNCS 0x989680 ;  /* 0x009896800000895d */ /* 0x004fea0003900000 */
[----:B------:R-:W2:Y:S02]  /*13850*/  @!P0 SYNCS.PHASECHK.TRANS64 P0, [R3+URZ+0x38860], R0 ;  /* 0x03886000030085a7 */ /* 0x000ea4000800007f */
[----:B--2---:R-:W-:Y:S05]  /*13860*/  @!P0 BRA `(.L_x_359) ;  /* 0xfffffffc00f08947 */ /* 0x004fea000383ffff */
[----:B------:R-:W-:Y:S05]  /*13870*/  BRA `(.L_x_403) ;  /* 0xffffffe800147947 */ /* 0x000fea000383ffff */
.L_x_361:
[----:B------:R-:W-:Y:S01]  /*13880*/  BSSY B0, `(.L_x_404) ;  /* 0x0000008000007945 */ /* 0x000fe20003800000 */
[----:B0-----:R-:W-:Y:S01]  /*13890*/  IMAD.MOV.U32 R13, RZ, RZ, R16 ;  /* 0x000000ffff0d7224 */ /* 0x001fe200078e0010 */
[----:B------:R-:W-:Y:S01]  /*138a0*/  MOV R11, 0x1f ;  /* 0x0000001f000b7802 */ /* 0x000fe20000000f00 */
[----:B------:R-:W-:Y:S02]  /*138b0*/  IMAD.MOV.U32 R12, RZ, RZ, RZ ;  /* 0x000000ffff0c7224 */ /* 0x000fe400078e00ff */
[----:B------:R-:W-:-:S07]  /*138c0*/  IMAD.MOV.U32 R15, RZ, RZ, -0x1 ;  /* 0xffffffffff0f7424 */ /* 0x000fce00078e00ff */
[----:B-1----:R-:W-:Y:S05]  /*138d0*/  WARPSYNC.COLLECTIVE R15, `(.L_x_405) ;  /* 0x000000000f087348 */ /* 0x002fea0003c00000 */
[----:B------:R0:W2:Y:S02]  /*138e0*/  SHFL.IDX P6, R14, R13, R12, R11 ;  /* 0x0000000c0d0e7389 */ /* 0x0000a400000c000b */
[----:B012---:R-:W-:Y:S01]  /*138f0*/  ENDCOLLECTIVE ;  /* 0x000000000000791b */ /* 0x007fe20003800000 */
.L_x_405:
[----:B------:R-:W-:Y:S05]  /*13900*/  BSYNC B0 ;  /* 0x0000000000007941 */ /* 0x000fea0003800000 */
.L_x_404:
[----:B------:R-:W-:Y:S01]  /*13910*/  IMAD.MOV.U32 R13, RZ, RZ, R16 ;  /* 0x000000ffff0d7224 */ /* 0x000fe200078e0010 */
[----:B------:R-:W-:Y:S01]  /*13920*/  MOV R15, 0xffffffff ;  /* 0xffffffff000f7802 */ /* 0x000fe20000000f00 */
[----:B------:R-:W-:Y:S02]  /*13930*/  IMAD.MOV.U32 R12, RZ, RZ, 0x1 ;  /* 0x00000001ff0c7424 */ /* 0x000fe400078e00ff */
[----:B------:R-:W-:Y:S02]  /*13940*/  IMAD.MOV.U32 R11, RZ, RZ, 0x1f ;  /* 0x0000001fff0b7424 */ /* 0x000fe400078e00ff */
[----:B------:R-:W-:-:S07]  /*13950*/  IMAD.MOV.U32 R4, RZ, RZ, R14 ;  /* 0x000000ffff047224 */ /* 0x000fce00078e000e */
[----:B------:R-:W-:Y:S05]  /*13960*/  WARPSYNC.COLLECTIVE R15, `(.L_x_406) ;  /* 0x000000000f087348 */ /* 0x000fea0003c00000 */
[----:B------:R0:W1:Y:S02]  /*13970*/  SHFL.IDX P6, R14, R13, R12, R11 ;  /* 0x0000000c0d0e7389 */ /* 0x00006400000c000b */
[----:B01----:R-:W-:Y:S01]  /*13980*/  ENDCOLLECTIVE ;  /* 0x000000000000791b */ /* 0x003fe20003800000 */
.L_x_406:
[----:B------:R-:W-:Y:S01]  /*13990*/  IMAD.MOV.U32 R5, RZ, RZ, R14 ;  /* 0x000000ffff057224 */ /* 0x000fe200078e000e */
[----:B------:R-:W-:Y:S06]  /*139a0*/  BRA `(.L_x_407) ;  /* 0xffffffe800c87947 */ /* 0x000fec000383ffff */
.L_x_364:
[----:B------:R-:W-:Y:S01]  /*139b0*/  BSSY B0, `(.L_x_408) ;  /* 0x0000008000007945 */ /* 0x000fe20003800000 */
[----:B-----5:R-:W-:Y:S02]  /*139c0*/  IMAD.MOV.U32 R13, RZ, RZ, R3 ;  /* 0x000000ffff0d7224 */ /* 0x020fe400078e0003 */
[----:B------:R-:W-:Y:S02]  /*139d0*/  IMAD.MOV.U32 R12, RZ, RZ, 0x1 ;  /* 0x00000001ff0c7424 */ /* 0x000fe400078e00ff */
[----:B------:R-:W-:Y:S02]  /*139e0*/  IMAD.MOV.U32 R11, RZ, RZ, RZ ;  /* 0x000000ffff0b7224 */ /* 0x000fe400078e00ff */
[----:B------:R-:W-:-:S07]  /*139f0*/  IMAD.MOV.U32 R15, RZ, RZ, -0x1 ;  /* 0xffffffffff0f7424 */ /* 0x000fce00078e00ff */
[----:B0-234-:R-:W-:Y:S05]  /*13a00*/  WARPSYNC.COLLECTIVE R15, `(.L_x_409) ;  /* 0x000000000f087348 */ /* 0x01dfea0003c00000 */
[----:B------:R1:W0:Y:S02]  /*13a10*/  SHFL.UP P6, R14, R13, R12, R11 ;  /* 0x0400000c0d0e7389 */ /* 0x00022400000c000b */
[----:B01234-:R-:W-:Y:S01]  /*13a20*/  ENDCOLLECTIVE ;  /* 0x000000000000791b */ /* 0x01ffe20003800000 */
.L_x_409:
[----:B------:R-:W-:Y:S05]  /*13a30*/  BSYNC B0 ;  /* 0x0000000000007941 */ /* 0x000fea0003800000 */
.L_x_408:
[C---:B------:R-:W-:Y:S01]  /*13a40*/  ISETP.NE.AND P0, PT, R9.reuse, RZ, PT ;  /* 0x000000ff0900720c */ /* 0x040fe20003f05270 */
[----:B------:R-:W-:Y:S02]  /*13a50*/  IMAD.MOV.U32 R12, RZ, RZ, 0x2 ;  /* 0x00000002ff0c7424 */ /* 0x000fe400078e00ff */
[----:B------:R-:W-:Y:S01]  /*13a60*/  IMAD.MOV.U32 R11, RZ, RZ, RZ ;  /* 0x000000ffff0b7224 */ /* 0x000fe200078e00ff */
[----:B------:R-:W-:Y:S01]  /*13a70*/  SEL R14, R14, RZ, P0 ;  /* 0x000000ff0e0e7207 */ /* 0x000fe20000000000 */
[----:B------:R-:W-:Y:S01]  /*13a80*/  IMAD.MOV.U32 R15, RZ, RZ, -0x1 ;  /* 0xffffffffff0f7424 */ /* 0x000fe200078e00ff */
[----:B------:R-:W-:Y:S02]  /*13a90*/  ISETP.GE.U32.AND P0, PT, R9, 0x2, PT ;  /* 0x000000020900780c */ /* 0x000fe40003f06070 */
[----:B------:R-:W-:-:S11]  /*13aa0*/  IADD3 R13, R3, R14, RZ ;  /* 0x0000000e030d7210 */ /* 0x000fd60007ffe0ff */
[----:B------:R-:W-:Y:S05]  /*13ab0*/  WARPSYNC.COLLECTIVE R15, `(.L_x_410) ;  /* 0x000000000f087348 */ /* 0x000fea0003c00000 */
[----:B------:R0:W1:Y:S02]  /*13ac0*/  SHFL.UP P6, R14, R13, R12, R11 ;  /* 0x0400000c0d0e7389 */ /* 0x00006400000c000b */
[----:B01----:R-:W-:Y:S01]  /*13ad0*/  ENDCOLLECTIVE ;  /* 0x000000000000791b */ /* 0x003fe20003800000 */
.L_x_410:
[----:B------:R-:W-:Y:S02]  /*13ae0*/  MOV R12, 0x4 ;  /* 0x00000004000c7802 */ /* 0x000fe40000000f00 */
[----:B------:R-:W-:Y:S02]  /*13af0*/  SEL R6, R14, RZ, P0 ;  /* 0x000000ff0e067207 */ /* 0x000fe40000000000 */
[----:B------:R-:W-:-:S03]  /*13b00*/  ISETP.GE.U32.AND P0, PT, R9, 0x4, PT ;  /* 0x000000040900780c */ /* 0x000fc60003f06070 */
[----:B------:R-:W-:-:S04]  /*13b10*/  IMAD.IADD R6, R13, 0x1, R6 ;  /* 0x000000010d067824 */ /* 0x000fc800078e0206 */
[----:B------:R-:W-:-:S07]  /*13b20*/  IMAD.MOV.U32 R13, RZ, RZ, R6 ;  /* 0x000000ffff0d7224 */ /* 0x000fce00078e0006 */
[----:B------:R-:W-:Y:S05]  /*13b30*/  WARPSYNC.COLLECTIVE R15, `(.L_x_411) ;  /* 0x000000000f087348 */ /* 0x000fea0003c00000 */
[----:B------:R0:W1:Y:S02]  /*13b40*/  SHFL.UP P6, R14, R13, R12, R11 ;  /* 0x0400000c0d0e7389 */ /* 0x00006400000c000b */
[----:B01----:R-:W-:Y:S01]  /*13b50*/  ENDCOLLECTIVE ;  /* 0x000000000000791b */ /* 0x003fe20003800000 */
.L_x_411:
[----:B------:R-:W-:Y:S01]  /*13b60*/  IMAD.MOV.U32 R12, RZ, RZ, 0x8 ;  /* 0x00000008ff0c7424 */ /* 0x000fe200078e00ff */
[----:B------:R-:W-:Y:S02]  /*13b70*/  SEL R7, R14, RZ, P0 ;  /* 0x000000ff0e077207 */ /* 0x000fe40000000000 */
[----:B------:R-:W-:-:S03]  /*13b80*/  ISETP.GE.U32.AND P0, PT, R9, 0x8, PT ;  /* 0x000000080900780c */ /* 0x000fc60003f06070 */
[----:B------:R-:W-:-:S04]  /*13b90*/  IMAD.IADD R7, R6, 0x1, R7 ;  /* 0x0000000106077824 */ /* 0x000fc800078e0207 */
[----:B------:R-:W-:-:S07]  /*13ba0*/  IMAD.MOV.U32 R13, RZ, RZ, R7 ;  /* 0x000000ffff0d7224 */ /* 0x000fce00078e0007 */
[----:B------:R-:W-:Y:S05]  /*13bb0*/  WARPSYNC.COLLECTIVE R15, `(.L_x_412) ;  /* 0x000000000f087348 */ /* 0x000fea0003c00000 */
[----:B------:R0:W1:Y:S02]  /*13bc0*/  SHFL.UP P6, R14, R13, R12, R11 ;  /* 0x0400000c0d0e7389 */ /* 0x00006400000c000b */
[----:B01----:R-:W-:Y:S01]  /*13bd0*/  ENDCOLLECTIVE ;  /* 0x000000000000791b */ /* 0x003fe20003800000 */
.L_x_412:
        /* <DEDUP_REMOVED lines=8> */
.L_x_413:
[----:B------:R-:W-:Y:S02]  /*13c60*/  IMAD.MOV.U32 R12, RZ, RZ, 0x1f ;  /* 0x0000001fff0c7424 */ /* 0x000fe400078e00ff */
[----:B------:R-:W-:Y:S01]  /*13c70*/  IMAD.MOV.U32 R11, RZ, RZ, 0x1f ;  /* 0x0000001fff0b7424 */ /* 0x000fe200078e00ff */
[----:B------:R-:W-:-:S05]  /*13c80*/  SEL R7, R14, RZ, P0 ;  /* 0x000000ff0e077207 */ /* 0x000fca0000000000 */
[----:B------:R-:W-:-:S04]  /*13c90*/  IMAD.IADD R2, R8, 0x1, R7 ;  /* 0x0000000108027824 */ /* 0x000fc800078e0207 */
[----:B------:R-:W-:-:S07]  /*13ca0*/  IMAD.MOV.U32 R13, RZ, RZ, R2 ;  /* 0x000000ffff0d7224 */ /* 0x000fce00078e0002 */
[----:B------:R-:W-:Y:S05]  /*13cb0*/  WARPSYNC.COLLECTIVE R15, `(.L_x_414) ;  /* 0x000000000f087348 */ /* 0x000fea0003c00000 */
[----:B------:R0:W1:Y:S02]  /*13cc0*/  SHFL.IDX P6, R14, R13, R12, R11 ;  /* 0x0000000c0d0e7389 */ /* 0x00006400000c000b */
[----:B01----:R-:W-:Y:S01]  /*13cd0*/  ENDCOLLECTIVE ;  /* 0x000000000000791b */ /* 0x003fe20003800000 */
.L_x_414:
[----:B------:R-:W-:Y:S05]  /*13ce0*/  BRA `(.L_x_415) ;  /* 0xffffffe800907947 */ /* 0x000fea000383ffff */
.L_x_369:
[----:B------:R-:W-:Y:S01]  /*13cf0*/  BSSY B0, `(.L_x_416) ;  /* 0x0000008000007945 */ /* 0x000fe20003800000 */
[----:B-----5:R-:W-:Y:S01]  /*13d00*/  IMAD.MOV.U32 R13, RZ, RZ, R3 ;  /* 0x000000ffff0d7224 */ /* 0x020fe200078e0003 */
[----:B------:R-:W-:Y:S01]  /*13d10*/  MOV R12, 0x1 ;  /* 0x00000001000c7802 */ /* 0x000fe20000000f00 */
[----:B------:R-:W-:Y:S02]  /*13d20*/  IMAD.MOV.U32 R11, RZ, RZ, RZ ;  /* 0x000000ffff0b7224 */ /* 0x000fe400078e00ff */
[----:B------:R-:W-:-:S07]  /*13d30*/  IMAD.MOV.U32 R15, RZ, RZ, -0x1 ;  /* 0xffffffffff0f7424 */ /* 0x000fce00078e00ff */
[----:B0-----:R-:W-:Y:S05]  /*13d40*/  WARPSYNC.COLLECTIVE R15, `(.L_x_417) ;  /* 0x000000000f087348 */ /* 0x001fea0003c00000 */
[----:B------:R1:W2:Y:S02]  /*13d50*/  SHFL.UP P6, R14, R13, R12, R11 ;  /* 0x0400000c0d0e7389 */ /* 0x0002a400000c000b */
[----:B012---:R-:W-:Y:S01]  /*13d60*/  ENDCOLLECTIVE ;  /* 0x000000000000791b */ /* 0x007fe20003800000 */
.L_x_417:
[----:B------:R-:W-:Y:S05]  /*13d70*/  BSYNC B0 ;  /* 0x0000000000007941 */ /* 0x000fea0003800000 */
.L_x_416:
[----:B------:R-:W-:Y:S01]  /*13d80*/  ISETP.NE.AND P0, PT, R8, RZ, PT ;  /* 0x000000ff0800720c */ /* 0x000fe20003f05270 */
[----:B------:R-:W-:Y:S01]  /*13d90*/  IMAD.MOV.U32 R12, RZ, RZ, 0x2 ;  /* 0x00000002ff0c7424 */ /* 0x000fe200078e00ff */
[----:B------:R-:W-:Y:S01]  /*13da0*/  MOV R15, 0xffffffff ;  /* 0xffffffff000f7802 */ /* 0x000fe20000000f00 */
[----:B------:R-:W-:Y:S01]  /*13db0*/  IMAD.MOV.U32 R11, RZ, RZ, RZ ;  /* 0x000000ffff0b7224 */ /* 0x000fe200078e00ff */
[----:B------:R-:W-:Y:S02]  /*13dc0*/  SEL R14, R14, RZ, P0 ;  /* 0x000000ff0e0e7207 */ /* 0x000fe40000000000 */
[----:B------:R-:W-:-:S03]  /*13dd0*/  ISETP.GE.U32.AND P0, PT, R8, 0x2, PT ;  /* 0x000000020800780c */ /* 0x000fc60003f06070 */
[----:B------:R-:W-:-:S10]  /*13de0*/  IMAD.IADD R13, R3, 0x1, R14 ;  /* 0x00000001030d7824 */ /* 0x000fd400078e020e */
[----:B------:R-:W-:Y:S05]  /*13df0*/  WARPSYNC.COLLECTIVE R15, `(.L_x_418) ;  /* 0x000000000f087348 */ /* 0x000fea0003c00000 */
[----:B------:R0:W1:Y:S02]  /*13e00*/  SHFL.UP P6, R14, R13, R12, R11 ;  /* 0x0400000c0d0e7389 */ /* 0x00006400000c000b */
[----:B01----:R-:W-:Y:S01]  /*13e10*/  ENDCOLLECTIVE ;  /* 0x000000000000791b */ /* 0x003fe20003800000 */
.L_x_418:
        /* <DEDUP_REMOVED lines=8> */
.L_x_419:
        /* <DEDUP_REMOVED lines=8> */
.L_x_420:
        /* <DEDUP_REMOVED lines=8> */
.L_x_421:
[----:B------:R-:W-:Y:S01]  /*13fa0*/  MOV R12, 0x1f ;  /* 0x0000001f000c7802 */ /* 0x000fe20000000f00 */
[----:B------:R-:W-:Y:S01]  /*13fb0*/  IMAD.MOV.U32 R11, RZ, RZ, 0x1f ;  /* 0x0000001fff0b7424 */ /* 0x000fe200078e00ff */
[----:B------:R-:W-:-:S05]  /*13fc0*/  SEL R2, R14, RZ, P0 ;  /* 0x000000ff0e027207 */ /* 0x000fca0000000000 */
[----:B------:R-:W-:-:S04]  /*13fd0*/  IMAD.IADD R2, R7, 0x1, R2 ;  /* 0x0000000107027824 */ /* 0x000fc800078e0202 */
[----:B------:R-:W-:-:S07]  /*13fe0*/  IMAD.MOV.U32 R13, RZ, RZ, R2 ;  /* 0x000000ffff0d7224 */ /* 0x000fce00078e0002 */
[----:B------:R-:W-:Y:S05]  /*13ff0*/  WARPSYNC.COLLECTIVE R15, `(.L_x_422) ;  /* 0x000000000f087348 */ /* 0x000fea0003c00000 */
[----:B------:R0:W1:Y:S02]  /*14000*/  SHFL.IDX P6, R14, R13, R12, R11 ;  /* 0x0000000c0d0e7389 */ /* 0x00006400000c000b */
[----:B01----:R-:W-:Y:S01]  /*14010*/  ENDCOLLECTIVE ;  /* 0x000000000000791b */ /* 0x003fe20003800000 */
.L_x_422:
[----:B------:R-:W-:Y:S05]  /*14020*/  BRA `(.L_x_423) ;  /* 0xffffffe800787947 */ /* 0x000fea000383ffff */
.L_x_371:
[----:B------:R-:W-:Y:S01]  /*14030*/  BSSY B0, `(.L_x_424) ;  /* 0x0000006000007945 */ /* 0x000fe20003800000 */
[----:B------:R-:W-:Y:S01]  /*14040*/  PLOP3.LUT P6, PT, P6, PT, PT, 0x8, 0x0 ;  /* 0x000000000000781c */ /* 0x000fe200037ce170 */
[----:B------:R-:W-:-:S12]  /*14050*/  IMAD.MOV.U32 R15, RZ, RZ, -0x1 ;  /* 0xffffffffff0f7424 */ /* 0x000fd800078e00ff */
[----:B0-----:R-:W-:Y:S05]  /*14060*/  WARPSYNC.COLLECTIVE R15, `(.L_x_425) ;  /* 0x000000000f087348 */ /* 0x001fea0003c00000 */
[----:B------:R-:W-:Y:S01]  /*14070*/  VOTE.ANY R14, PT, P6 ;  /* 0x00000000000e7806 */ /* 0x000fe200030e0100 */
[----:B0-----:R-:W-:Y:S06]  /*14080*/  ENDCOLLECTIVE ;  /* 0x000000000000791b */ /* 0x001fec0003800000 */
.L_x_425:
[----:B------:R-:W-:Y:S05]  /*14090*/  BSYNC B0 ;  /* 0x0000000000007941 */ /* 0x000fea0003800000 */
.L_x_424:
[----:B------:R-:W-:Y:S01]  /*140a0*/  IMAD.MOV.U32 R7, RZ, RZ, R14 ;  /* 0x000000ffff077224 */ /* 0x000fe200078e000e */
[----:B------:R-:W-:Y:S01]  /*140b0*/  MOV R11, 0x1f ;  /* 0x0000001f000b7802 */ /* 0x000fe20000000f00 */
[----:B------:R-:W-:Y:S02]  /*140c0*/  IMAD.MOV.U32 R13, RZ, RZ, R3 ;  /* 0x000000ffff0d7224 */ /* 0x000fe400078e0003 */
[----:B------:R-:W0:Y:S01]  /*140d0*/  POPC R5, R7 ;  /* 0x0000000700057309 */ /* 0x000e220000000000 */
[----:B------:R-:W-:Y:S02]  /*140e0*/  IMAD.MOV.U32 R15, RZ, RZ, -0x1 ;  /* 0xffffffffff0f7424 */ /* 0x000fe400078e00ff */
[----:B0-----:R-:W-:-:S07]  /*140f0*/  IMAD.MOV.U32 R12, RZ, RZ, R5 ;  /* 0x000000ffff0c7224 */ /* 0x001fce00078e0005 */
[----:B------:R-:W-:Y:S05]  /*14100*/  WARPSYNC.COLLECTIVE R15, `(.L_x_426) ;  /* 0x000000000f087348 */ /* 0x000fea0003c00000 */
[----:B------:R0:W1:Y:S02]  /*14110*/  SHFL.IDX P6, R14, R13, R12, R11 ;  /* 0x0000000c0d0e7389 */ /* 0x00006400000c000b */
[----:B01----:R-:W-:Y:S01]  /*14120*/  ENDCOLLECTIVE ;  /* 0x000000000000791b */ /* 0x003fe20003800000 */
.L_x_426:
[----:B------:R-:W-:Y:S01]  /*14130*/  IMAD.MOV.U32 R17, RZ, RZ, R14 ;  /* 0x000000ffff117224 */ /* 0x000fe200078e000e */
[----:B------:R-:W-:Y:S06]  /*14140*/  BRA `(.L_x_427) ;  /* 0xffffffe800687947 */ /* 0x000fec000383ffff */
.L_x_373:
[----:B------:R-:W-:Y:S01]  /*14150*/  BSSY B0, `(.L_x_428) ;  /* 0x0000007000007945 */ /* 0x000fe20003800000 */
[----:B------:R-:W-:Y:S02]  /*14160*/  IMAD.MOV.U32 R13, RZ, RZ, R2 ;  /* 0x000000ffff0d7224 */ /* 0x000fe400078e0002 */
[----:B------:R-:W-:Y:S02]  /*14170*/  IMAD.MOV.U32 R11, RZ, RZ, 0x1f ;  /* 0x0000001fff0b7424 */ /* 0x000fe400078e00ff */
[----:B------:R-:W-:-:S07]  /*14180*/  IMAD.MOV.U32 R15, RZ, RZ, -0x1 ;  /* 0xffffffffff0f7424 */ /* 0x000fce00078e00ff */
[----:B012---:R-:W-:Y:S05]  /*14190*/  WARPSYNC.COLLECTIVE R15, `(.L_x_429) ;  /* 0x000000000f087348 */ /* 0x007fea0003c00000 */
[----:B------:R3:W4:Y:S02]  /*141a0*/  SHFL.IDX P6, R14, R13, R12, R11 ;  /* 0x0000000c0d0e7389 */ /* 0x00072400000c000b */
[----:B01234-:R-:W-:Y:S01]  /*141b0*/  ENDCOLLECTIVE ;  /* 0x000000000000791b */ /* 0x01ffe20003800000 */
.L_x_429:
[----:B------:R-:W-:Y:S05]  /*141c0*/  BSYNC B0 ;  /* 0x0000000000007941 */ /* 0x000fea0003800000 */
.L_x_428:
[----:B------:R-:W-:Y:S05]  /*141d0*/  BRA `(.L_x_372) ;  /* 0xffffffe800607947 */ /* 0x000fea000383ffff */
.L_x_377:
[----:B0-----:R0:W1:Y:S02]  /*141e0*/  SYNCS.PHASECHK.TRANS64.TRYWAIT P0, [R0+URZ+0x38820], R3 ;  /* 0x03882003000075a7 */ /* 0x001064000800017f */
[----:B-1----:R-:W-:Y:S05]  /*141f0*/  @!P0 NANOSLEEP.SYNCS 0x989680 ;  /* 0x009896800000895d */ /* 0x002fea0003900000 */
[----:B------:R-:W1:Y:S02]  /*14200*/  @!P0 SYNCS.PHASECHK.TRANS64 P0, [R0+URZ+0x38820], R3 ;  /* 0x03882003000085a7 */ /* 0x000e64000800007f */
[----:B-1----:R-:W-:Y:S05]  /*14210*/  @!P0 BRA `(.L_x_377) ;  /* 0xfffffffc00f08947 */ /* 0x002fea000383ffff */
[----:B------:R-:W-:Y:S05]  /*14220*/  BRA `(.L_x_430) ;  /* 0xffffffec00447947 */ /* 0x000fea000383ffff */
.L_x_378:
[----:B------:R-:W1:Y:S01]  /*14230*/  S2R R2, SR_TID.X ;  /* 0x0000000000027919 */ /* 0x000e620000002100 */
[----:B------:R-:W-:Y:S01]  /*14240*/  BSSY B0, `(.L_x_431) ;  /* 0x000000a000007945 */ /* 0x000fe20003800000 */
[----:B------:R-:W-:Y:S02]  /*14250*/  IMAD.MOV.U32 R12, RZ, RZ, RZ ;  /* 0x000000ffff0c7224 */ /* 0x000fe400078e00ff */
[----:B------:R-:W-:Y:S02]  /*14260*/  IMAD.MOV.U32 R11, RZ, RZ, 0x1f ;  /* 0x0000001fff0b7424 */ /* 0x000fe400078e00ff */
[----:B------:R-:W-:Y:S01]  /*14270*/  IMAD.MOV.U32 R15, RZ, RZ, -0x1 ;  /* 0xffffffffff0f7424 */ /* 0x000fe200078e00ff */
[----:B-1----:R-:W-:-:S04]  /*14280*/  SHF.R.U32.HI R2, RZ, 0x5, R2 ;  /* 0x00000005ff027819 */ /* 0x002fc80000011602 */
[----:B------:R-:W-:-:S04]  /*14290*/  LOP3.LUT R2, R2, 0x3, RZ, 0xc0, !PT ;  /* 0x0000000302027812 */ /* 0x000fc800078ec0ff */
[----:B------:R-:W-:-:S07]  /*142a0*/  MOV R13, R2 ;  /* 0x00000002000d7202 */ /* 0x000fce0000000f00 */
[----:B0-----:R-:W-:Y:S05]  /*142b0*/  WARPSYNC.COLLECTIVE R15, `(.L_x_432) ;  /* 0x000000000f087348 */ /* 0x001fea0003c00000 */
[----:B------:R1:W2:Y:S02]  /*142c0*/  SHFL.IDX P6, R14, R13, R12, R11 ;  /* 0x0000000c0d0e7389 */ /* 0x0002a400000c000b */
[----:B012---:R-:W-:Y:S01]  /*142d0*/  ENDCOLLECTIVE ;  /* 0x000000000000791b */ /* 0x007fe20003800000 */
.L_x_432:
[----:B------:R-:W-:Y:S05]  /*142e0*/  BSYNC B0 ;  /* 0x0000000000007941 */ /* 0x000fea0003800000 */
.L_x_431:
[----:B------:R-:W-:Y:S05]  /*142f0*/  BRA `(.L_x_433) ;  /* 0xffffffec002c7947 */ /* 0x000fea000383ffff */
.L_x_381:
[----:B------:R-:W-:Y:S01]  /*14300*/  BSSY B1, `(.L_x_434) ;  /* 0x0000006000017945 */ /* 0x000fe20003800000 */
[----:B------:R-:W-:-:S07]  /*14310*/  IMAD.MOV.U32 R15, RZ, RZ, -0x1 ;  /* 0xffffffffff0f7424 */ /* 0x000fce00078e00ff */
[----:B01----:R-:W-:Y:S05]  /*14320*/  WARPSYNC.COLLECTIVE R15, `(.L_x_435) ;  /* 0x000000000f0c7348 */ /* 0x003fea0003c00000 */
[----:B------:R-:W-:Y:S02]  /*14330*/  ELECT P6, UR62, PT ;  /* 0x00000000003e782f */ /* 0x000fe400038c0000 */
[----:B------:R-:W-:Y:S01]  /*14340*/  MOV R14, UR62 ;  /* 0x0000003e000e7c02 */ /* 0x000fe20008000f00 */
[----:B01----:R-:W-:Y:S10]  /*14350*/  ENDCOLLECTIVE ;  /* 0x000000000000791b */ /* 0x003ff40003800000 */
.L_x_435:
[----:B------:R-:W-:Y:S05]  /*14360*/  BSYNC B1 ;  /* 0x0000000000017941 */ /* 0x000fea0003800000 */
.L_x_434:
[----:B------:R-:W-:Y:S05]  /*14370*/  BRA `(.L_x_436) ;  /* 0xffffffec00247947 */ /* 0x000fea000383ffff */
.L_x_383:
[----:B0-----:R0:W1:Y:S02]  /*14380*/  SYNCS.PHASECHK.TRANS64.TRYWAIT P0, [R6+URZ], R5 ;  /* 0x00000005060075a7 */ /* 0x001064000800017f */
[----:B-1----:R-:W-:Y:S05]  /*14390*/  @!P0 NANOSLEEP.SYNCS 0x989680 ;  /* 0x009896800000895d */ /* 0x002fea0003900000 */
[----:B------:R-:W1:Y:S02]  /*143a0*/  @!P0 SYNCS.PHASECHK.TRANS64 P0, [R6+URZ], R5 ;  /* 0x00000005060085a7 */ /* 0x000e64000800007f */
[----:B-1----:R-:W-:Y:S05]  /*143b0*/  @!P0 BRA `(.L_x_383) ;  /* 0xfffffffc00f08947 */ /* 0x002fea000383ffff */
[----:B------:R-:W-:Y:S05]  /*143c0*/  BRA `(.L_x_437) ;  /* 0xffffffec00687947 */ /* 0x000fea000383ffff */
.L_x_384:
[----:B-1----:R1:W2:Y:S02]  /*143d0*/  SYNCS.PHASECHK.TRANS64.TRYWAIT P0, [R7+URZ], R2 ;  /* 0x00000002070075a7 */ /* 0x0022a4000800017f */
[----:B--2---:R-:W-:Y:S05]  /*143e0*/  @!P0 NANOSLEEP.SYNCS 0x989680 ;  /* 0x009896800000895d */ /* 0x004fea0003900000 */
[----:B------:R-:W2:Y:S02]  /*143f0*/  @!P0 SYNCS.PHASECHK.TRANS64 P0, [R7+URZ], R2 ;  /* 0x00000002070085a7 */ /* 0x000ea4000800007f */
[----:B--2---:R-:W-:Y:S05]  /*14400*/  @!P0 BRA `(.L_x_384) ;  /* 0xfffffffc00f08947 */ /* 0x004fea000383ffff */
[----:B------:R-:W-:Y:S05]  /*14410*/  BRA `(.L_x_438) ;  /* 0xffffffec005c7947 */ /* 0x000fea000383ffff */
.L_x_386:
[----:B--2---:R2:W3:Y:S02]  /*14420*/  SYNCS.PHASECHK.TRANS64.TRYWAIT P0, [R4+URZ], R5 ;  /* 0x00000005040075a7 */ /* 0x0044e4000800017f */
[----:B---3--:R-:W-:Y:S05]  /*14430*/  @!P0 NANOSLEEP.SYNCS 0x989680 ;  /* 0x009896800000895d */ /* 0x008fea0003900000 */
[----:B------:R-:W3:Y:S02]  /*14440*/  @!P0 SYNCS.PHASECHK.TRANS64 P0, [R4+URZ], R5 ;  /* 0x00000005040085a7 */ /* 0x000ee4000800007f */
[----:B---3--:R-:W-:Y:S05]  /*14450*/  @!P0 BRA `(.L_x_386) ;  /* 0xfffffffc00f08947 */ /* 0x008fea000383ffff */
[----:B------:R-:W-:Y:S05]  /*14460*/  BRA `(.L_x_439) ;  /* 0xffffffec00647947 */ /* 0x000fea000383ffff */
.L_x_440:
        /* <DEDUP_REMOVED lines=9> */
.L_x_2840:


//--------------------- .text._ZN7cutlass13device_kernelIN5flash11enable_sm90INS1_16FlashAttnFwdSm90INS1_25CollectiveMainloopFwdSm90ILi2EN4cute5tupleIJNS5_1CILi1EEES8_S8_EEENS6_IJNS7_ILi128EEENS7_ILi80EEENS7_ILi256EEEEEELi256ENS_6half_tEfNS_4arch4Sm90ELb0ELb0ELb1ELb1ELb0ELb1ELb0ELb1ELb1ELb0ELb0ELb0EEENS1_21CollectiveEpilogueFwdINS6_IJSA_SC_SB_EEES9_SE_SG_Li256ELb1ELb0ELb0ELb0EEENS1_36VarlenDynamicPersistentTileSchedulerILi128ELi80ELi256ELi32ELb0ELb0ELb1ELb0ELb1ELb1EEEEEEEEEvNT_6ParamsE --------------------------
	.section	.text._ZN7cutlass13device_kernelIN5flash11enable_sm90INS1_16FlashAttnFwdSm90INS1_25CollectiveMainloopFwdSm90ILi2EN4cute5tupleIJNS5_1CILi1EEES8_S8_EEENS6_IJNS7_ILi128EEENS7_ILi80EEENS7_ILi256EEEEEELi256ENS_6half_tEfNS_4arch4Sm90ELb0ELb0ELb1ELb1ELb0ELb1ELb0ELb1ELb1ELb0ELb0ELb0EEENS1_21CollectiveEpilogueFwdINS6_IJSA_SC_SB_EEES9_SE_SG_Li256ELb1ELb0ELb0ELb0EEENS1_36VarlenDynamicPersistentTileSchedulerILi128ELi80ELi256ELi32ELb0ELb0ELb1ELb0ELb1ELb1EEEEEEEEEvNT_6ParamsE,"ax",@progbits
	.align	128
.text._ZN7cutlass13device_kernelIN5flash11enable_sm90INS1_16FlashAttnFwdSm90INS1_25CollectiveMainloopFwdSm90ILi2EN4cute5tupleIJNS5_1CILi1EEES8_S8_EEENS6_IJNS7_ILi128EEENS7_ILi80EEENS7_ILi256EEEEEELi256ENS_6half_tEfNS_4arch4Sm90ELb0ELb0ELb1ELb1ELb0ELb1ELb0ELb1ELb1ELb0ELb0ELb0EEENS1_21CollectiveEpilogueFwdINS6_IJSA_SC_SB_EEES9_SE_SG_Li256ELb1ELb0ELb0ELb0EEENS1_36VarlenDynamicPersistentTileSchedulerILi128ELi80ELi256ELi32ELb0ELb0ELb1ELb0ELb1ELb1EEEEEEEEEvNT_6ParamsE:
        .type           _ZN7cutlass13device_kernelIN5flash11enable_sm90INS1_16FlashAttnFwdSm90INS1_25CollectiveMainloopFwdSm90ILi2EN4cute5tupleIJNS5_1CILi1EEES8_S8_EEENS6_IJNS7_ILi128EEENS7_ILi80EEENS7_ILi256EEEEEELi256ENS_6half_tEfNS_4arch4Sm90ELb0ELb0ELb1ELb1ELb0ELb1ELb0ELb1ELb1ELb0ELb0ELb0EEENS1_21CollectiveEpilogueFwdINS6_IJSA_SC_SB_EEES9_SE_SG_Li256ELb1ELb0ELb0ELb0EEENS1_36VarlenDynamicPersistentTileSchedulerILi128ELi80ELi256ELi32ELb0ELb0ELb1ELb0ELb1ELb1EEEEEEEEEvNT_6ParamsE,@function
        .size           _ZN7cutlass13device_kernelIN5flash11enable_sm90INS1_16FlashAttnFwdSm90INS1_25CollectiveMainloopFwdSm90ILi2EN4cute5tupleIJNS5_1CILi1EEES8_S8_EEENS6_IJNS7_ILi128EEENS7_ILi80EEENS7_ILi256EEEEEELi256ENS_6half_tEfNS_4arch4Sm90ELb0ELb0ELb1ELb1ELb0ELb1ELb0ELb1ELb1ELb0ELb0ELb0EEENS1_21CollectiveEpilogueFwdINS6_IJSA_SC_SB_EEES9_SE_SG_Li256ELb1ELb0ELb0ELb0EEENS1_36VarlenDynamicPersistentTileSchedulerILi128ELi80ELi256ELi32ELb0ELb0ELb1ELb0ELb1ELb1EEEEEEEEEvNT_6ParamsE,(.L_x_2841 - _ZN7cutlass13device_kernelIN5flash11enable_sm90INS1_16FlashAttnFwdSm90INS1_25CollectiveMainloopFwdSm90ILi2EN4cute5tupleIJNS5_1CILi1EEES8_S8_EEENS6_IJNS7_ILi128EEENS7_ILi80EEENS7_ILi256EEEEEELi256ENS_6half_tEfNS_4arch4Sm90ELb0ELb0ELb1ELb1ELb0ELb1ELb0ELb1ELb1ELb0ELb0ELb0EEENS1_21CollectiveEpilogueFwdINS6_IJSA_SC_SB_EEES9_SE_SG_Li256ELb1ELb0ELb0ELb0EEENS1_36VarlenDynamicPersistentTileSchedulerILi128ELi80ELi256ELi32ELb0ELb0ELb1ELb0ELb1ELb1EEEEEEEEEvNT_6ParamsE)
        .other          _ZN7cutlass13device_kernelIN5flash11enable_sm90INS1_16FlashAttnFwdSm90INS1_25CollectiveMainloopFwdSm90ILi2EN4cute5tupleIJNS5_1CILi1EEES8_S8_EEENS6_IJNS7_ILi128EEENS7_ILi80EEENS7_ILi256EEEEEELi256ENS_6half_tEfNS_4arch4Sm90ELb0ELb0ELb1ELb1ELb0ELb1ELb0ELb1ELb1ELb0ELb0ELb0EEENS1_21CollectiveEpilogueFwdINS6_IJSA_SC_SB_EEES9_SE_SG_Li256ELb1ELb0ELb0ELb0EEENS1_36VarlenDynamicPersistentTileSchedulerILi128ELi80ELi256ELi32ELb0ELb0ELb1ELb0ELb1ELb1EEEEEEEEEvNT_6ParamsE,@"STO_CUDA_ENTRY STV_DEFAULT"
_ZN7cutlass13device_kernelIN5flash11enable_sm90INS1_16FlashAttnFwdSm90INS1_25CollectiveMainloopFwdSm90ILi2EN4cute5tupleIJNS5_1CILi1EEES8_S8_EEENS6_IJNS7_ILi128EEENS7_ILi80EEENS7_ILi256EEEEEELi256ENS_6half_tEfNS_4arch4Sm90ELb0ELb0ELb1ELb1ELb0ELb1ELb0ELb1ELb1ELb0ELb0ELb0EEENS1_21CollectiveEpilogueFwdINS6_IJSA_SC_SB_EEES9_SE_SG_Li256ELb1ELb0ELb0ELb0EEENS1_36VarlenDynamicPersistentTileSchedulerILi128ELi80ELi256ELi32ELb0ELb0ELb1ELb0ELb1ELb1EEEEEEEEEvNT_6ParamsE:
[----:B------:R-:W0:Y:S02]  /*0000*/  LDC R1, c[0x0][0x28] ;  /* 0x00000a00ff017b82 */ /* 0x000e240000000800 */
[----:B0-----:R-:W-:Y:S01]  /*0010*/  VIADD R1, R1, 0xffffff68 ;  /* 0xffffff6801017836 */ /* 0x001fe20000000000 */
[----:B------:R-:W0:Y:S01]  /*0020*/  S2R R3, SR_TID.X ;  /* 0x0000000000037919 */ /* 0x000e220000002100 */
[----:B------:R-:W-:Y:S01]  /*0030*/  ELECT P0, URZ, PT ;  /* 0x00000000003f782f */ /* 0x000fe20003800000 */
[----:B------:R-:W-:Y:S01]  /*0040*/  BSSY B0, `(.L_x_441) ;  /* 0x0000016000007945 */ /* 0x000fe20003800000 */
[----:B0-----:R-:W-:-:S05]  /*0050*/  SHF.R.U32.HI R0, RZ, 0x5, R3 ;  /* 0x00000005ff007819 */ /* 0x001fca0000011603 */
[----:B------:R-:W0:Y:S02]  /*0060*/  SHFL.IDX PT, R2, R0, RZ, 0x1f ;  /* 0x00001fff00027589 */ /* 0x000e2400000e0000 */
[----:B0-----:R-:W-:-:S13]  /*0070*/  ISETP.EQ.AND P0, PT, R2, RZ, P0 ;  /* 0x000000ff0200720c */ /* 0x001fda0000702270 */
[----:B------:R-:W-:Y:S05]  /*0080*/  @!P0 BRA `(.L_x_442) ;  /* 0x0000000000448947 */ /* 0x000fea0003800000 */
[----:B------:R-:W-:Y:S02]  /*0090*/  ULDC.64 UR4, c[0x0][0x198] ;  /* 0x0000660000047ab9 */ /* 0x000fe40000000a00 */
[----:B------:R-:W-:Y:S02]  /*00a0*/  UIADD3 UR6, UP0, UR4, 0x270, URZ ;  /* 0x0000027004067890 */ /* 0x000fe4000ff1e03f */
[----:B------:R-:W-:Y:S02]  /*00b0*/  UIADD3 UR8, UP1, UR4, 0x370, URZ ;  /* 0x0000037004087890 */ /* 0x000fe4000ff3e03f */
[----:B------:R-:W-:Y:S02]  /*00c0*/  UIADD3 UR10, UP2, UR4, 0x470, URZ ;  /* 0x00000470040a7890 */ /* 0x000fe4000ff5e03f */
[----:B------:R-:W-:Y:S02]  /*00d0*/  UIADD3 UR12, UP3, UR4, 0x570, URZ ;  /* 0x00000570040c7890 */ /* 0x000fe4000ff7e03f */
[----:B------:R-:W-:-:S02]  /*00e0*/  UIADD3 UR4, UP4, UR4, 0x670, URZ ;  /* 0x0000067004047890 */ /* 0x000fc4000ff9e03f */
[----:B------:R-:W-:Y:S02]  /*00f0*/  UIADD3.X UR7, URZ, UR5, URZ, UP0, !UPT ;  /* 0x000000053f077290 */ /* 0x000fe400087fe43f */
[----:B------:R-:W-:Y:S02]  /*0100*/  UIADD3.X UR9, URZ, UR5, URZ, UP1, !UPT ;  /* 0x000000053f097290 */ /* 0x000fe40008ffe43f */
[----:B------:R-:W-:Y:S02]  /*0110*/  UIADD3.X UR11, URZ, UR5, URZ, UP2, !UPT ;  /* 0x000000053f0b7290 */ /* 0x000fe400097fe43f */
[----:B------:R-:W-:Y:S02]  /*0120*/  UIADD3.X UR13, URZ, UR5, URZ, UP3, !UPT ;  /* 0x000000053f0d7290 */ /* 0x000fe40009ffe43f */
[----:B------:R-:W-:Y:S01]  /*0130*/  UIADD3.X UR5, URZ, UR5, URZ, UP4, !UPT ;  /* 0x000000053f057290 */ /* 0x000fe2000a7fe43f */
[----:B------:R0:W-:Y:S02]  /*0140*/  UTMACCTL.PF [UR6] ;  /* 0x00000000060079b9 */ /* 0x0001e40008040000 */
[----:B------:R0:W-:Y:S02]  /*0150*/  UTMACCTL.PF [UR8] ;  /* 0x00000000080079b9 */ /* 0x0001e40008040000 */
[----:B------:R0:W-:Y:S02]  /*0160*/  UTMACCTL.PF [UR10] ;  /* 0x000000000a0079b9 */ /* 0x0001e40008040000 */
[----:B------:R0:W-:Y:S02]  /*0170*/  UTMACCTL.PF [UR12] ;  /* 0x000000000c0079b9 */ /* 0x0001e40008040000 */
[----:B------:R0:W-:Y:S02]  /*0180*/  UTMACCTL.PF [UR4] ;  /* 0x00000000040079b9 */ /* 0x0001e40008040000 */
[----:B0-----:R-:W-:Y:S01]  /*0190*/  NOP ;  /* 0x0000000000007918 */ /* 0x001fe20000000000 */
.L_x_442:
[----:B------:R-:W-:Y:S05]  /*01a0*/  BSYNC B0 ;  /* 0x0000000000007941 */ /* 0x000fea0003800000 */
.L_x_441:
[----:B------:R-:W-:Y:S01]  /*01b0*/  VOTEU.ANY UP0, P0 ;  /* 0x00000000003f7886 */ /* 0x000fe20000000100 */
[----:B------:R-:W0:Y:S01]  /*01c0*/  SHFL.IDX PT, R2, R0, RZ, 0x1f ;  /* 0x00001fff00027589 */ /* 0x000e2200000e0000 */
[----:B------:R-:W-:Y:S01]  /*01d0*/  UMOV UR4, 0x1 ;  /* 0x0000000100047882 */ /* 0x000fe20000000000 */
[----:B------:R-:W-:Y:S01]  /*01e0*/  UMOV UR7, 0x100 ;  /* 0x0000010000077882 */ /* 0x000fe20000000000 */
[----:B------:R-:W-:Y:S01]  /*01f0*/  VOTEU.ANY UP1, P0 ;  /* 0x00000000003f7886 */ /* 0x000fe20000020100 */
[----:B------:R-:W1:Y:S01]  /*0200*/  @UP0 S2UR UR8, SR_CgaCtaId ;  /* 0x00000000000809c3 */ /* 0x000e620000008800 */
[----:B------:R-:W-:Y:S01]  /*0210*/  @UP0 UMOV UR6, 0x400 ;  /* 0x0000040000060882 */ /* 0x000fe20000000000 */
[----:B------:R-:W-:-:S04]  /*0220*/  @UP0 UIADD3 UR4, -UR4, 0x100000, URZ ;  /* 0x0010000004040890 */ /* 0x000fc8000fffe13f */
[----:B------:R-:W-:Y:S02]  /*0230*/  @UP0 USHF.L.U32 UR5, UR4, 0xb, URZ ;  /* 0x0000000b04050899 */ /* 0x000fe4000800063f */
[----:B------:R-:W-:Y:S01]  /*0240*/  @UP0 USHF.L.U32 UR4, UR4, 0x1, URZ ;  /* 0x0000000104040899 */ /* 0x000fe2000800063f */
[----:B0-----:R-:W-:Y:S02]  /*0250*/  ISETP.NE.AND P1, PT, R2, RZ, PT ;  /* 0x000000ff0200720c */ /* 0x001fe40003f25270 */
[----:B------:R-:W-:Y:S01]  /*0260*/  SHF.R.U32.HI R2, RZ, 0x7, R3 ;  /* 0x00000007ff027819 */ /* 0x000fe20000011603 */
[----:B-1----:R-:W-:Y:S02]  /*0270*/  @UP0 ULEA UR8, UR8, UR6, 0x18 ;  /* 0x0000000608080291 */ /* 0x002fe4000f8ec03f */
[----:B------:R-:W-:-:S04]  /*0280*/  @UP0 UIADD3 UR6, -UR7, 0x100000, URZ ;  /* 0x0010000007060890 */ /* 0x000fc8000fffe13f */
[----:B------:R-:W-:Y:S02]  /*0290*/  @UP0 USHF.L.U32 UR7, UR6, 0xb, URZ ;  /* 0x0000000b06070899 */ /* 0x000fe4000800063f */
[----:B------:R-:W-:Y:S01]  /*02a0*/  @UP0 USHF.L.U32 UR6, UR6, 0x1, URZ ;  /* 0x0000000106060899 */ /* 0x000fe2000800063f */
[----:B------:R-:W-:Y:S01]  /*02b0*/  VOTEU.ANY UP0, P0 ;  /* 0x00000000003f7886 */ /* 0x000fe20000000100 */
[----:B------:R-:W0:Y:S04]  /*02c0*/  SHFL.IDX PT, R2, R2, RZ, 0x1f ;  /* 0x00001fff02027589 */ /* 0x000e2800000e0000 */
[----:B------:R-:W1:Y:S02]  /*02d0*/  FENCE.VIEW.ASYNC.S ;  /* 0x00000000000073c6 */ /* 0x000e640000000000 */
[----:B-1----:R1:W2:Y:S04]  /*02e0*/  @UP0 SYNCS.EXCH.64 URZ, [UR8+0x38800], UR4 ;  /* 0x03880004083f05b2 */ /* 0x0022a80008000100 */
        /* <DEDUP_REMOVED lines=16> */
[----:B------:R4:W0:Y:S01]  /*03f0*/  SYNCS.EXCH.64 URZ, [UR8+0x38840], UR4 ;  /* 0x03884004083f75b2 */ /* 0x0008220008000100 */
[----:B------:R4:W0:Y:S01]  /*0400*/  SYNCS.EXCH.64 URZ, [UR8+0x38838], UR6 ;  /* 0x03883806083f75b2 */ /* 0x0008220008000100 */
[----:B------:R4:W0:Y:S02]  /*0410*/  SYNCS.EXCH.64 URZ, [UR8+0x38848], UR4 ;  /* 0x03884804083f75b2 */ /* 0x0008240008000100 */
[----:B----4-:R-:W-:Y:S01]  /*0420*/  NOP ;  /* 0x0000000000007918 */ /* 0x010fe20000000000 */
.L_x_443:
[----:B------:R-:W4:Y:S01]  /*0430*/  SHFL.IDX PT, R4, R0, RZ, 0x1f ;  /* 0x00001fff00047589 */ /* 0x000f2200000e0000 */
[----:B------:R-:W-:Y:S01]  /*0440*/  NOP ;  /* 0x0000000000007918 */ /* 0x000fe20000000000 */
[----:B----4-:R-:W-:-:S13]  /*0450*/  ISETP.NE.AND P0, PT, R4, RZ, PT ;  /* 0x000000ff0400720c */ /* 0x010fda0003f05270 */
        /* <DEDUP_REMOVED lines=19> */
.L_x_444:
[----:B------:R-:W4:Y:S01]  /*0590*/  SHFL.IDX PT, R4, R0, RZ, 0x1f ;  /* 0x00001fff00047589 */ /* 0x000f2200000e0000 */
[----:B------:R-:W-:Y:S01]  /*05a0*/  NOP ;  /* 0x0000000000007918 */ /* 0x000fe20000000000 */
[----:B----4-:R-:W-:-:S13]  /*05b0*/  ISETP.NE.AND P0, PT, R4, RZ, PT ;  /* 0x000000ff0400720c */ /* 0x010fda0003f05270 */
[----:B------:R-:W-:Y:S05]  /*05c0*/  @P0 BRA `(.L_x_445) ;  /* 0x0000000000380947 */ /* 0x000fea0003800000 */
[----:B-1----:R-:W1:Y:S01]  /*05d0*/  S2UR UR5, SR_CgaCtaId ;  /* 0x00000000000579c3 */ /* 0x002e620000008800 */
[----:B------:R-:W-:Y:S01]  /*05e0*/  UMOV UR4, 0x400 ;  /* 0x0000040000047882 */ /* 0x000fe20000000000 */
[----:B------:R-:W-:Y:S01]  /*05f0*/  UMOV UR7, 0x1 ;  /* 0x0000000100077882 */ /* 0x000fe20000000000 */
[----:B------:R-:W-:Y:S01]  /*0600*/  ELECT P0, URZ, PT ;  /* 0x00000000003f782f */ /* 0x000fe20003800000 */
[----:B-1----:R-:W-:Y:S02]  /*0610*/  ULEA UR6, UR5, UR4, 0x18 ;  /* 0x0000000405067291 */ /* 0x002fe4000f8ec03f */
[----:B------:R-:W-:-:S04]  /*0620*/  UIADD3 UR4, -UR7, 0x100000, URZ ;  /* 0x0010000007047890 */ /* 0x000fc8000fffe13f */
[----:B------:R-:W-:Y:S02]  /*0630*/  USHF.L.U32 UR5, UR4, 0xb, URZ ;  /* 0x0000000b04057899 */ /* 0x000fe4000800063f */
[----:B------:R-:W-:Y:S01]  /*0640*/  USHF.L.U32 UR4, UR4, 0x1, URZ ;  /* 0x0000000104047899 */ /* 0x000fe2000800063f */
[----:B------:R-:W1:Y:S11]  /*0650*/  FENCE.VIEW.ASYNC.S ;  /* 0x00000000000073c6 */ /* 0x000e760000000000 */
[----:B-1----:R4:W1:Y:S01]  /*0660*/  SYNCS.EXCH.64 URZ, [UR6+0x38870], UR4 ;  /* 0x03887004063f75b2 */ /* 0x0028620008000100 */
[----:B------:R4:W0:Y:S01]  /*0670*/  SYNCS.EXCH.64 URZ, [UR6+0x38880], UR4 ;  /* 0x03888004063f75b2 */ /* 0x0008220008000100 */
[----:B------:R4:W0:Y:S01]  /*0680*/  SYNCS.EXCH.64 URZ, [UR6+0x38878], UR4 ;  /* 0x03887804063f75b2 */ /* 0x0008220008000100 */
[----:B------:R4:W0:Y:S02]  /*0690*/  SYNCS.EXCH.64 URZ, [UR6+0x38888], UR4 ;  /* 0x03888804063f75b2 */ /* 0x0008240008000100 */
[----:B----4-:R-:W-:Y:S01]  /*06a0*/  NOP ;  /* 0x0000000000007918 */ /* 0x010fe20000000000 */
.L_x_445:
        /* <DEDUP_REMOVED lines=22> */
.L_x_446:
        /* <DEDUP_REMOVED lines=22> */
.L_x_447:
[----:B0-----:R-:W-:Y:S01]  /*0970*/  ISETP.NE.AND P0, PT, R2, RZ, PT ;  /* 0x000000ff0200720c */ /* 0x001fe20003f05270 */
[----:B------:R-:W-:Y:S01]  /*0980*/  IMAD.MOV.U32 R2, RZ, RZ, 0x1 ;  /* 0x00000001ff027424 */ /* 0x000fe200078e00ff */
[----:B------:R-:W-:Y:S01]  /*0990*/  NOP ;  /* 0x0000000000007918 */ /* 0x000fe20000000000 */
[----:B------:R-:W-:Y:S03]  /*09a0*/  BSSY B7, `(.L_x_448) ;  /* 0x000250b000077945 */ /* 0x000fe60003800000 */
[----:B------:R-:W-:-:S05]  /*09b0*/  SEL R2, R2, 0x2, !P0 ;  /* 0x0000000202027807 */ /* 0x000fca0004000000 */
[----:B------:R0:W-:Y:S01]  /*09c0*/  STL [R1+0x3c], R2 ;  /* 0x00003c0201007387 */ /* 0x0001e20000100800 */
[----:B-123--:R-:W-:Y:S06]  /*09d0*/  BAR.SYNC.DEFER_BLOCKING 0x0 ;  /* 0x0000000000007b1d */ /* 0x00efec0000010000 */
[----:B------:R-:W-:Y:S05]  /*09e0*/  @!P0 BRA `(.L_x_449) ;  /* 0x000001ec00508947 */ /* 0x000fea0003800000 */
.L_x_450:
        /* <DEDUP_REMOVED lines=8> */
[----:B-1----:R-:W-:-:S06]  /*0a70*/  ULEA UR4, UR5, UR4, 0x18 ;  /* 0x0000000405047291 */ /* 0x002fcc000f8ec03f */
[----:B------:R-:W-:Y:S01]  /*0a80*/  MOV R16, UR4 ;  /* 0x0000000400107c02 */ /* 0x000fe20008000f00 */
[----:B------:R-:W-:-:S04]  /*0a90*/  ULDC UR4, c[0x0][0xc14] ;  /* 0x0003050000047ab9 */ /* 0x000fc80000000800 */
[----:B------:R-:W1:Y:S01]  /*0aa0*/  LDS.128 R148, [R16+0x388d0] ;  /* 0x0388d00010947984 */ /* 0x000e620000000c00 */
[----:B------:R-:W-:Y:S06]  /*0ab0*/  BAR.ARV 0x4, 0x120 ;  /* 0x0104800000007b1d */ /* 0x000fec0000002000 */
[----:B-1----:R-:W-:-:S13]  /*0ac0*/  ISETP.GE.AND P0, PT, R151, UR4, PT ;  /* 0x0000000497007c0c */ /* 0x002fda000bf06270 */
[----:B------:R-:W-:Y:S05]  /*0ad0*/  @P0 BRA `(.L_x_451) ;  /* 0x0000024c00dc0947 */ /* 0x000fea0003800000 */
[----:B------:R-:W-:-:S05]  /*0ae0*/  VIADD R0, R3, 0xffffff80 ;  /* 0xffffff8003007836 */ /* 0x000fca0000000000 */
[----:B------:R-:W-:-:S04]  /*0af0*/  SHF.R.S32.HI R3, RZ, 0x1f, R0 ;  /* 0x0000001fff037819 */ /* 0x000fc80000011400 */
[CC--:B0-----:R-:W-:Y:S02]  /*0b00*/  LEA.HI R2, R3.reuse, R0.reuse, RZ, 0x7 ;  /* 0x0000000003027211 */ /* 0x0c1fe400078f38ff */
[CC--:B------:R-:W-:Y:S02]  /*0b10*/  LEA.HI R18, R3.reuse, R0.reuse, RZ, 0x3 ;  /* 0x0000000003127211 */ /* 0x0c0fe400078f18ff */
[----:B------:R-:W-:Y:S02]  /*0b20*/  LOP3.LUT R5, R2, 0xffffff80, RZ, 0xc0, !PT ;  /* 0xffffff8002057812 */ /* 0x000fe400078ec0ff */
[----:B------:R-:W-:-:S03]  /*0b30*/  LEA.HI R4, R3, R0, RZ, 0x4 ;  /* 0x0000000003047211 */ /* 0x000fc600078f20ff */
[----:B------:R-:W-:Y:S01]  /*0b40*/  IMAD.IADD R12, R0, 0x1, -R5 ;  /* 0x00000001000c7824 */ /* 0x000fe200078e0a05 */
[----:B------:R-:W-:Y:S02]  /*0b50*/  LEA.HI R5, R3, R0, RZ, 0x5 ;  /* 0x0000000003057211 */ /* 0x000fe400078f28ff */
[----:B------:R-:W-:Y:S02]  /*0b60*/  SHF.R.S32.HI R7, RZ, 0x4, R4 ;  /* 0x00000004ff077819 */ /* 0x000fe40000011404 */
[----:B------:R-:W-:Y:S01]  /*0b70*/  SHF.R.S32.HI R8, RZ, 0x1f, R12 ;  /* 0x0000001fff087819 */ /* 0x000fe2000001140c */
[----:B------:R0:W-:Y:S01]  /*0b80*/  STL [R1+0x70], R12 ;  /* 0x0000700c01007387 */ /* 0x0001e20000100800 */
[----:B------:R-:W-:Y:S02]  /*0b90*/  SHF.L.U32 R6, R5, 0x5, RZ ;  /* 0x0000000505067819 */ /* 0x000fe400000006ff */
[----:B------:R-:W-:Y:S02]  /*0ba0*/  LEA.HI R9, R8, R12, RZ, 0x2 ;  /* 0x0000000c08097211 */ /* 0x000fe400078f10ff */
[----:B------:R-:W-:-:S02]  /*0bb0*/  LOP3.LUT R5, R4, 0x3fffff0, RZ, 0xc0, !PT ;  /* 0x03fffff004057812 */ /* 0x000fc400078ec0ff */
[--C-:B------:R-:W-:Y:S02]  /*0bc0*/  SHF.R.S32.HI R10, RZ, 0x2, R9.reuse ;  /* 0x00000002ff0a7819 */ /* 0x100fe40000011409 */
[----:B------:R-:W-:Y:S01]  /*0bd0*/  SHF.R.S32.HI R11, RZ, 0x1f, R9 ;  /* 0x0000001fff0b7819 */ /* 0x000fe20000011409 */
[----:B------:R-:W-:Y:S01]  /*0be0*/  IMAD.IADD R5, R0, 0x1, -R5 ;  /* 0x0000000100057824 */ /* 0x000fe200078e0a05 */
[----:B------:R-:W-:Y:S02]  /*0bf0*/  LOP3.LUT R9, R18, 0xfffffff8, RZ, 0xc0, !PT ;  /* 0xfffffff812097812 */ /* 0x000fe400078ec0ff */
[----:B------:R-:W-:Y:S02]  /*0c00*/  LEA.HI R11, R11, R10, RZ, 0x3 ;  /* 0x0000000a0b0b7211 */ /* 0x000fe400078f18ff */
[----:B------:R-:W-:Y:S02]  /*0c10*/  IADD3 R220, R0, -R9, RZ ;  /* 0x8000000900dc7210 */ /* 0x000fe40007ffe0ff */
[----:B------:R-:W2:Y:S01]  /*0c20*/  LDL.LU R9, [R1+0x3c] ;  /* 0x00003c0001097983 */ /* 0x000ea20000300800 */
[----:B------:R-:W-:-:S02]  /*0c30*/  SHF.R.S32.HI R18, RZ, 0x3, R18 ;  /* 0x00000003ff127819 */ /* 0x000fc40000011412 */
[----:B------:R-:W-:Y:S01]  /*0c40*/  IMAD.SHL.U32 R22, R220, 0x4, RZ ;  /* 0x00000004dc167824 */ /* 0x000fe200078e00ff */
[----:B------:R-:W-:Y:S02]  /*0c50*/  LEA.HI R4, R4, R7, RZ, 0x1 ;  /* 0x0000000704047211 */ /* 0x000fe400078f08ff */
[----:B------:R-:W-:Y:S02]  /*0c60*/  LOP3.LUT R11, R11, 0xfffffff8, RZ, 0xc0, !PT ;  /* 0xfffffff80b0b7812 */ /* 0x000fe400078ec0ff */
[----:B------:R-:W-:Y:S01]  /*0c70*/  LEA.HI R8, R8, R12, RZ, 0x5 ;  /* 0x0000000c08087211 */ /* 0x000fe200078f28ff */
[----:B------:R-:W-:Y:S01]  /*0c80*/  VIADD R214, R22, 0x40 ;  /* 0x0000004016d67836 */ /* 0x000fe20000000000 */
[----:B------:R-:W-:Y:S01]  /*0c90*/  LOP3.LUT R4, R4, 0x1ffffffe, RZ, 0xc0, !PT ;  /* 0x1ffffffe04047812 */ /* 0x000fe200078ec0ff */
[----:B------:R-:W-:Y:S01]  /*0ca0*/  VIADD R13, R18, 0x60 ;  /* 0x00000060120d7836 */ /* 0x000fe20000000000 */
[----:B------:R-:W-:Y:S02]  /*0cb0*/  IADD3 R11, R10, -R11, RZ ;  /* 0x8000000b0a0b7210 */ /* 0x000fe40007ffe0ff */
[----:B------:R-:W-:Y:S01]  /*0cc0*/  SHF.R.S32.HI R8, RZ, 0x5, R8 ;  /* 0x00000005ff087819 */ /* 0x000fe20000011408 */
[----:B------:R-:W-:Y:S01]  /*0cd0*/  IMAD.IADD R213, R22, 0x1, R214 ;  /* 0x0000000116d57824 */ /* 0x000fe200078e02d6 */
[----:B------:R-:W-:Y:S01]  /*0ce0*/  LOP3.LUT R6, R6, 0xfffffc00, RZ, 0xc0, !PT ;  /* 0xfffffc0006067812 */ /* 0x000fe200078ec0ff */
[----:B------:R-:W-:Y:S01]  /*0cf0*/  IMAD.IADD R4, R7, 0x1, -R4 ;  /* 0x0000000107047824 */ /* 0x000fe200078e0a04 */
[----:B0-----:R-:W-:-:S02]  /*0d00*/  SHF.R.S32.HI R12, RZ, 0x7, R2 ;  /* 0x00000007ff0c7819 */ /* 0x001fc40000011402 */
[----:B------:R-:W-:Y:S02]  /*0d10*/  LEA R11, R8, R11, 0x4 ;  /* 0x0000000b080b7211 */ /* 0x000fe400078e20ff */
[----:B------:R-:W-:Y:S01]  /*0d20*/  LEA.HI R0, R3, R0, RZ, 0x6 ;  /* 0x0000000003007211 */ /* 0x000fe200078f30ff */
[----:B------:R-:W-:Y:S01]  /*0d30*/  IMAD.SHL.U32 R7, R13, 0x40, RZ ;  /* 0x000000400d077824 */ /* 0x000fe200078e00ff */
[----:B------:R-:W-:Y:S01]  /*0d40*/  SHF.R.S32.HI R8, RZ, 0x1f, R13 ;  /* 0x0000001fff087819 */ /* 0x000fe2000001140d */
[----:B------:R-:W-:Y:S01]  /*0d50*/  IMAD R5, R5, 0x40, R6 ;  /* 0x0000004005057824 */ /* 0x000fe200078e0206 */
[----:B------:R-:W-:Y:S01]  /*0d60*/  LEA.HI R2, R2, R12, RZ, 0x1 ;  /* 0x0000000c02027211 */ /* 0x000fe200078f08ff */
[----:B------:R-:W-:Y:S01]  /*0d70*/  STL [R1+0x88], R12 ;  /* 0x0000880c01007387 */ /* 0x000fe20000100800 */
[----:B------:R-:W-:Y:S01]  /*0d80*/  SHF.R.S32.HI R6, RZ, 0x1f, R213 ;  /* 0x0000001fff067819 */ /* 0x000fe200000114d5 */
[----:B------:R-:W-:Y:S01]  /*0d90*/  IMAD.SHL.U32 R0, R0, 0x8, RZ ;  /* 0x0000000800007824 */ /* 0x000fe200078e00ff */
[----:B------:R-:W-:Y:S01]  /*0da0*/  LEA.HI R8, R8, R13, RZ, 0x3 ;  /* 0x0000000d08087211 */ /* 0x000fe200078f18ff */
[----:B------:R0:W-:Y:S01]  /*0db0*/  STL [R1+0x74], R13 ;  /* 0x0000740d01007387 */ /* 0x0001e20000100800 */
[----:B------:R-:W-:Y:S01]  /*0dc0*/  LOP3.LUT R2, R2, 0x3fffffe, RZ, 0xc0, !PT ;  /* 0x03fffffe02027812 */ /* 0x000fe200078ec0ff */
[----:B------:R-:W-:Y:S01]  /*0dd0*/  VIADD R217, R18, 0x20 ;  /* 0x0000002012d97836 */ /* 0x000fe20000000000 */
[----:B------:R-:W-:-:S02]  /*0de0*/  SHF.L.U32 R8, R8, 0x6, RZ ;  /* 0x0000000608087819 */ /* 0x000fc400000006ff */
[----:B------:R-:W-:Y:S01]  /*0df0*/  LOP3.LUT R234, R0, 0xfffffe00, RZ, 0xc0, !PT ;  /* 0xfffffe0000ea7812 */ /* 0x000fe200078ec0ff */
[----:B------:R-:W-:Y:S01]  /*0e00*/  IMAD.IADD R2, R12, 0x1, -R2 ;  /* 0x000000010c027824 */ /* 0x000fe200078e0a02 */
[----:B0-----:R-:W-:Y:S02]  /*0e10*/  LOP3.LUT R13, R7, 0x1c0, RZ, 0xc0, !PT ;  /* 0x000001c0070d7812 */ /* 0x001fe400078ec0ff */
[CC--:B------:R-:W-:Y:S02]  /*0e20*/  LEA.HI R7, R6.reuse, R213.reuse, RZ, 0x6 ;  /* 0x000000d506077211 */ /* 0x0c0fe400078f30ff */
[----:B------:R-:W-:Y:S02]  /*0e30*/  LEA.HI R6, R6, R213, RZ, 0x3 ;  /* 0x000000d506067211 */ /* 0x000fe400078f18ff */
[----:B------:R-:W-:Y:S01]  /*0e40*/  SHF.R.S32.HI R0, RZ, 0x1f, R217 ;  /* 0x0000001fff007819 */ /* 0x000fe200000114d9 */
[----:B------:R-:W-:Y:S01]  /*0e50*/  IMAD.SHL.U32 R7, R7, 0x80, RZ ;  /* 0x0000008007077824 */ /* 0x000fe200078e00ff */
[----:B------:R-:W-:-:S02]  /*0e60*/  SHF.R.U32.HI R10, RZ, 0x3, R13 ;  /* 0x00000003ff0a7819 */ /* 0x000fc4000001160d */
[----:B------:R-:W-:Y:S01]  /*0e70*/  LOP3.LUT R8, R8, 0xfffffe00, RZ, 0xc0, !PT ;  /* 0xfffffe0008087812 */ /* 0x000fe200078ec0ff */
[----:B------:R-:W-:Y:S01]  /*0e80*/  IMAD R2, R2, 0x40, R11 ;  /* 0x0000004002027824 */ /* 0x000fe200078e020b */
[----:B------:R-:W-:Y:S02]  /*0e90*/  LOP3.LUT R6, R13, 0x38, R6, 0xf8, !PT ;  /* 0x000000380d067812 */ /* 0x000fe400078ef806 */
[----:B------:R-:W-:Y:S01]  /*0ea0*/  LEA R3, R4, R5, 0x3 ;  /* 0x0000000504037211 */ /* 0x000fe200078e18ff */
[----:B------:R-:W-:Y:S01]  /*0eb0*/  STL [R1+0x78], R13 ;  /* 0x0000780d01007387 */ /* 0x000fe20000100800 */
[----:B------:R-:W-:Y:S02]  /*0ec0*/  LEA.HI R0, R0, R217, RZ, 0x3 ;  /* 0x000000d900007211 */ /* 0x000fe400078f18ff */
[----:B------:R-:W-:Y:S01]  /*0ed0*/  LOP3.LUT R7, R7, 0xffffe000, RZ, 0xc0, !PT ;  /* 0xffffe00007077812 */ /* 0x000fe200078ec0ff */
[----:B------:R-:W-:Y:S01]  /*0ee0*/  STL [R1+0x7c], R10 ;  /* 0x00007c0a01007387 */ /* 0x000fe20000100800 */
[----:B------:R-:W-:Y:S01]  /*0ef0*/  LOP3.LUT R6, R6, R10, RZ, 0x3c, !PT ;  /* 0x0000000a06067212 */ /* 0x000fe200078e3cff */
[----:B------:R-:W-:-:S02]  /*0f00*/  IMAD.SHL.U32 R0, R0, 0x40, RZ ;  /* 0x0000004000007824 */ /* 0x000fc400078e00ff */
[----:B------:R-:W-:Y:S01]  /*0f10*/  STL [R1+0x80], R8 ;  /* 0x0000800801007387 */ /* 0x000fe20000100800 */
[----:B------:R-:W-:-:S03]  /*0f20*/  IADD3 R6, R6, R7, R8 ;  /* 0x0000000706067210 */ /* 0x000fc60007ffe008 */
[----:B------:R-:W-:Y:S04]  /*0f30*/  STL [R1+0x90], R3 ;  /* 0x0000900301007387 */ /* 0x000fe80000100800 */
[----:B------:R0:W-:Y:S01]  /*0f40*/  STL [R1+0x8c], R2 ;  /* 0x00008c0201007387 */ /* 0x0001e20000100800 */
[----:B------:R-:W-:Y:S02]  /*0f50*/  SHF.R.S32.HI R4, RZ, 0x1f, R217 ;  /* 0x0000001fff047819 */ /* 0x000fe400000114d9 */
[----:B------:R-:W-:Y:S01]  /*0f60*/  LOP3.LUT R231, R0, 0xfffffe00, RZ, 0xc0, !PT ;  /* 0xfffffe0000e77812 */ /* 0x000fe200078ec0ff */
[----:B0-----:R-:W-:Y:S01]  /*0f70*/  VIADD R2, R16, 0x14400 ;  /* 0x0001440010027836 */ /* 0x001fe20000000000 */
[----:B------:R0:W-:Y:S04]  /*0f80*/  STL [R1+0x68], RZ ;  /* 0x000068ff01007387 */ /* 0x0001e80000100800 */
[----:B------:R-:W-:Y:S01]  /*0f90*/  LEA R0, R6, R2, 0x1 ;  /* 0x0000000206007211 */ /* 0x000fe200078e08ff */
[----:B------:R0:W-:Y:S01]  /*0fa0*/  STL [R1+0x64], R2 ;  /* 0x0000640201007387 */ /* 0x0001e20000100800 */
[----:B------:R-:W-:-:S03]  /*0fb0*/  VIADD R218, R18, 0x40 ;  /* 0x0000004012da7836 */ /* 0x000fc60000000000 */
[----:B------:R0:W-:Y:S04]  /*0fc0*/  STL [R1+0x58], R4 ;  /* 0x0000580401007387 */ /* 0x0001e80000100800 */
[----:B------:R0:W-:Y:S01]  /*0fd0*/  STL [R1+0x84], R0 ;  /* 0x0000840001007387 */ /* 0x0001e20000100800 */
[----:B------:R-:W-:Y:S02]  /*0fe0*/  SHF.R.S32.HI R3, RZ, 0x1f, R218 ;  /* 0x0000001fff037819 */ /* 0x000fe400000114da */
[----:B------:R-:W-:Y:S01]  /*0ff0*/  SHF.L.U32 R232, R18, 0x6, RZ ;  /* 0x0000000612e87819 */ /* 0x000fe200000006ff */
[----:B------:R-:W-:Y:S01]  /*1000*/  IMAD.SHL.U32 R227, R217, 0x40, RZ ;  /* 0x00000040d9e37824 */ /* 0x000fe200078e00ff */
[----:B------:R-:W-:Y:S01]  /*1010*/  LEA.HI R3, R3, R218, RZ, 0x3 ;  /* 0x000000da03037211 */ /* 0x000fe200078f18ff */
[----:B------:R-:W-:Y:S01]  /*1020*/  IMAD.SHL.U32 R226, R218, 0x40, RZ ;  /* 0x00000040dae27824 */ /* 0x000fe200078e00ff */
[----:B------:R-:W-:-:S02]  /*1030*/  LOP3.LUT R232, R232, 0x1c0, RZ, 0xc0, !PT ;  /* 0x000001c0e8e87812 */ /* 0x000fc400078ec0ff */
[----:B------:R-:W-:Y:S01]  /*1040*/  SHF.L.U32 R212, R220, 0x3, RZ ;  /* 0x00000003dcd47819 */ /* 0x000fe200000006ff */
[----:B------:R-:W-:Y:S01]  /*1050*/  IMAD.SHL.U32 R3, R3, 0x40, RZ ;  /* 0x0000004003037824 */ /* 0x000fe200078e00ff */
[----:B------:R-:W-:Y:S02]  /*1060*/  LOP3.LUT R227, R227, 0x1c0, RZ, 0xc0, !PT ;  /* 0x000001c0e3e37812 */ /* 0x000fe400078ec0ff */
[----:B------:R-:W-:Y:S02]  /*1070*/  LOP3.LUT R226, R226, 0x1c0, RZ, 0xc0, !PT ;  /* 0x000001c0e2e27812 */ /* 0x000fe400078ec0ff */
[----:B------:R-:W-:Y:S02]  /*1080*/  LOP3.LUT R236, R232, 0x38, R212, 0xf8, !PT ;  /* 0x00000038e8ec7812 */ /* 0x000fe400078ef8d4 */
[----:B------:R-:W-:Y:S01]  /*1090*/  SHF.R.U32.HI R233, RZ, 0x3, R232 ;  /* 0x00000003ffe97819 */ /* 0x000fe200000116e8 */
[----:B------:R-:W-:Y:S01]  /*10a0*/  IMAD.MOV.U32 R17, RZ, RZ, RZ ;  /* 0x000000ffff117224 */ /* 0x000fe200078e00ff */
[----:B------:R-:W-:-:S02]  /*10b0*/  MOV R219, RZ ;  /* 0x000000ff00db7202 */ /* 0x000fc40000000f00 */
[----:B------:R-:W-:Y:S02]  /*10c0*/  CS2R R222, SRZ ;  /* 0x0000000000de7805 */ /* 0x000fe4000001ff00 */
[----:B------:R-:W-:Y:S01]  /*10d0*/  SHF.R.S32.HI R237, RZ, 0x1f, R218 ;  /* 0x0000001fffed7819 */ /* 0x000fe200000114da */
[C---:B------:R-:W-:Y:S01]  /*10e0*/  VIADD R216, R22.reuse, 0x60 ;  /* 0x0000006016d87836 */ /* 0x040fe20000000000 */
[----:B------:R-:W-:Y:S01]  /*10f0*/  IADD3 R215, R22, 0x20, RZ ;  /* 0x0000002016d77810 */ /* 0x000fe20007ffe0ff */
[C---:B------:R-:W-:Y:S01]  /*1100*/  VIADD R225, R212.reuse, 0x80 ;  /* 0x00000080d4e17836 */ /* 0x040fe20000000000 */
[----:B------:R-:W-:Y:S02]  /*1110*/  IADD3 R224, R212, 0xc0, RZ ;  /* 0x000000c0d4e07810 */ /* 0x000fe40007ffe0ff */
[----:B------:R-:W-:Y:S02]  /*1120*/  LOP3.LUT R236, R234, R236, R233, 0xf6, !PT ;  /* 0x000000eceaec7212 */ /* 0x000fe400078ef6e9 */
[----:B------:R-:W-:-:S02]  /*1130*/  SHF.R.U32.HI R230, RZ, 0x3, R227 ;  /* 0x00000003ffe67819 */ /* 0x000fc400000116e3 */
[----:B------:R-:W-:Y:S02]  /*1140*/  SHF.R.U32.HI R228, RZ, 0x3, R226 ;  /* 0x00000003ffe47819 */ /* 0x000fe400000116e2 */
[----:B------:R-:W-:Y:S02]  /*1150*/  LOP3.LUT R229, R3, 0xfffffe00, RZ, 0xc0, !PT ;  /* 0xfffffe0003e57812 */ /* 0x000fe400078ec0ff */
[----:B0-2---:R-:W-:-:S07]  /*1160*/  LOP3.LUT R221, R9, 0x1, RZ, 0xfc, !PT ;  /* 0x0000000109dd7812 */ /* 0x005fce00078efcff */
.L_x_682:
[----:B0-----:R-:W0:Y:S01]  /*1170*/  LDC.64 R2, c[0x0][0xc60] ;  /* 0x00031800ff027b82 */ /* 0x001e220000000a00 */
[----:B------:R-:W-:Y:S01]  /*1180*/  ULDC.64 UR10, c[0x0][0x208] ;  /* 0x00008200000a7ab9 */ /* 0x000fe20000000a00 */
[----:B------:R-:W-:Y:S01]  /*1190*/  ULDC.64 UR4, c[0x0][0xa28] ;  /* 0x00028a0000047ab9 */ /* 0x000fe20000000a00 */
[----:B------:R-:W-:Y:S01]  /*11a0*/  ULDC.64 UR8, c[0x0][0xa18] ;  /* 0x0002860000087ab9 */ /* 0x000fe20000000a00 */
[----:B------:R-:W-:Y:S01]  /*11b0*/  ULDC.64 UR6, c[0x0][0xa08] ;  /* 0x0002820000067ab9 */ /* 0x000fe20000000a00 */
[----:B0-----:R-:W-:-:S05]  /*11c0*/  IMAD.WIDE R2, R151, 0x4, R2 ;  /* 0x0000000497027825 */ /* 0x001fca00078e0202 */
[----:B--2345:R-:W2:Y:S01]  /*11d0*/  LDG.E R8, desc[UR10][R2.64] ;  /* 0x0000000a02087981 */ /* 0x03cea2000c1e1900 */
[----:B------:R-:W-:Y:S02]  /*11e0*/  ISETP.NE.U32.AND P2, PT, RZ, UR4, PT ;  /* 0x00000004ff007c0c */ /* 0x000fe4000bf45070 */
[----:B------:R-:W-:Y:S02]  /*11f0*/  ISETP.NE.U32.AND P1, PT, RZ, UR8, PT ;  /* 0x00000008ff007c0c */ /* 0x000fe4000bf25070 */
[----:B------:R-:W-:Y:S02]  /*1200*/  ISETP.NE.AND.EX P2, PT, RZ, UR5, PT, P2 ;  /* 0x00000005ff007c0c */ /* 0x000fe4000bf45320 */
[----:B------:R-:W-:Y:S02]  /*1210*/  ISETP.NE.AND.EX P1, PT, RZ, UR9, PT, P1 ;  /* 0x00000009ff007c0c */ /* 0x000fe4000bf25310 */
[----:B------:R-:W-:Y:S02]  /*1220*/  ISETP.NE.U32.AND P0, PT, RZ, UR6, PT ;  /* 0x00000006ff007c0c */ /* 0x000fe4000bf05070 */
[----:B------:R-:W-:-:S02]  /*1230*/  MOV R26, RZ ;  /* 0x000000ff001a7202 */ /* 0x000fc40000000f00 */
[----:B------:R-:W-:Y:S02]  /*1240*/  ISETP.NE.AND.EX P0, PT, RZ, UR7, PT, P0 ;  /* 0x00000007ff007c0c */ /* 0x000fe4000bf05300 */
[----:B--2---:R-:W-:Y:S01]  /*1250*/  SHF.R.S32.HI R0, RZ, 0x1f, R8 ;  /* 0x0000001fff007819 */ /* 0x004fe20000011408 */
[----:B------:R0:W-:Y:S02]  /*1260*/  STL [R1+0x5c], R8 ;  /* 0x00005c0801007387 */ /* 0x0001e40000100800 */
[C---:B------:R-:W-:Y:S01]  /*1270*/  @P2 LEA R2, P3, R8.reuse, UR4, 0x2 ;  /* 0x0000000408022c11 */ /* 0x040fe2000f8610ff */
[----:B------:R-:W-:Y:S01]  /*1280*/  ULDC UR4, c[0x0][0x288] ;  /* 0x0000a20000047ab9 */ /* 0x000fe20000000800 */
[C-C-:B------:R-:W-:Y:S01]  /*1290*/  SHF.L.U64.HI R29, R8.reuse, 0x2, R0.reuse ;  /* 0x00000002081d7819 */ /* 0x140fe20000010200 */
[----:B------:R0:W-:Y:S01]  /*12a0*/  STL [R1+0x6c], R149 ;  /* 0x00006c9501007387 */ /* 0x0001e20000100800 */
[----:B------:R-:W-:Y:S01]  /*12b0*/  @P2 LEA.HI.X R3, R8, UR5, R0, 0x2, P3 ;  /* 0x0000000508032c11 */ /* 0x000fe200098f1400 */
[----:B------:R-:W-:-:S02]  /*12c0*/  IMAD.MOV.U32 R0, RZ, RZ, RZ ;  /* 0x000000ffff007224 */ /* 0x000fc400078e00ff */
[----:B------:R0:W-:Y:S01]  /*12d0*/  STL [R1+0x60], R150 ;  /* 0x0000609601007387 */ /* 0x0001e20000100800 */
[----:B------:R-:W-:Y:S02]  /*12e0*/  IMAD.SHL.U32 R28, R8, 0x4, RZ ;  /* 0x00000004081c7824 */ /* 0x000fe400078e00ff */
[----:B------:R-:W-:Y:S01]  /*12f0*/  IMAD.U32 R151, RZ, RZ, UR4 ;  /* 0x00000004ff977e24 */ /* 0x000fe2000f8e00ff */
[----:B------:R-:W-:Y:S01]  /*1300*/  ULDC.64 UR4, c[0x0][0x3f8] ;  /* 0x0000fe0000047ab9 */ /* 0x000fe20000000a00 */
[----:B------:R0:W5:Y:S01]  /*1310*/  @P2 LDG.E R0, desc[UR10][R2.64] ;  /* 0x0000000a02002981 */ /* 0x000162000c1e1900 */
[----:B------:R-:W-:Y:S01]  /*1320*/  UISETP.NE.U32.AND UP0, UPT, UR4, URZ, UPT ;  /* 0x0000003f0400728c */ /* 0x000fe2000bf05070 */
[C---:B------:R-:W-:Y:S02]  /*1330*/  @P1 IADD3 R4, P2, R28.reuse, UR8, RZ ;  /* 0x000000081c041c10 */ /* 0x040fe4000ff5e0ff */
[----:B------:R-:W-:Y:S01]  /*1340*/  IADD3 R6, P4, R28, UR6, RZ ;  /* 0x000000061c067c10 */ /* 0x000fe2000ff9e0ff */
[----:B------:R-:W-:Y:S01]  /*1350*/  UISETP.NE.AND.EX UP0, UPT, UR5, URZ, UPT, UP0 ;  /* 0x0000003f0500728c */ /* 0x000fe2000bf05300 */
[C---:B------:R-:W-:Y:S01]  /*1360*/  @P1 IADD3.X R5, R29.reuse, UR9, RZ, P2, !PT ;  /* 0x000000091d051c10 */ /* 0x040fe200097fe4ff */
[----:B------:R-:W-:Y:S01]  /*1370*/  ULDC UR4, c[0x0][0x404] ;  /* 0x0001010000047ab9 */ /* 0x000fe20000000800 */
[----:B------:R-:W-:Y:S01]  /*1380*/  ULDC.64 UR8, c[0x0][0xa20] ;  /* 0x0002880000087ab9 */ /* 0x000fe20000000a00 */
[----:B------:R-:W-:Y:S01]  /*1390*/  IADD3.X R7, R29, UR7, RZ, P4, !PT ;  /* 0x000000071d077c10 */ /* 0x000fe2000a7fe4ff */
[----:B------:R-:W-:Y:S01]  /*13a0*/  USEL UR4, UR4, 0x1, UP0 ;  /* 0x0000000104047887 */ /* 0x000fe20008000000 */
[----:B------:R-:W-:Y:S01]  /*13b0*/  ISETP.NE.U32.AND P2, PT, RZ, UR8, PT ;  /* 0x00000008ff007c0c */ /* 0x000fe2000bf45070 */
[----:B------:R-:W-:Y:S01]  /*13c0*/  ULDC UR5, c[0x0][0x2e0] ;  /* 0x0000b80000057ab9 */ /* 0x000fe20000000800 */
[----:B------:R0:W5:Y:S01]  /*13d0*/  @P1 LDG.E R151, desc[UR10][R4.64] ;  /* 0x0000000a04971981 */ /* 0x000162000c1e1900 */
[----:B------:R-:W-:Y:S01]  /*13e0*/  UIMAD UR4, UR4, UR5, URZ ;  /* 0x00000005040472a4 */ /* 0x000fe2000f8e023f */
[----:B------:R-:W-:-:S02]  /*13f0*/  ISETP.NE.AND.EX P2, PT, RZ, UR9, PT, P2 ;  /* 0x00000009ff007c0c */ /* 0x000fc4000bf45320 */
[----:B------:R0:W5:Y:S01]  /*1400*/  @P0 LDG.E R26, desc[UR10][R6.64] ;  /* 0x0000000a061a0981 */ /* 0x000162000c1e1900 */
[----:B------:R-:W-:Y:S01]  /*1410*/  ULDC UR5, c[0x0][0x338] ;  /* 0x0000ce0000057ab9 */ /* 0x000fe20000000800 */
[----:B------:R-:W-:Y:S01]  /*1420*/  IMAD.MOV.U32 R25, RZ, RZ, R8 ;  /* 0x000000ffff197224 */ /* 0x000fe200078e0008 */
[----:B------:R-:W-:Y:S08]  /*1430*/  @P1 BRA `(.L_x_452) ;  /* 0x0000000000281947 */ /* 0x000ff00003800000 */
[----:B------:R-:W-:Y:S02]  /*1440*/  ULDC.64 UR6, c[0x0][0xa00] ;  /* 0x0002800000067ab9 */ /* 0x000fe40000000a00 */
[----:B------:R-:W-:-:S04]  /*1450*/  ISETP.NE.U32.AND P1, PT, RZ, UR6, PT ;  /* 0x00000006ff007c0c */ /* 0x000fc8000bf25070 */
[----:B------:R-:W-:-:S13]  /*1460*/  ISETP.NE.AND.EX P1, PT, RZ, UR7, PT, P1 ;  /* 0x00000007ff007c0c */ /* 0x000fda000bf25310 */
[----:B------:R-:W-:Y:S05]  /*1470*/  @!P1 BRA `(.L_x_452) ;  /* 0x0000000000189947 */ /* 0x000fea0003800000 */
[----:B0-----:R-:W0:Y:S01]  /*1480*/  LDC.64 R2, c[0x0][0xa00] ;  /* 0x00028000ff027b82 */ /* 0x001e220000000a00 */
[----:B------:R-:W-:Y:S01]  /*1490*/  ULDC.64 UR6, c[0x0][0x208] ;  /* 0x0000820000067ab9 */ /* 0x000fe20000000a00 */
[----:B0-----:R-:W-:-:S05]  /*14a0*/  IMAD.WIDE R2, R25, 0x4, R2 ;  /* 0x0000000419027825 */ /* 0x001fca00078e0202 */
[----:B-----5:R-:W2:Y:S04]  /*14b0*/  LDG.E R151, desc[UR6][R2.64] ;  /* 0x0000000602977981 */ /* 0x020ea8000c1e1900 */
[----:B------:R-:W2:Y:S02]  /*14c0*/  LDG.E R4, desc[UR6][R2.64+0x4] ;  /* 0x0000040602047981 */ /* 0x000ea4000c1e1900 */
[----:B--2---:R-:W-:-:S07]  /*14d0*/  IADD3 R151, -R151, R4, RZ ;  /* 0x0000000497977210 */ /* 0x004fce0007ffe1ff */
.L_x_452:
[----:B0-----:R-:W-:Y:S02]  /*14e0*/  IMAD.U32 R2, RZ, RZ, UR5 ;  /* 0x00000005ff027e24 */ /* 0x001fe4000f8e00ff */
[----:B------:R-:W-:Y:S01]  /*14f0*/  IMAD.U32 R27, RZ, RZ, UR4 ;  /* 0x00000004ff1b7e24 */ /* 0x000fe2000f8e00ff */
[----:B------:R-:W-:Y:S06]  /*1500*/  @!P2 BRA `(.L_x_453) ;  /* 0x000000000014a947 */ /* 0x000fec0003800000 */
[----:B------:R-:W-:Y:S01]  /*1510*/  IADD3 R4, P0, R28, UR8, RZ ;  /* 0x000000081c047c10 */ /* 0x000fe2000ff1e0ff */
[----:B------:R-:W-:-:S03]  /*1520*/  ULDC.64 UR4, c[0x0][0x208] ;  /* 0x0000820000047ab9 */ /* 0x000fc60000000a00 */
[----:B------:R-:W-:-:S05]  /*1530*/  IADD3.X R5, R29, UR9, RZ, P0, !PT ;  /* 0x000000091d057c10 */ /* 0x000fca00087fe4ff */
[----:B------:R0:W5:Y:S01]  /*1540*/  LDG.E R27, desc[UR4][R4.64] ;  /* 0x00000004041b7981 */ /* 0x000162000c1e1900 */
[----:B------:R-:W-:Y:S05]  /*1550*/  BRA `(.L_x_454) ;  /* 0x0000000000147947 */ /* 0x000fea0003800000 */
.L_x_453:
[----:B------:R-:W-:Y:S05]  /*1560*/  @!P0 BRA `(.L_x_454) ;  /* 0x0000000000108947 */ /* 0x000fea0003800000 */
[----:B------:R-:W-:Y:S02]  /*1570*/  ULDC.64 UR4, c[0x0][0x208] ;  /* 0x0000820000047ab9 */ /* 0x000fe40000000a00 */
[----:B------:R-:W2:Y:S04]  /*1580*/  LDG.E R4, desc[UR4][R6.64] ;  /* 0x0000000406047981 */ /* 0x000ea8000c1e1900 */
[----:B------:R-:W2:Y:S02]  /*1590*/  LDG.E R27, desc[UR4][R6.64+0x4] ;  /* 0x00000404061b7981 */ /* 0x000ea4000c1e1900 */
[----:B--2---:R-:W-:-:S07]  /*15a0*/  IADD3 R27, -R4, R27, RZ ;  /* 0x0000001b041b7210 */ /* 0x004fce0007ffe1ff */
.L_x_454:
[----:B------:R-:W-:Y:S01]  /*15b0*/  ULDC.64 UR4, c[0x0][0xa10] ;  /* 0x0002840000047ab9 */ /* 0x000fe20000000a00 */
[----:B------:R-:W-:Y:S01]  /*15c0*/  ULDC.64 UR6, c[0x0][0x208] ;  /* 0x0000820000067ab9 */ /* 0x000fe20000000a00 */
[----:B------:R-:W-:-:S04]  /*15d0*/  ISETP.NE.U32.AND P0, PT, RZ, UR4, PT ;  /* 0x00000004ff007c0c */ /* 0x000fc8000bf05070 */
[----:B------:R-:W-:Y:S01]  /*15e0*/  ISETP.NE.AND.EX P0, PT, RZ, UR5, PT, P0 ;  /* 0x00000005ff007c0c */ /* 0x000fe2000bf05300 */
[----:B-----5:R-:W-:Y:S01]  /*15f0*/  IMAD.IADD R9, R27, 0x1, -R0 ;  /* 0x000000011b097824 */ /* 0x020fe200078e0a00 */
[----:B------:R-:W-:-:S11]  /*1600*/  ULDC.64 UR4, c[0x0][0xa30] ;  /* 0x00028c0000047ab9 */ /* 0x000fd60000000a00 */
[----:B0-----:R-:W0:Y:S02]  /*1610*/  @P0 LDC.64 R4, c[0x0][0xa10] ;  /* 0x00028400ff040b82 */ /* 0x001e240000000a00 */
[----:B0-----:R-:W-:-:S05]  /*1620*/  @P0 IMAD.WIDE R4, R25, 0x4, R4 ;  /* 0x0000000419040825 */ /* 0x001fca00078e0204 */
[----:B------:R-:W2:Y:S04]  /*1630*/  @P0 LDG.E R3, desc[UR6][R4.64] ;  /* 0x0000000604030981 */ /* 0x000ea8000c1e1900 */
[----:B------:R0:W2:Y:S01]  /*1640*/  @P0 LDG.E R8, desc[UR6][R4.64+0x4] ;  /* 0x0000040604080981 */ /* 0x0000a2000c1e1900 */
[----:B------:R-:W-:Y:S01]  /*1650*/  ISETP.NE.U32.AND P1, PT, RZ, UR4, PT ;  /* 0x00000004ff007c0c */ /* 0x000fe2000bf25070 */
[----:B------:R-:W-:-:S03]  /*1660*/  IMAD.MOV.U32 R147, RZ, RZ, R27 ;  /* 0x000000ffff937224 */ /* 0x000fc600078e001b */
[----:B------:R-:W-:Y:S02]  /*1670*/  ISETP.NE.AND.EX P1, PT, RZ, UR5, PT, P1 ;  /* 0x00000005ff007c0c */ /* 0x000fe4000bf25310 */
[----:B0-----:R-:W-:-:S04]  /*1680*/  IADD3 R4, -R9, RZ, RZ ;  /* 0x000000ff09047210 */ /* 0x001fc80007ffe1ff */
[----:B------:R-:W-:-:S07]  /*1690*/  VIMNMX R4, RZ, R4, !PT ;  /* 0x00000004ff047248 */ /* 0x000fce0007fe0100 */
[----:B------:R-:W-:-:S04]  /*16a0*/  @P1 IADD3 R6, P2, R28, UR4, RZ ;  /* 0x000000041c061c10 */ /* 0x000fc8000ff5e0ff */
[----:B------:R-:W-:Y:S02]  /*16b0*/  @P1 IADD3.X R7, R29, UR5, RZ, P2, !PT ;  /* 0x000000051d071c10 */ /* 0x000fe400097fe4ff */
[----:B------:R-:W-:-:S03]  /*16c0*/  PLOP3.LUT P2, PT, PT, PT, PT, 0x80, 0x0 ;  /* 0x000000000000781c */ /* 0x000fc60003f4f070 */
[----:B------:R0:W5:Y:S01]  /*16d0*/  @P1 LDG.E R147, desc[UR6][R6.64] ;  /* 0x0000000606931981 */ /* 0x000162000c1e1900 */
[----:B--2---:R-:W-:-:S05]  /*16e0*/  @P0 IADD3 R2, -R3, R8, RZ ;  /* 0x0000000803020210 */ /* 0x004fca0007ffe1ff */
[----:B------:R-:W-:-:S04]  /*16f0*/  IMAD.IADD R148, R9, 0x1, R2 ;  /* 0x0000000109947824 */ /* 0x000fc800078e0202 */
[----:B------:R-:W-:-:S04]  /*1700*/  VIADD R0, R148, 0x4f ;  /* 0x0000004f94007836 */ /* 0x000fc80000000000 */
[----:B------:R-:W-:-:S05]  /*1710*/  IMAD.HI R0, R0, 0x66666667, RZ ;  /* 0x6666666700007827 */ /* 0x000fca00078e02ff */
[----:B------:R-:W-:-:S04]  /*1720*/  SHF.R.U32.HI R3, RZ, 0x1f, R0 ;  /* 0x0000001fff037819 */ /* 0x000fc80000011600 */
[----:B------:R-:W-:-:S05]  /*1730*/  LEA.HI.SX32 R180, R0, R3, 0x1b ;  /* 0x0000000300b47211 */ /* 0x000fca00078fdaff */
[----:B------:R-:W-:-:S05]  /*1740*/  IMAD R3, R180, 0x50, -R9 ;  /* 0x00000050b4037824 */ /* 0x000fca00078e0a09 */
[----:B------:R-:W-:-:S04]  /*1750*/  VIMNMX R3, R3, R2, PT ;  /* 0x0000000203037248 */ /* 0x000fc80003fe0100 */
[----:B------:R-:W-:Y:S01]  /*1760*/  ISETP.GT.AND P0, PT, R3, R4, PT ;  /* 0x000000040300720c */ /* 0x000fe20003f04270 */
[----:B------:R-:W-:-:S05]  /*1770*/  IMAD.WIDE.U32 R4, R4, -0x33333333, RZ ;  /* 0xcccccccd04047825 */ /* 0x000fca00078e00ff */
[----:B------:R-:W-:-:S05]  /*1780*/  SHF.R.U32.HI R121, RZ, 0x6, R5 ;  /* 0x00000006ff797819 */ /* 0x000fca0000011605 */
[----:B------:R-:W-:Y:S02]  /*1790*/  IMAD.MOV.U32 R24, RZ, RZ, R121 ;  /* 0x000000ffff187224 */ /* 0x000fe400078e0079 */
[----:B------:R-:W-:-:S04]  /*17a0*/  @P0 VIADD R0, R3, 0x4f ;  /* 0x0000004f03000836 */ /* 0x000fc80000000000 */
[----:B------:R-:W-:-:S05]  /*17b0*/  @P0 IMAD.HI R0, R0, 0x66666667, RZ ;  /* 0x6666666700000827 */ /* 0x000fca00078e02ff */
[----:B------:R-:W-:-:S04]  /*17c0*/  @P0 SHF.R.U32.HI R3, RZ, 0x1f, R0 ;  /* 0x0000001fff030819 */ /* 0x000fc80000011600 */
[----:B------:R-:W-:-:S04]  /*17d0*/  @P0 LEA.HI.SX32 R24, R0, R3, 0x1b ;  /* 0x0000000300180211 */ /* 0x000fc800078fdaff */
[----:B------:R-:W-:-:S13]  /*17e0*/  ISETP.GT.AND P0, PT, R24, R121, PT ;  /* 0x000000791800720c */ /* 0x000fda0003f04270 */
[----:B0-----:R-:W-:Y:S05]  /*17f0*/  @!P0 BRA `(.L_x_455) ;  /* 0x0000008800f48947 */ /* 0x001fea0003800000 */
[----:B------:R-:W-:Y:S01]  /*1800*/  IADD3 R0, R16, 0x24400, RZ ;  /* 0x0002440010007810 */ /* 0x000fe20007ffe0ff */
[----:B------:R-:W-:Y:S03]  /*1810*/  BSSY B6, `(.L_x_456) ;  /* 0x0000013000067945 */ /* 0x000fe60003800000 */
[----:B------:R-:W-:-:S13]  /*1820*/  LOP3.LUT P0, RZ, R0, 0x3ff, RZ, 0xc0, !PT ;  /* 0x000003ff00ff7812 */ /* 0x000fda000780c0ff */
[----:B------:R-:W-:Y:S05]  /*1830*/  @!P0 BRA `(.L_x_457) ;  /* 0x0000000000408947 */ /* 0x000fea0003800000 */
[----:B------:R-:W-:Y:S01]  /*1840*/  MOV R0, 0x0 ;  /* 0x0000000000007802 */ /* 0x000fe20000000f00 */
[----:B------:R-:W-:Y:S01]  /*1850*/  ULDC.64 UR4, c[0x4][0xa8] ;  /* 0x01002a0000047ab9 */ /* 0x000fe20000000a00 */
[----:B------:R-:W-:Y:S01]  /*1860*/  ULDC.64 UR6, c[0x4][0x18] ;  /* 0x0100060000067ab9 */ /* 0x000fe20000000a00 */
[----:B------:R-:W-:Y:S01]  /*1870*/  IMAD.U32 R4, RZ, RZ, UR4 ;  /* 0x00000004ff047e24 */ /* 0x000fe2000f8e00ff */
[----:B------:R0:W1:Y:S01]  /*1880*/  LDC.64 R14, c[0x4][R0] ;  /* 0x01000000000e7b82 */ /* 0x0000620000000a00 */
        /* <DEDUP_REMOVED lines=8> */
[----:B0-----:R-:W-:-:S07]  /*1910*/  IMAD.MOV.U32 R12, RZ, RZ, 0x1 ;  /* 0x00000001ff0c7424 */ /* 0x001fce00078e00ff */
[----:B------:R-:W-:-:S07]  /*1920*/  LEPC R20, `(.L_x_457) ;  /* 0x000000001014794e */ /* 0x000fce0000000000 */
[----:B-1---5:R-:W-:Y:S05]  /*1930*/  CALL.ABS.NOINC R14 ;  /* 0x000000000e007343 */ /* 0x022fea0003c00000 */
.L_x_457:
[----:B------:R-:W-:Y:S05]  /*1940*/  BSYNC B6 ;  /* 0x0000000000067941 */ /* 0x000fea0003800000 */
.L_x_456:
[----:B------:R-:W-:Y:S01]  /*1950*/  VIADD R0, R16, 0x400 ;  /* 0x0000040010007836 */ /* 0x000fe20000000000 */
[----:B------:R-:W-:Y:S04]  /*1960*/  BSSY B6, `(.L_x_458) ;  /* 0x0000013000067945 */ /* 0x000fe80003800000 */
[----:B------:R-:W-:-:S13]  /*1970*/  LOP3.LUT P0, RZ, R0, 0x3ff, RZ, 0xc0, !PT ;  /* 0x000003ff00ff7812 */ /* 0x000fda000780c0ff */
[----:B------:R-:W-:Y:S05]  /*1980*/  @!P0 BRA `(.L_x_459) ;  /* 0x0000000000408947 */ /* 0x000fea0003800000 */
[----:B------:R-:W-:Y:S01]  /*1990*/  MOV R0, 0x0 ;  /* 0x0000000000007802 */ /* 0x000fe20000000f00 */
[----:B------:R-:W-:Y:S01]  /*19a0*/  ULDC.64 UR4, c[0x4][0xa8] ;  /* 0x01002a0000047ab9 */ /* 0x000fe20000000a00 */
[----:B------:R-:W-:Y:S01]  /*19b0*/  ULDC.64 UR6, c[0x4][0x18] ;  /* 0x0100060000067ab9 */ /* 0x000fe20000000a00 */
[----:B------:R-:W-:Y:S01]  /*19c0*/  IMAD.U32 R4, RZ, RZ, UR4 ;  /* 0x00000004ff047e24 */ /* 0x000fe2000f8e00ff */
[----:B------:R0:W1:Y:S01]  /*19d0*/  LDC.64 R14, c[0x4][R0] ;  /* 0x01000000000e7b82 */ /* 0x0000620000000a00 */
[----:B------:R-:W-:Y:S01]  /*19e0*/  MOV R5, UR5 ;  /* 0x0000000500057c02 */ /* 0x000fe20008000f00 */
[----:B------:R-:W-:Y:S01]  /*19f0*/  ULDC.64 UR4, c[0x4][0xb0] ;  /* 0x01002c0000047ab9 */ /* 0x000fe20000000a00 */
[----:B------:R-:W-:Y:S01]  /*1a00*/  MOV R10, UR6 ;  /* 0x00000006000a7c02 */ /* 0x000fe20008000f00 */
[----:B------:R-:W-:Y:S01]  /*1a10*/  IMAD.U32 R6, RZ, RZ, UR4 ;  /* 0x00000004ff067e24 */ /* 0x000fe2000f8e00ff */
[----:B------:R-:W-:Y:S01]  /*1a20*/  MOV R12, 0x1 ;  /* 0x00000001000c7802 */ /* 0x000fe20000000f00 */
[----:B------:R-:W-:-:S02]  /*1a30*/  IMAD.U32 R7, RZ, RZ, UR5 ;  /* 0x00000005ff077e24 */ /* 0x000fc4000f8e00ff */
[----:B------:R-:W-:Y:S02]  /*1a40*/  IMAD.U32 R11, RZ, RZ, UR7 ;  /* 0x00000007ff0b7e24 */ /* 0x000fe4000f8e00ff */
[----:B------:R-:W-:Y:S02]  /*1a50*/  IMAD.MOV.U32 R8, RZ, RZ, 0x70 ;  /* 0x00000070ff087424 */ /* 0x000fe400078e00ff */
[----:B0-----:R-:W-:-:S07]  /*1a60*/  IMAD.MOV.U32 R13, RZ, RZ, RZ ;  /* 0x000000ffff0d7224 */ /* 0x001fce00078e00ff */
[----:B------:R-:W-:-:S07]  /*1a70*/  LEPC R20, `(.L_x_459) ;  /* 0x000000001014794e */ /* 0x000fce0000000000 */
[----:B-1---5:R-:W-:Y:S05]  /*1a80*/  CALL.ABS.NOINC R14 ;  /* 0x000000000e007343 */ /* 0x022fea0003c00000 */
.L_x_459:
[----:B------:R-:W-:Y:S05]  /*1a90*/  BSYNC B6 ;  /* 0x0000000000067941 */ /* 0x000fea0003800000 */
.L_x_458:
[----:B------:R-:W-:Y:S01]  /*1aa0*/  ULDC.64 UR4, c[0x0][0x9f8] ;  /* 0x00027e0000047ab9 */ /* 0x000fe20000000a00 */
[----:B------:R-:W-:Y:S01]  /*1ab0*/  ULDC.64 UR6, c[0x0][0x208] ;  /* 0x0000820000067ab9 */ /* 0x000fe20000000a00 */
[----:B------:R-:W-:Y:S01]  /*1ac0*/  ISETP.NE.U32.AND P0, PT, RZ, UR4, PT ;  /* 0x00000004ff007c0c */ /* 0x000fe2000bf05070 */
[----:B------:R-:W0:Y:S08]  /*1ad0*/  LDC R0, c[0x0][0x428] ;  /* 0x00010a00ff007b82 */ /* 0x000e300000000800 */
[----:B------:R-:W1:Y:S01]  /*1ae0*/  LDC.64 R98, c[0x0][0x2f0] ;  /* 0x0000bc00ff627b82 */ /* 0x000e620000000a00 */
[----:B------:R-:W-:Y:S01]  /*1af0*/  ISETP.NE.AND.EX P0, PT, RZ, UR5, PT, P0 ;  /* 0x00000005ff007c0c */ /* 0x000fe2000bf05300 */
[----:B------:R-:W-:Y:S01]  /*1b00*/  IMAD.IADD R113, R26, 0x1, R27 ;  /* 0x000000011a717824 */ /* 0x000fe200078e021b */
[----:B------:R-:W-:-:S05]  /*1b10*/  ULDC.64 UR8, c[0x0][0x320] ;  /* 0x0000c80000087ab9 */ /* 0x000fca0000000a00 */
[----:B------:R-:W2:Y:S06]  /*1b20*/  LDC.64 R104, c[0x0][0x3e8] ;  /* 0x0000fa00ff687b82 */ /* 0x000eac0000000a00 */
[----:B------:R-:W-:Y:S02]  /*1b30*/  @P0 IADD3 R4, P1, R28, UR4, RZ ;  /* 0x000000041c040c10 */ /* 0x000fe4000ff3e0ff */
[----:B------:R-:W3:Y:S02]  /*1b40*/  LDC R120, c[0x0][0x3d4] ;  /* 0x0000f500ff787b82 */ /* 0x000ee40000000800 */
[----:B------:R-:W-:Y:S01]  /*1b50*/  @P0 IADD3.X R5, R29, UR5, RZ, P1, !PT ;  /* 0x000000051d050c10 */ /* 0x000fe20008ffe4ff */
[----:B------:R-:W-:-:S04]  /*1b60*/  ULDC.64 UR4, c[0x0][0x2f8] ;  /* 0x0000be0000047ab9 */ /* 0x000fc80000000a00 */
[----:B------:R4:W3:Y:S01]  /*1b70*/  @P0 LDG.E R25, desc[UR6][R4.64] ;  /* 0x0000000604190981 */ /* 0x0008e2000c1e1900 */
[----:B0-----:R-:W-:Y:S01]  /*1b80*/  ISETP.NE.AND P0, PT, R0, 0x1, PT ;  /* 0x000000010000780c */ /* 0x001fe20003f05270 */
[----:B------:R-:W-:Y:S01]  /*1b90*/  ULDC UR6, c[0x0][0x2e4] ;  /* 0x0000b90000067ab9 */ /* 0x000fe20000000800 */
[----:B------:R-:W-:Y:S01]  /*1ba0*/  SHF.R.S32.HI R10, RZ, 0x1f, R113 ;  /* 0x0000001fff0a7819 */ /* 0x000fe20000011471 */
[----:B------:R-:W0:Y:S01]  /*1bb0*/  LDC.64 R110, c[0x0][0x3d8] ;  /* 0x0000f600ff6e7b82 */ /* 0x000e220000000a00 */
[----:B------:R-:W-:Y:S01]  /*1bc0*/  ISETP.GE.AND P1, PT, R213, UR6, PT ;  /* 0x00000006d5007c0c */ /* 0x000fe2000bf26270 */
[----:B-1----:R-:W-:Y:S01]  /*1bd0*/  IMAD.SHL.U32 R130, R98, 0x20, RZ ;  /* 0x0000002062827824 */ /* 0x002fe200078e00ff */
[----:B------:R-:W-:Y:S01]  /*1be0*/  SHF.R.S32.HI R117, RZ, 0x1f, R18 ;  /* 0x0000001fff757819 */ /* 0x000fe20000011412 */
[-C--:B------:R-:W-:Y:S01]  /*1bf0*/  IMAD R6, R10, R98.reuse, RZ ;  /* 0x000000620a067224 */ /* 0x080fe200078e02ff */
[----:B------:R-:W-:Y:S01]  /*1c00*/  SHF.R.S32.HI R23, RZ, 0x1f, R22 ;  /* 0x0000001fff177819 */ /* 0x000fe20000011416 */
[----:B----4-:R-:W-:Y:S01]  /*1c10*/  IMAD.WIDE.U32 R4, R113, R98, RZ ;  /* 0x0000006271047225 */ /* 0x010fe200078e00ff */
[----:B------:R-:W-:-:S02]  /*1c20*/  ISETP.GE.AND P2, PT, R224, UR6, PT ;  /* 0x00000006e0007c0c */ /* 0x000fc4000bf46270 */
[----:B--2---:R-:W-:Y:S01]  /*1c30*/  SHF.L.U64.HI R34, R104, 0x5, R105 ;  /* 0x0000000568227819 */ /* 0x004fe20000010269 */
[----:B------:R-:W1:Y:S01]  /*1c40*/  @P0 LDC R3, c[0x0][0x42c] ;  /* 0x00010b00ff030b82 */ /* 0x000e620000000800 */
[----:B------:R-:W-:Y:S01]  /*1c50*/  IMAD.WIDE.U32 R100, R18, R104, R22 ;  /* 0x0000006812647225 */ /* 0x000fe200078e0016 */
[C---:B------:R-:W-:Y:S02]  /*1c60*/  SHF.L.U64.HI R33, R104.reuse, 0x6, R105 ;  /* 0x0000000668217819 */ /* 0x040fe40000010269 */
[C---:B------:R-:W-:Y:S01]  /*1c70*/  SHF.L.U32 R32, R104.reuse, 0x5, RZ ;  /* 0x0000000568207819 */ /* 0x040fe200000006ff */
[----:B------:R-:W-:Y:S01]  /*1c80*/  IMAD.SHL.U32 R31, R104, 0x40, RZ ;  /* 0x00000040681f7824 */ /* 0x000fe200078e00ff */
[C-C-:B------:R-:W-:Y:S01]  /*1c90*/  SHF.L.U64.HI R129, R98.reuse, 0x5, R99.reuse ;  /* 0x0000000562817819 */ /* 0x140fe20000010263 */
[C---:B------:R-:W-:Y:S01]  /*1ca0*/  IMAD.SHL.U32 R132, R98.reuse, 0x40, RZ ;  /* 0x0000004062847824 */ /* 0x040fe200078e00ff */
[----:B------:R-:W2:Y:S01]  /*1cb0*/  @P0 LDC R7, c[0x0][0x430] ;  /* 0x00010c00ff070b82 */ /* 0x000ea20000000800 */
[----:B------:R-:W-:-:S02]  /*1cc0*/  SHF.L.U64.HI R131, R98, 0x6, R99 ;  /* 0x0000000662837819 */ /* 0x000fc40000010263 */
[C---:B------:R-:W-:Y:S01]  /*1cd0*/  IADD3 R112, P3, R18.reuse, R113, RZ ;  /* 0x0000007112707210 */ /* 0x040fe20007f7e0ff */
[----:B0-----:R-:W-:Y:S01]  /*1ce0*/  IMAD.WIDE.U32 R106, R18, R110, R22 ;  /* 0x0000006e126a7225 */ /* 0x001fe200078e0016 */
[C-C-:B------:R-:W-:Y:S02]  /*1cf0*/  SHF.L.U64.HI R30, R110.reuse, 0x5, R111.reuse ;  /* 0x000000056e1e7819 */ /* 0x140fe4000001026f */
[C---:B------:R-:W-:Y:S01]  /*1d00*/  SHF.L.U64.HI R29, R110.reuse, 0x6, R111 ;  /* 0x000000066e1d7819 */ /* 0x040fe2000001026f */
[----:B------:R-:W-:Y:S01]  /*1d10*/  IMAD R127, R111, 0x50, RZ ;  /* 0x000000506f7f7824 */ /* 0x000fe200078e02ff */
[C---:B------:R-:W-:Y:S01]  /*1d20*/  SHF.L.U32 R27, R110.reuse, 0x6, RZ ;  /* 0x000000066e1b7819 */ /* 0x040fe200000006ff */
[----:B------:R-:W-:Y:S02]  /*1d30*/  IMAD.SHL.U32 R28, R110, 0x20, RZ ;  /* 0x000000206e1c7824 */ /* 0x000fe400078e00ff */
[----:B-1----:R-:W-:-:S04]  /*1d40*/  @P0 IMAD.HI.U32 R0, R150, R3, RZ ;  /* 0x0000000396000227 */ /* 0x002fc800078e00ff */
[----:B------:R-:W-:Y:S02]  /*1d50*/  IMAD R3, R113, R99, R6 ;  /* 0x0000006371037224 */ /* 0x000fe400078e0206 */
[----:B------:R-:W-:Y:S01]  /*1d60*/  IMAD.X R113, R10, 0x1, R117, P3 ;  /* 0x000000010a717824 */ /* 0x000fe200018e0675 */
[----:B--2---:R-:W-:Y:S02]  /*1d70*/  @P0 SHF.R.U32.HI R150, RZ, R7, R0 ;  /* 0x00000007ff960219 */ /* 0x004fe40000011600 */
[----:B------:R-:W-:Y:S02]  /*1d80*/  IADD3 R5, R5, R3, RZ ;  /* 0x0000000305057210 */ /* 0x000fe40007ffe0ff */
[----:B------:R-:W-:Y:S02]  /*1d90*/  SHF.R.S32.HI R6, RZ, 0x1f, R150 ;  /* 0x0000001fff067819 */ /* 0x000fe40000011496 */
[----:B------:R-:W-:Y:S01]  /*1da0*/  SEL R3, RZ, 0xffffffff, P1 ;  /* 0xffffffffff037807 */ /* 0x000fe20000800000 */
[----:B------:R-:W-:Y:S01]  /*1db0*/  IMAD.WIDE.U32 R4, R150, UR4, R4 ;  /* 0x0000000496047c25 */ /* 0x000fe2000f8e0004 */
[----:B------:R-:W-:-:S02]  /*1dc0*/  ISETP.GE.AND P0, PT, R212, UR6, PT ;  /* 0x00000006d4007c0c */ /* 0x000fc4000bf06270 */
[----:B---3--:R-:W-:Y:S01]  /*1dd0*/  ISETP.GE.AND P1, PT, R213, R120, PT ;  /* 0x00000078d500720c */ /* 0x008fe20003f26270 */
[----:B------:R-:W-:Y:S01]  /*1de0*/  IMAD R7, R6, UR4, RZ ;  /* 0x0000000406077c24 */ /* 0x000fe2000f8e02ff */
[----:B------:R-:W-:Y:S01]  /*1df0*/  SEL R0, RZ, 0x1, P0 ;  /* 0x00000001ff007807 */ /* 0x000fe20000000000 */
[----:B------:R-:W-:Y:S01]  /*1e00*/  IMAD.SHL.U32 R3, R3, 0x2, RZ ;  /* 0x0000000203037824 */ /* 0x000fe200078e00ff */
[----:B------:R-:W-:Y:S01]  /*1e10*/  ISETP.GE.AND P0, PT, R225, UR6, PT ;  /* 0x00000006e1007c0c */ /* 0x000fe2000bf06270 */
[----:B------:R-:W-:Y:S01]  /*1e20*/  IMAD R7, R150, UR5, R7 ;  /* 0x0000000596077c24 */ /* 0x000fe2000f8e0207 */
[----:B------:R-:W-:Y:S01]  /*1e30*/  ULDC.64 UR4, c[0x0][0xa08] ;  /* 0x0002820000047ab9 */ /* 0x000fe20000000a00 */
[----:B------:R-:W-:Y:S01]  /*1e40*/  MOV R38, R4 ;  /* 0x0000000400267202 */ /* 0x000fe20000000f00 */
[----:B------:R-:W-:Y:S01]  /*1e50*/  IMAD.MOV.U32 R4, RZ, RZ, R212 ;  /* 0x000000ffff047224 */ /* 0x000fe200078e00d4 */
[----:B------:R-:W-:Y:S01]  /*1e60*/  LOP3.LUT R0, R3, 0x2, R0, 0xe2, !PT ;  /* 0x0000000203007812 */ /* 0x000fe200078ee200 */
[----:B------:R-:W-:Y:S01]  /*1e70*/  IMAD.IADD R39, R5, 0x1, R7 ;  /* 0x0000000105277824 */ /* 0x000fe200078e0207 */
[----:B------:R-:W-:Y:S01]  /*1e80*/  SEL R3, RZ, 0x4, P0 ;  /* 0x00000004ff037807 */ /* 0x000fe20000000000 */
[----:B------:R-:W-:Y:S01]  /*1e90*/  IMAD R7, R6, UR8, RZ ;  /* 0x0000000806077c24 */ /* 0x000fe2000f8e02ff */
[----:B------:R-:W-:Y:S01]  /*1ea0*/  ISETP.NE.U32.AND P0, PT, RZ, UR4, PT ;  /* 0x00000004ff007c0c */ /* 0x000fe2000bf05070 */
[C---:B------:R-:W-:Y:S01]  /*1eb0*/  IMAD R6, R117.reuse, R104, RZ ;  /* 0x0000006875067224 */ /* 0x040fe200078e02ff */
[----:B------:R-:W-:Y:S01]  /*1ec0*/  LOP3.LUT R3, R0, R3, RZ, 0xfc, !PT ;  /* 0x0000000300037212 */ /* 0x000fe200078efcff */
[----:B------:R-:W-:Y:S01]  /*1ed0*/  IMAD R15, R150, UR9, R7 ;  /* 0x00000009960f7c24 */ /* 0x000fe2000f8e0207 */
[----:B------:R-:W-:Y:S01]  /*1ee0*/  ISETP.NE.AND.EX P0, PT, RZ, UR5, PT, P0 ;  /* 0x00000005ff007c0c */ /* 0x000fe2000bf05300 */
[----:B------:R-:W-:Y:S01]  /*1ef0*/  ULDC.64 UR4, c[0x0][0x300] ;  /* 0x0000c00000047ab9 */ /* 0x000fe20000000a00 */
[----:B------:R-:W-:Y:S01]  /*1f00*/  SHF.R.S32.HI R5, RZ, 0x1f, R212 ;  /* 0x0000001fff057819 */ /* 0x000fe200000114d4 */
[----:B------:R-:W-:Y:S01]  /*1f10*/  IMAD R7, R117, R98, RZ ;  /* 0x0000006275077224 */ /* 0x000fe200078e02ff */
[----:B------:R-:W-:Y:S01]  /*1f20*/  LOP3.LUT R26, R3, 0x1, RZ, 0xc0, !PT ;  /* 0x00000001031a7812 */ /* 0x000fe200078ec0ff */
[----:B------:R-:W-:-:S02]  /*1f30*/  IMAD R13, R18, R105, R6 ;  /* 0x00000069120d7224 */ /* 0x000fc400078e0206 */
[C---:B------:R-:W-:Y:S02]  /*1f40*/  IMAD R35, R18.reuse, R99, R7 ;  /* 0x0000006312237224 */ /* 0x040fe400078e0207 */
[----:B------:R-:W-:Y:S01]  /*1f50*/  IMAD.WIDE.U32 R6, R18, R98, R4 ;  /* 0x0000006212067225 */ /* 0x000fe200078e0004 */
[----:B------:R-:W-:-:S03]  /*1f60*/  IADD3 R101, R101, R13, RZ ;  /* 0x0000000d65657210 */ /* 0x000fc60007ffe0ff */
[----:B------:R-:W-:Y:S02]  /*1f70*/  IMAD.WIDE.U32 R8, R150, UR8, R4 ;  /* 0x0000000896087c25 */ /* 0x000fe4000f8e0004 */
[----:B------:R-:W0:Y:S02]  /*1f80*/  S2R R150, SR_TID.X ;  /* 0x0000000000967919 */ /* 0x000e240000002100 */
[----:B------:R-:W-:Y:S02]  /*1f90*/  IMAD.IADD R9, R9, 0x1, R15 ;  /* 0x0000000109097824 */ /* 0x000fe400078e020f */
[----:B------:R-:W-:-:S04]  /*1fa0*/  IMAD.WIDE.U32 R102, R18, R104, R4 ;  /* 0x0000006812667225 */ /* 0x000fc800078e0004 */
[----:B------:R-:W-:Y:S01]  /*1fb0*/  IMAD.WIDE.U32 R108, R18, R110, R4 ;  /* 0x0000006e126c7225 */ /* 0x000fe200078e0004 */
[----:B------:R-:W-:-:S03]  /*1fc0*/  SEL R4, R120, RZ, P1 ;  /* 0x000000ff78047207 */ /* 0x000fc60000800000 */
[----:B------:R-:W-:Y:S02]  /*1fd0*/  IMAD.IADD R103, R13, 0x1, R103 ;  /* 0x000000010d677824 */ /* 0x000fe400078e0267 */
[----:B------:R-:W-:Y:S02]  /*1fe0*/  IMAD.IADD R5, R213, 0x1, R4 ;  /* 0x00000001d5057824 */ /* 0x000fe400078e0204 */
[----:B-----5:R-:W-:-:S04]  /*1ff0*/  IMAD.WIDE.U32 R100, R147, R104, R100 ;  /* 0x0000006893647225 */ /* 0x020fc800078e0064 */
[----:B------:R-:W-:Y:S01]  /*2000*/  IMAD.WIDE.U32 R102, R147, R104, R102 ;  /* 0x0000006893667225 */ /* 0x000fe200078e0066 */
[----:B0-----:R-:W-:Y:S02]  /*2010*/  LEA.HI R150, R150, 0x8, RZ, 0x19 ;  /* 0x0000000896967811 */ /* 0x001fe400078fc8ff */
[----:B------:R-:W-:Y:S02]  /*2020*/  SHF.R.S32.HI R0, RZ, 0x1f, R25 ;  /* 0x0000001fff007819 */ /* 0x000fe40000011419 */
[----:B------:R-:W-:Y:S02]  /*2030*/  SEL R11, R25, RZ, !P0 ;  /* 0x000000ff190b7207 */ /* 0x000fe40004000000 */
[----:B------:R-:W-:-:S03]  /*2040*/  SEL R0, R0, RZ, !P0 ;  /* 0x000000ff00007207 */ /* 0x000fc60004000000 */
[----:B------:R-:W-:-:S04]  /*2050*/  IMAD.WIDE.U32 R38, R11, UR4, R38 ;  /* 0x000000040b267c25 */ /* 0x000fc8000f8e0026 */
[----:B------:R-:W-:Y:S01]  /*2060*/  IMAD R12, R0, UR4, RZ ;  /* 0x00000004000c7c24 */ /* 0x000fe2000f8e02ff */
[----:B------:R-:W-:Y:S02]  /*2070*/  IADD3 R36, P0, R38, R6, RZ ;  /* 0x0000000626247210 */ /* 0x000fe40007f1e0ff */
[----:B------:R-:W-:Y:S01]  /*2080*/  SHF.R.S32.HI R6, RZ, 0x1f, R5 ;  /* 0x0000001fff067819 */ /* 0x000fe20000011405 */
[----:B------:R-:W-:Y:S01]  /*2090*/  IMAD R37, R11, UR5, R12 ;  /* 0x000000050b257c24 */ /* 0x000fe2000f8e020c */
[----:B------:R-:W-:Y:S02]  /*20a0*/  ULDC.64 UR4, c[0x0][0x328] ;  /* 0x0000ca0000047ab9 */ /* 0x000fe40000000a00 */
[----:B------:R-:W-:Y:S02]  /*20b0*/  IMAD R0, R0, UR4, RZ ;  /* 0x0000000400007c24 */ /* 0x000fe4000f8e02ff */
[----:B------:R-:W-:Y:S02]  /*20c0*/  IMAD.IADD R37, R39, 0x1, R37 ;  /* 0x0000000127257824 */ /* 0x000fe400078e0225 */
[----:B------:R-:W-:-:S02]  /*20d0*/  IMAD R41, R11, UR5, R0 ;  /* 0x000000050b297c24 */ /* 0x000fc4000f8e0200 */
[----:B------:R-:W-:Y:S01]  /*20e0*/  IMAD R0, R117, R110, RZ ;  /* 0x0000006e75007224 */ /* 0x000fe200078e02ff */
[----:B------:R-:W-:Y:S01]  /*20f0*/  IADD3.X R35, R37, R7, R35, P0, !PT ;  /* 0x0000000725237210 */ /* 0x000fe200007fe423 */
[----:B------:R-:W-:Y:S01]  /*2100*/  IMAD.WIDE.U32 R96, R11, UR4, R8 ;  /* 0x000000040b607c25 */ /* 0x000fe2000f8e0008 */
[----:B------:R-:W-:Y:S02]  /*2110*/  ISETP.GE.AND P0, PT, R212, R120, PT ;  /* 0x00000078d400720c */ /* 0x000fe40003f06270 */
[----:B------:R-:W-:Y:S01]  /*2120*/  LEA.HI R11, R6, R5, RZ, 0x3 ;  /* 0x00000005060b7211 */ /* 0x000fe200078f18ff */
[----:B------:R-:W-:Y:S01]  /*2130*/  IMAD R9, R18, R111, R0 ;  /* 0x0000006f12097224 */ /* 0x000fe200078e0200 */
[C---:B------:R-:W-:Y:S01]  /*2140*/  SEL R7, R120.reuse, RZ, P0 ;  /* 0x000000ff78077207 */ /* 0x040fe20000000000 */
[----:B------:R-:W-:Y:S01]  /*2150*/  IMAD.SHL.U32 R120, R120, 0x2, RZ ;  /* 0x0000000278787824 */ /* 0x000fe200078e00ff */
[----:B------:R-:W-:Y:S01]  /*2160*/  LEA.HI R6, R6, R5, RZ, 0x6 ;  /* 0x0000000506067211 */ /* 0x000fe200078f30ff */
[----:B------:R-:W-:Y:S01]  /*2170*/  IMAD.IADD R107, R107, 0x1, R9 ;  /* 0x000000016b6b7824 */ /* 0x000fe200078e0209 */
[----:B------:R-:W-:-:S02]  /*2180*/  IADD3 R7, R212, R7, RZ ;  /* 0x00000007d4077210 */ /* 0x000fc40007ffe0ff */
[----:B------:R-:W-:Y:S01]  /*2190*/  SHF.R.S32.HI R6, RZ, 0x6, R6 ;  /* 0x00000006ff067819 */ /* 0x000fe20000011406 */
[-C--:B------:R-:W-:Y:S01]  /*21a0*/  IMAD.WIDE.U32 R106, R147, R110.reuse, R106 ;  /* 0x0000006e936a7225 */ /* 0x080fe200078e006a */
[----:B------:R-:W-:Y:S02]  /*21b0*/  SHF.R.S32.HI R0, RZ, 0x1f, R7 ;  /* 0x0000001fff007819 */ /* 0x000fe40000011407 */
[----:B------:R-:W-:Y:S01]  /*21c0*/  IADD3 R109, R9, R109, RZ ;  /* 0x0000006d096d7210 */ /* 0x000fe20007ffe0ff */
[----:B------:R-:W-:Y:S01]  /*21d0*/  IMAD R143, R6, 0x1400, R234 ;  /* 0x00001400068f7824 */ /* 0x000fe200078e02ea */
[-C--:B------:R-:W-:Y:S01]  /*21e0*/  LEA.HI R4, R0, R7.reuse, RZ, 0x6 ;  /* 0x0000000700047211 */ /* 0x080fe200078f30ff */
[----:B------:R-:W-:Y:S01]  /*21f0*/  IMAD R141, R6, 0x1400, R231 ;  /* 0x00001400068d7824 */ /* 0x000fe200078e02e7 */
[----:B------:R-:W-:Y:S01]  /*2200*/  LEA.HI R7, R0, R7, RZ, 0x3 ;  /* 0x0000000700077211 */ /* 0x000fe200078f18ff */
[----:B------:R-:W-:Y:S01]  /*2210*/  IMAD R133, R6, 0x1400, R229 ;  /* 0x0000140006857824 */ /* 0x000fe200078e02e5 */
[----:B------:R-:W-:Y:S01]  /*2220*/  SHF.R.S32.HI R4, RZ, 0x6, R4 ;  /* 0x00000006ff047819 */ /* 0x000fe20000011404 */
[----:B------:R-:W-:Y:S01]  /*2230*/  IMAD.WIDE.U32 R108, R147, R110, R108 ;  /* 0x0000006e936c7225 */ /* 0x000fe200078e006c */
[----:B------:R-:W-:-:S02]  /*2240*/  LOP3.LUT R0, R232, 0x38, R7, 0xf8, !PT ;  /* 0x00000038e8007812 */ /* 0x000fc400078ef807 */
[C---:B------:R-:W-:Y:S01]  /*2250*/  LOP3.LUT R9, R227.reuse, 0x38, R7, 0xf8, !PT ;  /* 0x00000038e3097812 */ /* 0x040fe200078ef807 */
[----:B------:R-:W-:Y:S01]  /*2260*/  IMAD R144, R4, 0x1400, R234 ;  /* 0x0000140004907824 */ /* 0x000fe200078e02ea */
[-C--:B------:R-:W-:Y:S01]  /*2270*/  LOP3.LUT R5, R0, R233.reuse, RZ, 0x3c, !PT ;  /* 0x000000e900057212 */ /* 0x080fe200078e3cff */
[----:B------:R-:W-:Y:S01]  /*2280*/  IMAD R142, R4, 0x1400, R231 ;  /* 0x00001400048e7824 */ /* 0x000fe200078e02e7 */
[----:B------:R-:W-:Y:S01]  /*2290*/  LOP3.LUT R0, R232, 0x38, R11, 0xf8, !PT ;  /* 0x00000038e8007812 */ /* 0x000fe200078ef80b */
[----:B------:R-:W-:Y:S01]  /*22a0*/  IMAD R140, R4, 0x1400, R229 ;  /* 0x00001400048c7824 */ /* 0x000fe200078e02e5 */
[----:B------:R-:W-:Y:S01]  /*22b0*/  LOP3.LUT R13, R226, 0x38, R7, 0xf8, !PT ;  /* 0x00000038e20d7812 */ /* 0x000fe200078ef807 */
[----:B------:R-:W-:Y:S01]  /*22c0*/  IMAD.IADD R144, R144, 0x1, R5 ;  /* 0x0000000190907824 */ /* 0x000fe200078e0205 */
[----:B------:R-:W-:Y:S02]  /*22d0*/  LOP3.LUT R5, R227, 0x38, R11, 0xf8, !PT ;  /* 0x00000038e3057812 */ /* 0x000fe400078ef80b */
[----:B------:R-:W-:-:S02]  /*22e0*/  LOP3.LUT R0, R0, R233, RZ, 0x3c, !PT ;  /* 0x000000e900007212 */ /* 0x000fc400078e3cff */
[-C--:B------:R-:W-:Y:S02]  /*22f0*/  LOP3.LUT R4, R5, R230.reuse, RZ, 0x3c, !PT ;  /* 0x000000e605047212 */ /* 0x080fe400078e3cff */
[----:B------:R-:W-:Y:S01]  /*2300*/  SHF.R.S32.HI R5, RZ, 0x1f, R147 ;  /* 0x0000001fff057819 */ /* 0x000fe20000011493 */
[----:B------:R-:W-:Y:S01]  /*2310*/  IMAD.IADD R143, R143, 0x1, R0 ;  /* 0x000000018f8f7824 */ /* 0x000fe200078e0200 */
[----:B------:R-:W-:Y:S01]  /*2320*/  LOP3.LUT R9, R9, R230, RZ, 0x3c, !PT ;  /* 0x000000e609097212 */ /* 0x000fe200078e3cff */
[----:B------:R-:W-:Y:S01]  /*2330*/  IMAD.IADD R141, R141, 0x1, R4 ;  /* 0x000000018d8d7824 */ /* 0x000fe200078e0204 */
[----:B------:R-:W-:Y:S01]  /*2340*/  LOP3.LUT R13, R13, R228, RZ, 0x3c, !PT ;  /* 0x000000e40d0d7212 */ /* 0x000fe200078e3cff */
[----:B------:R-:W-:Y:S01]  /*2350*/  IMAD R0, R5, R104, RZ ;  /* 0x0000006805007224 */ /* 0x000fe200078e02ff */
[----:B------:R-:W-:Y:S01]  /*2360*/  SHF.R.S32.HI R12, RZ, 0x3, R11 ;  /* 0x00000003ff0c7819 */ /* 0x000fe2000001140b */
[----:B------:R-:W-:Y:S01]  /*2370*/  IMAD.IADD R142, R142, 0x1, R9 ;  /* 0x000000018e8e7824 */ /* 0x000fe200078e0209 */
[----:B------:R-:W-:Y:S01]  /*2380*/  LOP3.LUT R9, R226, 0x38, R11, 0xf8, !PT ;  /* 0x00000038e2097812 */ /* 0x000fe200078ef80b */
[----:B------:R-:W-:Y:S01]  /*2390*/  IMAD R21, R147, R105, R0 ;  /* 0x0000006993157224 */ /* 0x000fe200078e0200 */
[----:B------:R-:W-:Y:S01]  /*23a0*/  IADD3 R140, R140, R13, RZ ;  /* 0x0000000d8c8c7210 */ /* 0x000fe20007ffe0ff */
[----:B------:R-:W-:Y:S01]  /*23b0*/  IMAD R0, R5, R110, RZ ;  /* 0x0000006e05007224 */ /* 0x000fe200078e02ff */
[----:B------:R-:W-:Y:S01]  /*23c0*/  LOP3.LUT R6, R9, R228, RZ, 0x3c, !PT ;  /* 0x000000e409067212 */ /* 0x000fe200078e3cff */
[----:B------:R-:W-:Y:S01]  /*23d0*/  IMAD R13, R105, 0x50, RZ ;  /* 0x00000050690d7824 */ /* 0x000fe200078e02ff */
[----:B------:R-:W-:Y:S01]  /*23e0*/  LOP3.LUT R11, R11, 0xfffffff8, RZ, 0xc0, !PT ;  /* 0xfffffff80b0b7812 */ /* 0x000fe200078ec0ff */
[----:B------:R-:W-:Y:S01]  /*23f0*/  IMAD.WIDE.U32 R104, R104, 0x50, RZ ;  /* 0x0000005068687825 */ /* 0x000fe200078e00ff */
[----:B------:R-:W-:-:S02]  /*2400*/  IADD3 R133, R133, R6, RZ ;  /* 0x0000000685857210 */ /* 0x000fc40007ffe0ff */
[----:B------:R-:W-:Y:S01]  /*2410*/  IADD3 R25, R101, R21, RZ ;  /* 0x0000001565197210 */ /* 0x000fe20007ffe0ff */
[----:B------:R-:W-:Y:S01]  /*2420*/  IMAD R15, R147, R111, R0 ;  /* 0x0000006f930f7224 */ /* 0x000fe200078e0200 */
[----:B------:R-:W-:Y:S01]  /*2430*/  SEL R0, RZ, 0x8, P2 ;  /* 0x00000008ff007807 */ /* 0x000fe20001000000 */
[----:B------:R-:W-:Y:S01]  /*2440*/  IMAD R9, R99, 0x50, RZ ;  /* 0x0000005063097824 */ /* 0x000fe200078e02ff */
[----:B------:R-:W-:Y:S01]  /*2450*/  SHF.R.S32.HI R14, RZ, 0x3, R7 ;  /* 0x00000003ff0e7819 */ /* 0x000fe20000011407 */
[----:B------:R-:W-:Y:S01]  /*2460*/  IMAD.WIDE.U32 R98, R98, 0x50, RZ ;  /* 0x0000005062627825 */ /* 0x000fe200078e00ff */
[----:B------:R-:W-:Y:S02]  /*2470*/  LOP3.LUT R0, R3, R0, RZ, 0xfc, !PT ;  /* 0x0000000003007212 */ /* 0x000fe400078efcff */
[----:B------:R-:W-:Y:S01]  /*2480*/  SHF.R.S32.HI R6, RZ, 0x1f, R11 ;  /* 0x0000001fff067819 */ /* 0x000fe2000001140b */
[----:B------:R-:W-:Y:S01]  /*2490*/  IMAD.IADD R128, R105, 0x1, R13 ;  /* 0x0000000169807824 */ /* 0x000fe200078e020d */
[----:B------:R-:W-:Y:S01]  /*24a0*/  LOP3.LUT R13, R7, 0xfffffff8, RZ, 0xc0, !PT ;  /* 0xfffffff8070d7812 */ /* 0x000fe200078ec0ff */
[----:B------:R-:W-:Y:S01]  /*24b0*/  IMAD.WIDE.U32 R110, R110, 0x50, RZ ;  /* 0x000000506e6e7825 */ /* 0x000fe200078e00ff */
[----:B------:R-:W-:-:S02]  /*24c0*/  IADD3 R126, R99, R9, RZ ;  /* 0x00000009637e7210 */ /* 0x000fc40007ffe0ff */
[C---:B------:R-:W-:Y:S01]  /*24d0*/  LOP3.LUT R10, R0.reuse, 0x2, RZ, 0xc0, !PT ;  /* 0x00000002000a7812 */ /* 0x040fe200078ec0ff */
[----:B------:R-:W-:Y:S01]  /*24e0*/  IMAD.IADD R20, R107, 0x1, R15 ;  /* 0x000000016b147824 */ /* 0x000fe200078e020f */
[----:B------:R-:W-:Y:S01]  /*24f0*/  IADD3 R15, R15, R109, RZ ;  /* 0x0000006d0f0f7210 */ /* 0x000fe20007ffe0ff */
[----:B------:R-:W-:Y:S01]  /*2500*/  IMAD.IADD R127, R111, 0x1, R127 ;  /* 0x000000016f7f7824 */ /* 0x000fe200078e027f */
[C---:B------:R-:W-:Y:S01]  /*2510*/  LOP3.LUT R9, R0.reuse, 0x4, RZ, 0xc0, !PT ;  /* 0x0000000400097812 */ /* 0x040fe200078ec0ff */
[----:B------:R-:W-:Y:S01]  /*2520*/  IMAD.IADD R21, R21, 0x1, R103 ;  /* 0x0000000115157824 */ /* 0x000fe200078e0267 */
[----:B------:R-:W-:Y:S01]  /*2530*/  LOP3.LUT R8, R0, 0x8, RZ, 0xc0, !PT ;  /* 0x0000000800087812 */ /* 0x000fe200078ec0ff */
[----:B------:R-:W-:Y:S01]  /*2540*/  IMAD.IADD R5, R97, 0x1, R41 ;  /* 0x0000000161057824 */ /* 0x000fe200078e0229 */
[----:B------:R-:W-:-:S07]  /*2550*/  SHF.R.S32.HI R7, RZ, 0x1f, R13 ;  /* 0x0000001fff077819 */ /* 0x000fce000001140d */
.L_x_567:
[----:B------:R-:W0:Y:S01]  /*2560*/  LDC.64 R118, c[0x0][0x2d8] ;  /* 0x0000b600ff767b82 */ /* 0x000e220000000a00 */
[----:B---3--:R-:W-:Y:S01]  /*2570*/  VIADD R45, R24, 0xffffffff ;  /* 0xffffffff182d7836 */ /* 0x008fe20000000000 */
[----:B------:R-:W-:Y:S05]  /*2580*/  YIELD ;  /* 0x0000000000007946 */ /* 0x000fea0003800000 */
[----:B------:R-:W-:Y:S01]  /*2590*/  SHF.R.S32.HI R42, RZ, 0x1f, R45 ;  /* 0x0000001fff2a7819 */ /* 0x000fe2000001142d */
[----:B-1----:R-:W1:Y:S01]  /*25a0*/  LDC R116, c[0x0][0x3d4] ;  /* 0x0000f500ff747b82 */ /* 0x002e620000000800 */
[-C--:B------:R-:W-:Y:S01]  /*25b0*/  IMAD R3, R126, R45.reuse, RZ ;  /* 0x0000002d7e037224 */ /* 0x080fe200078e02ff */
[----:B------:R-:W-:Y:S01]  /*25c0*/  BSSY B0, `(.L_x_460) ;  /* 0x0000765000007945 */ /* 0x000fe20003800000 */
[----:B------:R-:W-:-:S04]  /*25d0*/  IMAD.WIDE.U32 R124, R98, R45, RZ ;  /* 0x0000002d627c7225 */ /* 0x000fc800078e00ff */
[----:B------:R-:W-:Y:S01]  /*25e0*/  IMAD R3, R42, R98, R3 ;  /* 0x000000622a037224 */ /* 0x000fe200078e0203 */
[CC--:B------:R-:W-:Y:S02]  /*25f0*/  IADD3 R40, P2, R36.reuse, R124.reuse, RZ ;  /* 0x0000007c24287210 */ /* 0x0c0fe40007f5e0ff */
[CC--:B------:R-:W-:Y:S02]  /*2600*/  IADD3 R0, P3, P4, R36.reuse, R124.reuse, R132 ;  /* 0x0000007c24007210 */ /* 0x0c0fe40007c7e084 */
[----:B------:R-:W-:Y:S02]  /*2610*/  IADD3 R92, R125, R3, RZ ;  /* 0x000000037d5c7210 */ /* 0x000fe40007ffe0ff */
[----:B------:R-:W-:Y:S02]  /*2620*/  IADD3 R4, P5, P6, R36, R124, R130 ;  /* 0x0000007c24047210 */ /* 0x000fe40007ebe082 */
[----:B------:R-:W-:Y:S01]  /*2630*/  IADD3.X R3, R35, R92, R131, P3, P4 ;  /* 0x0000005c23037210 */ /* 0x000fe20001fe8483 */
[----:B------:R-:W-:Y:S01]  /*2640*/  IMAD.X R41, R92, 0x1, R35, P2 ;  /* 0x000000015c297824 */ /* 0x000fe200010e0623 */
[----:B0-----:R-:W-:-:S02]  /*2650*/  LEA R52, P2, R0, R118, 0x1 ;  /* 0x0000007600347211 */ /* 0x001fc400078408ff */
[----:B------:R-:W-:Y:S02]  /*2660*/  IADD3.X R24, R35, R92, R129, P5, P6 ;  /* 0x0000005c23187210 */ /* 0x000fe40002fec481 */
[----:B------:R-:W-:Y:S01]  /*2670*/  LEA.HI.X R53, R0, R119, R3, 0x1, P2 ;  /* 0x0000007700357211 */ /* 0x000fe200010f0c03 */
[----:B------:R-:W-:Y:S01]  /*2680*/  IMAD R3, R17, 0x5000, R236 ;  /* 0x0000500011037824 */ /* 0x000fe200078e02ec */
[----:B-1----:R-:W-:Y:S02]  /*2690*/  ISETP.GE.AND P2, PT, R116, 0x1, PT ;  /* 0x000000017400780c */ /* 0x002fe40003f46270 */
[-C--:B------:R-:W-:Y:S02]  /*26a0*/  LEA R54, P5, R4, R118.reuse, 0x1 ;  /* 0x0000007604367211 */ /* 0x080fe400078a08ff */
[----:B------:R-:W-:Y:S02]  /*26b0*/  LEA R60, P6, R40, R118, 0x1 ;  /* 0x00000076283c7211 */ /* 0x000fe400078c08ff */
[----:B------:R-:W-:-:S02]  /*26c0*/  ISETP.GT.AND P3, PT, R45, R121, PT ;  /* 0x000000792d00720c */ /* 0x000fc40003f64270 */
[-C--:B------:R-:W-:Y:S01]  /*26d0*/  LEA.HI.X R55, R4, R119.reuse, R24, 0x1, P5 ;  /* 0x0000007704377211 */ /* 0x080fe200028f0c18 */
[----:B------:R-:W-:Y:S01]  /*26e0*/  IMAD R4, R3, 0x2, R16 ;  /* 0x0000000203047824 */ /* 0x000fe200078e0210 */
[----:B------:R-:W-:Y:S02]  /*26f0*/  LEA.HI.X R61, R40, R119, R41, 0x1, P6 ;  /* 0x00000077283d7211 */ /* 0x000fe400030f0c29 */
[----:B------:R-:W-:Y:S02]  /*2700*/  P2R R114, PR, RZ, 0x8 ;  /* 0x00000008ff727803 */ /* 0x000fe40000000000 */
[----:B------:R-:W-:Y:S01]  /*2710*/  MOV R24, R45 ;  /* 0x0000002d00187202 */ /* 0x000fe20000000f00 */
[----:B------:R-:W-:Y:S06]  /*2720*/  @!P2 BRA `(.L_x_461) ;  /* 0x000000700048a947 */ /* 0x000fec0003800000 */
[----:B------:R-:W-:Y:S01]  /*2730*/  ULDC.U8 UR4, c[0x0][0x3f0] ;  /* 0x0000fc0000047ab9 */ /* 0x000fe20000000000 */
[-C--:B------:R-:W-:Y:S01]  /*2740*/  IMAD R3, R127, R45.reuse, RZ ;  /* 0x0000002d7f037224 */ /* 0x080fe200078e02ff */
[----:B------:R-:W-:Y:S01]  /*2750*/  ISETP.NE.AND P2, PT, RZ, UR4, PT ;  /* 0x00000004ff007c0c */ /* 0x000fe2000bf45270 */
[-C--:B------:R-:W-:Y:S02]  /*2760*/  IMAD R43, R128, R45.reuse, RZ ;  /* 0x0000002d802b7224 */ /* 0x080fe400078e02ff */
[----:B------:R-:W-:Y:S02]  /*2770*/  IMAD R41, R42, R110, R3 ;  /* 0x0000006e2a297224 */ /* 0x000fe400078e0203 */
[----:B------:R-:W-:Y:S02]  /*2780*/  IMAD R3, R24, -0x50, R2 ;  /* 0xffffffb018037824 */ /* 0x000fe400078e0202 */
[----:B------:R-:W-:Y:S02]  /*2790*/  IMAD R43, R42, R104, R43 ;  /* 0x000000682a2b7224 */ /* 0x000fe400078e022b */
[----:B------:R-:W-:Y:S01]  /*27a0*/  IMAD.WIDE.U32 R90, R110, R45, RZ ;  /* 0x0000002d6e5a7225 */ /* 0x000fe200078e00ff */
[----:B------:R-:W-:-:S03]  /*27b0*/  VIMNMX R3, R3, 0x50, PT ;  /* 0x0000005003037848 */ /* 0x000fc60003fe0100 */
[----:B------:R-:W-:-:S04]  /*27c0*/  IMAD.WIDE.U32 R88, R104, R45, RZ ;  /* 0x0000002d68587225 */ /* 0x000fc800078e00ff */
[----:B------:R-:W-:Y:S02]  /*27d0*/  IMAD.IADD R0, R91, 0x1, R41 ;  /* 0x000000015b007824 */ /* 0x000fe400078e0229 */
[----:B------:R-:W-:Y:S01]  /*27e0*/  IMAD.IADD R115, R89, 0x1, R43 ;  /* 0x0000000159737824 */ /* 0x000fe200078e022b */
[----:B------:R-:W-:Y:S06]  /*27f0*/  @!P2 BRA `(.L_x_462) ;  /* 0x000000340020a947 */ /* 0x000fec0003800000 */
[----:B------:R-:W-:Y:S01]  /*2800*/  ISETP.GE.AND P3, PT, R18, R3, PT ;  /* 0x000000031200720c */ /* 0x000fe20003f66270 */
[----:B------:R-:W-:Y:S01]  /*2810*/  BSSY B1, `(.L_x_463) ;  /* 0x000002a000017945 */ /* 0x000fe20003800000 */
        /* <DEDUP_REMOVED lines=8> */
[----:B------:R-:W-:Y:S01]  /*28a0*/  CS2R R124, SRZ ;  /* 0x00000000007c7805 */ /* 0x000fe2000001ff00 */
[----:B------:R-:W-:Y:S06]  /*28b0*/  @P3 BRA `(.L_x_464) ;  /* 0x00000000007c3947 */ /* 0x000fec0003800000 */
[----:B------:R-:W-:Y:S01]  /*28c0*/  IADD3 R41, P2, R106, R90, RZ ;  /* 0x0000005a6a297210 */ /* 0x000fe20007f5e0ff */
[----:B------:R-:W-:Y:S01]  /*28d0*/  ULDC.64 UR4, c[0x0][0x3c8] ;  /* 0x0000f20000047ab9 */ /* 0x000fe20000000a00 */
[----:B------:R-:W-:Y:S02]  /*28e0*/  IADD3 R43, P4, R100, R88, RZ ;  /* 0x00000058642b7210 */ /* 0x000fe40007f9e0ff */
[----:B------:R-:W-:Y:S02]  /*28f0*/  CS2R R122, SRZ ;  /* 0x00000000007a7805 */ /* 0x000fe4000001ff00 */
[----:B------:R-:W-:Y:S02]  /*2900*/  IADD3.X R42, R0, R20, RZ, P2, !PT ;  /* 0x00000014002a7210 */ /* 0x000fe400017fe4ff */
[----:B------:R-:W-:Y:S02]  /*2910*/  CS2R R124, SRZ ;  /* 0x00000000007c7805 */ /* 0x000fe4000001ff00 */
[----:B------:R-:W-:Y:S01]  /*2920*/  LEA R40, P2, R41, UR4, 0x1 ;  /* 0x0000000429287c11 */ /* 0x000fe2000f8408ff */
[----:B------:R-:W-:Y:S01]  /*2930*/  IMAD.X R44, R115, 0x1, R25, P4 ;  /* 0x00000001732c7824 */ /* 0x000fe200020e0619 */
[-C--:B------:R-:W-:Y:S01]  /*2940*/  ISETP.GE.AND P5, PT, R22, R116.reuse, PT ;  /* 0x000000741600720c */ /* 0x080fe20003fa6270 */
[----:B------:R-:W-:Y:S01]  /*2950*/  ULDC.64 UR6, c[0x0][0x208] ;  /* 0x0000820000067ab9 */ /* 0x000fe20000000a00 */
[----:B------:R-:W-:Y:S01]  /*2960*/  LEA.HI.X R41, R41, UR5, R42, 0x1, P2 ;  /* 0x0000000529297c11 */ /* 0x000fe200090f0c2a */
[----:B------:R-:W-:Y:S01]  /*2970*/  ULDC.64 UR4, c[0x0][0x3e0] ;  /* 0x0000f80000047ab9 */ /* 0x000fe20000000a00 */
[----:B------:R-:W-:-:S02]  /*2980*/  ISETP.GE.AND P4, PT, R215, R116, PT ;  /* 0x00000074d700720c */ /* 0x000fc40003f86270 */
[----:B------:R-:W-:-:S04]  /*2990*/  LEA R42, P2, R43, UR4, 0x1 ;  /* 0x000000042b2a7c11 */ /* 0x000fc8000f8408ff */
[----:B------:R-:W-:Y:S02]  /*29a0*/  LEA.HI.X R43, R43, UR5, R44, 0x1, P2 ;  /* 0x000000052b2b7c11 */ /* 0x000fe400090f0c2c */
[-C--:B------:R-:W-:Y:S01]  /*29b0*/  ISETP.GE.AND P2, PT, R214, R116.reuse, PT ;  /* 0x00000074d600720c */ /* 0x080fe20003f46270 */
[----:B------:R0:W5:Y:S04]  /*29c0*/  @!P5 LDG.E.64 R122, desc[UR6][R40.64] ;  /* 0x00000006287ad981 */ /* 0x000168000c1e1b00 */
[----:B------:R0:W5:Y:S01]  /*29d0*/  @!P5 LDG.E.64 R124, desc[UR6][R42.64] ;  /* 0x000000062a7cd981 */ /* 0x000162000c1e1b00 */
[----:B------:R-:W-:Y:S02]  /*29e0*/  ISETP.GE.AND P5, PT, R216, R116, PT ;  /* 0x00000074d800720c */ /* 0x000fe40003fa6270 */
[----:B------:R-:W-:-:S02]  /*29f0*/  CS2R R94, SRZ ;  /* 0x00000000005e7805 */ /* 0x000fc4000001ff00 */
[----:B------:R-:W-:Y:S02]  /*2a00*/  CS2R R86, SRZ ;  /* 0x0000000000567805 */ /* 0x000fe4000001ff00 */
[----:B------:R-:W-:Y:S02]  /*2a10*/  CS2R R82, SRZ ;  /* 0x0000000000527805 */ /* 0x000fe4000001ff00 */
[----:B------:R-:W-:Y:S02]  /*2a20*/  CS2R R118, SRZ ;  /* 0x0000000000767805 */ /* 0x000fe4000001ff00 */
[----:B------:R-:W-:Y:S02]  /*2a30*/  CS2R R92, SRZ ;  /* 0x00000000005c7805 */ /* 0x000fe4000001ff00 */
[----:B------:R-:W-:Y:S01]  /*2a40*/  CS2R R84, SRZ ;  /* 0x0000000000547805 */ /* 0x000fe2000001ff00 */
[----:B------:R0:W5:Y:S04]  /*2a50*/  @!P4 LDG.E.64 R94, desc[UR6][R40.64+0x40] ;  /* 0x00004006285ec981 */ /* 0x000168000c1e1b00 */
[----:B------:R0:W5:Y:S04]  /*2a60*/  @!P2 LDG.E.64 R86, desc[UR6][R40.64+0x80] ;  /* 0x000080062856a981 */ /* 0x000168000c1e1b00 */
[----:B------:R0:W5:Y:S04]  /*2a70*/  @!P5 LDG.E.64 R82, desc[UR6][R40.64+0xc0] ;  /* 0x0000c0062852d981 */ /* 0x000168000c1e1b00 */
[----:B------:R0:W5:Y:S04]  /*2a80*/  @!P4 LDG.E.64 R118, desc[UR6][R42.64+0x40] ;  /* 0x000040062a76c981 */ /* 0x000168000c1e1b00 */
[----:B------:R0:W5:Y:S04]  /*2a90*/  @!P2 LDG.E.64 R92, desc[UR6][R42.64+0x80] ;  /* 0x000080062a5ca981 */ /* 0x000168000c1e1b00 */
[----:B------:R0:W5:Y:S02]  /*2aa0*/  @!P5 LDG.E.64 R84, desc[UR6][R42.64+0xc0] ;  /* 0x0000c0062a54d981 */ /* 0x000164000c1e1b00 */
.L_x_464:
[----:B------:R-:W-:Y:S05]  /*2ab0*/  BSYNC B1 ;  /* 0x0000000000017941 */ /* 0x000fea0003800000 */
.L_x_463:
[----:B0----5:R-:W-:Y:S01]  /*2ac0*/  IMAD.MOV.U32 R40, RZ, RZ, R82 ;  /* 0x000000ffff287224 */ /* 0x021fe200078e0052 */
[----:B------:R-:W-:Y:S01]  /*2ad0*/  MOV R41, R83 ;  /* 0x0000005300297202 */ /* 0x000fe20000000f00 */
[----:B------:R-:W-:Y:S01]  /*2ae0*/  IMAD.MOV.U32 R42, RZ, RZ, R86 ;  /* 0x000000ffff2a7224 */ /* 0x000fe200078e0056 */
[----:B------:R-:W-:Y:S01]  /*2af0*/  ISETP.GE.AND P4, PT, R217, R3, PT ;  /* 0x00000003d900720c */ /* 0x000fe20003f86270 */
[----:B------:R-:W-:Y:S01]  /*2b00*/  BSSY B1, `(.L_x_465) ;  /* 0x000003f000017945 */ /* 0x000fe20003800000 */
[----:B------:R-:W-:Y:S01]  /*2b10*/  PRMT R162, R41, 0x5410, R40 ;  /* 0x0000541029a27816 */ /* 0x000fe20000000028 */
[----:B------:R-:W-:Y:S01]  /*2b20*/  IMAD.MOV.U32 R40, RZ, RZ, R87 ;  /* 0x000000ffff287224 */ /* 0x000fe200078e0057 */
[----:B------:R-:W-:Y:S02]  /*2b30*/  MOV R41, R94 ;  /* 0x0000005e00297202 */ /* 0x000fe40000000f00 */
[----:B------:R-:W-:Y:S02]  /*2b40*/  CS2R R70, SRZ ;  /* 0x0000000000467805 */ /* 0x000fe4000001ff00 */
[----:B------:R-:W-:-:S02]  /*2b50*/  CS2R R74, SRZ ;  /* 0x00000000004a7805 */ /* 0x000fc4000001ff00 */
[----:B------:R-:W-:Y:S02]  /*2b60*/  CS2R R78, SRZ ;  /* 0x00000000004e7805 */ /* 0x000fe4000001ff00 */
[----:B------:R-:W-:Y:S01]  /*2b70*/  PRMT R164, R42, 0x5410, R40 ;  /* 0x000054102aa47816 */ /* 0x000fe20000000028 */
[----:B------:R-:W-:Y:S01]  /*2b80*/  IMAD.MOV.U32 R40, RZ, RZ, R95 ;  /* 0x000000ffff287224 */ /* 0x000fe200078e005f */
[----:B------:R-:W-:Y:S01]  /*2b90*/  CS2R R68, SRZ ;  /* 0x0000000000447805 */ /* 0x000fe2000001ff00 */
[----:B------:R-:W-:Y:S01]  /*2ba0*/  IMAD.MOV.U32 R42, RZ, RZ, R122 ;  /* 0x000000ffff2a7224 */ /* 0x000fe200078e007a */
[----:B------:R-:W-:Y:S02]  /*2bb0*/  CS2R R72, SRZ ;  /* 0x0000000000487805 */ /* 0x000fe4000001ff00 */
[----:B------:R-:W-:Y:S02]  /*2bc0*/  CS2R R76, SRZ ;  /* 0x00000000004c7805 */ /* 0x000fe4000001ff00 */
[----:B------:R-:W-:Y:S01]  /*2bd0*/  PRMT R165, R41, 0x5410, R40 ;  /* 0x0000541029a57816 */ /* 0x000fe20000000028 */
[----:B------:R-:W-:Y:S01]  /*2be0*/  IMAD.MOV.U32 R40, RZ, RZ, R84 ;  /* 0x000000ffff287224 */ /* 0x000fe200078e0054 */
[----:B------:R-:W-:-:S02]  /*2bf0*/  MOV R41, R123 ;  /* 0x0000007b00297202 */ /* 0x000fc40000000f00 */
[----:B------:R-:W-:Y:S02]  /*2c00*/  CS2R R80, SRZ ;  /* 0x0000000000507805 */ /* 0x000fe4000001ff00 */
[----:B------:R-:W-:Y:S02]  /*2c10*/  PRMT R157, R42, 0x7610, R157 ;  /* 0x000076102a9d7816 */ /* 0x000fe4000000009d */
[----:B------:R-:W-:Y:S01]  /*2c20*/  PRMT R159, R41, 0x7610, R159 ;  /* 0x00007610299f7816 */ /* 0x000fe2000000009f */
[----:B------:R-:W-:Y:S01]  /*2c30*/  IMAD.MOV.U32 R41, RZ, RZ, R85 ;  /* 0x000000ffff297224 */ /* 0x000fe200078e0055 */
[----:B------:R-:W-:-:S04]  /*2c40*/  MOV R42, R92 ;  /* 0x0000005c002a7202 */ /* 0x000fc80000000f00 */
[----:B------:R-:W-:Y:S01]  /*2c50*/  PRMT R163, R40, 0x5410, R41 ;  /* 0x0000541028a37816 */ /* 0x000fe20000000029 */
[----:B------:R-:W-:Y:S02]  /*2c60*/  IMAD.MOV.U32 R40, RZ, RZ, R93 ;  /* 0x000000ffff287224 */ /* 0x000fe400078e005d */
[----:B------:R-:W-:-:S03]  /*2c70*/  IMAD.MOV.U32 R41, RZ, RZ, R118 ;  /* 0x000000ffff297224 */ /* 0x000fc600078e0076 */
[----:B------:R-:W-:Y:S01]  /*2c80*/  PRMT R166, R42, 0x5410, R40 ;  /* 0x000054102aa67816 */ /* 0x000fe20000000028 */
[----:B------:R-:W-:Y:S01]  /*2c90*/  IMAD.MOV.U32 R42, RZ, RZ, R124 ;  /* 0x000000ffff2a7224 */ /* 0x000fe200078e007c */
[----:B------:R-:W-:-:S04]  /*2ca0*/  MOV R40, R119 ;  /* 0x0000007700287202 */ /* 0x000fc80000000f00 */
[----:B------:R-:W-:Y:S01]  /*2cb0*/  PRMT R167, R41, 0x5410, R40 ;  /* 0x0000541029a77816 */ /* 0x000fe20000000028 */
[----:B------:R-:W-:Y:S01]  /*2cc0*/  IMAD.MOV.U32 R41, RZ, RZ, R125 ;  /* 0x000000ffff297224 */ /* 0x000fe200078e007d */
[----:B------:R-:W-:-:S04]  /*2cd0*/  PRMT R157, R157, 0x5410, R42 ;  /* 0x000054109d9d7816 */ /* 0x000fc8000000002a */
[----:B------:R-:W-:Y:S01]  /*2ce0*/  PRMT R159, R159, 0x5410, R41 ;  /* 0x000054109f9f7816 */ /* 0x000fe20000000029 */
[----:B------:R-:W-:Y:S06]  /*2cf0*/  @P4 BRA `(.L_x_466) ;  /* 0x00000000007c4947 */ /* 0x000fec0003800000 */
[----:B------:R-:W-:Y:S01]  /*2d00*/  IADD3 R41, P2, P5, R106, R90, R28 ;  /* 0x0000005a6a297210 */ /* 0x000fe20007d5e01c */
[----:B------:R-:W-:Y:S01]  /*2d10*/  ULDC.64 UR4, c[0x0][0x3c8] ;  /* 0x0000f20000047ab9 */ /* 0x000fe20000000a00 */
[----:B------:R-:W-:Y:S01]  /*2d20*/  ULDC.64 UR6, c[0x0][0x3e0] ;  /* 0x0000f80000067ab9 */ /* 0x000fe20000000a00 */
[----:B------:R-:W-:Y:S02]  /*2d30*/  CS2R R78, SRZ ;  /* 0x00000000004e7805 */ /* 0x000fe4000001ff00 */
[----:B------:R-:W-:Y:S02]  /*2d40*/  IADD3.X R46, R20, R0, R30, P2, P5 ;  /* 0x00000000142e7210 */ /* 0x000fe400017ea41e */
[----:B------:R-:W-:Y:S02]  /*2d50*/  CS2R R74, SRZ ;  /* 0x00000000004a7805 */ /* 0x000fe4000001ff00 */
[----:B------:R-:W-:Y:S02]  /*2d60*/  IADD3 R43, P2, P5, R100, R88, R32 ;  /* 0x00000058642b7210 */ /* 0x000fe40007d5e020 */
[----:B------:R-:W-:-:S02]  /*2d70*/  CS2R R80, SRZ ;  /* 0x0000000000507805 */ /* 0x000fc4000001ff00 */
[----:B------:R-:W-:Y:S01]  /*2d80*/  CS2R R76, SRZ ;  /* 0x00000000004c7805 */ /* 0x000fe2000001ff00 */
[----:B------:R-:W-:Y:S01]  /*2d90*/  ULDC.64 UR8, c[0x0][0x208] ;  /* 0x0000820000087ab9 */ /* 0x000fe20000000a00 */
[----:B------:R-:W-:Y:S02]  /*2da0*/  IADD3.X R44, R25, R115, R34, P2, P5 ;  /* 0x00000073192c7210 */ /* 0x000fe400017ea422 */
[----:B------:R-:W-:Y:S02]  /*2db0*/  LEA R40, P2, R41, UR4, 0x1 ;  /* 0x0000000429287c11 */ /* 0x000fe4000f8408ff */
[----:B------:R-:W-:Y:S02]  /*2dc0*/  LEA R42, P5, R43, UR6, 0x1 ;  /* 0x000000062b2a7c11 */ /* 0x000fe4000f8a08ff */
[----:B------:R-:W-:Y:S02]  /*2dd0*/  LEA.HI.X R41, R41, UR5, R46, 0x1, P2 ;  /* 0x0000000529297c11 */ /* 0x000fe400090f0c2e */
[----:B------:R-:W-:-:S02]  /*2de0*/  LEA.HI.X R43, R43, UR7, R44, 0x1, P5 ;  /* 0x000000072b2b7c11 */ /* 0x000fc4000a8f0c2c */
[-C--:B------:R-:W-:Y:S02]  /*2df0*/  ISETP.GE.AND P2, PT, R22, R116.reuse, PT ;  /* 0x000000741600720c */ /* 0x080fe40003f46270 */
[----:B------:R-:W-:Y:S02]  /*2e00*/  ISETP.GE.AND P5, PT, R215, R116, PT ;  /* 0x00000074d700720c */ /* 0x000fe40003fa6270 */
[----:B------:R-:W-:Y:S02]  /*2e10*/  CS2R R70, SRZ ;  /* 0x0000000000467805 */ /* 0x000fe4000001ff00 */
[----:B------:R-:W-:Y:S02]  /*2e20*/  CS2R R66, SRZ ;  /* 0x0000000000427805 */ /* 0x000fe4000001ff00 */
[----:B------:R-:W-:-:S05]  /*2e30*/  CS2R R72, SRZ ;  /* 0x0000000000487805 */ /* 0x000fca000001ff00 */
[----:B------:R0:W5:Y:S04]  /*2e40*/  @!P2 LDG.E.64 R78, desc[UR8][R40.64] ;  /* 0x00000008284ea981 */ /* 0x000168000c1e1b00 */
[----:B------:R0:W5:Y:S01]  /*2e50*/  @!P2 LDG.E.64 R80, desc[UR8][R42.64] ;  /* 0x000000082a50a981 */ /* 0x000162000c1e1b00 */
[----:B------:R-:W-:-:S03]  /*2e60*/  ISETP.GE.AND P2, PT, R214, R116, PT ;  /* 0x00000074d600720c */ /* 0x000fc60003f46270 */
[----:B------:R0:W5:Y:S04]  /*2e70*/  @!P5 LDG.E.64 R74, desc[UR8][R40.64+0x40] ;  /* 0x00004008284ad981 */ /* 0x000168000c1e1b00 */
[----:B------:R0:W5:Y:S01]  /*2e80*/  @!P5 LDG.E.64 R76, desc[UR8][R42.64+0x40] ;  /* 0x000040082a4cd981 */ /* 0x000162000c1e1b00 */
[----:B------:R-:W-:Y:S02]  /*2e90*/  ISETP.GE.AND P5, PT, R216, R116, PT ;  /* 0x00000074d800720c */ /* 0x000fe40003fa6270 */
[----:B------:R-:W-:-:S03]  /*2ea0*/  CS2R R68, SRZ ;  /* 0x0000000000447805 */ /* 0x000fc6000001ff00 */
[----:B------:R0:W5:Y:S04]  /*2eb0*/  @!P2 LDG.E.64 R70, desc[UR8][R40.64+0x80] ;  /* 0x000080082846a981 */ /* 0x000168000c1e1b00 */
[----:B------:R0:W5:Y:S04]  /*2ec0*/  @!P2 LDG.E.64 R72, desc[UR8][R42.64+0x80] ;  /* 0x000080082a48a981 */ /* 0x000168000c1e1b00 */
[----:B------:R0:W5:Y:S04]  /*2ed0*/  @!P5 LDG.E.64 R66, desc[UR8][R40.64+0xc0] ;  /* 0x0000c0082842d981 */ /* 0x000168000c1e1b00 */
[----:B------:R0:W5:Y:S02]  /*2ee0*/  @!P5 LDG.E.64 R68, desc[UR8][R42.64+0xc0] ;  /* 0x0000c0082a44d981 */ /* 0x000164000c1e1b00 */
.L_x_466:
[----:B------:R-:W-:Y:S05]  /*2ef0*/  BSYNC B1 ;  /* 0x0000000000017941 */ /* 0x000fea0003800000 */
.L_x_465:
        /* <DEDUP_REMOVED lines=10> */
[----:B------:R-:W-:Y:S06]  /*2fa0*/  @P5 BRA `(.L_x_468) ;  /* 0x00000000007c5947 */ /* 0x000fec0003800000 */
[----:B------:R-:W-:Y:S01]  /*2fb0*/  IADD3 R90, P2, P6, R106, R27, R90 ;  /* 0x0000001b6a5a7210 */ /* 0x000fe20007e5e05a */
[----:B------:R-:W-:Y:S01]  /*2fc0*/  ULDC.64 UR4, c[0x0][0x3c8] ;  /* 0x0000f20000047ab9 */ /* 0x000fe20000000a00 */
[----:B------:R-:W-:Y:S01]  /*2fd0*/  ULDC.64 UR6, c[0x0][0x3e0] ;  /* 0x0000f80000067ab9 */ /* 0x000fe20000000a00 */
[----:B------:R-:W-:Y:S02]  /*2fe0*/  CS2R R62, SRZ ;  /* 0x00000000003e7805 */ /* 0x000fe4000001ff00 */
[----:B0-----:R-:W-:Y:S02]  /*2ff0*/  IADD3.X R41, R20, R29, R0, P2, P6 ;  /* 0x0000001d14297210 */ /* 0x001fe400017ec400 */
[----:B------:R-:W-:Y:S02]  /*3000*/  CS2R R64, SRZ ;  /* 0x0000000000407805 */ /* 0x000fe4000001ff00 */
[----:B------:R-:W-:Y:S01]  /*3010*/  IADD3 R88, P2, P6, R100, R31, R88 ;  /* 0x0000001f64587210 */ /* 0x000fe20007e5e058 */
[----:B------:R-:W-:-:S03]  /*3020*/  ULDC.64 UR8, c[0x0][0x208] ;  /* 0x0000820000087ab9 */ /* 0x000fc60000000a00 */
[----:B------:R-:W-:Y:S02]  /*3030*/  IADD3.X R115, R25, R33, R115, P2, P6 ;  /* 0x0000002119737210 */ /* 0x000fe400017ec473 */
[----:B------:R-:W-:-:S04]  /*3040*/  LEA R40, P2, R90, UR4, 0x1 ;  /* 0x000000045a287c11 */ /* 0x000fc8000f8408ff */
[----:B------:R-:W-:Y:S02]  /*3050*/  LEA.HI.X R41, R90, UR5, R41, 0x1, P2 ;  /* 0x000000055a297c11 */ /* 0x000fe400090f0c29 */
[----:B------:R-:W-:-:S04]  /*3060*/  LEA R42, P2, R88, UR6, 0x1 ;  /* 0x00000006582a7c11 */ /* 0x000fc8000f8408ff */
[----:B------:R-:W-:Y:S02]  /*3070*/  LEA.HI.X R43, R88, UR7, R115, 0x1, P2 ;  /* 0x00000007582b7c11 */ /* 0x000fe400090f0c73 */
[----:B------:R-:W-:Y:S02]  /*3080*/  ISETP.GE.AND P2, PT, R22, R116, PT ;  /* 0x000000741600720c */ /* 0x000fe40003f46270 */
[----:B------:R-:W-:Y:S02]  /*3090*/  CS2R R56, SRZ ;  /* 0x0000000000387805 */ /* 0x000fe4000001ff00 */
[----:B------:R-:W-:-:S09]  /*30a0*/  CS2R R58, SRZ ;  /* 0x00000000003a7805 */ /* 0x000fd2000001ff00 */
[----:B------:R1:W5:Y:S04]  /*30b0*/  @!P2 LDG.E.64 R62, desc[UR8][R40.64] ;  /* 0x00000008283ea981 */ /* 0x000368000c1e1b00 */
[----:B------:R1:W5:Y:S01]  /*30c0*/  @!P2 LDG.E.64 R64, desc[UR8][R42.64] ;  /* 0x000000082a40a981 */ /* 0x000362000c1e1b00 */
        /* <DEDUP_REMOVED lines=10> */
[----:B------:R-:W-:-:S13]  /*3170*/  ISETP.GE.AND P2, PT, R216, R116, PT ;  /* 0x00000074d800720c */ /* 0x000fda0003f46270 */
[----:B------:R1:W5:Y:S04]  /*3180*/  @!P2 LDG.E.64 R44, desc[UR8][R40.64+0xc0] ;  /* 0x0000c008282ca981 */ /* 0x000368000c1e1b00 */
[----:B------:R1:W5:Y:S02]  /*3190*/  @!P2 LDG.E.64 R46, desc[UR8][R42.64+0xc0] ;  /* 0x0000c0082a2ea981 */ /* 0x000364000c1e1b00 */
.L_x_468:
[----:B------:R-:W-:Y:S05]  /*31a0*/  BSYNC B1 ;  /* 0x0000000000017941 */ /* 0x000fea0003800000 */
.L_x_467:
[----:B01---5:R-:W-:Y:S01]  /*31b0*/  IMAD.MOV.U32 R40, RZ, RZ, R67 ;  /* 0x000000ffff287224 */ /* 0x023fe200078e0043 */
[----:B------:R-:W-:Y:S01]  /*31c0*/  MOV R0, R66 ;  /* 0x0000004200007202 */ /* 0x000fe20000000f00 */
[----:B------:R-:W-:Y:S01]  /*31d0*/  IMAD.MOV.U32 R41, RZ, RZ, R70 ;  /* 0x000000ffff297224 */ /* 0x000fe200078e0046 */
[----:B------:R-:W-:Y:S02]  /*31e0*/  MOV R42, R71 ;  /* 0x00000047002a7202 */ /* 0x000fe40000000f00 */
[----:B------:R-:W-:Y:S01]  /*31f0*/  PRMT R138, R0, 0x5410, R40 ;  /* 0x00005410008a7816 */ /* 0x000fe20000000028 */
[----:B------:R-:W-:Y:S01]  /*3200*/  IMAD.MOV.U32 R0, RZ, RZ, R74 ;  /* 0x000000ffff007224 */ /* 0x000fe200078e004a */
[----:B------:R-:W-:Y:S01]  /*3210*/  PRMT R145, R41, 0x5410, R42 ;  /* 0x0000541029917816 */ /* 0x000fe2000000002a */
[----:B------:R-:W-:Y:S01]  /*3220*/  IMAD.MOV.U32 R40, RZ, RZ, R75 ;  /* 0x000000ffff287224 */ /* 0x000fe200078e004b */
[----:B------:R-:W-:Y:S01]  /*3230*/  MOV R41, R78 ;  /* 0x0000004e00297202 */ /* 0x000fe20000000f00 */
[----:B------:R-:W-:Y:S01]  /*3240*/  IMAD.MOV.U32 R42, RZ, RZ, R79 ;  /* 0x000000ffff2a7224 */ /* 0x000fe200078e004f */
[----:B------:R-:W-:-:S02]  /*3250*/  ISETP.NE.AND P2, PT, R221, 0x3, PT ;  /* 0x00000003dd00780c */ /* 0x000fc40003f45270 */
[----:B------:R-:W-:Y:S01]  /*3260*/  PRMT R152, R0, 0x5410, R40 ;  /* 0x0000541000987816 */ /* 0x000fe20000000028 */
[----:B------:R-:W-:Y:S01]  /*3270*/  IMAD.MOV.U32 R0, RZ, RZ, R68 ;  /* 0x000000ffff007224 */ /* 0x000fe200078e0044 */
[----:B------:R-:W-:Y:S01]  /*3280*/  PRMT R161, R161, 0x5410, R41 ;  /* 0x00005410a1a17816 */ /* 0x000fe20000000029 */
[----:B------:R-:W-:Y:S01]  /*3290*/  IMAD.MOV.U32 R41, RZ, RZ, R72 ;  /* 0x000000ffff297224 */ /* 0x000fe200078e0048 */
[----:B------:R-:W-:Y:S01]  /*32a0*/  PRMT R160, R42, 0x7610, R160 ;  /* 0x000076102aa07816 */ /* 0x000fe200000000a0 */
[----:B------:R-:W-:Y:S01]  /*32b0*/  IMAD.MOV.U32 R42, RZ, RZ, R73 ;  /* 0x000000ffff2a7224 */ /* 0x000fe200078e0049 */
[----:B------:R-:W-:-:S04]  /*32c0*/  MOV R40, R69 ;  /* 0x0000004500287202 */ /* 0x000fc80000000f00 */
[----:B------:R-:W-:Y:S01]  /*32d0*/  PRMT R139, R0, 0x5410, R40 ;  /* 0x00005410008b7816 */ /* 0x000fe20000000028 */
[----:B------:R-:W-:Y:S01]  /*32e0*/  IMAD.MOV.U32 R40, RZ, RZ, R77 ;  /* 0x000000ffff287224 */ /* 0x000fe200078e004d */
[----:B------:R-:W-:Y:S01]  /*32f0*/  PRMT R146, R41, 0x5410, R42 ;  /* 0x0000541029927816 */ /* 0x000fe2000000002a */
[----:B------:R-:W-:Y:S01]  /*3300*/  IMAD.MOV.U32 R41, RZ, RZ, R80 ;  /* 0x000000ffff297224 */ /* 0x000fe200078e0050 */
[----:B------:R-:W-:Y:S02]  /*3310*/  MOV R0, R76 ;  /* 0x0000004c00007202 */ /* 0x000fe40000000f00 */
[----:B------:R-:W-:Y:S02]  /*3320*/  MOV R42, R81 ;  /* 0x00000051002a7202 */ /* 0x000fe40000000f00 */
[----:B------:R-:W-:Y:S01]  /*3330*/  PRMT R153, R0, 0x5410, R40 ;  /* 0x0000541000997816 */ /* 0x000fe20000000028 */
[----:B------:R-:W-:Y:S01]  /*3340*/  IMAD.MOV.U32 R0, RZ, RZ, R44 ;  /* 0x000000ffff007224 */ /* 0x000fe200078e002c */
[----:B------:R-:W-:Y:S01]  /*3350*/  PRMT R160, R160, 0x5410, R42 ;  /* 0x00005410a0a07816 */ /* 0x000fe2000000002a */
[----:B------:R-:W-:Y:S01]  /*3360*/  IMAD.MOV.U32 R40, RZ, RZ, R45 ;  /* 0x000000ffff287224 */ /* 0x000fe200078e002d */
[----:B------:R-:W-:Y:S01]  /*3370*/  PRMT R161, R41, 0x7610, R161 ;  /* 0x0000761029a17816 */ /* 0x000fe200000000a1 */
[----:B------:R-:W-:Y:S01]  /*3380*/  IMAD.MOV.U32 R42, RZ, RZ, R51 ;  /* 0x000000ffff2a7224 */ /* 0x000fe200078e0033 */
[----:B------:R-:W-:-:S02]  /*3390*/  MOV R41, R50 ;  /* 0x0000003200297202 */ /* 0x000fc40000000f00 */
[----:B------:R-:W-:Y:S01]  /*33a0*/  PRMT R88, R0, 0x5410, R40 ;  /* 0x0000541000587816 */ /* 0x000fe20000000028 */
[----:B------:R-:W-:Y:S01]  /*33b0*/  IMAD.MOV.U32 R40, RZ, RZ, R62 ;  /* 0x000000ffff287224 */ /* 0x000fe200078e003e */
[----:B------:R-:W-:Y:S01]  /*33c0*/  PRMT R90, R41, 0x5410, R42 ;  /* 0x00005410295a7816 */ /* 0x000fe2000000002a */
[----:B------:R-:W-:Y:S01]  /*33d0*/  IMAD.MOV.U32 R42, RZ, RZ, R56 ;  /* 0x000000ffff2a7224 */ /* 0x000fe200078e0038 */
[----:B------:R-:W-:Y:S01]  /*33e0*/  MOV R41, R57 ;  /* 0x0000003900297202 */ /* 0x000fe20000000f00 */
[----:B------:R-:W-:-:S03]  /*33f0*/  IMAD.MOV.U32 R0, RZ, RZ, R63 ;  /* 0x000000ffff007224 */ /* 0x000fc600078e003f */
        /* <DEDUP_REMOVED lines=10> */
[----:B------:R-:W-:Y:S01]  /*34a0*/  MOV R40, R64 ;  /* 0x0000004000287202 */ /* 0x000fe20000000f00 */
[----:B------:R-:W-:-:S03]  /*34b0*/  IMAD.MOV.U32 R0, RZ, RZ, R65 ;  /* 0x000000ffff007224 */ /* 0x000fc600078e0041 */
[----:B------:R-:W-:Y:S02]  /*34c0*/  PRMT R135, R42, 0x5410, R41 ;  /* 0x000054102a877816 */ /* 0x000fe40000000029 */
[----:B------:R-:W-:Y:S01]  /*34d0*/  PRMT R137, R40, 0x5410, R0 ;  /* 0x0000541028897816 */ /* 0x000fe20000000000 */
[----:B------:R-:W-:Y:S06]  /*34e0*/  @!P2 BRA `(.L_x_469) ;  /* 0x000000000004a947 */ /* 0x000fec0003800000 */
[----:B------:R-:W-:Y:S01]  /*34f0*/  BPT.TRAP 0x1 ;  /* 0x000000040000795c */ /* 0x000fe20000300000 */
.L_x_469:
[----:B------:R-:W-:Y:S01]  /*3500*/  LEA R0, R17, R16, 0x3 ;  /* 0x0000001011007211 */ /* 0x000fe200078e18ff */
[----:B------:R-:W-:Y:S01]  /*3510*/  BSSY B1, `(.L_x_470) ;  /* 0x0000004000017945 */ /* 0x000fe20003800000 */
[----:B------:R-:W-:-:S04]  /*3520*/  SHF.L.U32 R115, R219, 0x1f, RZ ;  /* 0x0000001fdb737819 */ /* 0x000fc800000006ff */
[----:B------:R-:W0:Y:S02]  /*3530*/  SYNCS.PHASECHK.TRANS64.TRYWAIT P6, [R0+URZ+0x38890], R115 ;  /* 0x03889073000075a7 */ /* 0x000e2400080c017f */
[----:B0-----:R-:W-:Y:S05]  /*3540*/  @!P6 BRA `(.L_x_471) ;  /* 0x000002240048e947 */ /* 0x001fea0003800000 */
.L_x_786:
[----:B------:R-:W-:Y:S05]  /*3550*/  BSYNC B1 ;  /* 0x0000000000017941 */ /* 0x000fea0003800000 */
.L_x_470:
[----:B------:R-:W-:Y:S04]  /*3560*/  BSSY B1, `(.L_x_472) ;  /* 0x00000cf000017945 */ /* 0x000fe80003800000 */
[----:B------:R-:W-:Y:S05]  /*3570*/  @P3 BRA `(.L_x_473) ;  /* 0x0000000c00343947 */ /* 0x000fea0003800000 */
[----:B------:R-:W-:Y:S01]  /*3580*/  ISETP.NE.AND P3, PT, R26, RZ, PT ;  /* 0x000000ff1a00720c */ /* 0x000fe20003f65270 */
[----:B------:R-:W-:-:S12]  /*3590*/  BSSY B2, `(.L_x_474) ;  /* 0x0000032000027945 */ /* 0x000fd80003800000 */
[----:B------:R-:W-:Y:S05]  /*35a0*/  @!P3 BRA `(.L_x_475) ;  /* 0x0000000000c0b947 */ /* 0x000fea0003800000 */
[----:B------:R1:W2:Y:S01]  /*35b0*/  LDS.128 R40, [R4+0x24400] ;  /* 0x0244000004287984 */ /* 0x0002a20000000c00 */
[----:B------:R-:W-:Y:S01]  /*35c0*/  ISETP.GE.AND P3, PT, R22, R116, PT ;  /* 0x000000741600720c */ /* 0x000fe20003f66270 */
[----:B------:R-:W-:-:S12]  /*35d0*/  BSSY B3, `(.L_x_476) ;  /* 0x000002b000037945 */ /* 0x000fd80003800000 */
[----:B-1----:R-:W-:Y:S05]  /*35e0*/  @P3 BRA `(.L_x_477) ;  /* 0x0000000000a43947 */ /* 0x002fea0003800000 */
[----:B------:R-:W-:Y:S01]  /*35f0*/  SHF.R.U64 R154, R122, 0x10, R123 ;  /* 0x000000107a9a7819 */ /* 0x000fe2000000127b */
[----:B--2---:R-:W-:Y:S01]  /*3600*/  HADD2.F32 R156, -RZ, R43.H0_H0 ;  /* 0x2000002bff9c7230 */ /* 0x004fe20000004100 */
[----:B------:R-:W-:Y:S02]  /*3610*/  SHF.R.U32.HI R155, RZ, 0x10, R125 ;  /* 0x00000010ff9b7819 */ /* 0x000fe4000001167d */
[----:B------:R-:W-:Y:S01]  /*3620*/  SHF.R.U32.HI R122, RZ, 0x10, R123 ;  /* 0x00000010ff7a7819 */ /* 0x000fe2000001167b */
[----:B------:R-:W-:Y:S01]  /*3630*/  HADD2.F32 R154, -RZ, R154.H0_H0 ;  /* 0x2000009aff9a7230 */ /* 0x000fe20000004100 */
[----:B------:R-:W-:Y:S01]  /*3640*/  SHF.R.U64 R123, R124, 0x10, R125 ;  /* 0x000000107c7b7819 */ /* 0x000fe2000000127d */
[----:B------:R-:W-:Y:S02]  /*3650*/  HADD2.F32 R155, -RZ, R155.H0_H0 ;  /* 0x2000009bff9b7230 */ /* 0x000fe40000004100 */
[----:B------:R-:W-:Y:S02]  /*3660*/  HADD2.F32 R124, -RZ, R43.H1_H1 ;  /* 0x3000002bff7c7230 */ /* 0x000fe40000004100 */
[----:B------:R-:W-:-:S02]  /*3670*/  HADD2.F32 R158, -RZ, R123.H0_H0 ;  /* 0x2000007bff9e7230 */ /* 0x000fc40000004100 */
[--C-:B------:R-:W-:Y:S02]  /*3680*/  HADD2.F32 R123, -RZ, R41.reuse.H1_H1 ;  /* 0x30000029ff7b7230 */ /* 0x100fe40000004100 */
[-C--:B------:R-:W-:Y:S01]  /*3690*/  FMUL.FTZ R43, R124, R155.reuse ;  /* 0x0000009b7c2b7220 */ /* 0x080fe20000410000 */
[----:B------:R-:W-:Y:S02]  /*36a0*/  HADD2.F32 R41, -RZ, R41.H0_H0 ;  /* 0x20000029ff297230 */ /* 0x000fe40000004100 */
[C---:B------:R-:W-:Y:S01]  /*36b0*/  FMUL.FTZ R155, R156.reuse, R155 ;  /* 0x0000009b9c9b7220 */ /* 0x040fe20000410000 */
[----:B------:R-:W-:Y:S02]  /*36c0*/  HADD2.F32 R125, -RZ, R122.H0_H0 ;  /* 0x2000007aff7d7230 */ /* 0x000fe40000004100 */
[-C--:B------:R-:W-:Y:S01]  /*36d0*/  FMUL.FTZ R122, R123, R158.reuse ;  /* 0x0000009e7b7a7220 */ /* 0x080fe20000410000 */
[----:B------:R-:W-:Y:S02]  /*36e0*/  FMUL.FTZ R158, R41, R158 ;  /* 0x0000009e299e7220 */ /* 0x000fe40000410000 */
[-C--:B------:R-:W-:Y:S01]  /*36f0*/  FFMA.FTZ R43, R156, R125.reuse, -R43 ;  /* 0x0000007d9c2b7223 */ /* 0x080fe2000001082b */
[----:B------:R-:W-:Y:S01]  /*3700*/  FFMA.FTZ R124, R124, R125, R155 ;  /* 0x0000007d7c7c7223 */ /* 0x000fe2000001009b */
[----:B------:R-:W-:-:S02]  /*3710*/  HADD2.F32 R125, -RZ, R157.H1_H1 ;  /* 0x3000009dff7d7230 */ /* 0x000fc40000004100 */
[-C--:B------:R-:W-:Y:S01]  /*3720*/  FFMA.FTZ R41, R41, R154.reuse, -R122 ;  /* 0x0000009a29297223 */ /* 0x080fe2000001087a */
[--C-:B------:R-:W-:Y:S02]  /*3730*/  HADD2.F32 R155, -RZ, R40.reuse.H1_H1 ;  /* 0x30000028ff9b7230 */ /* 0x100fe40000004100 */
[----:B------:R-:W-:Y:S01]  /*3740*/  FFMA.FTZ R122, R123, R154, R158 ;  /* 0x0000009a7b7a7223 */ /* 0x000fe2000001009e */
[----:B------:R-:W-:Y:S01]  /*3750*/  HADD2.F32 R156, -RZ, R40.H0_H0 ;  /* 0x20000028ff9c7230 */ /* 0x000fe20000004100 */
[----:B------:R-:W-:Y:S01]  /*3760*/  F2FP.F16.F32.PACK_AB R43, R124, R43 ;  /* 0x0000002b7c2b723e */ /* 0x000fe200000000ff */
[----:B------:R-:W-:Y:S02]  /*3770*/  HADD2.F32 R123, -RZ, R159.H1_H1 ;  /* 0x3000009fff7b7230 */ /* 0x000fe40000004100 */
[----:B------:R-:W-:Y:S02]  /*3780*/  HADD2.F32 R40, -RZ, R42.H1_H1 ;  /* 0x3000002aff287230 */ /* 0x000fe40000004100 */
[----:B------:R-:W-:Y:S01]  /*3790*/  FMUL.FTZ R158, R156, R125 ;  /* 0x0000007d9c9e7220 */ /* 0x000fe20000410000 */
[----:B------:R-:W-:-:S02]  /*37a0*/  HADD2.F32 R154, -RZ, R157.H0_H0 ;  /* 0x2000009dff9a7230 */ /* 0x000fc40000004100 */
[C---:B------:R-:W-:Y:S01]  /*37b0*/  FMUL.FTZ R157, R155.reuse, R125 ;  /* 0x0000007d9b9d7220 */ /* 0x040fe20000410000 */
[----:B------:R-:W-:Y:S02]  /*37c0*/  HADD2.F32 R42, -RZ, R42.H0_H0 ;  /* 0x2000002aff2a7230 */ /* 0x000fe40000004100 */
[-C--:B------:R-:W-:Y:S01]  /*37d0*/  FMUL.FTZ R125, R40, R123.reuse ;  /* 0x0000007b287d7220 */ /* 0x080fe20000410000 */
[----:B------:R-:W-:Y:S02]  /*37e0*/  HADD2.F32 R159, -RZ, R159.H0_H0 ;  /* 0x2000009fff9f7230 */ /* 0x000fe40000004100 */
[-C--:B------:R-:W-:Y:S01]  /*37f0*/  FFMA.FTZ R157, R156, R154.reuse, -R157 ;  /* 0x0000009a9c9d7223 */ /* 0x080fe2000001089d */
[----:B------:R-:W-:Y:S01]  /*3800*/  FFMA.FTZ R158, R155, R154, R158 ;  /* 0x0000009a9b9e7223 */ /* 0x000fe2000001009e */
[----:B------:R-:W-:Y:S01]  /*3810*/  FMUL.FTZ R123, R42, R123 ;  /* 0x0000007b2a7b7220 */ /* 0x000fe20000410000 */
[----:B------:R-:W-:Y:S01]  /*3820*/  F2FP.F16.F32.PACK_AB R41, R122, R41 ;  /* 0x000000297a29723e */ /* 0x000fe200000000ff */
[----:B------:R-:W-:-:S02]  /*3830*/  FFMA.FTZ R125, R42, R159, -R125 ;  /* 0x0000009f2a7d7223 */ /* 0x000fc4000001087d */
[----:B------:R-:W-:Y:S01]  /*3840*/  FFMA.FTZ R40, R40, R159, R123 ;  /* 0x0000009f28287223 */ /* 0x000fe2000001007b */
[----:B------:R-:W-:-:S04]  /*3850*/  F2FP.F16.F32.PACK_AB R158, R158, R157 ;  /* 0x0000009d9e9e723e */ /* 0x000fc800000000ff */
[----:B------:R-:W-:Y:S01]  /*3860*/  F2FP.F16.F32.PACK_AB R42, R40, R125 ;  /* 0x0000007d282a723e */ /* 0x000fe200000000ff */
[----:B------:R-:W-:-:S07]  /*3870*/  IMAD.MOV.U32 R40, RZ, RZ, R158 ;  /* 0x000000ffff287224 */ /* 0x000fce00078e009e */
.L_x_477:
[----:B------:R-:W-:Y:S05]  /*3880*/  BSYNC B3 ;  /* 0x0000000000037941 */ /* 0x000fea0003800000 */
.L_x_476:
[----:B------:R-:W-:Y:S02]  /*3890*/  ULDC.64 UR4, c[0x0][0x208] ;  /* 0x0000820000047ab9 */ /* 0x000fe40000000a00 */
[----:B--2---:R1:W-:Y:S03]  /*38a0*/  STG.E.128 desc[UR4][R60.64], R40 ;  /* 0x000000283c007986 */ /* 0x0043e6000c101d04 */
.L_x_475:
[----:B------:R-:W-:Y:S05]  /*38b0*/  BSYNC B2 ;  /* 0x0000000000027941 */ /* 0x000fea0003800000 */
.L_x_474:
[----:B------:R-:W-:Y:S01]  /*38c0*/  ISETP.NE.AND P3, PT, R10, RZ, PT ;  /* 0x000000ff0a00720c */ /* 0x000fe20003f65270 */
[----:B------:R-:W-:-:S12]  /*38d0*/  BSSY B2, `(.L_x_478) ;  /* 0x0000032000027945 */ /* 0x000fd80003800000 */
[----:B------:R-:W-:Y:S05]  /*38e0*/  @!P3 BRA `(.L_x_479) ;  /* 0x0000000000c0b947 */ /* 0x000fea0003800000 */
[----:B-1----:R1:W2:Y:S01]  /*38f0*/  LDS.128 R40, [R4+0x26c00] ;  /* 0x026c000004287984 */ /* 0x0022a20000000c00 */
[----:B------:R-:W-:Y:S01]  /*3900*/  ISETP.GE.AND P3, PT, R215, R116, PT ;  /* 0x00000074d700720c */ /* 0x000fe20003f66270 */
[----:B------:R-:W-:-:S12]  /*3910*/  BSSY B3, `(.L_x_480) ;  /* 0x000002b000037945 */ /* 0x000fd80003800000 */
[----:B-1----:R-:W-:Y:S05]  /*3920*/  @P3 BRA `(.L_x_481) ;  /* 0x0000000000a43947 */ /* 0x002fea0003800000 */
[--C-:B------:R-:W-:Y:S01]  /*3930*/  SHF.R.U64 R122, R94, 0x10, R95.reuse ;  /* 0x000000105e7a7819 */ /* 0x100fe2000000125f */
[----:B--2---:R-:W-:Y:S01]  /*3940*/  HADD2.F32 R124, -RZ, R43.H0_H0 ;  /* 0x2000002bff7c7230 */ /* 0x004fe20000004100 */
[----:B------:R-:W-:Y:S01]  /*3950*/  SHF.R.U32.HI R94, RZ, 0x10, R95 ;  /* 0x00000010ff5e7819 */ /* 0x000fe2000001165f */
[----:B------:R-:W-:Y:S01]  /*3960*/  HADD2.F32 R155, -RZ, R165.H1_H1 ;  /* 0x300000a5ff9b7230 */ /* 0x000fe20000004100 */
[--C-:B------:R-:W-:Y:S01]  /*3970*/  SHF.R.U32.HI R123, RZ, 0x10, R119.reuse ;  /* 0x00000010ff7b7819 */ /* 0x100fe20000011677 */
[----:B------:R-:W-:Y:S01]  /*3980*/  HADD2.F32 R122, -RZ, R122.H0_H0 ;  /* 0x2000007aff7a7230 */ /* 0x000fe20000004100 */
[----:B------:R-:W-:Y:S01]  /*3990*/  SHF.R.U64 R95, R118, 0x10, R119 ;  /* 0x00000010765f7819 */ /* 0x000fe20000001277 */
[----:B------:R-:W-:Y:S02]  /*39a0*/  HADD2.F32 R118, -RZ, R43.H1_H1 ;  /* 0x3000002bff767230 */ /* 0x000fe40000004100 */
[----:B------:R-:W-:Y:S02]  /*39b0*/  HADD2.F32 R123, -RZ, R123.H0_H0 ;  /* 0x2000007bff7b7230 */ /* 0x000fe40000004100 */
[----:B------:R-:W-:-:S02]  /*39c0*/  HADD2.F32 R154, -RZ, R95.H0_H0 ;  /* 0x2000005fff9a7230 */ /* 0x000fc40000004100 */
[--C-:B------:R-:W-:Y:S02]  /*39d0*/  HADD2.F32 R95, -RZ, R41.reuse.H1_H1 ;  /* 0x30000029ff5f7230 */ /* 0x100fe40000004100 */
[-C--:B------:R-:W-:Y:S01]  /*39e0*/  FMUL.FTZ R43, R118, R123.reuse ;  /* 0x0000007b762b7220 */ /* 0x080fe20000410000 */
[----:B------:R-:W-:Y:S02]  /*39f0*/  HADD2.F32 R41, -RZ, R41.H0_H0 ;  /* 0x20000029ff297230 */ /* 0x000fe40000004100 */
[C---:B------:R-:W-:Y:S01]  /*3a00*/  FMUL.FTZ R123, R124.reuse, R123 ;  /* 0x0000007b7c7b7220 */ /* 0x040fe20000410000 */
[----:B------:R-:W-:Y:S02]  /*3a10*/  HADD2.F32 R119, -RZ, R94.H0_H0 ;  /* 0x2000005eff777230 */ /* 0x000fe40000004100 */
[-C--:B------:R-:W-:Y:S01]  /*3a20*/  FMUL.FTZ R94, R95, R154.reuse ;  /* 0x0000009a5f5e7220 */ /* 0x080fe20000410000 */
[C---:B------:R-:W-:Y:S02]  /*3a30*/  FMUL.FTZ R154, R41.reuse, R154 ;  /* 0x0000009a299a7220 */ /* 0x040fe40000410000 */
[-C--:B------:R-:W-:Y:S01]  /*3a40*/  FFMA.FTZ R43, R124, R119.reuse, -R43 ;  /* 0x000000777c2b7223 */ /* 0x080fe2000001082b */
[----:B------:R-:W-:Y:S01]  /*3a50*/  FFMA.FTZ R118, R118, R119, R123 ;  /* 0x0000007776767223 */ /* 0x000fe2000001007b */
[----:B------:R-:W-:Y:S01]  /*3a60*/  FFMA.FTZ R41, R41, R122, -R94 ;  /* 0x0000007a29297223 */ /* 0x000fe2000001085e */
[----:B------:R-:W-:-:S02]  /*3a70*/  HADD2.F32 R119, -RZ, R167.H0_H0 ;  /* 0x200000a7ff777230 */ /* 0x000fc40000004100 */
[----:B------:R-:W-:Y:S01]  /*3a80*/  FFMA.FTZ R94, R95, R122, R154 ;  /* 0x0000007a5f5e7223 */ /* 0x000fe2000001009a */
[--C-:B------:R-:W-:Y:S01]  /*3a90*/  HADD2.F32 R123, -RZ, R40.reuse.H1_H1 ;  /* 0x30000028ff7b7230 */ /* 0x100fe20000004100 */
[----:B------:R-:W-:Y:S01]  /*3aa0*/  F2FP.F16.F32.PACK_AB R43, R118, R43 ;  /* 0x0000002b762b723e */ /* 0x000fe200000000ff */
[----:B------:R-:W-:Y:S02]  /*3ab0*/  HADD2.F32 R124, -RZ, R40.H0_H0 ;  /* 0x20000028ff7c7230 */ /* 0x000fe40000004100 */
[----:B------:R-:W-:Y:S02]  /*3ac0*/  HADD2.F32 R95, -RZ, R167.H1_H1 ;  /* 0x300000a7ff5f7230 */ /* 0x000fe40000004100 */
[-C--:B------:R-:W-:Y:S01]  /*3ad0*/  FMUL.FTZ R125, R123, R119.reuse ;  /* 0x000000777b7d7220 */ /* 0x080fe20000410000 */
[--C-:B------:R-:W-:Y:S02]  /*3ae0*/  HADD2.F32 R40, -RZ, R42.reuse.H1_H1 ;  /* 0x3000002aff287230 */ /* 0x100fe40000004100 */
[----:B------:R-:W-:Y:S01]  /*3af0*/  FMUL.FTZ R154, R124, R119 ;  /* 0x000000777c9a7220 */ /* 0x000fe20000410000 */
[----:B------:R-:W-:Y:S01]  /*3b00*/  HADD2.F32 R42, -RZ, R42.H0_H0 ;  /* 0x2000002aff2a7230 */ /* 0x000fe20000004100 */
[----:B------:R-:W-:Y:S01]  /*3b10*/  F2FP.F16.F32.PACK_AB R41, R94, R41 ;  /* 0x000000295e29723e */ /* 0x000fe200000000ff */
[----:B------:R-:W-:-:S02]  /*3b20*/  HADD2.F32 R122, -RZ, R165.H0_H0 ;  /* 0x200000a5ff7a7230 */ /* 0x000fc40000004100 */
[-C--:B------:R-:W-:Y:S01]  /*3b30*/  FMUL.FTZ R119, R40, R95.reuse ;  /* 0x0000005f28777220 */ /* 0x080fe20000410000 */
[----:B------:R-:W-:Y:S02]  /*3b40*/  FMUL.FTZ R95, R42, R95 ;  /* 0x0000005f2a5f7220 */ /* 0x000fe40000410000 */
[-C--:B------:R-:W-:Y:S01]  /*3b50*/  FFMA.FTZ R125, R124, R122.reuse, -R125 ;  /* 0x0000007a7c7d7223 */ /* 0x080fe2000001087d */
[----:B------:R-:W-:Y:S01]  /*3b60*/  FFMA.FTZ R154, R123, R122, R154 ;  /* 0x0000007a7b9a7223 */ /* 0x000fe2000001009a */
[-C--:B------:R-:W-:Y:S01]  /*3b70*/  FFMA.FTZ R119, R42, R155.reuse, -R119 ;  /* 0x0000009b2a777223 */ /* 0x080fe20000010877 */
[----:B------:R-:W-:-:S03]  /*3b80*/  FFMA.FTZ R40, R40, R155, R95 ;  /* 0x0000009b28287223 */ /* 0x000fc6000001005f */
[----:B------:R-:W-:Y:S02]  /*3b90*/  F2FP.F16.F32.PACK_AB R154, R154, R125 ;  /* 0x0000007d9a9a723e */ /* 0x000fe400000000ff */
[----:B------:R-:W-:Y:S02]  /*3ba0*/  F2FP.F16.F32.PACK_AB R42, R40, R119 ;  /* 0x00000077282a723e */ /* 0x000fe400000000ff */
[----:B------:R-:W-:-:S07]  /*3bb0*/  MOV R40, R154 ;  /* 0x0000009a00287202 */ /* 0x000fce0000000f00 */
.L_x_481:
[----:B------:R-:W-:Y:S05]  /*3bc0*/  BSYNC B3 ;  /* 0x0000000000037941 */ /* 0x000fea0003800000 */
.L_x_480:
[----:B------:R-:W-:Y:S02]  /*3bd0*/  ULDC.64 UR4, c[0x0][0x208] ;  /* 0x0000820000047ab9 */ /* 0x000fe40000000a00 */
[----:B--2---:R2:W-:Y:S03]  /*3be0*/  STG.E.128 desc[UR4][R60.64+0x80], R40 ;  /* 0x000080283c007986 */ /* 0x0045e6000c101d04 */
.L_x_479:
[----:B------:R-:W-:Y:S05]  /*3bf0*/  BSYNC B2 ;  /* 0x0000000000027941 */ /* 0x000fea0003800000 */
.L_x_478:
[----:B------:R-:W-:Y:S01]  /*3c00*/  ISETP.NE.AND P3, PT, R9, RZ, PT ;  /* 0x000000ff0900720c */ /* 0x000fe20003f65270 */
[----:B------:R-:W-:-:S12]  /*3c10*/  BSSY B2, `(.L_x_482) ;  /* 0x0000031000027945 */ /* 0x000fd80003800000 */
[----:B------:R-:W-:Y:S05]  /*3c20*/  @!P3 BRA `(.L_x_483) ;  /* 0x0000000000bcb947 */ /* 0x000fea0003800000 */
[----:B-12---:R1:W2:Y:S01]  /*3c30*/  LDS.128 R40, [R4+0x29400] ;  /* 0x0294000004287984 */ /* 0x0062a20000000c00 */
[----:B------:R-:W-:Y:S01]  /*3c40*/  ISETP.GE.AND P3, PT, R214, R116, PT ;  /* 0x00000074d600720c */ /* 0x000fe20003f66270 */
[----:B------:R-:W-:-:S12]  /*3c50*/  BSSY B3, `(.L_x_484) ;  /* 0x000002a000037945 */ /* 0x000fd80003800000 */
[----:B-1----:R-:W-:Y:S05]  /*3c60*/  @P3 BRA `(.L_x_485) ;  /* 0x0000000000a03947 */ /* 0x002fea0003800000 */
[--C-:B------:R-:W-:Y:S01]  /*3c70*/  SHF.R.U64 R92, R92, 0x10, R93.reuse ;  /* 0x000000105c5c7819 */ /* 0x100fe2000000125d */
[--C-:B--2---:R-:W-:Y:S01]  /*3c80*/  HADD2.F32 R95, -RZ, R41.reuse.H1_H1 ;  /* 0x30000029ff5f7230 */ /* 0x104fe20000004100 */
[----:B------:R-:W-:Y:S01]  /*3c90*/  SHF.R.U32.HI R93, RZ, 0x10, R93 ;  /* 0x00000010ff5d7819 */ /* 0x000fe2000001165d */
[----:B------:R-:W-:Y:S01]  /*3ca0*/  HADD2.F32 R41, -RZ, R41.H0_H0 ;  /* 0x20000029ff297230 */ /* 0x000fe20000004100 */
[--C-:B------:R-:W-:Y:S01]  /*3cb0*/  SHF.R.U64 R86, R86, 0x10, R87.reuse ;  /* 0x0000001056567819 */ /* 0x100fe20000001257 */
[----:B------:R-:W-:Y:S01]  /*3cc0*/  HADD2.F32 R92, -RZ, R92.H0_H0 ;  /* 0x2000005cff5c7230 */ /* 0x000fe20000004100 */
[----:B------:R-:W-:Y:S01]  /*3cd0*/  SHF.R.U32.HI R87, RZ, 0x10, R87 ;  /* 0x00000010ff577819 */ /* 0x000fe20000011657 */
[----:B------:R-:W-:Y:S02]  /*3ce0*/  HADD2.F32 R93, -RZ, R93.H0_H0 ;  /* 0x2000005dff5d7230 */ /* 0x000fe40000004100 */
[--C-:B------:R-:W-:Y:S02]  /*3cf0*/  HADD2.F32 R94, -RZ, R43.reuse.H1_H1 ;  /* 0x3000002bff5e7230 */ /* 0x100fe40000004100 */
[----:B------:R-:W-:Y:S01]  /*3d00*/  FMUL.FTZ R122, R95, R92 ;  /* 0x0000005c5f7a7220 */ /* 0x000fe20000410000 */
[----:B------:R-:W-:-:S02]  /*3d10*/  HADD2.F32 R118, -RZ, R43.H0_H0 ;  /* 0x2000002bff767230 */ /* 0x000fc40000004100 */
[C---:B------:R-:W-:Y:S01]  /*3d20*/  FMUL.FTZ R92, R41.reuse, R92 ;  /* 0x0000005c295c7220 */ /* 0x040fe20000410000 */
[----:B------:R-:W-:Y:S02]  /*3d30*/  HADD2.F32 R86, -RZ, R86.H0_H0 ;  /* 0x20000056ff567230 */ /* 0x000fe40000004100 */
[-C--:B------:R-:W-:Y:S01]  /*3d40*/  FMUL.FTZ R43, R94, R93.reuse ;  /* 0x0000005d5e2b7220 */ /* 0x080fe20000410000 */
[----:B------:R-:W-:Y:S02]  /*3d50*/  HADD2.F32 R87, -RZ, R87.H0_H0 ;  /* 0x20000057ff577230 */ /* 0x000fe40000004100 */
[C---:B------:R-:W-:Y:S01]  /*3d60*/  FMUL.FTZ R93, R118.reuse, R93 ;  /* 0x0000005d765d7220 */ /* 0x040fe20000410000 */
[----:B------:R-:W-:Y:S02]  /*3d70*/  HADD2.F32 R119, -RZ, R42.H0_H0 ;  /* 0x2000002aff777230 */ /* 0x000fe40000004100 */
[-C--:B------:R-:W-:Y:S01]  /*3d80*/  FFMA.FTZ R122, R41, R86.reuse, -R122 ;  /* 0x00000056297a7223 */ /* 0x080fe2000001087a */
[----:B------:R-:W-:Y:S01]  /*3d90*/  FFMA.FTZ R95, R95, R86, R92 ;  /* 0x000000565f5f7223 */ /* 0x000fe2000001005c */
[-C--:B------:R-:W-:Y:S01]  /*3da0*/  FFMA.FTZ R43, R118, R87.reuse, -R43 ;  /* 0x00000057762b7223 */ /* 0x080fe2000001082b */
[----:B------:R-:W-:Y:S01]  /*3db0*/  FFMA.FTZ R94, R94, R87, R93 ;  /* 0x000000575e5e7223 */ /* 0x000fe2000001005d */
[----:B------:R-:W-:-:S02]  /*3dc0*/  HADD2.F32 R86, -RZ, R166.H0_H0 ;  /* 0x200000a6ff567230 */ /* 0x000fc40000004100 */
[----:B------:R-:W-:Y:S02]  /*3dd0*/  HADD2.F32 R166, -RZ, R166.H1_H1 ;  /* 0x300000a6ffa67230 */ /* 0x000fe40000004100 */
[----:B------:R-:W-:Y:S01]  /*3de0*/  HADD2.F32 R87, -RZ, R40.H1_H1 ;  /* 0x30000028ff577230 */ /* 0x000fe20000004100 */
[----:B------:R-:W-:Y:S01]  /*3df0*/  F2FP.F16.F32.PACK_AB R43, R94, R43 ;  /* 0x0000002b5e2b723e */ /* 0x000fe200000000ff */
[----:B------:R-:W-:Y:S02]  /*3e00*/  HADD2.F32 R93, -RZ, R42.H1_H1 ;  /* 0x3000002aff5d7230 */ /* 0x000fe40000004100 */
[----:B------:R-:W-:Y:S02]  /*3e10*/  HADD2.F32 R40, -RZ, R40.H0_H0 ;  /* 0x20000028ff287230 */ /* 0x000fe40000004100 */
[----:B------:R-:W-:Y:S01]  /*3e20*/  FMUL.FTZ R123, R87, R86 ;  /* 0x00000056577b7220 */ /* 0x000fe20000410000 */
[--C-:B------:R-:W-:Y:S02]  /*3e30*/  HADD2.F32 R41, -RZ, R164.reuse.H0_H0 ;  /* 0x200000a4ff297230 */ /* 0x100fe40000004100 */
[----:B------:R-:W-:Y:S01]  /*3e40*/  FMUL.FTZ R42, R93, R166 ;  /* 0x000000a65d2a7220 */ /* 0x000fe20000410000 */
[----:B------:R-:W-:-:S02]  /*3e50*/  HADD2.F32 R164, -RZ, R164.H1_H1 ;  /* 0x300000a4ffa47230 */ /* 0x000fc40000004100 */
[C---:B------:R-:W-:Y:S01]  /*3e60*/  FMUL.FTZ R86, R40.reuse, R86 ;  /* 0x0000005628567220 */ /* 0x040fe20000410000 */
[----:B------:R-:W-:Y:S01]  /*3e70*/  FMUL.FTZ R166, R119, R166 ;  /* 0x000000a677a67220 */ /* 0x000fe20000410000 */
[-C--:B------:R-:W-:Y:S02]  /*3e80*/  FFMA.FTZ R123, R40, R41.reuse, -R123 ;  /* 0x00000029287b7223 */ /* 0x080fe4000001087b */
[----:B------:R-:W-:Y:S01]  /*3e90*/  FFMA.FTZ R86, R87, R41, R86 ;  /* 0x0000002957567223 */ /* 0x000fe20000010056 */
[-C--:B------:R-:W-:Y:S01]  /*3ea0*/  FFMA.FTZ R42, R119, R164.reuse, -R42 ;  /* 0x000000a4772a7223 */ /* 0x080fe2000001082a */
[----:B------:R-:W-:Y:S01]  /*3eb0*/  FFMA.FTZ R93, R93, R164, R166 ;  /* 0x000000a45d5d7223 */ /* 0x000fe200000100a6 */
[----:B------:R-:W-:Y:S02]  /*3ec0*/  F2FP.F16.F32.PACK_AB R41, R95, R122 ;  /* 0x0000007a5f29723e */ /* 0x000fe400000000ff */
[----:B------:R-:W-:Y:S02]  /*3ed0*/  F2FP.F16.F32.PACK_AB R40, R86, R123 ;  /* 0x0000007b5628723e */ /* 0x000fe400000000ff */
[----:B------:R-:W-:-:S07]  /*3ee0*/  F2FP.F16.F32.PACK_AB R42, R93, R42 ;  /* 0x0000002a5d2a723e */ /* 0x000fce00000000ff */
.L_x_485:
[----:B------:R-:W-:Y:S05]  /*3ef0*/  BSYNC B3 ;  /* 0x0000000000037941 */ /* 0x000fea0003800000 */
.L_x_484:
[----:B------:R-:W-:Y:S02]  /*3f00*/  ULDC.64 UR4, c[0x0][0x208] ;  /* 0x0000820000047ab9 */ /* 0x000fe40000000a00 */
[----:B--2---:R3:W-:Y:S03]  /*3f10*/  STG.E.128 desc[UR4][R60.64+0x100], R40 ;  /* 0x000100283c007986 */ /* 0x0047e6000c101d04 */
.L_x_483:
[----:B------:R-:W-:Y:S05]  /*3f20*/  BSYNC B2 ;  /* 0x0000000000027941 */ /* 0x000fea0003800000 */
.L_x_482:
[----:B------:R-:W-:-:S13]  /*3f30*/  ISETP.NE.AND P3, PT, R8, RZ, PT ;  /* 0x000000ff0800720c */ /* 0x000fda0003f65270 */
[----:B------:R-:W-:Y:S05]  /*3f40*/  @!P3 BRA `(.L_x_473) ;  /* 0x0000000000c0b947 */ /* 0x000fea0003800000 */
[----:B-123--:R1:W2:Y:S01]  /*3f50*/  LDS.128 R40, [R4+0x2bc00] ;  /* 0x02bc000004287984 */ /* 0x00e2a20000000c00 */
[----:B------:R-:W-:Y:S01]  /*3f60*/  ISETP.GE.AND P3, PT, R216, R116, PT ;  /* 0x00000074d800720c */ /* 0x000fe20003f66270 */
[----:B------:R-:W-:-:S12]  /*3f70*/  BSSY B2, `(.L_x_486) ;  /* 0x000002b000027945 */ /* 0x000fd80003800000 */
[----:B-1----:R-:W-:Y:S05]  /*3f80*/  @P3 BRA `(.L_x_487) ;  /* 0x0000000000a43947 */ /* 0x002fea0003800000 */
[----:B------:R-:W-:Y:S01]  /*3f90*/  SHF.R.U64 R86, R82, 0x10, R83 ;  /* 0x0000001052567819 */ /* 0x000fe20000001253 */
[----:B--2---:R-:W-:Y:S01]  /*3fa0*/  HADD2.F32 R92, -RZ, R41.H1_H1 ;  /* 0x30000029ff5c7230 */ /* 0x004fe20000004100 */
[----:B------:R-:W-:Y:S02]  /*3fb0*/  SHF.R.U64 R87, R84, 0x10, R85 ;  /* 0x0000001054577819 */ /* 0x000fe40000001255 */
[----:B------:R-:W-:Y:S01]  /*3fc0*/  SHF.R.U32.HI R82, RZ, 0x10, R83 ;  /* 0x00000010ff527819 */ /* 0x000fe20000011653 */
[----:B------:R-:W-:Y:S01]  /*3fd0*/  IMAD.MOV.U32 R83, RZ, RZ, R43 ;  /* 0x000000ffff537224 */ /* 0x000fe200078e002b */
[----:B------:R-:W-:Y:S01]  /*3fe0*/  SHF.R.U32.HI R93, RZ, 0x10, R85 ;  /* 0x00000010ff5d7819 */ /* 0x000fe20000011655 */
[----:B------:R-:W-:Y:S02]  /*3ff0*/  HADD2.F32 R43, -RZ, R86.H0_H0 ;  /* 0x20000056ff2b7230 */ /* 0x000fe40000004100 */
[----:B------:R-:W-:Y:S02]  /*4000*/  HADD2.F32 R87, -RZ, R87.H0_H0 ;  /* 0x20000057ff577230 */ /* 0x000fe40000004100 */
[----:B------:R-:W-:-:S02]  /*4010*/  HADD2.F32 R86, -RZ, R41.H0_H0 ;  /* 0x20000029ff567230 */ /* 0x000fc40000004100 */
[----:B------:R-:W-:Y:S02]  /*4020*/  HADD2.F32 R93, -RZ, R93.H0_H0 ;  /* 0x2000005dff5d7230 */ /* 0x000fe40000004100 */
[-C--:B------:R-:W-:Y:S01]  /*4030*/  FMUL.FTZ R41, R92, R87.reuse ;  /* 0x000000575c297220 */ /* 0x080fe20000410000 */
[--C-:B------:R-:W-:Y:S02]  /*4040*/  HADD2.F32 R84, -RZ, R83.reuse.H1_H1 ;  /* 0x30000053ff547230 */ /* 0x100fe40000004100 */
[C---:B------:R-:W-:Y:S01]  /*4050*/  FMUL.FTZ R87, R86.reuse, R87 ;  /* 0x0000005756577220 */ /* 0x040fe20000410000 */
[----:B------:R-:W-:Y:S02]  /*4060*/  HADD2.F32 R83, -RZ, R83.H0_H0 ;  /* 0x20000053ff537230 */ /* 0x000fe40000004100 */
[----:B------:R-:W-:Y:S01]  /*4070*/  FFMA.FTZ R41, R86, R43, -R41 ;  /* 0x0000002b56297223 */ /* 0x000fe20000010829 */
[----:B------:R-:W-:Y:S02]  /*4080*/  HADD2.F32 R85, -RZ, R82.H0_H0 ;  /* 0x20000052ff557230 */ /* 0x000fe40000004100 */
[----:B------:R-:W-:Y:S01]  /*4090*/  FMUL.FTZ R94, R84, R93 ;  /* 0x0000005d545e7220 */ /* 0x000fe20000410000 */
[----:B------:R-:W-:Y:S01]  /*40a0*/  FFMA.FTZ R82, R92, R43, R87 ;  /* 0x0000002b5c527223 */ /* 0x000fe20000010057 */
[----:B------:R-:W-:Y:S01]  /*40b0*/  FMUL.FTZ R93, R83, R93 ;  /* 0x0000005d535d7220 */ /* 0x000fe20000410000 */
[----:B------:R-:W-:-:S02]  /*40c0*/  HADD2.F32 R87, -RZ, R163.H0_H0 ;  /* 0x200000a3ff577230 */ /* 0x000fc40000004100 */
[-C--:B------:R-:W-:Y:S01]  /*40d0*/  FFMA.FTZ R43, R83, R85.reuse, -R94 ;  /* 0x00000055532b7223 */ /* 0x080fe2000001085e */
[--C-:B------:R-:W-:Y:S02]  /*40e0*/  HADD2.F32 R83, -RZ, R40.reuse.H1_H1 ;  /* 0x30000028ff537230 */ /* 0x100fe40000004100 */
[----:B------:R-:W-:Y:S01]  /*40f0*/  FFMA.FTZ R84, R84, R85, R93 ;  /* 0x0000005554547223 */ /* 0x000fe2000001005d */
[----:B------:R-:W-:Y:S01]  /*4100*/  HADD2.F32 R40, -RZ, R40.H0_H0 ;  /* 0x20000028ff287230 */ /* 0x000fe20000004100 */
[----:B------:R-:W-:Y:S01]  /*4110*/  F2FP.F16.F32.PACK_AB R41, R82, R41 ;  /* 0x000000295229723e */ /* 0x000fe200000000ff */
[--C-:B------:R-:W-:Y:S02]  /*4120*/  HADD2.F32 R85, -RZ, R42.reuse.H1_H1 ;  /* 0x3000002aff557230 */ /* 0x100fe40000004100 */
[-C--:B------:R-:W-:Y:S01]  /*4130*/  FMUL.FTZ R93, R83, R87.reuse ;  /* 0x00000057535d7220 */ /* 0x080fe20000410000 */
[----:B------:R-:W-:Y:S02]  /*4140*/  HADD2.F32 R163, -RZ, R163.H1_H1 ;  /* 0x300000a3ffa37230 */ /* 0x000fe40000004100 */
[----:B------:R-:W-:Y:S01]  /*4150*/  FMUL.FTZ R92, R40, R87 ;  /* 0x00000057285c7220 */ /* 0x000fe20000410000 */
[----:B------:R-:W-:Y:S01]  /*4160*/  HADD2.F32 R42, -RZ, R42.H0_H0 ;  /* 0x2000002aff2a7230 */ /* 0x000fe20000004100 */
[----:B------:R-:W-:Y:S01]  /*4170*/  F2FP.F16.F32.PACK_AB R43, R84, R43 ;  /* 0x0000002b542b723e */ /* 0x000fe200000000ff */
[----:B------:R-:W-:-:S02]  /*4180*/  HADD2.F32 R86, -RZ, R162.H1_H1 ;  /* 0x300000a2ff567230 */ /* 0x000fc40000004100 */
[-C--:B------:R-:W-:Y:S01]  /*4190*/  FMUL.FTZ R87, R85, R163.reuse ;  /* 0x000000a355577220 */ /* 0x080fe20000410000 */
[----:B------:R-:W-:Y:S02]  /*41a0*/  HADD2.F32 R162, -RZ, R162.H0_H0 ;  /* 0x200000a2ffa27230 */ /* 0x000fe40000004100 */
[----:B------:R-:W-:Y:S01]  /*41b0*/  FMUL.FTZ R94, R42, R163 ;  /* 0x000000a32a5e7220 */ /* 0x000fe20000410000 */
[-C--:B------:R-:W-:Y:S01]  /*41c0*/  FFMA.FTZ R93, R40, R86.reuse, -R93 ;  /* 0x00000056285d7223 */ /* 0x080fe2000001085d */
[----:B------:R-:W-:Y:S01]  /*41d0*/  FFMA.FTZ R92, R83, R86, R92 ;  /* 0x00000056535c7223 */ /* 0x000fe2000001005c */
[-C--:B------:R-:W-:Y:S01]  /*41e0*/  FFMA.FTZ R87, R42, R162.reuse, -R87 ;  /* 0x000000a22a577223 */ /* 0x080fe20000010857 */
[----:B------:R-:W-:-:S03]  /*41f0*/  FFMA.FTZ R94, R85, R162, R94 ;  /* 0x000000a2555e7223 */ /* 0x000fc6000001005e */
[----:B------:R-:W-:Y:S02]  /*4200*/  F2FP.F16.F32.PACK_AB R40, R92, R93 ;  /* 0x0000005d5c28723e */ /* 0x000fe400000000ff */
[----:B------:R-:W-:-:S07]  /*4210*/  F2FP.F16.F32.PACK_AB R42, R94, R87 ;  /* 0x000000575e2a723e */ /* 0x000fce00000000ff */
.L_x_487:
[----:B------:R-:W-:Y:S05]  /*4220*/  BSYNC B2 ;  /* 0x0000000000027941 */ /* 0x000fea0003800000 */
.L_x_486:
[----:B------:R-:W-:Y:S02]  /*4230*/  ULDC.64 UR4, c[0x0][0x208] ;  /* 0x0000820000047ab9 */ /* 0x000fe40000000a00 */
[----:B--2---:R4:W-:Y:S03]  /*4240*/  STG.E.128 desc[UR4][R60.64+0x180], R40 ;  /* 0x000180283c007986 */ /* 0x0049e6000c101d04 */
.L_x_473:
[----:B------:R-:W-:Y:S05]  /*4250*/  BSYNC B1 ;  /* 0x0000000000017941 */ /* 0x000fea0003800000 */
.L_x_472:
[----:B------:R-:W-:Y:S04]  /*4260*/  BSSY B1, `(.L_x_488) ;  /* 0x00000d1000017945 */ /* 0x000fe80003800000 */
[----:B------:R-:W-:Y:S05]  /*4270*/  @P4 BRA `(.L_x_489) ;  /* 0x0000000c003c4947 */ /* 0x000fea0003800000 */
[----:B------:R-:W-:Y:S01]  /*4280*/  ISETP.NE.AND P3, PT, R26, RZ, PT ;  /* 0x000000ff1a00720c */ /* 0x000fe20003f65270 */
[----:B------:R-:W-:-:S12]  /*4290*/  BSSY B2, `(.L_x_490) ;  /* 0x0000033000027945 */ /* 0x000fd80003800000 */
[----:B------:R-:W-:Y:S05]  /*42a0*/  @!P3 BRA `(.L_x_491) ;  /* 0x0000000000c4b947 */ /* 0x000fea0003800000 */
[----:B-1234-:R1:W2:Y:S01]  /*42b0*/  LDS.128 R40, [R4+0x25400] ;  /* 0x0254000004287984 */ /* 0x01e2a20000000c00 */
[----:B------:R-:W-:Y:S01]  /*42c0*/  ISETP.GE.AND P3, PT, R22, R116, PT ;  /* 0x000000741600720c */ /* 0x000fe20003f66270 */
[----:B------:R-:W-:-:S12]  /*42d0*/  BSSY B3, `(.L_x_492) ;  /* 0x000002c000037945 */ /* 0x000fd80003800000 */
[----:B-1----:R-:W-:Y:S05]  /*42e0*/  @P3 BRA `(.L_x_493) ;  /* 0x0000000000a83947 */ /* 0x002fea0003800000 */
[----:B------:R-:W-:Y:S01]  /*42f0*/  SHF.R.U64 R78, R78, 0x10, R79 ;  /* 0x000000104e4e7819 */ /* 0x000fe2000000124f */
[----:B--2---:R-:W-:Y:S01]  /*4300*/  IMAD.MOV.U32 R61, RZ, RZ, R43 ;  /* 0x000000ffff3d7224 */ /* 0x004fe200078e002b */
[----:B------:R-:W-:Y:S01]  /*4310*/  SHF.R.U32.HI R83, RZ, 0x10, R79 ;  /* 0x00000010ff537819 */ /* 0x000fe2000001164f */
[----:B------:R-:W-:Y:S01]  /*4320*/  HADD2.F32 R43, -RZ, R41.H1_H1 ;  /* 0x30000029ff2b7230 */ /* 0x000fe20000004100 */
[--C-:B------:R-:W-:Y:S01]  /*4330*/  SHF.R.U64 R79, R80, 0x10, R81.reuse ;  /* 0x00000010504f7819 */ /* 0x100fe20000001251 */
[----:B------:R-:W-:Y:S01]  /*4340*/  HADD2.F32 R78, -RZ, R78.H0_H0 ;  /* 0x2000004eff4e7230 */ /* 0x000fe20000004100 */
[----:B------:R-:W-:Y:S01]  /*4350*/  SHF.R.U32.HI R82, RZ, 0x10, R81 ;  /* 0x00000010ff527819 */ /* 0x000fe20000011651 */
[----:B------:R-:W-:Y:S01]  /*4360*/  HADD2.F32 R80, -RZ, R83.H0_H0 ;  /* 0x20000053ff507230 */ /* 0x000fe20000004100 */
[----:B------:R-:W-:Y:S01]  /*4370*/  MOV R60, R40 ;  /* 0x00000028003c7202 */ /* 0x000fe20000000f00 */
[----:B------:R-:W-:Y:S02]  /*4380*/  HADD2.F32 R40, -RZ, R41.H0_H0 ;  /* 0x20000029ff287230 */ /* 0x000fe40000004100 */
[----:B------:R-:W-:-:S02]  /*4390*/  HADD2.F32 R79, -RZ, R79.H0_H0 ;  /* 0x2000004fff4f7230 */ /* 0x000fc40000004100 */
[----:B------:R-:W-:Y:S02]  /*43a0*/  HADD2.F32 R82, -RZ, R82.H0_H0 ;  /* 0x20000052ff527230 */ /* 0x000fe40000004100 */
[--C-:B------:R-:W-:Y:S02]  /*43b0*/  HADD2.F32 R41, -RZ, R61.reuse.H1_H1 ;  /* 0x3000003dff297230 */ /* 0x100fe40000004100 */
[-C--:B------:R-:W-:Y:S01]  /*43c0*/  FMUL.FTZ R81, R43, R79.reuse ;  /* 0x0000004f2b517220 */ /* 0x080fe20000410000 */
[----:B------:R-:W-:Y:S02]  /*43d0*/  HADD2.F32 R61, -RZ, R61.H0_H0 ;  /* 0x2000003dff3d7230 */ /* 0x000fe40000004100 */
[C---:B------:R-:W-:Y:S01]  /*43e0*/  FMUL.FTZ R84, R40.reuse, R79 ;  /* 0x0000004f28547220 */ /* 0x040fe20000410000 */
[----:B------:R-:W-:Y:S01]  /*43f0*/  FMUL.FTZ R86, R41, R82 ;  /* 0x0000005229567220 */ /* 0x000fe20000410000 */
[----:B------:R-:W-:Y:S01]  /*4400*/  FFMA.FTZ R40, R40, R78, -R81 ;  /* 0x0000004e28287223 */ /* 0x000fe20000010851 */
[----:B------:R-:W-:Y:S01]  /*4410*/  FMUL.FTZ R82, R61, R82 ;  /* 0x000000523d527220 */ /* 0x000fe20000410000 */
[----:B------:R-:W-:Y:S01]  /*4420*/  FFMA.FTZ R81, R43, R78, R84 ;  /* 0x0000004e2b517223 */ /* 0x000fe20000010054 */
[----:B------:R-:W-:Y:S01]  /*4430*/  FFMA.FTZ R86, R61, R80, -R86 ;  /* 0x000000503d567223 */ /* 0x000fe20000010856 */
[----:B------:R-:W-:-:S02]  /*4440*/  HADD2.F32 R61, -RZ, R161.H1_H1 ;  /* 0x300000a1ff3d7230 */ /* 0x000fc40000004100 */
[----:B------:R-:W-:Y:S01]  /*4450*/  FFMA.FTZ R85, R41, R80, R82 ;  /* 0x0000005029557223 */ /* 0x000fe20000010052 */
[----:B------:R-:W-:Y:S02]  /*4460*/  HADD2.F32 R78, -RZ, R160.H1_H1 ;  /* 0x300000a0ff4e7230 */ /* 0x000fe40000004100 */
[----:B------:R-:W-:Y:S02]  /*4470*/  HADD2.F32 R41, -RZ, R60.H1_H1 ;  /* 0x3000003cff297230 */ /* 0x000fe40000004100 */
[----:B------:R-:W-:Y:S02]  /*4480*/  HADD2.F32 R43, -RZ, R42.H1_H1 ;  /* 0x3000002aff2b7230 */ /* 0x000fe40000004100 */
[----:B------:R-:W-:Y:S02]  /*4490*/  HADD2.F32 R161, -RZ, R161.H0_H0 ;  /* 0x200000a1ffa17230 */ /* 0x000fe40000004100 */
[----:B------:R-:W-:Y:S02]  /*44a0*/  HADD2.F32 R60, -RZ, R60.H0_H0 ;  /* 0x2000003cff3c7230 */ /* 0x000fe40000004100 */
[----:B------:R-:W-:Y:S01]  /*44b0*/  FMUL.FTZ R83, R43, R78 ;  /* 0x0000004e2b537220 */ /* 0x000fe20000410000 */
[----:B------:R-:W-:-:S02]  /*44c0*/  HADD2.F32 R42, -RZ, R42.H0_H0 ;  /* 0x2000002aff2a7230 */ /* 0x000fc40000004100 */
[CC--:B------:R-:W-:Y:S01]  /*44d0*/  FMUL.FTZ R79, R41.reuse, R161.reuse ;  /* 0x000000a1294f7220 */ /* 0x0c0fe20000410000 */
[----:B------:R-:W-:Y:S02]  /*44e0*/  HADD2.F32 R160, -RZ, R160.H0_H0 ;  /* 0x200000a0ffa07230 */ /* 0x000fe40000004100 */
[----:B------:R-:W-:Y:S01]  /*44f0*/  FMUL.FTZ R80, R60, R161 ;  /* 0x000000a13c507220 */ /* 0x000fe20000410000 */
[----:B------:R-:W-:Y:S01]  /*4500*/  FMUL.FTZ R78, R42, R78 ;  /* 0x0000004e2a4e7220 */ /* 0x000fe20000410000 */
[-C--:B------:R-:W-:Y:S02]  /*4510*/  FFMA.FTZ R79, R60, R61.reuse, -R79 ;  /* 0x0000003d3c4f7223 */ /* 0x080fe4000001084f */
[----:B------:R-:W-:Y:S01]  /*4520*/  FFMA.FTZ R80, R41, R61, R80 ;  /* 0x0000003d29507223 */ /* 0x000fe20000010050 */
[-C--:B------:R-:W-:Y:S01]  /*4530*/  FFMA.FTZ R83, R42, R160.reuse, -R83 ;  /* 0x000000a02a537223 */ /* 0x080fe20000010853 */
[----:B------:R-:W-:Y:S01]  /*4540*/  FFMA.FTZ R78, R43, R160, R78 ;  /* 0x000000a02b4e7223 */ /* 0x000fe2000001004e */
[----:B------:R-:W-:-:S02]  /*4550*/  F2FP.F16.F32.PACK_AB R41, R81, R40 ;  /* 0x000000285129723e */ /* 0x000fc400000000ff */
[----:B------:R-:W-:Y:S02]  /*4560*/  F2FP.F16.F32.PACK_AB R43, R85, R86 ;  /* 0x00000056552b723e */ /* 0x000fe400000000ff */
[----:B------:R-:W-:Y:S02]  /*4570*/  F2FP.F16.F32.PACK_AB R40, R80, R79 ;  /* 0x0000004f5028723e */ /* 0x000fe400000000ff */
[----:B------:R-:W-:-:S07]  /*4580*/  F2FP.F16.F32.PACK_AB R42, R78, R83 ;  /* 0x000000534e2a723e */ /* 0x000fce00000000ff */
.L_x_493:
[----:B------:R-:W-:Y:S05]  /*4590*/  BSYNC B3 ;  /* 0x0000000000037941 */ /* 0x000fea0003800000 */
.L_x_492:
[----:B------:R-:W-:Y:S02]  /*45a0*/  ULDC.64 UR4, c[0x0][0x208] ;  /* 0x0000820000047ab9 */ /* 0x000fe40000000a00 */
[----:B--2---:R1:W-:Y:S03]  /*45b0*/  STG.E.128 desc[UR4][R54.64], R40 ;  /* 0x0000002836007986 */ /* 0x0043e6000c101d04 */
.L_x_491:
[----:B------:R-:W-:Y:S05]  /*45c0*/  BSYNC B2 ;  /* 0x0000000000027941 */ /* 0x000fea0003800000 */
.L_x_490:
[----:B------:R-:W-:Y:S01]  /*45d0*/  ISETP.NE.AND P3, PT, R10, RZ, PT ;  /* 0x000000ff0a00720c */ /* 0x000fe20003f65270 */
[----:B------:R-:W-:-:S12]  /*45e0*/  BSSY B2, `(.L_x_494) ;  /* 0x0000032000027945 */ /* 0x000fd80003800000 */
[----:B------:R-:W-:Y:S05]  /*45f0*/  @!P3 BRA `(.L_x_495) ;  /* 0x0000000000c0b947 */ /* 0x000fea0003800000 */
[----:B-1234-:R1:W2:Y:S01]  /*4600*/  LDS.128 R40, [R4+0x27c00] ;  /* 0x027c000004287984 */ /* 0x01e2a20000000c00 */
        /* <DEDUP_REMOVED lines=9> */
[----:B------:R-:W-:Y:S01]  /*46a0*/  MOV R60, R42 ;  /* 0x0000002a003c7202 */ /* 0x000fe20000000f00 */
[----:B------:R-:W-:Y:S01]  /*46b0*/  HADD2.F32 R42, -RZ, R41.H1_H1 ;  /* 0x30000029ff2a7230 */ /* 0x000fe20000004100 */
[----:B------:R-:W-:Y:S01]  /*46c0*/  SHF.R.U32.HI R78, RZ, 0x10, R77 ;  /* 0x00000010ff4e7819 */ /* 0x000fe2000001164d */
[----:B------:R-:W-:Y:S02]  /*46d0*/  HADD2.F32 R75, -RZ, R75.H0_H0 ;  /* 0x2000004bff4b7230 */ /* 0x000fe40000004100 */
[----:B------:R-:W-:-:S02]  /*46e0*/  HADD2.F32 R41, -RZ, R41.H0_H0 ;  /* 0x20000029ff297230 */ /* 0x000fc40000004100 */
[----:B------:R-:W-:Y:S02]  /*46f0*/  HADD2.F32 R78, -RZ, R78.H0_H0 ;  /* 0x2000004eff4e7230 */ /* 0x000fe40000004100 */
[CC--:B------:R-:W-:Y:S01]  /*4700*/  FMUL.FTZ R80, R42.reuse, R75.reuse ;  /* 0x0000004b2a507220 */ /* 0x0c0fe20000410000 */
[----:B------:R-:W-:Y:S02]  /*4710*/  HADD2.F32 R76, -RZ, R79.H0_H0 ;  /* 0x2000004fff4c7230 */ /* 0x000fe40000004100 */
[C---:B------:R-:W-:Y:S01]  /*4720*/  FMUL.FTZ R75, R41.reuse, R75 ;  /* 0x0000004b294b7220 */ /* 0x040fe20000410000 */
[----:B------:R-:W-:Y:S01]  /*4730*/  FFMA.FTZ R80, R41, R74, -R80 ;  /* 0x0000004a29507223 */ /* 0x000fe20000010850 */
[----:B------:R-:W-:Y:S02]  /*4740*/  FMUL.FTZ R82, R61, R78 ;  /* 0x0000004e3d527220 */ /* 0x000fe40000410000 */
[----:B------:R-:W-:Y:S01]  /*4750*/  FFMA.FTZ R77, R42, R74, R75 ;  /* 0x0000004a2a4d7223 */ /* 0x000fe2000001004b */
[----:B------:R-:W-:-:S02]  /*4760*/  HADD2.F32 R74, -RZ, R153.H0_H0 ;  /* 0x20000099ff4a7230 */ /* 0x000fc40000004100 */
[C---:B------:R-:W-:Y:S01]  /*4770*/  FMUL.FTZ R78, R43.reuse, R78 ;  /* 0x0000004e2b4e7220 */ /* 0x040fe20000410000 */
[----:B------:R-:W-:Y:S02]  /*4780*/  HADD2.F32 R153, -RZ, R153.H1_H1 ;  /* 0x30000099ff997230 */ /* 0x000fe40000004100 */
[-C--:B------:R-:W-:Y:S01]  /*4790*/  FFMA.FTZ R82, R43, R76.reuse, -R82 ;  /* 0x0000004c2b527223 */ /* 0x080fe20000010852 */
[----:B------:R-:W-:Y:S02]  /*47a0*/  HADD2.F32 R41, -RZ, R40.H1_H1 ;  /* 0x30000028ff297230 */ /* 0x000fe40000004100 */
[----:B------:R-:W-:Y:S01]  /*47b0*/  FFMA.FTZ R81, R61, R76, R78 ;  /* 0x0000004c3d517223 */ /* 0x000fe2000001004e */
[----:B------:R-:W-:Y:S02]  /*47c0*/  HADD2.F32 R42, -RZ, R60.H1_H1 ;  /* 0x3000003cff2a7230 */ /* 0x000fe40000004100 */
[----:B------:R-:W-:Y:S02]  /*47d0*/  HADD2.F32 R40, -RZ, R40.H0_H0 ;  /* 0x20000028ff287230 */ /* 0x000fe40000004100 */
[----:B------:R-:W-:Y:S01]  /*47e0*/  FMUL.FTZ R75, R41, R74 ;  /* 0x0000004a294b7220 */ /* 0x000fe20000410000 */
[----:B------:R-:W-:-:S02]  /*47f0*/  HADD2.F32 R60, -RZ, R60.H0_H0 ;  /* 0x2000003cff3c7230 */ /* 0x000fc40000004100 */
[-C--:B------:R-:W-:Y:S01]  /*4800*/  FMUL.FTZ R79, R42, R153.reuse ;  /* 0x000000992a4f7220 */ /* 0x080fe20000410000 */
[--C-:B------:R-:W-:Y:S02]  /*4810*/  HADD2.F32 R43, -RZ, R152.reuse.H0_H0 ;  /* 0x20000098ff2b7230 */ /* 0x100fe40000004100 */
[----:B------:R-:W-:Y:S01]  /*4820*/  FMUL.FTZ R74, R40, R74 ;  /* 0x0000004a284a7220 */ /* 0x000fe20000410000 */
[----:B------:R-:W-:Y:S02]  /*4830*/  HADD2.F32 R61, -RZ, R152.H1_H1 ;  /* 0x30000098ff3d7230 */ /* 0x000fe40000004100 */
[----:B------:R-:W-:Y:S01]  /*4840*/  FMUL.FTZ R153, R60, R153 ;  /* 0x000000993c997220 */ /* 0x000fe20000410000 */
[-C--:B------:R-:W-:Y:S01]  /*4850*/  FFMA.FTZ R75, R40, R43.reuse, -R75 ;  /* 0x0000002b284b7223 */ /* 0x080fe2000001084b */
[----:B------:R-:W-:Y:S01]  /*4860*/  FFMA.FTZ R74, R41, R43, R74 ;  /* 0x0000002b294a7223 */ /* 0x000fe2000001004a */
[-C--:B------:R-:W-:Y:S01]  /*4870*/  FFMA.FTZ R79, R60, R61.reuse, -R79 ;  /* 0x0000003d3c4f7223 */ /* 0x080fe2000001084f */
[----:B------:R-:W-:Y:S01]  /*4880*/  FFMA.FTZ R42, R42, R61, R153 ;  /* 0x0000003d2a2a7223 */ /* 0x000fe20000010099 */
[----:B------:R-:W-:-:S02]  /*4890*/  F2FP.F16.F32.PACK_AB R41, R77, R80 ;  /* 0x000000504d29723e */ /* 0x000fc400000000ff */
[----:B------:R-:W-:Y:S02]  /*48a0*/  F2FP.F16.F32.PACK_AB R43, R81, R82 ;  /* 0x00000052512b723e */ /* 0x000fe400000000ff */
[----:B------:R-:W-:Y:S02]  /*48b0*/  F2FP.F16.F32.PACK_AB R40, R74, R75 ;  /* 0x0000004b4a28723e */ /* 0x000fe400000000ff */
[----:B------:R-:W-:-:S07]  /*48c0*/  F2FP.F16.F32.PACK_AB R42, R42, R79 ;  /* 0x0000004f2a2a723e */ /* 0x000fce00000000ff */
.L_x_497:
[----:B------:R-:W-:Y:S05]  /*48d0*/  BSYNC B3 ;  /* 0x0000000000037941 */ /* 0x000fea0003800000 */
.L_x_496:
[----:B------:R-:W-:Y:S02]  /*48e0*/  ULDC.64 UR4, c[0x0][0x208] ;  /* 0x0000820000047ab9 */ /* 0x000fe40000000a00 */
[----:B--2---:R1:W-:Y:S03]  /*48f0*/  STG.E.128 desc[UR4][R54.64+0x80], R40 ;  /* 0x0000802836007986 */ /* 0x0043e6000c101d04 */
.L_x_495:
[----:B------:R-:W-:Y:S05]  /*4900*/  BSYNC B2 ;  /* 0x0000000000027941 */ /* 0x000fea0003800000 */
.L_x_494:
        /* <DEDUP_REMOVED lines=8> */
[----:B--2---:R-:W-:Y:S01]  /*4990*/  IMAD.MOV.U32 R60, RZ, RZ, R42 ;  /* 0x000000ffff3c7224 */ /* 0x004fe200078e002a */
[----:B------:R-:W-:Y:S01]  /*49a0*/  SHF.R.U32.HI R75, RZ, 0x10, R71 ;  /* 0x00000010ff4b7819 */ /* 0x000fe20000011647 */
[----:B------:R-:W-:Y:S01]  /*49b0*/  HADD2.F32 R42, -RZ, R41.H1_H1 ;  /* 0x30000029ff2a7230 */ /* 0x000fe20000004100 */
[--C-:B------:R-:W-:Y:S01]  /*49c0*/  SHF.R.U64 R71, R72, 0x10, R73.reuse ;  /* 0x0000001048477819 */ /* 0x100fe20000001249 */
[--C-:B------:R-:W-:Y:S01]  /*49d0*/  HADD2.F32 R61, -RZ, R43.reuse.H1_H1 ;  /* 0x3000002bff3d7230 */ /* 0x100fe20000004100 */
[----:B------:R-:W-:Y:S01]  /*49e0*/  SHF.R.U32.HI R74, RZ, 0x10, R73 ;  /* 0x00000010ff4a7819 */ /* 0x000fe20000011649 */
[----:B------:R-:W-:Y:S02]  /*49f0*/  HADD2.F32 R43, -RZ, R43.H0_H0 ;  /* 0x2000002bff2b7230 */ /* 0x000fe40000004100 */
[----:B------:R-:W-:Y:S02]  /*4a00*/  HADD2.F32 R71, -RZ, R71.H0_H0 ;  /* 0x20000047ff477230 */ /* 0x000fe40000004100 */
[----:B------:R-:W-:-:S02]  /*4a10*/  HADD2.F32 R74, -RZ, R74.H0_H0 ;  /* 0x2000004aff4a7230 */ /* 0x000fc40000004100 */
[----:B------:R-:W-:Y:S02]  /*4a20*/  HADD2.F32 R41, -RZ, R41.H0_H0 ;  /* 0x20000029ff297230 */ /* 0x000fe40000004100 */
[-C--:B------:R-:W-:Y:S01]  /*4a30*/  FMUL.FTZ R76, R42, R71.reuse ;  /* 0x000000472a4c7220 */ /* 0x080fe20000410000 */
[----:B------:R-:W-:Y:S02]  /*4a40*/  HADD2.F32 R70, -RZ, R70.H0_H0 ;  /* 0x20000046ff467230 */ /* 0x000fe40000004100 */
[-C--:B------:R-:W-:Y:S01]  /*4a50*/  FMUL.FTZ R78, R61, R74.reuse ;  /* 0x0000004a3d4e7220 */ /* 0x080fe20000410000 */
[----:B------:R-:W-:Y:S02]  /*4a60*/  HADD2.F32 R72, -RZ, R75.H0_H0 ;  /* 0x2000004bff487230 */ /* 0x000fe40000004100 */
[----:B------:R-:W-:Y:S01]  /*4a70*/  FMUL.FTZ R74, R43, R74 ;  /* 0x0000004a2b4a7220 */ /* 0x000fe20000410000 */
[C---:B------:R-:W-:Y:S01]  /*4a80*/  FMUL.FTZ R71, R41.reuse, R71 ;  /* 0x0000004729477220 */ /* 0x040fe20000410000 */
[----:B------:R-:W-:Y:S01]  /*4a90*/  FFMA.FTZ R76, R41, R70, -R76 ;  /* 0x00000046294c7223 */ /* 0x000fe2000001084c */
[----:B------:R-:W-:-:S02]  /*4aa0*/  HADD2.F32 R41, -RZ, R40.H1_H1 ;  /* 0x30000028ff297230 */ /* 0x000fc40000004100 */
[----:B------:R-:W-:Y:S01]  /*4ab0*/  FFMA.FTZ R77, R61, R72, R74 ;  /* 0x000000483d4d7223 */ /* 0x000fe2000001004a */
[----:B------:R-:W-:Y:S01]  /*4ac0*/  FFMA.FTZ R75, R42, R70, R71 ;  /* 0x000000462a4b7223 */ /* 0x000fe20000010047 */
[----:B------:R-:W-:Y:S02]  /*4ad0*/  HADD2.F32 R61, -RZ, R146.H0_H0 ;  /* 0x20000092ff3d7230 */ /* 0x000fe40000004100 */
[----:B------:R-:W-:Y:S01]  /*4ae0*/  FFMA.FTZ R78, R43, R72, -R78 ;  /* 0x000000482b4e7223 */ /* 0x000fe2000001084e */
[----:B------:R-:W-:Y:S02]  /*4af0*/  HADD2.F32 R40, -RZ, R40.H0_H0 ;  /* 0x20000028ff287230 */ /* 0x000fe40000004100 */
[----:B------:R-:W-:Y:S02]  /*4b00*/  HADD2.F32 R71, -RZ, R146.H1_H1 ;  /* 0x30000092ff477230 */ /* 0x000fe40000004100 */
[----:B------:R-:W-:Y:S01]  /*4b10*/  FMUL.FTZ R73, R41, R61 ;  /* 0x0000003d29497220 */ /* 0x000fe20000410000 */
[----:B------:R-:W-:-:S02]  /*4b20*/  HADD2.F32 R42, -RZ, R60.H1_H1 ;  /* 0x3000003cff2a7230 */ /* 0x000fc40000004100 */
[----:B------:R-:W-:Y:S01]  /*4b30*/  FMUL.FTZ R70, R40, R61 ;  /* 0x0000003d28467220 */ /* 0x000fe20000410000 */
[----:B------:R-:W-:Y:S02]  /*4b40*/  HADD2.F32 R60, -RZ, R60.H0_H0 ;  /* 0x2000003cff3c7230 */ /* 0x000fe40000004100 */
[--C-:B------:R-:W-:Y:S02]  /*4b50*/  HADD2.F32 R43, -RZ, R145.reuse.H0_H0 ;  /* 0x20000091ff2b7230 */ /* 0x100fe40000004100 */
[-C--:B------:R-:W-:Y:S01]  /*4b60*/  FMUL.FTZ R61, R42, R71.reuse ;  /* 0x000000472a3d7220 */ /* 0x080fe20000410000 */
        /* <DEDUP_REMOVED lines=10> */
.L_x_501:
[----:B------:R-:W-:Y:S05]  /*4c10*/  BSYNC B3 ;  /* 0x0000000000037941 */ /* 0x000fea0003800000 */
.L_x_500:
[----:B------:R-:W-:Y:S02]  /*4c20*/  ULDC.64 UR4, c[0x0][0x208] ;  /* 0x0000820000047ab9 */ /* 0x000fe40000000a00 */
[----:B--2---:R1:W-:Y:S03]  /*4c30*/  STG.E.128 desc[UR4][R54.64+0x100], R40 ;  /* 0x0001002836007986 */ /* 0x0043e6000c101d04 */
.L_x_499:
[----:B------:R-:W-:Y:S05]  /*4c40*/  BSYNC B2 ;  /* 0x0000000000027941 */ /* 0x000fea0003800000 */
.L_x_498:
[----:B------:R-:W-:-:S13]  /*4c50*/  ISETP.NE.AND P3, PT, R8, RZ, PT ;  /* 0x000000ff0800720c */ /* 0x000fda0003f65270 */
        /* <DEDUP_REMOVED lines=46> */
.L_x_503:
[----:B------:R-:W-:Y:S05]  /*4f40*/  BSYNC B2 ;  /* 0x0000000000027941 */ /* 0x000fea0003800000 */
.L_x_502:
[----:B------:R-:W-:Y:S02]  /*4f50*/  ULDC.64 UR4, c[0x0][0x208] ;  /* 0x0000820000047ab9 */ /* 0x000fe40000000a00 */
[----:B--2---:R1:W-:Y:S03]  /*4f60*/  STG.E.128 desc[UR4][R54.64+0x180], R40 ;  /* 0x0001802836007986 */ /* 0x0043e6000c101d04 */
.L_x_489:
[----:B------:R-:W-:Y:S05]  /*4f70*/  BSYNC B1 ;  /* 0x0000000000017941 */ /* 0x000fea0003800000 */
.L_x_488:
        /* <DEDUP_REMOVED lines=10> */
[----:B------:R-:W-:Y:S01]  /*5020*/  SHF.R.U64 R60, R62, 0x10, R63 ;  /* 0x000000103e3c7819 */ /* 0x000fe2000000123f */
[----:B------:R-:W-:Y:S01]  /*5030*/  HADD2.F32 R42, -RZ, R41.H1_H1 ;  /* 0x30000029ff2a7230 */ /* 0x000fe20000004100 */
[----:B------:R-:W-:Y:S01]  /*5040*/  SHF.R.U32.HI R64, RZ, 0x10, R65 ;  /* 0x00000010ff407819 */ /* 0x000fe20000011641 */
[----:B------:R-:W-:Y:S01]  /*5050*/  HADD2.F32 R61, -RZ, R61.H0_H0 ;  /* 0x2000003dff3d7230 */ /* 0x000fe20000004100 */
[----:B------:R-:W-:Y:S01]  /*5060*/  SHF.R.U32.HI R62, RZ, 0x10, R63 ;  /* 0x00000010ff3e7819 */ /* 0x000fe2000001163f */
[----:B------:R-:W-:Y:S02]  /*5070*/  HADD2.F32 R41, -RZ, R41.H0_H0 ;  /* 0x20000029ff297230 */ /* 0x000fe40000004100 */
[----:B------:R-:W-:Y:S02]  /*5080*/  HADD2.F32 R60, -RZ, R60.H0_H0 ;  /* 0x2000003cff3c7230 */ /* 0x000fe40000004100 */
[----:B------:R-:W-:Y:S01]  /*5090*/  FMUL.FTZ R66, R42, R61 ;  /* 0x0000003d2a427220 */ /* 0x000fe20000410000 */
[----:B------:R-:W-:-:S02]  /*50a0*/  HADD2.F32 R64, -RZ, R64.H0_H0 ;  /* 0x20000040ff407230 */ /* 0x000fc40000004100 */
[C---:B------:R-:W-:Y:S01]  /*50b0*/  FMUL.FTZ R61, R41.reuse, R61 ;  /* 0x0000003d293d7220 */ /* 0x040fe20000410000 */
[--C-:B------:R-:W-:Y:S02]  /*50c0*/  HADD2.F32 R55, -RZ, R43.reuse.H1_H1 ;  /* 0x3000002bff377230 */ /* 0x100fe40000004100 */
[-C--:B------:R-:W-:Y:S01]  /*50d0*/  FFMA.FTZ R66, R41, R60.reuse, -R66 ;  /* 0x0000003c29427223 */ /* 0x080fe20000010842 */
[----:B------:R-:W-:Y:S02]  /*50e0*/  HADD2.F32 R43, -RZ, R43.H0_H0 ;  /* 0x2000002bff2b7230 */ /* 0x000fe40000004100 */
[----:B------:R-:W-:Y:S01]  /*50f0*/  FFMA.FTZ R63, R42, R60, R61 ;  /* 0x0000003c2a3f7223 */ /* 0x000fe2000001003d */
[----:B------:R-:W-:Y:S02]  /*5100*/  HADD2.F32 R62, -RZ, R62.H0_H0 ;  /* 0x2000003eff3e7230 */ /* 0x000fe40000004100 */
[----:B------:R-:W-:Y:S01]  /*5110*/  FMUL.FTZ R68, R55, R64 ;  /* 0x0000004037447220 */ /* 0x000fe20000410000 */
        /* <DEDUP_REMOVED lines=23> */
.L_x_508:
[----:B------:R-:W-:Y:S05]  /*5290*/  BSYNC B2 ;  /* 0x0000000000027941 */ /* 0x000fea0003800000 */
.L_x_507:
[----:B------:R-:W-:Y:S02]  /*52a0*/  ULDC.64 UR4, c[0x0][0x208] ;  /* 0x0000820000047ab9 */ /* 0x000fe40000000a00 */
[----:B--2---:R1:W-:Y:S03]  /*52b0*/  STG.E.128 desc[UR4][R52.64], R40 ;  /* 0x0000002834007986 */ /* 0x0043e6000c101d04 */
.L_x_506:
[----:B------:R-:W-:Y:S05]  /*52c0*/  BSYNC B1 ;  /* 0x0000000000017941 */ /* 0x000fea0003800000 */
.L_x_505:
        /* <DEDUP_REMOVED lines=48> */
.L_x_512:
[----:B------:R-:W-:Y:S05]  /*55d0*/  BSYNC B2 ;  /* 0x0000000000027941 */ /* 0x000fea0003800000 */
.L_x_511:
[----:B------:R-:W-:Y:S02]  /*55e0*/  ULDC.64 UR4, c[0x0][0x208] ;  /* 0x0000820000047ab9 */ /* 0x000fe40000000a00 */
[----:B--2---:R1:W-:Y:S03]  /*55f0*/  STG.E.128 desc[UR4][R52.64+0x80], R40 ;  /* 0x0000802834007986 */ /* 0x0043e6000c101d04 */
.L_x_510:
[----:B------:R-:W-:Y:S05]  /*5600*/  BSYNC B1 ;  /* 0x0000000000017941 */ /* 0x000fea0003800000 */
.L_x_509:
[----:B------:R-:W-:Y:S01]  /*5610*/  ISETP.NE.AND P3, PT, R9, RZ, PT ;  /* 0x000000ff0900720c */ /* 0x000fe20003f65270 */
[----:B------:R-:W-:-:S12]  /*5620*/  BSSY B1, `(.L_x_513) ;  /* 0x0000032000017945 */ /* 0x000fd80003800000 */
[----:B------:R-:W-:Y:S05]  /*5630*/  @!P3 BRA `(.L_x_514) ;  /* 0x0000000000c0b947 */ /* 0x000fea0003800000 */
[----:B-1234-:R1:W2:Y:S01]  /*5640*/  LDS.128 R40, [R4+0x2b400] ;  /* 0x02b4000004287984 */ /* 0x01e2a20000000c00 */
[----:B------:R-:W-:Y:S01]  /*5650*/  ISETP.GE.AND P3, PT, R214, R116, PT ;  /* 0x00000074d600720c */ /* 0x000fe20003f66270 */
[----:B------:R-:W-:-:S12]  /*5660*/  BSSY B2, `(.L_x_515) ;  /* 0x000002b000027945 */ /* 0x000fd80003800000 */
[----:B-1----:R-:W-:Y:S05]  /*5670*/  @P3 BRA `(.L_x_516) ;  /* 0x0000000000a43947 */ /* 0x002fea0003800000 */
[--C-:B------:R-:W-:Y:S02]  /*5680*/  SHF.R.U64 R50, R50, 0x10, R51.reuse ;  /* 0x0000001032327819 */ /* 0x100fe40000001233 */
[----:B------:R-:W-:Y:S02]  /*5690*/  SHF.R.U32.HI R54, RZ, 0x10, R51 ;  /* 0x00000010ff367819 */ /* 0x000fe40000011633 */
[--C-:B------:R-:W-:Y:S01]  /*56a0*/  SHF.R.U64 R51, R48, 0x10, R49.reuse ;  /* 0x0000001030337819 */ /* 0x100fe20000001231 */
[----:B--2---:R-:W-:Y:S01]  /*56b0*/  IMAD.MOV.U32 R48, RZ, RZ, R42 ;  /* 0x000000ffff307224 */ /* 0x004fe200078e002a */
[----:B------:R-:W-:Y:S01]  /*56c0*/  SHF.R.U32.HI R56, RZ, 0x10, R49 ;  /* 0x00000010ff387819 */ /* 0x000fe20000011631 */
[----:B------:R-:W-:Y:S02]  /*56d0*/  HADD2.F32 R42, -RZ, R41.H1_H1 ;  /* 0x30000029ff2a7230 */ /* 0x000fe40000004100 */
[----:B------:R-:W-:Y:S02]  /*56e0*/  HADD2.F32 R51, -RZ, R51.H0_H0 ;  /* 0x20000033ff337230 */ /* 0x000fe40000004100 */
[----:B------:R-:W-:-:S02]  /*56f0*/  HADD2.F32 R41, -RZ, R41.H0_H0 ;  /* 0x20000029ff297230 */ /* 0x000fc40000004100 */
[----:B------:R-:W-:Y:S02]  /*5700*/  HADD2.F32 R50, -RZ, R50.H0_H0 ;  /* 0x20000032ff327230 */ /* 0x000fe40000004100 */
[CC--:B------:R-:W-:Y:S01]  /*5710*/  FMUL.FTZ R58, R42.reuse, R51.reuse ;  /* 0x000000332a3a7220 */ /* 0x0c0fe20000410000 */
[----:B------:R-:W-:Y:S02]  /*5720*/  HADD2.F32 R56, -RZ, R56.H0_H0 ;  /* 0x20000038ff387230 */ /* 0x000fe40000004100 */
[C---:B------:R-:W-:Y:S01]  /*5730*/  FMUL.FTZ R51, R41.reuse, R51 ;  /* 0x0000003329337220 */ /* 0x040fe20000410000 */
[--C-:B------:R-:W-:Y:S02]  /*5740*/  HADD2.F32 R49, -RZ, R43.reuse.H1_H1 ;  /* 0x3000002bff317230 */ /* 0x100fe40000004100 */
[-C--:B------:R-:W-:Y:S01]  /*5750*/  FFMA.FTZ R58, R41, R50.reuse, -R58 ;  /* 0x00000032293a7223 */ /* 0x080fe2000001083a */
[----:B------:R-:W-:Y:S02]  /*5760*/  HADD2.F32 R43, -RZ, R43.H0_H0 ;  /* 0x2000002bff2b7230 */ /* 0x000fe40000004100 */
[----:B------:R-:W-:Y:S01]  /*5770*/  FFMA.FTZ R55, R42, R50, R51 ;  /* 0x000000322a377223 */ /* 0x000fe20000010033 */
[----:B------:R-:W-:-:S02]  /*5780*/  HADD2.F32 R54, -RZ, R54.H0_H0 ;  /* 0x20000036ff367230 */ /* 0x000fc40000004100 */
[-C--:B------:R-:W-:Y:S01]  /*5790*/  FMUL.FTZ R60, R49, R56.reuse ;  /* 0x00000038313c7220 */ /* 0x080fe20000410000 */
[--C-:B------:R-:W-:Y:S02]  /*57a0*/  HADD2.F32 R50, -RZ, R91.reuse.H0_H0 ;  /* 0x2000005bff327230 */ /* 0x100fe40000004100 */
[C---:B------:R-:W-:Y:S01]  /*57b0*/  FMUL.FTZ R56, R43.reuse, R56 ;  /* 0x000000382b387220 */ /* 0x040fe20000410000 */
[----:B------:R-:W-:Y:S02]  /*57c0*/  HADD2.F32 R91, -RZ, R91.H1_H1 ;  /* 0x3000005bff5b7230 */ /* 0x000fe40000004100 */
[-C--:B------:R-:W-:Y:S01]  /*57d0*/  FFMA.FTZ R60, R43, R54.reuse, -R60 ;  /* 0x000000362b3c7223 */ /* 0x080fe2000001083c */
[----:B------:R-:W-:Y:S02]  /*57e0*/  HADD2.F32 R41, -RZ, R40.H1_H1 ;  /* 0x30000028ff297230 */ /* 0x000fe40000004100 */
[----:B------:R-:W-:Y:S01]  /*57f0*/  FFMA.FTZ R59, R49, R54, R56 ;  /* 0x00000036313b7223 */ /* 0x000fe20000010038 */
[----:B------:R-:W-:-:S02]  /*5800*/  HADD2.F32 R42, -RZ, R48.H1_H1 ;  /* 0x30000030ff2a7230 */ /* 0x000fc40000004100 */
[----:B------:R-:W-:Y:S02]  /*5810*/  HADD2.F32 R40, -RZ, R40.H0_H0 ;  /* 0x20000028ff287230 */ /* 0x000fe40000004100 */
[CC--:B------:R-:W-:Y:S01]  /*5820*/  FMUL.FTZ R51, R41.reuse, R50.reuse ;  /* 0x0000003229337220 */ /* 0x0c0fe20000410000 */
[----:B------:R-:W-:Y:S02]  /*5830*/  HADD2.F32 R48, -RZ, R48.H0_H0 ;  /* 0x20000030ff307230 */ /* 0x000fe40000004100 */
        /* <DEDUP_REMOVED lines=13> */
.L_x_516:
[----:B------:R-:W-:Y:S05]  /*5910*/  BSYNC B2 ;  /* 0x0000000000027941 */ /* 0x000fea0003800000 */
.L_x_515:
[----:B------:R-:W-:Y:S02]  /*5920*/  ULDC.64 UR4, c[0x0][0x208] ;  /* 0x0000820000047ab9 */ /* 0x000fe40000000a00 */
[----:B--2---:R1:W-:Y:S03]  /*5930*/  STG.E.128 desc[UR4][R52.64+0x100], R40 ;  /* 0x0001002834007986 */ /* 0x0043e6000c101d04 */
.L_x_514:
[----:B------:R-:W-:Y:S05]  /*5940*/  BSYNC B1 ;  /* 0x0000000000017941 */ /* 0x000fea0003800000 */
.L_x_513:
[----:B------:R-:W-:-:S13]  /*5950*/  ISETP.NE.AND P3, PT, R8, RZ, PT ;  /* 0x000000ff0800720c */ /* 0x000fda0003f65270 */
        /* <DEDUP_REMOVED lines=8> */
[----:B------:R-:W-:Y:S01]  /*59e0*/  HADD2.F32 R46, -RZ, R49.H0_H0 ;  /* 0x20000031ff2e7230 */ /* 0x000fe20000004100 */
[----:B------:R-:W-:Y:S01]  /*59f0*/  SHF.R.U32.HI R50, RZ, 0x10, R47 ;  /* 0x00000010ff327819 */ /* 0x000fe2000001162f */
[----:B------:R-:W-:Y:S01]  /*5a00*/  HADD2.F32 R48, -RZ, R48.H0_H0 ;  /* 0x20000030ff307230 */ /* 0x000fe20000004100 */
[----:B--2---:R-:W-:Y:S01]  /*5a10*/  MOV R44, R42 ;  /* 0x0000002a002c7202 */ /* 0x004fe20000000f00 */
[----:B------:R-:W-:Y:S02]  /*5a20*/  HADD2.F32 R47, -RZ, R45.H0_H0 ;  /* 0x2000002dff2f7230 */ /* 0x000fe40000004100 */
[----:B------:R-:W-:-:S02]  /*5a30*/  HADD2.F32 R42, -RZ, R41.H1_H1 ;  /* 0x30000029ff2a7230 */ /* 0x000fc40000004100 */
[----:B------:R-:W-:Y:S02]  /*5a40*/  HADD2.F32 R41, -RZ, R41.H0_H0 ;  /* 0x20000029ff297230 */ /* 0x000fe40000004100 */
[----:B------:R-:W-:Y:S02]  /*5a50*/  HADD2.F32 R50, -RZ, R50.H0_H0 ;  /* 0x20000032ff327230 */ /* 0x000fe40000004100 */
[-C--:B------:R-:W-:Y:S01]  /*5a60*/  FMUL.FTZ R54, R42, R47.reuse ;  /* 0x0000002f2a367220 */ /* 0x080fe20000410000 */
[--C-:B------:R-:W-:Y:S02]  /*5a70*/  HADD2.F32 R45, -RZ, R43.reuse.H1_H1 ;  /* 0x3000002bff2d7230 */ /* 0x100fe40000004100 */
[C---:B------:R-:W-:Y:S01]  /*5a80*/  FMUL.FTZ R47, R41.reuse, R47 ;  /* 0x0000002f292f7220 */ /* 0x040fe20000410000 */
[----:B------:R-:W-:Y:S02]  /*5a90*/  HADD2.F32 R43, -RZ, R43.H0_H0 ;  /* 0x2000002bff2b7230 */ /* 0x000fe40000004100 */
[----:B------:R-:W-:Y:S01]  /*5aa0*/  FFMA.FTZ R54, R41, R46, -R54 ;  /* 0x0000002e29367223 */ /* 0x000fe20000010836 */
[----:B------:R-:W-:-:S02]  /*5ab0*/  HADD2.F32 R41, -RZ, R40.H1_H1 ;  /* 0x30000028ff297230 */ /* 0x000fc40000004100 */
[----:B------:R-:W-:Y:S01]  /*5ac0*/  FFMA.FTZ R49, R42, R46, R47 ;  /* 0x0000002e2a317223 */ /* 0x000fe2000001002f */
[-C--:B------:R-:W-:Y:S01]  /*5ad0*/  FMUL.FTZ R56, R45, R50.reuse ;  /* 0x000000322d387220 */ /* 0x080fe20000410000 */
[--C-:B------:R-:W-:Y:S02]  /*5ae0*/  HADD2.F32 R46, -RZ, R89.reuse.H0_H0 ;  /* 0x20000059ff2e7230 */ /* 0x100fe40000004100 */
[C---:B------:R-:W-:Y:S01]  /*5af0*/  FMUL.FTZ R50, R43.reuse, R50 ;  /* 0x000000322b327220 */ /* 0x040fe20000410000 */
[----:B------:R-:W-:Y:S02]  /*5b00*/  HADD2.F32 R89, -RZ, R89.H1_H1 ;  /* 0x30000059ff597230 */ /* 0x000fe40000004100 */
[-C--:B------:R-:W-:Y:S01]  /*5b10*/  FFMA.FTZ R56, R43, R48.reuse, -R56 ;  /* 0x000000302b387223 */ /* 0x080fe20000010838 */
[----:B------:R-:W-:Y:S02]  /*5b20*/  HADD2.F32 R42, -RZ, R44.H1_H1 ;  /* 0x3000002cff2a7230 */ /* 0x000fe40000004100 */
[----:B------:R-:W-:Y:S01]  /*5b30*/  FFMA.FTZ R55, R45, R48, R50 ;  /* 0x000000302d377223 */ /* 0x000fe20000010032 */
[----:B------:R-:W-:-:S02]  /*5b40*/  HADD2.F32 R40, -RZ, R40.H0_H0 ;  /* 0x20000028ff287230 */ /* 0x000fc40000004100 */
        /* <DEDUP_REMOVED lines=15> */
.L_x_518:
[----:B------:R-:W-:Y:S05]  /*5c40*/  BSYNC B1 ;  /* 0x0000000000017941 */ /* 0x000fea0003800000 */
.L_x_517:
[----:B------:R-:W-:Y:S02]  /*5c50*/  ULDC.64 UR4, c[0x0][0x208] ;  /* 0x0000820000047ab9 */ /* 0x000fe40000000a00 */
[----:B--2---:R1:W-:Y:S01]  /*5c60*/  STG.E.128 desc[UR4][R52.64+0x180], R40 ;  /* 0x0001802834007986 */ /* 0x0043e2000c101d04 */
[----:B------:R-:W-:Y:S05]  /*5c70*/  BRA `(.L_x_504) ;  /* 0x0000003c00e47947 */ /* 0x000fea0003800000 */
.L_x_462:
        /* <DEDUP_REMOVED lines=14> */
[----:B------:R-:W-:Y:S01]  /*5d60*/  IADD3 R40, P4, R102, R88, RZ ;  /* 0x0000005866287210 */ /* 0x000fe20007f9e0ff */
[----:B------:R-:W-:Y:S01]  /*5d70*/  ULDC.64 UR6, c[0x0][0x3e0] ;  /* 0x0000f80000067ab9 */ /* 0x000fe20000000a00 */
[----:B------:R-:W-:Y:S01]  /*5d80*/  LEA R56, P3, R42, UR4, 0x1 ;  /* 0x000000042a387c11 */ /* 0x000fe2000f8608ff */
[----:B------:R-:W-:Y:S01]  /*5d90*/  IMAD.X R43, R0, 0x1, R15, P2 ;  /* 0x00000001002b7824 */ /* 0x000fe200010e060f */
[----:B------:R-:W-:Y:S02]  /*5da0*/  IADD3.X R41, R115, R21, RZ, P4, !PT ;  /* 0x0000001573297210 */ /* 0x000fe400027fe4ff */
[----:B------:R-:W-:Y:S02]  /*5db0*/  CS2R R46, SRZ ;  /* 0x00000000002e7805 */ /* 0x000fe4000001ff00 */
[----:B------:R-:W-:-:S02]  /*5dc0*/  ISETP.GE.AND P4, PT, R213, R116, PT ;  /* 0x00000074d500720c */ /* 0x000fc40003f86270 */
[----:B------:R-:W-:Y:S02]  /*5dd0*/  CS2R R44, SRZ ;  /* 0x00000000002c7805 */ /* 0x000fe4000001ff00 */
[----:B------:R-:W-:Y:S02]  /*5de0*/  LEA.HI.X R57, R42, UR5, R43, 0x1, P3 ;  /* 0x000000052a397c11 */ /* 0x000fe400098f0c2b */
[----:B------:R-:W-:Y:S02]  /*5df0*/  CS2R R42, SRZ ;  /* 0x00000000002a7805 */ /* 0x000fe4000001ff00 */
[----:B------:R-:W-:Y:S02]  /*5e00*/  ISETP.GE.AND P3, PT, R212, R116, PT ;  /* 0x00000074d400720c */ /* 0x000fe40003f66270 */
[----:B------:R-:W-:Y:S02]  /*5e10*/  CS2R R54, SRZ ;  /* 0x0000000000367805 */ /* 0x000fe4000001ff00 */
[----:B------:R-:W-:-:S02]  /*5e20*/  LEA R60, P2, R40, UR6, 0x1 ;  /* 0x00000006283c7c11 */ /* 0x000fc4000f8408ff */
[----:B------:R-:W-:Y:S02]  /*5e30*/  CS2R R52, SRZ ;  /* 0x0000000000347805 */ /* 0x000fe4000001ff00 */
[----:B------:R-:W-:Y:S02]  /*5e40*/  CS2R R50, SRZ ;  /* 0x0000000000327805 */ /* 0x000fe4000001ff00 */
[----:B------:R-:W-:Y:S02]  /*5e50*/  CS2R R48, SRZ ;  /* 0x0000000000307805 */ /* 0x000fe4000001ff00 */
[----:B------:R-:W-:Y:S02]  /*5e60*/  LEA.HI.X R61, R40, UR7, R41, 0x1, P2 ;  /* 0x00000007283d7c11 */ /* 0x000fe400090f0c29 */
[----:B------:R-:W-:Y:S01]  /*5e70*/  CS2R R40, SRZ ;  /* 0x0000000000287805 */ /* 0x000fe2000001ff00 */
[----:B------:R-:W-:Y:S02]  /*5e80*/  ULDC.64 UR8, c[0x0][0x208] ;  /* 0x0000820000087ab9 */ /* 0x000fe40000000a00 */
[----:B------:R0:W5:Y:S04]  /*5e90*/  @!P4 LDG.E.128 R48, desc[UR8][R60.64+0x80] ;  /* 0x000080083c30c981 */ /* 0x000168000c1e1d00 */
[----:B------:R0:W5:Y:S04]  /*5ea0*/  @!P3 LDG.E.128 R44, desc[UR8][R56.64] ;  /* 0x00000008382cb981 */ /* 0x000168000c1e1d00 */
[----:B------:R0:W5:Y:S04]  /*5eb0*/  @!P4 LDG.E.128 R40, desc[UR8][R56.64+0x80] ;  /* 0x000080083828c981 */ /* 0x000168000c1e1d00 */
[----:B------:R0:W5:Y:S02]  /*5ec0*/  @!P3 LDG.E.128 R52, desc[UR8][R60.64] ;  /* 0x000000083c34b981 */ /* 0x000164000c1e1d00 */
.L_x_520:
[----:B------:R-:W-:Y:S05]  /*5ed0*/  BSYNC B1 ;  /* 0x0000000000017941 */ /* 0x000fea0003800000 */
.L_x_519:
[----:B0----5:R-:W-:Y:S01]  /*5ee0*/  IMAD.MOV.U32 R56, RZ, RZ, R42 ;  /* 0x000000ffff387224 */ /* 0x021fe200078e002a */
[----:B------:R-:W-:Y:S01]  /*5ef0*/  MOV R57, R43 ;  /* 0x0000002b00397202 */ /* 0x000fe20000000f00 */
[----:B------:R-:W-:Y:S01]  /*5f00*/  IMAD.MOV.U32 R60, RZ, RZ, R40 ;  /* 0x000000ffff3c7224 */ /* 0x000fe200078e0028 */
[----:B------:R-:W-:Y:S01]  /*5f10*/  ISETP.GE.AND P3, PT, R217, R3, PT ;  /* 0x00000003d900720c */ /* 0x000fe20003f66270 */
[----:B------:R-:W-:Y:S01]  /*5f20*/  BSSY B1, `(.L_x_521) ;  /* 0x000003e000017945 */ /* 0x000fe20003800000 */
[----:B------:R-:W-:Y:S02]  /*5f30*/  PRMT R178, R178, 0x5410, R56 ;  /* 0x00005410b2b27816 */ /* 0x000fe40000000038 */
[----:B------:R-:W-:Y:S02]  /*5f40*/  CS2R R62, SRZ ;  /* 0x00000000003e7805 */ /* 0x000fe4000001ff00 */
[----:B------:R-:W-:Y:S02]  /*5f50*/  MOV R56, R41 ;  /* 0x0000002900387202 */ /* 0x000fe40000000f00 */
[----:B------:R-:W-:-:S02]  /*5f60*/  CS2R R66, SRZ ;  /* 0x0000000000427805 */ /* 0x000fc4000001ff00 */
[----:B------:R-:W-:Y:S01]  /*5f70*/  PRMT R181, R181, 0x5410, R57 ;  /* 0x00005410b5b57816 */ /* 0x000fe20000000039 */
[----:B------:R-:W-:Y:S01]  /*5f80*/  IMAD.MOV.U32 R57, RZ, RZ, R46 ;  /* 0x000000ffff397224 */ /* 0x000fe200078e002e */
[----:B------:R-:W-:Y:S02]  /*5f90*/  PRMT R182, R56, 0x7610, R182 ;  /* 0x0000761038b67816 */ /* 0x000fe400000000b6 */
[----:B------:R-:W-:Y:S02]  /*5fa0*/  CS2R R64, SRZ ;  /* 0x0000000000407805 */ /* 0x000fe4000001ff00 */
[----:B------:R-:W-:Y:S02]  /*5fb0*/  MOV R56, R47 ;  /* 0x0000002f00387202 */ /* 0x000fe40000000f00 */
[----:B------:R-:W-:Y:S02]  /*5fc0*/  CS2R R70, SRZ ;  /* 0x0000000000467805 */ /* 0x000fe4000001ff00 */
[----:B------:R-:W-:Y:S01]  /*5fd0*/  PRMT R179, R179, 0x5410, R60 ;  /* 0x00005410b3b37816 */ /* 0x000fe2000000003c */
[----:B------:R-:W-:Y:S01]  /*5fe0*/  IMAD.MOV.U32 R60, RZ, RZ, R44 ;  /* 0x000000ffff3c7224 */ /* 0x000fe200078e002c */
[----:B------:R-:W-:Y:S01]  /*5ff0*/  PRMT R167, R57, 0x5410, R56 ;  /* 0x0000541039a77816 */ /* 0x000fe20000000038 */
[----:B------:R-:W-:Y:S01]  /*6000*/  IMAD.MOV.U32 R56, RZ, RZ, R50 ;  /* 0x000000ffff387224 */ /* 0x000fe200078e0032 */
[----:B------:R-:W-:-:S02]  /*6010*/  MOV R57, R45 ;  /* 0x0000002d00397202 */ /* 0x000fc40000000f00 */
[----:B------:R-:W-:Y:S02]  /*6020*/  CS2R R68, SRZ ;  /* 0x0000000000447805 */ /* 0x000fe4000001ff00 */
[----:B------:R-:W-:Y:S01]  /*6030*/  PRMT R183, R60, 0x7610, R183 ;  /* 0x000076103cb77816 */ /* 0x000fe200000000b7 */
[----:B------:R-:W-:Y:S01]  /*6040*/  IMAD.MOV.U32 R60, RZ, RZ, R48 ;  /* 0x000000ffff3c7224 */ /* 0x000fe200078e0030 */
[----:B------:R-:W-:Y:S02]  /*6050*/  PRMT R163, R57, 0x7610, R163 ;  /* 0x0000761039a37816 */ /* 0x000fe400000000a3 */
[----:B------:R-:W-:Y:S02]  /*6060*/  MOV R57, R51 ;  /* 0x0000003300397202 */ /* 0x000fe40000000f00 */
[----:B------:R-:W-:Y:S02]  /*6070*/  PRMT R178, R56, 0x7610, R178 ;  /* 0x0000761038b27816 */ /* 0x000fe400000000b2 */
[----:B------:R-:W-:Y:S01]  /*6080*/  PRMT R181, R57, 0x7610, R181 ;  /* 0x0000761039b57816 */ /* 0x000fe200000000b5 */
[----:B------:R-:W-:Y:S01]  /*6090*/  IMAD.MOV.U32 R57, RZ, RZ, R54 ;  /* 0x000000ffff397224 */ /* 0x000fe200078e0036 */
[----:B------:R-:W-:-:S02]  /*60a0*/  MOV R56, R49 ;  /* 0x0000003100387202 */ /* 0x000fc40000000f00 */
[----:B------:R-:W-:Y:S01]  /*60b0*/  PRMT R179, R60, 0x7610, R179 ;  /* 0x000076103cb37816 */ /* 0x000fe200000000b3 */
[----:B------:R-:W-:Y:S01]  /*60c0*/  IMAD.MOV.U32 R60, RZ, RZ, R52 ;  /* 0x000000ffff3c7224 */ /* 0x000fe200078e0034 */
[----:B------:R-:W-:Y:S02]  /*60d0*/  PRMT R182, R182, 0x5410, R56 ;  /* 0x00005410b6b67816 */ /* 0x000fe40000000038 */
[----:B------:R-:W-:Y:S02]  /*60e0*/  PRMT R183, R183, 0x5410, R57 ;  /* 0x00005410b7b77816 */ /* 0x000fe40000000039 */
[----:B------:R-:W-:Y:S02]  /*60f0*/  MOV R56, R55 ;  /* 0x0000003700387202 */ /* 0x000fe40000000f00 */
[----:B------:R-:W-:Y:S02]  /*6100*/  MOV R57, R53 ;  /* 0x0000003500397202 */ /* 0x000fe40000000f00 */
[----:B------:R-:W-:-:S02]  /*6110*/  PRMT R168, R56, 0x7610, R168 ;  /* 0x0000761038a87816 */ /* 0x000fc400000000a8 */
[----:B------:R-:W-:Y:S02]  /*6120*/  PRMT R184, R60, 0x7610, R184 ;  /* 0x000076103cb87816 */ /* 0x000fe400000000b8 */
[----:B------:R-:W-:Y:S02]  /*6130*/  CS2R R60, SRZ ;  /* 0x00000000003c7805 */ /* 0x000fe4000001ff00 */
[----:B------:R-:W-:Y:S02]  /*6140*/  PRMT R162, R57, 0x7610, R162 ;  /* 0x0000761039a27816 */ /* 0x000fe400000000a2 */
[----:B------:R-:W-:Y:S01]  /*6150*/  CS2R R56, SRZ ;  /* 0x0000000000387805 */ /* 0x000fe2000001ff00 */
        /* <DEDUP_REMOVED lines=9> */
[----:B------:R-:W-:Y:S02]  /*61f0*/  CS2R R68, SRZ ;  /* 0x0000000000447805 */ /* 0x000fe4000001ff00 */
[----:B------:R-:W-:Y:S02]  /*6200*/  CS2R R66, SRZ ;  /* 0x0000000000427805 */ /* 0x000fe4000001ff00 */
[----:B------:R-:W-:Y:S02]  /*6210*/  IADD3.X R57, R21, R115, R34, P2, P4 ;  /* 0x0000007315397210 */ /* 0x000fe400017e8422 */
[----:B------:R-:W-:Y:S02]  /*6220*/  CS2R R64, SRZ ;  /* 0x0000000000407805 */ /* 0x000fe4000001ff00 */
[----:B------:R-:W-:Y:S01]  /*6230*/  LEA R72, P4, R58, UR4, 0x1 ;  /* 0x000000043a487c11 */ /* 0x000fe2000f8808ff */
[----:B------:R-:W-:Y:S01]  /*6240*/  ULDC.64 UR8, c[0x0][0x208] ;  /* 0x0000820000087ab9 */ /* 0x000fe20000000a00 */
[----:B------:R-:W-:-:S02]  /*6250*/  LEA R74, P2, R56, UR6, 0x1 ;  /* 0x00000006384a7c11 */ /* 0x000fc4000f8408ff */
[----:B------:R-:W-:Y:S02]  /*6260*/  LEA.HI.X R73, R58, UR5, R59, 0x1, P4 ;  /* 0x000000053a497c11 */ /* 0x000fe4000a0f0c3b */
[----:B------:R-:W-:Y:S02]  /*6270*/  CS2R R58, SRZ ;  /* 0x00000000003a7805 */ /* 0x000fe4000001ff00 */
[----:B------:R-:W-:Y:S02]  /*6280*/  LEA.HI.X R75, R56, UR7, R57, 0x1, P2 ;  /* 0x00000007384b7c11 */ /* 0x000fe400090f0c39 */
[----:B------:R-:W-:Y:S02]  /*6290*/  CS2R R56, SRZ ;  /* 0x0000000000387805 */ /* 0x000fe4000001ff00 */
[-C--:B------:R-:W-:Y:S02]  /*62a0*/  ISETP.GE.AND P4, PT, R212, R116.reuse, PT ;  /* 0x00000074d400720c */ /* 0x080fe40003f86270 */
[----:B------:R-:W-:-:S11]  /*62b0*/  ISETP.GE.AND P2, PT, R213, R116, PT ;  /* 0x00000074d500720c */ /* 0x000fd60003f46270 */
[----:B------:R0:W5:Y:S04]  /*62c0*/  @!P4 LDG.E.128 R60, desc[UR8][R72.64] ;  /* 0x00000008483cc981 */ /* 0x000168000c1e1d00 */
[----:B------:R0:W5:Y:S04]  /*62d0*/  @!P2 LDG.E.128 R56, desc[UR8][R72.64+0x80] ;  /* 0x000080084838a981 */ /* 0x000168000c1e1d00 */
[----:B------:R0:W5:Y:S04]  /*62e0*/  @!P4 LDG.E.128 R68, desc[UR8][R74.64] ;  /* 0x000000084a44c981 */ /* 0x000168000c1e1d00 */
[----:B------:R0:W5:Y:S02]  /*62f0*/  @!P2 LDG.E.128 R64, desc[UR8][R74.64+0x80] ;  /* 0x000080084a40a981 */ /* 0x000164000c1e1d00 */
.L_x_522:
[----:B------:R-:W-:Y:S05]  /*6300*/  BSYNC B1 ;  /* 0x0000000000017941 */ /* 0x000fea0003800000 */
.L_x_521:
[----:B------:R-:W-:Y:S01]  /*6310*/  ISETP.GE.AND P4, PT, R218, R3, PT ;  /* 0x00000003da00720c */ /* 0x000fe20003f86270 */
[----:B------:R-:W-:Y:S01]  /*6320*/  BSSY B1, `(.L_x_523) ;  /* 0x000001f000017945 */ /* 0x000fe20003800000 */
[----:B0-----:R-:W-:Y:S02]  /*6330*/  CS2R R74, SRZ ;  /* 0x00000000004a7805 */ /* 0x001fe4000001ff00 */
        /* <DEDUP_REMOVED lines=11> */
[----:B------:R-:W-:Y:S01]  /*63f0*/  ULDC.64 UR8, c[0x0][0x208] ;  /* 0x0000820000087ab9 */ /* 0x000fe20000000a00 */
[----:B------:R-:W-:Y:S02]  /*6400*/  IADD3.X R73, R15, R29, R0, P2, P6 ;  /* 0x0000001d0f497210 */ /* 0x000fe400017ec400 */
[----:B------:R-:W-:-:S04]  /*6410*/  IADD3 R0, P2, P6, R102, R31, R88 ;  /* 0x0000001f66007210 */ /* 0x000fc80007e5e058 */
[----:B------:R-:W-:Y:S02]  /*6420*/  IADD3.X R115, R21, R33, R115, P2, P6 ;  /* 0x0000002115737210 */ /* 0x000fe400017ec473 */
[----:B------:R-:W-:-:S04]  /*6430*/  LEA R88, P2, R90, UR4, 0x1 ;  /* 0x000000045a587c11 */ /* 0x000fc8000f8408ff */
[----:B------:R-:W-:Y:S02]  /*6440*/  LEA.HI.X R89, R90, UR5, R73, 0x1, P2 ;  /* 0x000000055a597c11 */ /* 0x000fe400090f0c49 */
[----:B------:R-:W-:-:S04]  /*6450*/  LEA R90, P2, R0, UR6, 0x1 ;  /* 0x00000006005a7c11 */ /* 0x000fc8000f8408ff */
[----:B------:R-:W-:Y:S02]  /*6460*/  LEA.HI.X R91, R0, UR7, R115, 0x1, P2 ;  /* 0x00000007005b7c11 */ /* 0x000fe400090f0c73 */
[----:B------:R-:W-:Y:S02]  /*6470*/  ISETP.GE.AND P2, PT, R212, R116, PT ;  /* 0x00000074d400720c */ /* 0x000fe40003f46270 */
[----:B------:R-:W-:Y:S02]  /*6480*/  CS2R R74, SRZ ;  /* 0x00000000004a7805 */ /* 0x000fe4000001ff00 */
[----:B------:R-:W-:Y:S02]  /*6490*/  CS2R R72, SRZ ;  /* 0x0000000000487805 */ /* 0x000fe4000001ff00 */
[----:B------:R-:W-:Y:S02]  /*64a0*/  CS2R R82, SRZ ;  /* 0x0000000000527805 */ /* 0x000fe4000001ff00 */
[----:B------:R-:W-:-:S05]  /*64b0*/  CS2R R80, SRZ ;  /* 0x0000000000507805 */ /* 0x000fca000001ff00 */
[----:B------:R0:W5:Y:S04]  /*64c0*/  @!P2 LDG.E.128 R76, desc[UR8][R88.64] ;  /* 0x00000008584ca981 */ /* 0x000168000c1e1d00 */
[----:B------:R0:W5:Y:S01]  /*64d0*/  @!P2 LDG.E.128 R84, desc[UR8][R90.64] ;  /* 0x000000085a54a981 */ /* 0x000162000c1e1d00 */
[----:B------:R-:W-:-:S13]  /*64e0*/  ISETP.GE.AND P2, PT, R213, R116, PT ;  /* 0x00000074d500720c */ /* 0x000fda0003f46270 */
[----:B------:R0:W5:Y:S04]  /*64f0*/  @!P2 LDG.E.128 R72, desc[UR8][R88.64+0x80] ;  /* 0x000080085848a981 */ /* 0x000168000c1e1d00 */
[----:B------:R0:W5:Y:S02]  /*6500*/  @!P2 LDG.E.128 R80, desc[UR8][R90.64+0x80] ;  /* 0x000080085a50a981 */ /* 0x000164000c1e1d00 */
.L_x_524:
[----:B------:R-:W-:Y:S05]  /*6510*/  BSYNC B1 ;  /* 0x0000000000017941 */ /* 0x000fea0003800000 */
.L_x_523:
[----:B-----5:R-:W-:Y:S01]  /*6520*/  IMAD.MOV.U32 R0, RZ, RZ, R58 ;  /* 0x000000ffff007224 */ /* 0x020fe200078e003a */
[----:B0-----:R-:W-:Y:S01]  /*6530*/  MOV R88, R59 ;  /* 0x0000003b00587202 */ /* 0x001fe20000000f00 */
[----:B------:R-:W-:Y:S01]  /*6540*/  IMAD.MOV.U32 R89, RZ, RZ, R56 ;  /* 0x000000ffff597224 */ /* 0x000fe200078e0038 */
[----:B------:R-:W-:Y:S02]  /*6550*/  MOV R90, R57 ;  /* 0x00000039005a7202 */ /* 0x000fe40000000f00 */
[----:B------:R-:W-:Y:S01]  /*6560*/  PRMT R169, R0, 0x5410, R88 ;  /* 0x0000541000a97816 */ /* 0x000fe20000000058 */
[----:B------:R-:W-:Y:S01]  /*6570*/  IMAD.MOV.U32 R0, RZ, RZ, R62 ;  /* 0x000000ffff007224 */ /* 0x000fe200078e003e */
[----:B------:R-:W-:Y:S01]  /*6580*/  PRMT R171, R89, 0x5410, R90 ;  /* 0x0000541059ab7816 */ /* 0x000fe2000000005a */
[----:B------:R-:W-:Y:S01]  /*6590*/  IMAD.MOV.U32 R89, RZ, RZ, R60 ;  /* 0x000000ffff597224 */ /* 0x000fe200078e003c */
[----:B------:R-:W-:Y:S02]  /*65a0*/  MOV R88, R63 ;  /* 0x0000003f00587202 */ /* 0x000fe40000000f00 */
[----:B------:R-:W-:-:S02]  /*65b0*/  MOV R90, R61 ;  /* 0x0000003d005a7202 */ /* 0x000fc40000000f00 */
        /* <DEDUP_REMOVED lines=10> */
[----:B------:R-:W-:-:S02]  /*6660*/  MOV R88, R71 ;  /* 0x0000004700587202 */ /* 0x000fc40000000f00 */
[----:B------:R-:W-:Y:S02]  /*6670*/  MOV R90, R69 ;  /* 0x00000045005a7202 */ /* 0x000fe40000000f00 */
        /* <DEDUP_REMOVED lines=12> */
[----:B------:R-:W-:Y:S02]  /*6740*/  ISETP.NE.AND P2, PT, R221, 0x3, PT ;  /* 0x00000003dd00780c */ /* 0x000fe40003f45270 */
        /* <DEDUP_REMOVED lines=12> */
[----:B------:R-:W-:Y:S02]  /*6810*/  PRMT R158, R90, 0x5410, R89 ;  /* 0x000054105a9e7816 */ /* 0x000fe40000000059 */
[----:B------:R-:W-:Y:S01]  /*6820*/  PRMT R159, R88, 0x5410, R0 ;  /* 0x00005410589f7816 */ /* 0x000fe20000000000 */
[----:B------:R-:W-:Y:S06]  /*6830*/  @!P2 BRA `(.L_x_525) ;  /* 0x000000000004a947 */ /* 0x000fec0003800000 */
[----:B------:R-:W-:Y:S01]  /*6840*/  BPT.TRAP 0x1 ;  /* 0x000000040000795c */ /* 0x000fe20000300000 */
.L_x_525:
[----:B------:R-:W-:Y:S01]  /*6850*/  IMAD R0, R17, 0x8, R16 ;  /* 0x0000000811007824 */ /* 0x000fe200078e0210 */
[----:B------:R-:W-:Y:S01]  /*6860*/  SHF.L.U32 R115, R219, 0x1f, RZ ;  /* 0x0000001fdb737819 */ /* 0x000fe200000006ff */
[----:B------:R-:W0:Y:S01]  /*6870*/  LDC R145, c[0x0][0x2e4] ;  /* 0x0000b900ff917b82 */ /* 0x000e220000000800 */
[----:B------:R-:W-:Y:S02]  /*6880*/  BSSY B1, `(.L_x_526) ;  /* 0x0000004000017945 */ /* 0x000fe40003800000 */
[----:B------:R-:W1:Y:S05]  /*6890*/  SYNCS.PHASECHK.TRANS64.TRYWAIT P6, [R0+URZ+0x38890], R115 ;  /* 0x03889073000075a7 */ /* 0x000e6a00080c017f */
[----:B------:R-:W2:Y:S01]  /*68a0*/  LDC.64 R122, c[0x0][0x2f0] ;  /* 0x0000bc00ff7a7b82 */ /* 0x000ea20000000a00 */
[----:B-1----:R-:W-:Y:S05]  /*68b0*/  @!P6 BRA `(.L_x_527) ;  /* 0x000001f00080e947 */ /* 0x002fea0003800000 */
.L_x_787:
[----:B------:R-:W-:Y:S05]  /*68c0*/  BSYNC B1 ;  /* 0x0000000000017941 */ /* 0x000fea0003800000 */
.L_x_526:
[----:B------:R-:W-:Y:S01]  /*68d0*/  BSSY B1, `(.L_x_528) ;  /* 0x00000fc000017945 */ /* 0x000fe20003800000 */
[----:B0-----:R-:W-:Y:S01]  /*68e0*/  IADD3 R146, -R120, R145, RZ ;  /* 0x0000009178927210 */ /* 0x001fe20007ffe1ff */
[----:B------:R-:W-:Y:S02]  /*68f0*/  IMAD.MOV.U32 R125, RZ, RZ, R92 ;  /* 0x000000ffff7d7224 */ /* 0x000fe400078e005c */
[----:B------:R-:W-:Y:S05]  /*6900*/  @P5 BRA `(.L_x_529) ;  /* 0x0000000c00e05947 */ /* 0x000fea0003800000 */
[----:B------:R-:W-:Y:S01]  /*6910*/  ISETP.NE.AND P5, PT, R26, RZ, PT ;  /* 0x000000ff1a00720c */ /* 0x000fe20003fa5270 */
[-C--:B--2---:R-:W-:Y:S01]  /*6920*/  IMAD R88, R117, R122.reuse, RZ ;  /* 0x0000007a75587224 */ /* 0x084fe200078e02ff */
[----:B------:R-:W-:Y:S01]  /*6930*/  BSSY B2, `(.L_x_530) ;  /* 0x000007c000027945 */ /* 0x000fe20003800000 */
[----:B------:R-:W-:-:S04]  /*6940*/  IMAD.WIDE.U32 R134, R18, R122, R124 ;  /* 0x0000007a12867225 */ /* 0x000fc800078e007c */
[----:B------:R-:W-:-:S05]  /*6950*/  IMAD R89, R18, R123, R88 ;  /* 0x0000007b12597224 */ /* 0x000fca00078e0258 */
[----:B------:R-:W-:Y:S01]  /*6960*/  IADD3 R160, R89, R135, RZ ;  /* 0x0000008759a07210 */ /* 0x000fe20007ffe0ff */
[----:B------:R-:W-:Y:S06]  /*6970*/  @!P5 BRA `(.L_x_531) ;  /* 0x0000000400dcd947 */ /* 0x000fec0003800000 */
[----:B------:R-:W-:Y:S01]  /*6980*/  SEL R88, R120, R146, !P0 ;  /* 0x0000009278587207 */ /* 0x000fe20004000000 */
[----:B------:R-:W-:Y:S01]  /*6990*/  BSSY B3, `(.L_x_532) ;  /* 0x0000072000037945 */ /* 0x000fe20003800000 */
[----:B------:R-:W-:Y:S02]  /*69a0*/  IADD3 R92, P5, P6, R38, R134, R13 ;  /* 0x00000086265c7210 */ /* 0x000fe40007ebe00d */
[----:B------:R-:W-:Y:S02]  /*69b0*/  SHF.R.S32.HI R89, RZ, 0x1f, R88 ;  /* 0x0000001fff597819 */ /* 0x000fe40000011458 */
[----:B------:R-:W-:Y:S02]  /*69c0*/  IADD3.X R93, R37, R160, R7, P5, P6 ;  /* 0x000000a0255d7210 */ /* 0x000fe40002fec407 */
[----:B------:R-:W-:Y:S02]  /*69d0*/  LEA.HI R89, R89, R88, RZ, 0x4 ;  /* 0x0000005859597211 */ /* 0x000fe400078f20ff */
[----:B------:R-:W-:-:S02]  /*69e0*/  P2R R94, PR, RZ, 0x2 ;  /* 0x00000002ff5e7803 */ /* 0x000fc40000000000 */
[----:B------:R-:W-:-:S05]  /*69f0*/  LEA.HI.SX32 R88, R89, R14, 0x1c ;  /* 0x0000000e59587211 */ /* 0x000fca00078fe2ff */
[----:B------:R-:W-:-:S05]  /*6a00*/  IMAD.SHL.U32 R89, R88, 0x8, RZ ;  /* 0x0000000858597824 */ /* 0x000fca00078e00ff */
[----:B------:R-:W-:-:S13]  /*6a10*/  ISETP.GE.AND P5, PT, R89, R145, PT ;  /* 0x000000915900720c */ /* 0x000fda0003fa6270 */
[--C-:B------:R-:W-:Y:S02]  /*6a20*/  @!P5 SHF.R.S32.HI R91, RZ, 0x1f, R89.reuse ;  /* 0x0000001fff5bd819 */ /* 0x100fe40000011459 */
[----:B------:R-:W-:-:S04]  /*6a30*/  @!P5 IADD3 R90, P1, P6, R38, R134, R89 ;  /* 0x00000086265ad210 */ /* 0x000fc80007e3e059 */
[----:B------:R-:W-:Y:S02]  /*6a40*/  @!P5 IADD3.X R91, R37, R160, R91, P1, P6 ;  /* 0x000000a0255bd210 */ /* 0x000fe40000fec45b */
[-C--:B------:R-:W-:Y:S02]  /*6a50*/  LEA R136, P6, R92, R118.reuse, 0x1 ;  /* 0x000000765c887211 */ /* 0x080fe400078c08ff */
[----:B------:R-:W-:Y:S02]  /*6a60*/  ISETP.NE.AND P1, PT, R94, RZ, PT ;  /* 0x000000ff5e00720c */ /* 0x000fe40003f25270 */
[----:B------:R-:W-:Y:S02]  /*6a70*/  LEA.HI.X R137, R92, R119, R93, 0x1, P6 ;  /* 0x000000775c897211 */ /* 0x000fe400030f0c5d */
[----:B------:R-:W-:-:S04]  /*6a80*/  @!P5 LEA R138, P6, R90, R118, 0x1 ;  /* 0x000000765a8ad211 */ /* 0x000fc800078c08ff */
[----:B------:R-:W-:Y:S02]  /*6a90*/  @!P5 LEA.HI.X R139, R90, R119, R91, 0x1, P6 ;  /* 0x000000775a8bd211 */ /* 0x000fe400030f0c5b */
[----:B------:R-:W-:Y:S02]  /*6aa0*/  SHF.R.S32.HI R91, RZ, 0x1f, R88 ;  /* 0x0000001fff5b7819 */ /* 0x000fe40000011458 */
[----:B------:R-:W-:Y:S02]  /*6ab0*/  ISETP.GE.AND P6, PT, R212, R116, PT ;  /* 0x00000074d400720c */ /* 0x000fe40003fc6270 */
[----:B------:R-:W-:Y:S02]  /*6ac0*/  LEA.HI R91, R91, R88, RZ, 0x3 ;  /* 0x000000585b5b7211 */ /* 0x000fe400078f18ff */
[----:B------:R-:W-:Y:S02]  /*6ad0*/  LOP3.LUT R88, R232, 0x38, R89, 0xf8, !PT ;  /* 0x00000038e8587812 */ /* 0x000fe400078ef859 */
[----:B------:R-:W-:-:S02]  /*6ae0*/  SHF.R.S32.HI R91, RZ, 0x3, R91 ;  /* 0x00000003ff5b7819 */ /* 0x000fc4000001145b */
[----:B------:R-:W-:-:S03]  /*6af0*/  LOP3.LUT R88, R88, R233, RZ, 0x3c, !PT ;  /* 0x000000e958587212 */ /* 0x000fc600078e3cff */
[----:B------:R-:W-:-:S05]  /*6b00*/  IMAD R91, R91, 0x1400, R234 ;  /* 0x000014005b5b7824 */ /* 0x000fca00078e02ea */
[----:B------:R-:W-:Y:S01]  /*6b10*/  IADD3 R88, R91, R88, RZ ;  /* 0x000000585b587210 */ /* 0x000fe20007ffe0ff */
[----:B------:R-:W-:-:S04]  /*6b20*/  IMAD R91, R17, 0x5000, R144 ;  /* 0x00005000115b7824 */ /* 0x000fc800078e0290 */
[----:B------:R-:W-:Y:S02]  /*6b30*/  IMAD R89, R17, 0x5000, R88 ;  /* 0x0000500011597824 */ /* 0x000fe400078e0258 */
[----:B------:R-:W-:-:S03]  /*6b40*/  IMAD R88, R91, 0x2, R16 ;  /* 0x000000025b587824 */ /* 0x000fc600078e0210 */
[----:B------:R-:W-:-:S03]  /*6b50*/  LEA R92, R89, R16, 0x1 ;  /* 0x00000010595c7211 */ /* 0x000fc600078e08ff */
[----:B------:R-:W0:Y:S04]  /*6b60*/  LDS.128 R88, [R88+0x24400] ;  /* 0x0244000058587984 */ /* 0x000e280000000c00 */
[----:B------:R-:W2:Y:S01]  /*6b70*/  LDS.128 R92, [R92+0x24400] ;  /* 0x024400005c5c7984 */ /* 0x000ea20000000c00 */
[----:B------:R-:W-:Y:S05]  /*6b80*/  @P6 BRA `(.L_x_533) ;  /* 0x0000000400486947 */ /* 0x000fea0003800000 */
[--C-:B------:R-:W-:Y:S01]  /*6b90*/  SHF.R.U64 R44, R44, 0x10, R45.reuse ;  /* 0x000000102c2c7819 */ /* 0x100fe2000000122d */
[----:B------:R-:W-:Y:S01]  /*6ba0*/  HADD2.F32 R163, -RZ, R163.H0_H0 ;  /* 0x200000a3ffa37230 */ /* 0x000fe20000004100 */
[----:B------:R-:W-:Y:S01]  /*6bb0*/  SHF.R.U32.HI R161, RZ, 0x10, R45 ;  /* 0x00000010ffa17819 */ /* 0x000fe2000001162d */
[----:B0-----:R-:W-:Y:S01]  /*6bc0*/  HADD2.F32 R164, -RZ, R89.H0_H0 ;  /* 0x20000059ffa47230 */ /* 0x001fe20000004100 */
[--C-:B------:R-:W-:Y:S01]  /*6bd0*/  SHF.R.U64 R45, R52, 0x10, R53.reuse ;  /* 0x00000010342d7819 */ /* 0x100fe20000001235 */
[----:B--2---:R-:W-:Y:S01]  /*6be0*/  HADD2.F32 R165, -RZ, R93.H1_H1 ;  /* 0x3000005dffa57230 */ /* 0x004fe20000004100 */
[----:B------:R-:W-:Y:S01]  /*6bf0*/  SHF.R.U32.HI R52, RZ, 0x10, R53 ;  /* 0x00000010ff347819 */ /* 0x000fe20000011635 */
[----:B------:R-:W-:Y:S01]  /*6c00*/  HADD2.F32 R89, -RZ, R89.H1_H1 ;  /* 0x30000059ff597230 */ /* 0x000fe20000004100 */
[--C-:B------:R-:W-:Y:S01]  /*6c10*/  SHF.R.U64 R53, R54, 0x10, R55.reuse ;  /* 0x0000001036357819 */ /* 0x100fe20000001237 */
[----:B------:R-:W-:Y:S01]  /*6c20*/  HADD2.F32 R45, -RZ, R45.H0_H0 ;  /* 0x2000002dff2d7230 */ /* 0x000fe20000004100 */
[----:B------:R-:W-:Y:S01]  /*6c30*/  SHF.R.U32.HI R54, RZ, 0x10, R55 ;  /* 0x00000010ff367819 */ /* 0x000fe20000011637 */
[----:B------:R-:W-:Y:S01]  /*6c40*/  HADD2.F32 R55, -RZ, R162.H0_H0 ;  /* 0x200000a2ff377230 */ /* 0x000fe20000004100 */
[--C-:B------:R-:W-:Y:S01]  /*6c50*/  SHF.R.U64 R46, R46, 0x10, R47.reuse ;  /* 0x000000102e2e7819 */ /* 0x100fe2000000122f */
[----:B------:R-:W-:Y:S01]  /*6c60*/  HADD2.F32 R162, -RZ, R93.H0_H0 ;  /* 0x2000005dffa27230 */ /* 0x000fe20000004100 */
[----:B------:R-:W-:Y:S01]  /*6c70*/  SHF.R.U32.HI R47, RZ, 0x10, R47 ;  /* 0x00000010ff2f7819 */ /* 0x000fe2000001162f */
[----:B------:R-:W-:-:S02]  /*6c80*/  HADD2.F32 R52, -RZ, R52.H0_H0 ;  /* 0x20000034ff347230 */ /* 0x000fc40000004100 */
[----:B------:R-:W-:Y:S02]  /*6c90*/  HADD2.F32 R54, -RZ, R54.H0_H0 ;  /* 0x20000036ff367230 */ /* 0x000fe40000004100 */
[-C--:B------:R-:W-:Y:S01]  /*6ca0*/  FMUL.FTZ R93, R162, R55.reuse ;  /* 0x00000037a25d7220 */ /* 0x080fe20000410000 */
[C---:B------:R-:W-:Y:S01]  /*6cb0*/  FMUL.FTZ R55, R164.reuse, R55 ;  /* 0x00000037a4377220 */ /* 0x040fe20000410000 */
[-C--:B------:R-:W-:Y:S01]  /*6cc0*/  FMUL.FTZ R166, R165, R52.reuse ;  /* 0x00000034a5a67220 */ /* 0x080fe20000410000 */
[----:B------:R-:W-:Y:S01]  /*6cd0*/  FMUL.FTZ R52, R89, R52 ;  /* 0x0000003459347220 */ /* 0x000fe20000410000 */
[-C--:B------:R-:W-:Y:S01]  /*6ce0*/  FFMA.FTZ R93, R164, R163.reuse, -R93 ;  /* 0x000000a3a45d7223 */ /* 0x080fe2000001085d */
[----:B------:R-:W-:Y:S02]  /*6cf0*/  HADD2.F32 R164, -RZ, R161.H0_H0 ;  /* 0x200000a1ffa47230 */ /* 0x000fe40000004100 */
[----:B------:R-:W-:Y:S01]  /*6d00*/  FFMA.FTZ R55, R162, R163, R55 ;  /* 0x000000a3a2377223 */ /* 0x000fe20000010037 */
[----:B------:R-:W-:-:S02]  /*6d10*/  HADD2.F32 R162, -RZ, R95.H0_H0 ;  /* 0x2000005fffa27230 */ /* 0x000fc40000004100 */
[----:B------:R-:W-:Y:S02]  /*6d20*/  HADD2.F32 R95, -RZ, R95.H1_H1 ;  /* 0x3000005fff5f7230 */ /* 0x000fe40000004100 */
[-C--:B------:R-:W-:Y:S01]  /*6d30*/  FFMA.FTZ R166, R89, R164.reuse, -R166 ;  /* 0x000000a459a67223 */ /* 0x080fe200000108a6 */
[----:B------:R-:W-:Y:S01]  /*6d40*/  FFMA.FTZ R52, R165, R164, R52 ;  /* 0x000000a4a5347223 */ /* 0x000fe20000010034 */
[----:B------:R-:W-:Y:S02]  /*6d50*/  HADD2.F32 R89, -RZ, R168.H0_H0 ;  /* 0x200000a8ff597230 */ /* 0x000fe40000004100 */
[----:B------:R-:W-:Y:S02]  /*6d60*/  HADD2.F32 R164, -RZ, R91.H0_H0 ;  /* 0x2000005bffa47230 */ /* 0x000fe40000004100 */
[----:B------:R-:W-:Y:S01]  /*6d70*/  FMUL.FTZ R170, R95, R54 ;  /* 0x000000365faa7220 */ /* 0x000fe20000410000 */
[----:B------:R-:W-:Y:S02]  /*6d80*/  HADD2.F32 R168, -RZ, R47.H0_H0 ;  /* 0x2000002fffa87230 */ /* 0x000fe40000004100 */
[----:B------:R-:W-:Y:S01]  /*6d90*/  FMUL.FTZ R47, R162, R89 ;  /* 0x00000059a22f7220 */ /* 0x000fe20000410000 */
[----:B------:R-:W-:-:S02]  /*6da0*/  HADD2.F32 R161, -RZ, R167.H1_H1 ;  /* 0x300000a7ffa17230 */ /* 0x000fc40000004100 */
[----:B------:R-:W-:Y:S01]  /*6db0*/  FMUL.FTZ R89, R164, R89 ;  /* 0x00000059a4597220 */ /* 0x000fe20000410000 */
[----:B------:R-:W-:Y:S01]  /*6dc0*/  HADD2.F32 R91, -RZ, R91.H1_H1 ;  /* 0x3000005bff5b7230 */ /* 0x000fe20000004100 */
[----:B------:R-:W-:Y:S01]  /*6dd0*/  F2FP.F16.F32.PACK_AB R93, R166, R93 ;  /* 0x0000005da65d723e */ /* 0x000fe200000000ff */
[----:B------:R-:W-:Y:S02]  /*6de0*/  HADD2.F32 R163, -RZ, R44.H0_H0 ;  /* 0x2000002cffa37230 */ /* 0x000fe40000004100 */
[-C--:B------:R-:W-:Y:S01]  /*6df0*/  FFMA.FTZ R47, R164, R161.reuse, -R47 ;  /* 0x000000a1a42f7223 */ /* 0x080fe2000001082f */
[----:B------:R-:W-:Y:S01]  /*6e00*/  FFMA.FTZ R89, R162, R161, R89 ;  /* 0x000000a1a2597223 */ /* 0x000fe20000010059 */
[C---:B------:R-:W-:Y:S01]  /*6e10*/  FMUL.FTZ R54, R91.reuse, R54 ;  /* 0x000000365b367220 */ /* 0x040fe20000410000 */
[----:B------:R-:W-:Y:S01]  /*6e20*/  FFMA.FTZ R170, R91, R168, -R170 ;  /* 0x000000a85baa7223 */ /* 0x000fe200000108aa */
[----:B------:R-:W-:Y:S01]  /*6e30*/  HADD2.F32 R91, -RZ, R184.H0_H0 ;  /* 0x200000b8ff5b7230 */ /* 0x000fe20000004100 */
[----:B------:R-:W-:Y:S01]  /*6e40*/  F2FP.F16.F32.PACK_AB R52, R52, R55 ;  /* 0x000000373434723e */ /* 0x000fe200000000ff */
[----:B------:R-:W-:-:S02]  /*6e50*/  HADD2.F32 R164, -RZ, R92.H0_H0 ;  /* 0x2000005cffa47230 */ /* 0x000fc40000004100 */
[----:B------:R-:W-:Y:S01]  /*6e60*/  FFMA.FTZ R54, R95, R168, R54 ;  /* 0x000000a85f367223 */ /* 0x000fe20000010036 */
[----:B------:R-:W-:Y:S02]  /*6e70*/  HADD2.F32 R162, -RZ, R88.H0_H0 ;  /* 0x20000058ffa27230 */ /* 0x000fe40000004100 */
[----:B------:R-:W-:Y:S02]  /*6e80*/  HADD2.F32 R92, -RZ, R92.H1_H1 ;  /* 0x3000005cff5c7230 */ /* 0x000fe40000004100 */
[-C--:B------:R-:W-:Y:S01]  /*6e90*/  FMUL.FTZ R161, R164, R91.reuse ;  /* 0x0000005ba4a17220 */ /* 0x080fe20000410000 */
[--C-:B------:R-:W-:Y:S02]  /*6ea0*/  HADD2.F32 R95, -RZ, R183.reuse.H0_H0 ;  /* 0x200000b7ff5f7230 */ /* 0x100fe40000004100 */
[----:B------:R-:W-:Y:S01]  /*6eb0*/  FMUL.FTZ R165, R162, R91 ;  /* 0x0000005ba2a57220 */ /* 0x000fe20000410000 */
[----:B------:R-:W-:Y:S02]  /*6ec0*/  HADD2.F32 R88, -RZ, R88.H1_H1 ;  /* 0x30000058ff587230 */ /* 0x000fe40000004100 */
[----:B------:R-:W-:Y:S01]  /*6ed0*/  FMUL.FTZ R91, R92, R45 ;  /* 0x0000002d5c5b7220 */ /* 0x000fe20000410000 */
[----:B------:R-:W-:-:S02]  /*6ee0*/  HADD2.F32 R44, -RZ, R183.H1_H1 ;  /* 0x300000b7ff2c7230 */ /* 0x000fc40000004100 */
[-C--:B------:R-:W-:Y:S01]  /*6ef0*/  FFMA.FTZ R161, R162, R95.reuse, -R161 ;  /* 0x0000005fa2a17223 */ /* 0x080fe200000108a1 */
[----:B------:R-:W-:Y:S01]  /*6f00*/  FFMA.FTZ R165, R164, R95, R165 ;  /* 0x0000005fa4a57223 */ /* 0x000fe200000100a5 */
[C---:B------:R-:W-:Y:S01]  /*6f10*/  FMUL.FTZ R45, R88.reuse, R45 ;  /* 0x0000002d582d7220 */ /* 0x040fe20000410000 */
[-C--:B------:R-:W-:Y:S01]  /*6f20*/  FFMA.FTZ R88, R88, R163.reuse, -R91 ;  /* 0x000000a358587223 */ /* 0x080fe2000001085b */
[----:B------:R-:W-:Y:S02]  /*6f30*/  HADD2.F32 R95, -RZ, R94.H0_H0 ;  /* 0x2000005eff5f7230 */ /* 0x000fe40000004100 */
[----:B------:R-:W-:Y:S02]  /*6f40*/  HADD2.F32 R53, -RZ, R53.H0_H0 ;  /* 0x20000035ff357230 */ /* 0x000fe40000004100 */
[----:B------:R-:W-:Y:S01]  /*6f50*/  FFMA.FTZ R92, R92, R163, R45 ;  /* 0x000000a35c5c7223 */ /* 0x000fe2000001002d */
[----:B------:R-:W-:Y:S01]  /*6f60*/  HADD2.F32 R91, -RZ, R90.H0_H0 ;  /* 0x2000005aff5b7230 */ /* 0x000fe20000004100 */
[----:B------:R-:W-:Y:S01]  /*6f70*/  F2FP.F16.F32.PACK_AB R88, R88, R161 ;  /* 0x000000a15858723e */ /* 0x000fe200000000ff */
[----:B------:R-:W-:-:S02]  /*6f80*/  HADD2.F32 R94, -RZ, R94.H1_H1 ;  /* 0x3000005eff5e7230 */ /* 0x000fc40000004100 */
[----:B------:R-:W-:Y:S01]  /*6f90*/  HADD2.F32 R90, -RZ, R90.H1_H1 ;  /* 0x3000005aff5a7230 */ /* 0x000fe20000004100 */
[----:B------:R-:W-:Y:S01]  /*6fa0*/  F2FP.F16.F32.PACK_AB R92, R92, R165 ;  /* 0x000000a55c5c723e */ /* 0x000fe200000000ff */
[----:B------:R-:W-:Y:S02]  /*6fb0*/  HADD2.F32 R45, -RZ, R167.H0_H0 ;  /* 0x200000a7ff2d7230 */ /* 0x000fe40000004100 */
[-C--:B------:R-:W-:Y:S01]  /*6fc0*/  FMUL.FTZ R167, R94, R53.reuse ;  /* 0x000000355ea77220 */ /* 0x080fe20000410000 */
[----:B------:R-:W-:Y:S02]  /*6fd0*/  HADD2.F32 R163, -RZ, R46.H0_H0 ;  /* 0x2000002effa37230 */ /* 0x000fe40000004100 */
[-C--:B------:R-:W-:Y:S01]  /*6fe0*/  FMUL.FTZ R46, R95, R44.reuse ;  /* 0x0000002c5f2e7220 */ /* 0x080fe20000410000 */
[C---:B------:R-:W-:Y:S01]  /*6ff0*/  FMUL.FTZ R44, R91.reuse, R44 ;  /* 0x0000002c5b2c7220 */ /* 0x040fe20000410000 */
[C---:B------:R-:W-:Y:S02]  /*7000*/  FMUL.FTZ R53, R90.reuse, R53 ;  /* 0x000000355a357220 */ /* 0x040fe40000410000 */
[-C--:B------:R-:W-:Y:S01]  /*7010*/  FFMA.FTZ R46, R91, R45.reuse, -R46 ;  /* 0x0000002d5b2e7223 */ /* 0x080fe2000001082e */
[----:B------:R-:W-:Y:S01]  /*7020*/  FFMA.FTZ R44, R95, R45, R44 ;  /* 0x0000002d5f2c7223 */ /* 0x000fe2000001002c */
[-C--:B------:R-:W-:Y:S01]  /*7030*/  FFMA.FTZ R167, R90, R163.reuse, -R167 ;  /* 0x000000a35aa77223 */ /* 0x080fe200000108a7 */
[----:B------:R-:W-:Y:S01]  /*7040*/  FFMA.FTZ R53, R94, R163, R53 ;  /* 0x000000a35e357223 */ /* 0x000fe20000010035 */
[----:B------:R-:W-:Y:S01]  /*7050*/  F2FP.F16.F32.PACK_AB R95, R54, R89 ;  /* 0x00000059365f723e */ /* 0x000fe200000000ff */
[----:B------:R-:W-:Y:S01]  /*7060*/  IMAD.MOV.U32 R89, RZ, RZ, R93 ;  /* 0x000000ffff597224 */ /* 0x000fe200078e005d */
[----:B------:R-:W-:-:S02]  /*7070*/  F2FP.F16.F32.PACK_AB R91, R170, R47 ;  /* 0x0000002faa5b723e */ /* 0x000fc400000000ff */
[----:B------:R-:W-:Y:S02]  /*7080*/  F2FP.F16.F32.PACK_AB R90, R167, R46 ;  /* 0x0000002ea75a723e */ /* 0x000fe400000000ff */
[----:B------:R-:W-:Y:S02]  /*7090*/  F2FP.F16.F32.PACK_AB R94, R53, R44 ;  /* 0x0000002c355e723e */ /* 0x000fe400000000ff */
[----:B------:R-:W-:-:S07]  /*70a0*/  MOV R93, R52 ;  /* 0x00000034005d7202 */ /* 0x000fce0000000f00 */
.L_x_533:
[----:B------:R-:W-:Y:S05]  /*70b0*/  BSYNC B3 ;  /* 0x0000000000037941 */ /* 0x000fea0003800000 */
.L_x_532:
[----:B------:R-:W-:Y:S02]  /*70c0*/  ULDC.64 UR4, c[0x0][0x208] ;  /* 0x0000820000047ab9 */ /* 0x000fe40000000a00 */
[----:B0-----:R0:W-:Y:S04]  /*70d0*/  STG.E.128 desc[UR4][R136.64], R88 ;  /* 0x0000005888007986 */ /* 0x0011e8000c101d04 */
[----:B--2---:R0:W-:Y:S02]  /*70e0*/  @!P5 STG.E.128 desc[UR4][R138.64], R92 ;  /* 0x0000005c8a00d986 */ /* 0x0041e4000c101d04 */
.L_x_531:
[----:B------:R-:W-:Y:S05]  /*70f0*/  BSYNC B2 ;  /* 0x0000000000027941 */ /* 0x000fea0003800000 */
.L_x_530:
[----:B------:R-:W-:-:S13]  /*7100*/  ISETP.NE.AND P5, PT, R10, RZ, PT ;  /* 0x000000ff0a00720c */ /* 0x000fda0003fa5270 */
[----:B------:R-:W-:Y:S05]  /*7110*/  @!P5 BRA `(.L_x_529) ;  /* 0x0000000400dcd947 */ /* 0x000fea0003800000 */
        /* <DEDUP_REMOVED lines=13> */
[CC--:B0-----:R-:W-:Y:S02]  /*71f0*/  LEA R88, P6, R47.reuse, R118.reuse, 0x1 ;  /* 0x000000762f587211 */ /* 0x0c1fe400078c08ff */
[----:B------:R-:W-:Y:S02]  /*7200*/  ISETP.NE.AND P0, PT, R52, RZ, PT ;  /* 0x000000ff3400720c */ /* 0x000fe40003f05270 */
[----:B------:R-:W-:Y:S02]  /*7210*/  LEA.HI.X R89, R47, R119, R46, 0x1, P6 ;  /* 0x000000772f597211 */ /* 0x000fe400030f0c2e */
[----:B------:R-:W-:Y:S02]  /*7220*/  SHF.R.S32.HI R47, RZ, 0x1f, R44 ;  /* 0x0000001fff2f7819 */ /* 0x000fe4000001142c */
[----:B------:R-:W-:-:S02]  /*7230*/  @!P5 LEA R90, P6, R134, R118, 0x1 ;  /* 0x00000076865ad211 */ /* 0x000fc400078c08ff */
[----:B------:R-:W-:Y:S02]  /*7240*/  LEA.HI R47, R47, R44, RZ, 0x3 ;  /* 0x0000002c2f2f7211 */ /* 0x000fe400078f18ff */
[----:B------:R-:W-:Y:S02]  /*7250*/  LOP3.LUT R44, R232, 0x38, R45, 0xf8, !PT ;  /* 0x00000038e82c7812 */ /* 0x000fe400078ef82d */
[----:B------:R-:W-:Y:S02]  /*7260*/  SHF.R.S32.HI R47, RZ, 0x3, R47 ;  /* 0x00000003ff2f7819 */ /* 0x000fe4000001142f */
[----:B------:R-:W-:Y:S02]  /*7270*/  LOP3.LUT R44, R44, R233, RZ, 0x3c, !PT ;  /* 0x000000e92c2c7212 */ /* 0x000fe400078e3cff */
[----:B------:R-:W-:Y:S01]  /*7280*/  @!P5 LEA.HI.X R91, R134, R119, R160, 0x1, P6 ;  /* 0x00000077865bd211 */ /* 0x000fe200030f0ca0 */
[----:B------:R-:W-:Y:S01]  /*7290*/  IMAD R47, R47, 0x1400, R234 ;  /* 0x000014002f2f7824 */ /* 0x000fe200078e02ea */
[----:B------:R-:W-:-:S04]  /*72a0*/  ISETP.GE.AND P6, PT, R213, R116, PT ;  /* 0x00000074d500720c */ /* 0x000fc80003fc6270 */
        /* <DEDUP_REMOVED lines=9> */
[--C-:B--2---:R-:W-:Y:S01]  /*7340*/  HADD2.F32 R94, -RZ, R53.reuse.H0_H0 ;  /* 0x20000035ff5e7230 */ /* 0x104fe20000004100 */
[----:B------:R-:W-:Y:S01]  /*7350*/  SHF.R.U32.HI R92, RZ, 0x10, R41 ;  /* 0x00000010ff5c7819 */ /* 0x000fe20000011629 */
[----:B------:R-:W-:Y:S01]  /*7360*/  HADD2.F32 R53, -RZ, R53.H1_H1 ;  /* 0x30000035ff357230 */ /* 0x000fe20000004100 */
[--C-:B------:R-:W-:Y:S01]  /*7370*/  SHF.R.U64 R41, R48, 0x10, R49.reuse ;  /* 0x0000001030297819 */ /* 0x100fe20000001231 */
[--C-:B0-----:R-:W-:Y:S01]  /*7380*/  HADD2.F32 R134, -RZ, R45.reuse.H0_H0 ;  /* 0x2000002dff867230 */ /* 0x101fe20000004100 */
[----:B------:R-:W-:Y:S01]  /*7390*/  SHF.R.U32.HI R48, RZ, 0x10, R49 ;  /* 0x00000010ff307819 */ /* 0x000fe20000011631 */
[----:B------:R-:W-:Y:S01]  /*73a0*/  HADD2.F32 R45, -RZ, R45.H1_H1 ;  /* 0x3000002dff2d7230 */ /* 0x000fe20000004100 */
[--C-:B------:R-:W-:Y:S01]  /*73b0*/  SHF.R.U64 R49, R50, 0x10, R51.reuse ;  /* 0x0000001032317819 */ /* 0x100fe20000001233 */
[----:B------:R-:W-:Y:S01]  /*73c0*/  HADD2.F32 R92, -RZ, R92.H0_H0 ;  /* 0x2000005cff5c7230 */ /* 0x000fe20000004100 */
[----:B------:R-:W-:Y:S01]  /*73d0*/  SHF.R.U32.HI R50, RZ, 0x10, R51 ;  /* 0x00000010ff327819 */ /* 0x000fe20000011633 */
[----:B------:R-:W-:Y:S01]  /*73e0*/  HADD2.F32 R48, -RZ, R48.H0_H0 ;  /* 0x20000030ff307230 */ /* 0x000fe20000004100 */
[--C-:B------:R-:W-:Y:S01]  /*73f0*/  SHF.R.U64 R42, R42, 0x10, R43.reuse ;  /* 0x000000102a2a7819 */ /* 0x100fe2000000122b */
[--C-:B------:R-:W-:Y:S01]  /*7400*/  HADD2.F32 R51, -RZ, R182.reuse.H1_H1 ;  /* 0x300000b6ff337230 */ /* 0x100fe20000004100 */
[----:B------:R-:W-:Y:S01]  /*7410*/  SHF.R.U32.HI R43, RZ, 0x10, R43 ;  /* 0x00000010ff2b7819 */ /* 0x000fe2000001162b */
[----:B------:R-:W-:-:S02]  /*7420*/  HADD2.F32 R93, -RZ, R182.H0_H0 ;  /* 0x200000b6ff5d7230 */ /* 0x000fc40000004100 */
[-C--:B------:R-:W-:Y:S01]  /*7430*/  FMUL.FTZ R136, R53, R48.reuse ;  /* 0x0000003035887220 */ /* 0x080fe20000410000 */
[C---:B------:R-:W-:Y:S01]  /*7440*/  FMUL.FTZ R48, R45.reuse, R48 ;  /* 0x000000302d307220 */ /* 0x040fe20000410000 */
[-C--:B------:R-:W-:Y:S01]  /*7450*/  FMUL.FTZ R95, R94, R51.reuse ;  /* 0x000000335e5f7220 */ /* 0x080fe20000410000 */
[----:B------:R-:W-:Y:S01]  /*7460*/  FMUL.FTZ R51, R134, R51 ;  /* 0x0000003386337220 */ /* 0x000fe20000410000 */
[-C--:B------:R-:W-:Y:S01]  /*7470*/  FFMA.FTZ R136, R45, R92.reuse, -R136 ;  /* 0x0000005c2d887223 */ /* 0x080fe20000010888 */
[----:B------:R-:W-:Y:S01]  /*7480*/  FFMA.FTZ R48, R53, R92, R48 ;  /* 0x0000005c35307223 */ /* 0x000fe20000010030 */
[----:B------:R-:W-:Y:S02]  /*7490*/  HADD2.F32 R45, -RZ, R181.H0_H0 ;  /* 0x200000b5ff2d7230 */ /* 0x000fe40000004100 */
[-C--:B------:R-:W-:Y:S01]  /*74a0*/  FFMA.FTZ R51, R94, R93.reuse, R51 ;  /* 0x0000005d5e337223 */ /* 0x080fe20000010033 */
[--C-:B------:R-:W-:Y:S02]  /*74b0*/  HADD2.F32 R92, -RZ, R55.reuse.H0_H0 ;  /* 0x20000037ff5c7230 */ /* 0x100fe40000004100 */
[----:B------:R-:W-:Y:S01]  /*74c0*/  FFMA.FTZ R95, R134, R93, -R95 ;  /* 0x0000005d865f7223 */ /* 0x000fe2000001085f */
[----:B------:R-:W-:-:S02]  /*74d0*/  HADD2.F32 R55, -RZ, R55.H1_H1 ;  /* 0x30000037ff377230 */ /* 0x000fc40000004100 */
[----:B------:R-:W-:Y:S02]  /*74e0*/  HADD2.F32 R94, -RZ, R47.H0_H0 ;  /* 0x2000002fff5e7230 */ /* 0x000fe40000004100 */
[----:B------:R-:W-:Y:S01]  /*74f0*/  HADD2.F32 R50, -RZ, R50.H0_H0 ;  /* 0x20000032ff327230 */ /* 0x000fe20000004100 */
[----:B------:R-:W-:Y:S01]  /*7500*/  F2FP.F16.F32.PACK_AB R95, R136, R95 ;  /* 0x0000005f885f723e */ /* 0x000fe200000000ff */
[----:B------:R-:W-:Y:S02]  /*7510*/  HADD2.F32 R134, -RZ, R43.H0_H0 ;  /* 0x2000002bff867230 */ /* 0x000fe40000004100 */
[-C--:B------:R-:W-:Y:S01]  /*7520*/  FMUL.FTZ R43, R92, R45.reuse ;  /* 0x0000002d5c2b7220 */ /* 0x080fe20000410000 */
[----:B------:R-:W-:Y:S02]  /*7530*/  HADD2.F32 R53, -RZ, R181.H1_H1 ;  /* 0x300000b5ff357230 */ /* 0x000fe40000004100 */
[----:B------:R-:W-:Y:S01]  /*7540*/  FMUL.FTZ R45, R94, R45 ;  /* 0x0000002d5e2d7220 */ /* 0x000fe20000410000 */
[----:B------:R-:W-:-:S02]  /*7550*/  HADD2.F32 R47, -RZ, R47.H1_H1 ;  /* 0x3000002fff2f7230 */ /* 0x000fc40000004100 */
[-C--:B------:R-:W-:Y:S01]  /*7560*/  FMUL.FTZ R138, R55, R50.reuse ;  /* 0x00000032378a7220 */ /* 0x080fe20000410000 */
[----:B------:R-:W-:Y:S02]  /*7570*/  HADD2.F32 R41, -RZ, R41.H0_H0 ;  /* 0x20000029ff297230 */ /* 0x000fe40000004100 */
[-C--:B------:R-:W-:Y:S01]  /*7580*/  FFMA.FTZ R43, R94, R53.reuse, -R43 ;  /* 0x000000355e2b7223 */ /* 0x080fe2000001082b */
[----:B------:R-:W-:Y:S01]  /*7590*/  FFMA.FTZ R45, R92, R53, R45 ;  /* 0x000000355c2d7223 */ /* 0x000fe2000001002d */
[C---:B------:R-:W-:Y:S01]  /*75a0*/  FMUL.FTZ R50, R47.reuse, R50 ;  /* 0x000000322f327220 */ /* 0x040fe20000410000 */
[-C--:B------:R-:W-:Y:S01]  /*75b0*/  FFMA.FTZ R138, R47, R134.reuse, -R138 ;  /* 0x000000862f8a7223 */ /* 0x080fe2000001088a */
[----:B------:R-:W-:Y:S02]  /*75c0*/  HADD2.F32 R47, -RZ, R179.H0_H0 ;  /* 0x200000b3ff2f7230 */ /* 0x000fe40000004100 */
[----:B------:R-:W-:Y:S02]  /*75d0*/  HADD2.F32 R94, -RZ, R52.H0_H0 ;  /* 0x20000034ff5e7230 */ /* 0x000fe40000004100 */
[----:B------:R-:W-:Y:S01]  /*75e0*/  FFMA.FTZ R50, R55, R134, R50 ;  /* 0x0000008637327223 */ /* 0x000fe20000010032 */
[----:B------:R-:W-:-:S02]  /*75f0*/  HADD2.F32 R92, -RZ, R44.H0_H0 ;  /* 0x2000002cff5c7230 */ /* 0x000fc40000004100 */
[----:B------:R-:W-:Y:S02]  /*7600*/  HADD2.F32 R52, -RZ, R52.H1_H1 ;  /* 0x30000034ff347230 */ /* 0x000fe40000004100 */
[-C--:B------:R-:W-:Y:S01]  /*7610*/  FMUL.FTZ R55, R94, R47.reuse ;  /* 0x0000002f5e377220 */ /* 0x080fe20000410000 */
[----:B------:R-:W-:Y:S02]  /*7620*/  HADD2.F32 R53, -RZ, R179.H1_H1 ;  /* 0x300000b3ff357230 */ /* 0x000fe40000004100 */
[----:B------:R-:W-:Y:S01]  /*7630*/  FMUL.FTZ R135, R92, R47 ;  /* 0x0000002f5c877220 */ /* 0x000fe20000410000 */
[----:B------:R-:W-:Y:S02]  /*7640*/  HADD2.F32 R44, -RZ, R44.H1_H1 ;  /* 0x3000002cff2c7230 */ /* 0x000fe40000004100 */
[----:B------:R-:W-:Y:S01]  /*7650*/  FMUL.FTZ R47, R52, R41 ;  /* 0x00000029342f7220 */ /* 0x000fe20000410000 */
[----:B------:R-:W-:Y:S02]  /*7660*/  HADD2.F32 R93, -RZ, R40.H0_H0 ;  /* 0x20000028ff5d7230 */ /* 0x000fe40000004100 */
[-C--:B------:R-:W-:Y:S01]  /*7670*/  FFMA.FTZ R55, R92, R53.reuse, -R55 ;  /* 0x000000355c377223 */ /* 0x080fe20000010837 */
[----:B------:R-:W-:Y:S01]  /*7680*/  FFMA.FTZ R135, R94, R53, R135 ;  /* 0x000000355e877223 */ /* 0x000fe20000010087 */
[----:B------:R-:W-:Y:S01]  /*7690*/  FMUL.FTZ R41, R44, R41 ;  /* 0x000000292c297220 */ /* 0x000fe20000410000 */
[----:B------:R-:W-:-:S02]  /*76a0*/  HADD2.F32 R53, -RZ, R54.H0_H0 ;  /* 0x20000036ff357230 */ /* 0x000fc40000004100 */
[-C--:B------:R-:W-:Y:S01]  /*76b0*/  FFMA.FTZ R44, R44, R93.reuse, -R47 ;  /* 0x0000005d2c2c7223 */ /* 0x080fe2000001082f */
[----:B------:R-:W-:Y:S02]  /*76c0*/  HADD2.F32 R40, -RZ, R178.H0_H0 ;  /* 0x200000b2ff287230 */ /* 0x000fe40000004100 */
[----:B------:R-:W-:Y:S01]  /*76d0*/  FFMA.FTZ R52, R52, R93, R41 ;  /* 0x0000005d34347223 */ /* 0x000fe20000010029 */
[----:B------:R-:W-:Y:S01]  /*76e0*/  HADD2.F32 R49, -RZ, R49.H0_H0 ;  /* 0x20000031ff317230 */ /* 0x000fe20000004100 */
[----:B------:R-:W-:Y:S01]  /*76f0*/  F2FP.F16.F32.PACK_AB R50, R50, R45 ;  /* 0x0000002d3232723e */ /* 0x000fe200000000ff */
[----:B------:R-:W-:Y:S01]  /*7700*/  HADD2.F32 R47, -RZ, R46.H0_H0 ;  /* 0x2000002eff2f7230 */ /* 0x000fe20000004100 */
[----:B------:R-:W-:Y:S01]  /*7710*/  F2FP.F16.F32.PACK_AB R44, R44, R55 ;  /* 0x000000372c2c723e */ /* 0x000fe200000000ff */
[----:B------:R-:W-:Y:S01]  /*7720*/  HADD2.F32 R54, -RZ, R54.H1_H1 ;  /* 0x30000036ff367230 */ /* 0x000fe20000004100 */
[----:B------:R-:W-:Y:S01]  /*7730*/  F2FP.F16.F32.PACK_AB R52, R52, R135 ;  /* 0x000000873434723e */ /* 0x000fe200000000ff */
[----:B------:R-:W-:Y:S01]  /*7740*/  HADD2.F32 R46, -RZ, R46.H1_H1 ;  /* 0x3000002eff2e7230 */ /* 0x000fe20000004100 */
[----:B------:R-:W-:Y:S01]  /*7750*/  MOV R55, R50 ;  /* 0x0000003200377202 */ /* 0x000fe20000000f00 */
[----:B------:R-:W-:-:S02]  /*7760*/  HADD2.F32 R93, -RZ, R42.H0_H0 ;  /* 0x2000002aff5d7230 */ /* 0x000fc40000004100 */
[-C--:B------:R-:W-:Y:S01]  /*7770*/  FMUL.FTZ R42, R53, R40.reuse ;  /* 0x00000028352a7220 */ /* 0x080fe20000410000 */
[----:B------:R-:W-:Y:S02]  /*7780*/  HADD2.F32 R41, -RZ, R178.H1_H1 ;  /* 0x300000b2ff297230 */ /* 0x000fe40000004100 */
[-C--:B------:R-:W-:Y:S01]  /*7790*/  FMUL.FTZ R137, R54, R49.reuse ;  /* 0x0000003136897220 */ /* 0x080fe20000410000 */
[C---:B------:R-:W-:Y:S01]  /*77a0*/  FMUL.FTZ R40, R47.reuse, R40 ;  /* 0x000000282f287220 */ /* 0x040fe20000410000 */
[C---:B------:R-:W-:Y:S01]  /*77b0*/  FMUL.FTZ R49, R46.reuse, R49 ;  /* 0x000000312e317220 */ /* 0x040fe20000410000 */
[----:B------:R-:W-:Y:S02]  /*77c0*/  IMAD.MOV.U32 R45, RZ, RZ, R95 ;  /* 0x000000ffff2d7224 */ /* 0x000fe400078e005f */
        /* <DEDUP_REMOVED lines=8> */
.L_x_535:
[----:B------:R-:W-:Y:S05]  /*7850*/  BSYNC B2 ;  /* 0x0000000000027941 */ /* 0x000fea0003800000 */
.L_x_534:
[----:B------:R-:W-:Y:S02]  /*7860*/  ULDC.64 UR4, c[0x0][0x208] ;  /* 0x0000820000047ab9 */ /* 0x000fe40000000a00 */
[----:B0-----:R3:W-:Y:S04]  /*7870*/  STG.E.128 desc[UR4][R88.64], R44 ;  /* 0x0000002c58007986 */ /* 0x0017e8000c101d04 */
[----:B--2---:R3:W-:Y:S02]  /*7880*/  @!P5 STG.E.128 desc[UR4][R90.64], R52 ;  /* 0x000000345a00d986 */ /* 0x0047e4000c101d04 */
.L_x_529:
[----:B------:R-:W-:Y:S05]  /*7890*/  BSYNC B1 ;  /* 0x0000000000017941 */ /* 0x000fea0003800000 */
.L_x_528:
[----:B------:R-:W-:Y:S04]  /*78a0*/  BSSY B1, `(.L_x_536) ;  /* 0x00000f9000017945 */ /* 0x000fe80003800000 */
[----:B------:R-:W-:Y:S05]  /*78b0*/  @P3 BRA `(.L_x_537) ;  /* 0x0000000c00dc3947 */ /* 0x000fea0003800000 */
[----:B------:R-:W4:Y:S01]  /*78c0*/  LDL R40, [R1+0x58] ;  /* 0x0000580001287983 */ /* 0x000f220000100800 */
[----:B------:R-:W-:Y:S01]  /*78d0*/  ISETP.NE.AND P3, PT, R26, RZ, PT ;  /* 0x000000ff1a00720c */ /* 0x000fe20003f65270 */
[-C--:B--2---:R-:W-:Y:S01]  /*78e0*/  IMAD.WIDE.U32 R48, R217, R122.reuse, R124 ;  /* 0x0000007ad9307225 */ /* 0x084fe200078e007c */
[----:B------:R-:W-:Y:S03]  /*78f0*/  BSSY B2, `(.L_x_538) ;  /* 0x000007a000027945 */ /* 0x000fe60003800000 */
[----:B----4-:R-:W-:-:S04]  /*7900*/  IMAD R40, R40, R122, RZ ;  /* 0x0000007a28287224 */ /* 0x010fc800078e02ff */
[----:B------:R-:W-:-:S04]  /*7910*/  IMAD R41, R217, R123, R40 ;  /* 0x0000007bd9297224 */ /* 0x000fc800078e0228 */
[----:B---3--:R-:W-:Y:S01]  /*7920*/  IMAD.IADD R54, R49, 0x1, R41 ;  /* 0x0000000131367824 */ /* 0x008fe200078e0229 */
[----:B------:R-:W-:Y:S06]  /*7930*/  @!P3 BRA `(.L_x_539) ;  /* 0x0000000400d4b947 */ /* 0x000fec0003800000 */
[----:B------:R-:W-:Y:S01]  /*7940*/  SEL R40, R120, R146, !P0 ;  /* 0x0000009278287207 */ /* 0x000fe20004000000 */
[----:B------:R-:W-:Y:S01]  /*7950*/  BSSY B3, `(.L_x_540) ;  /* 0x0000070000037945 */ /* 0x000fe20003800000 */
[----:B------:R-:W-:Y:S02]  /*7960*/  IADD3 R42, P3, P5, R38, R48, R13 ;  /* 0x00000030262a7210 */ /* 0x000fe40007d7e00d */
[----:B------:R-:W-:Y:S02]  /*7970*/  SHF.R.S32.HI R41, RZ, 0x1f, R40 ;  /* 0x0000001fff297819 */ /* 0x000fe40000011428 */
[----:B------:R-:W-:Y:S02]  /*7980*/  IADD3.X R43, R37, R54, R7, P3, P5 ;  /* 0x00000036252b7210 */ /* 0x000fe40001fea407 */
[----:B------:R-:W-:-:S04]  /*7990*/  LEA.HI R41, R41, R40, RZ, 0x4 ;  /* 0x0000002829297211 */ /* 0x000fc800078f20ff */
[----:B------:R-:W-:-:S04]  /*79a0*/  LEA.HI.SX32 R44, R41, R14, 0x1c ;  /* 0x0000000e292c7211 */ /* 0x000fc800078fe2ff */
[----:B------:R-:W-:Y:S02]  /*79b0*/  SHF.L.U32 R45, R44, 0x3, RZ ;  /* 0x000000032c2d7819 */ /* 0x000fe400000006ff */
[----:B------:R-:W-:Y:S02]  /*79c0*/  SHF.R.S32.HI R47, RZ, 0x1f, R44 ;  /* 0x0000001fff2f7819 */ /* 0x000fe4000001142c */
[----:B------:R-:W-:Y:S02]  /*79d0*/  ISETP.GE.AND P3, PT, R45, R145, PT ;  /* 0x000000912d00720c */ /* 0x000fe40003f66270 */
[----:B------:R-:W-:-:S04]  /*79e0*/  LEA.HI R47, R47, R44, RZ, 0x3 ;  /* 0x0000002c2f2f7211 */ /* 0x000fc800078f18ff */
[----:B------:R-:W-:-:S05]  /*79f0*/  SHF.R.S32.HI R44, RZ, 0x3, R47 ;  /* 0x00000003ff2c7819 */ /* 0x000fca000001142f */
[----:B------:R-:W-:Y:S02]  /*7a00*/  IMAD R44, R44, 0x1400, R231 ;  /* 0x000014002c2c7824 */ /* 0x000fe400078e02e7 */
[--C-:B------:R-:W-:Y:S02]  /*7a10*/  @!P3 SHF.R.S32.HI R41, RZ, 0x1f, R45.reuse ;  /* 0x0000001fff29b819 */ /* 0x100fe4000001142d */
[--C-:B------:R-:W-:Y:S02]  /*7a20*/  @!P3 IADD3 R40, P5, P6, R38, R48, R45.reuse ;  /* 0x000000302628b210 */ /* 0x100fe40007ebe02d */
[----:B------:R-:W-:Y:S02]  /*7a30*/  LOP3.LUT R45, R227, 0x38, R45, 0xf8, !PT ;  /* 0x00000038e32d7812 */ /* 0x000fe400078ef82d */
[----:B------:R-:W-:Y:S02]  /*7a40*/  @!P3 IADD3.X R41, R37, R54, R41, P5, P6 ;  /* 0x000000362529b210 */ /* 0x000fe40002fec429 */
[----:B------:R-:W-:-:S02]  /*7a50*/  LOP3.LUT R45, R45, R230, RZ, 0x3c, !PT ;  /* 0x000000e62d2d7212 */ /* 0x000fc400078e3cff */
[----:B------:R-:W-:-:S03]  /*7a60*/  LEA R50, P5, R42, R118, 0x1 ;  /* 0x000000762a327211 */ /* 0x000fc600078a08ff */
[----:B------:R-:W-:Y:S01]  /*7a70*/  IMAD.IADD R44, R44, 0x1, R45 ;  /* 0x000000012c2c7824 */ /* 0x000fe200078e022d */
[----:B------:R-:W-:Y:S01]  /*7a80*/  LEA.HI.X R51, R42, R119, R43, 0x1, P5 ;  /* 0x000000772a337211 */ /* 0x000fe200028f0c2b */
[C---:B------:R-:W-:Y:S01]  /*7a90*/  IMAD R45, R17.reuse, 0x5000, R142 ;  /* 0x00005000112d7824 */ /* 0x040fe200078e028e */
[----:B------:R-:W-:Y:S01]  /*7aa0*/  @!P3 LEA R52, P5, R40, R118, 0x1 ;  /* 0x000000762834b211 */ /* 0x000fe200078a08ff */
[----:B------:R-:W-:-:S03]  /*7ab0*/  IMAD R47, R17, 0x5000, R44 ;  /* 0x00005000112f7824 */ /* 0x000fc600078e022c */
[----:B------:R-:W-:Y:S01]  /*7ac0*/  LEA R42, R45, R16, 0x1 ;  /* 0x000000102d2a7211 */ /* 0x000fe200078e08ff */
[----:B------:R-:W-:Y:S01]  /*7ad0*/  IMAD R47, R47, 0x2, R16 ;  /* 0x000000022f2f7824 */ /* 0x000fe200078e0210 */
[----:B------:R-:W-:Y:S02]  /*7ae0*/  @!P3 LEA.HI.X R53, R40, R119, R41, 0x1, P5 ;  /* 0x000000772835b211 */ /* 0x000fe400028f0c29 */
[----:B------:R-:W-:Y:S02]  /*7af0*/  ISETP.GE.AND P5, PT, R212, R116, PT ;  /* 0x00000074d400720c */ /* 0x000fe40003fa6270 */
[----:B------:R-:W2:Y:S04]  /*7b00*/  LDS.128 R40, [R42+0x24400] ;  /* 0x024400002a287984 */ /* 0x000ea80000000c00 */
[----:B------:R-:W3:Y:S07]  /*7b10*/  LDS.128 R44, [R47+0x24400] ;  /* 0x024400002f2c7984 */ /* 0x000eee0000000c00 */
[----:B------:R-:W-:Y:S05]  /*7b20*/  @P5 BRA `(.L_x_541) ;  /* 0x0000000400485947 */ /* 0x000fea0003800000 */
[----:B------:R-:W-:Y:S01]  /*7b30*/  SHF.R.U64 R55, R60, 0x10, R61 ;  /* 0x000000103c377819 */ /* 0x000fe2000000123d */
[----:B0-----:R-:W-:Y:S01]  /*7b40*/  HADD2.F32 R88, -RZ, R177.H1_H1 ;  /* 0x300000b1ff587230 */ /* 0x001fe20000004100 */
[--C-:B------:R-:W-:Y:S01]  /*7b50*/  SHF.R.U64 R60, R68, 0x10, R69.reuse ;  /* 0x00000010443c7819 */ /* 0x100fe20000001245 */
[--C-:B---3--:R-:W-:Y:S01]  /*7b60*/  HADD2.F32 R89, -RZ, R45.reuse.H0_H0 ;  /* 0x2000002dff597230 */ /* 0x108fe20000004100 */
[----:B------:R-:W-:Y:S01]  /*7b70*/  SHF.R.U32.HI R68, RZ, 0x10, R69 ;  /* 0x00000010ff447819 */ /* 0x000fe20000011645 */
[----:B------:R-:W-:Y:S01]  /*7b80*/  HADD2.F32 R90, -RZ, R45.H1_H1 ;  /* 0x3000002dff5a7230 */ /* 0x000fe20000004100 */
[----:B------:R-:W-:Y:S01]  /*7b90*/  SHF.R.U32.HI R61, RZ, 0x10, R61 ;  /* 0x00000010ff3d7819 */ /* 0x000fe2000001163d */
[--C-:B--2---:R-:W-:Y:S01]  /*7ba0*/  HADD2.F32 R45, -RZ, R41.reuse.H0_H0 ;  /* 0x20000029ff2d7230 */ /* 0x104fe20000004100 */
[--C-:B------:R-:W-:Y:S01]  /*7bb0*/  SHF.R.U64 R69, R70, 0x10, R71.reuse ;  /* 0x0000001046457819 */ /* 0x100fe20000001247 */
[----:B------:R-:W-:Y:S01]  /*7bc0*/  HADD2.F32 R91, -RZ, R68.H0_H0 ;  /* 0x20000044ff5b7230 */ /* 0x000fe20000004100 */
[----:B------:R-:W-:Y:S01]  /*7bd0*/  SHF.R.U32.HI R70, RZ, 0x10, R71 ;  /* 0x00000010ff467819 */ /* 0x000fe20000011647 */
[----:B------:R-:W-:-:S02]  /*7be0*/  HADD2.F32 R68, -RZ, R41.H1_H1 ;  /* 0x30000029ff447230 */ /* 0x000fc40000004100 */
[-C--:B------:R-:W-:Y:S01]  /*7bf0*/  FMUL.FTZ R92, R89, R88.reuse ;  /* 0x00000058595c7220 */ /* 0x080fe20000410000 */
[----:B------:R-:W-:Y:S02]  /*7c00*/  HADD2.F32 R71, -RZ, R175.H1_H1 ;  /* 0x300000afff477230 */ /* 0x000fe40000004100 */
[C---:B------:R-:W-:Y:S01]  /*7c10*/  FMUL.FTZ R88, R45.reuse, R88 ;  /* 0x000000582d587220 */ /* 0x040fe20000410000 */
[----:B------:R-:W-:Y:S02]  /*7c20*/  HADD2.F32 R61, -RZ, R61.H0_H0 ;  /* 0x2000003dff3d7230 */ /* 0x000fe40000004100 */
[-C--:B------:R-:W-:Y:S01]  /*7c30*/  FMUL.FTZ R41, R90, R91.reuse ;  /* 0x0000005b5a297220 */ /* 0x080fe20000410000 */
[C---:B------:R-:W-:Y:S01]  /*7c40*/  FMUL.FTZ R91, R68.reuse, R91 ;  /* 0x0000005b445b7220 */ /* 0x040fe20000410000 */
[-C--:B------:R-:W-:Y:S01]  /*7c50*/  FFMA.FTZ R92, R45, R71.reuse, -R92 ;  /* 0x000000472d5c7223 */ /* 0x080fe2000001085c */
[----:B------:R-:W-:Y:S01]  /*7c60*/  FFMA.FTZ R88, R89, R71, R88 ;  /* 0x0000004759587223 */ /* 0x000fe20000010058 */
[-C--:B------:R-:W-:Y:S01]  /*7c70*/  FFMA.FTZ R41, R68, R61.reuse, -R41 ;  /* 0x0000003d44297223 */ /* 0x080fe20000010829 */
[----:B------:R-:W-:Y:S01]  /*7c80*/  SHF.R.U64 R62, R62, 0x10, R63 ;  /* 0x000000103e3e7819 */ /* 0x000fe2000000123f */
[----:B------:R-:W-:Y:S01]  /*7c90*/  FFMA.FTZ R91, R90, R61, R91 ;  /* 0x0000003d5a5b7223 */ /* 0x000fe2000001005b */
[----:B------:R-:W-:Y:S01]  /*7ca0*/  HADD2.F32 R71, -RZ, R176.H1_H1 ;  /* 0x300000b0ff477230 */ /* 0x000fe20000004100 */
[----:B------:R-:W-:Y:S01]  /*7cb0*/  SHF.R.U32.HI R63, RZ, 0x10, R63 ;  /* 0x00000010ff3f7819 */ /* 0x000fe2000001163f */
[----:B------:R-:W-:Y:S01]  /*7cc0*/  HADD2.F32 R68, -RZ, R47.H0_H0 ;  /* 0x2000002fff447230 */ /* 0x000fe20000004100 */
[----:B------:R-:W-:Y:S01]  /*7cd0*/  F2FP.F16.F32.PACK_AB R41, R41, R92 ;  /* 0x0000005c2929723e */ /* 0x000fe200000000ff */
[----:B------:R-:W-:Y:S01]  /*7ce0*/  HADD2.F32 R90, -RZ, R43.H0_H0 ;  /* 0x2000002bff5a7230 */ /* 0x000fe20000004100 */
[----:B------:R-:W-:Y:S01]  /*7cf0*/  F2FP.F16.F32.PACK_AB R88, R91, R88 ;  /* 0x000000585b58723e */ /* 0x000fe200000000ff */
[----:B------:R-:W-:-:S02]  /*7d00*/  HADD2.F32 R47, -RZ, R47.H1_H1 ;  /* 0x3000002fff2f7230 */ /* 0x000fc40000004100 */
[----:B------:R-:W-:Y:S02]  /*7d10*/  HADD2.F32 R94, -RZ, R70.H0_H0 ;  /* 0x20000046ff5e7230 */ /* 0x000fe40000004100 */
[----:B------:R-:W-:Y:S02]  /*7d20*/  HADD2.F32 R45, -RZ, R174.H1_H1 ;  /* 0x300000aeff2d7230 */ /* 0x000fe40000004100 */
[----:B------:R-:W-:Y:S02]  /*7d30*/  HADD2.F32 R61, -RZ, R43.H1_H1 ;  /* 0x3000002bff3d7230 */ /* 0x000fe40000004100 */
[-C--:B------:R-:W-:Y:S01]  /*7d40*/  FMUL.FTZ R43, R68, R71.reuse ;  /* 0x00000047442b7220 */ /* 0x080fe20000410000 */
[----:B------:R-:W-:Y:S02]  /*7d50*/  HADD2.F32 R70, -RZ, R63.H0_H0 ;  /* 0x2000003fff467230 */ /* 0x000fe40000004100 */
[C---:B------:R-:W-:Y:S01]  /*7d60*/  FMUL.FTZ R71, R90.reuse, R71 ;  /* 0x000000475a477220 */ /* 0x040fe20000410000 */
[-C--:B------:R-:W-:Y:S01]  /*7d70*/  FMUL.FTZ R134, R47, R94.reuse ;  /* 0x0000005e2f867220 */ /* 0x080fe20000410000 */
[-C--:B------:R-:W-:Y:S01]  /*7d80*/  FFMA.FTZ R43, R90, R45.reuse, -R43 ;  /* 0x0000002d5a2b7223 */ /* 0x080fe2000001082b */
[C---:B------:R-:W-:Y:S01]  /*7d90*/  FMUL.FTZ R94, R61.reuse, R94 ;  /* 0x0000005e3d5e7220 */ /* 0x040fe20000410000 */
[----:B------:R-:W-:Y:S01]  /*7da0*/  FFMA.FTZ R45, R68, R45, R71 ;  /* 0x0000002d442d7223 */ /* 0x000fe20000010047 */
[----:B------:R-:W-:Y:S01]  /*7db0*/  FFMA.FTZ R68, R61, R70, -R134 ;  /* 0x000000463d447223 */ /* 0x000fe20000010886 */
[----:B------:R-:W-:-:S02]  /*7dc0*/  HADD2.F32 R134, -RZ, R60.H0_H0 ;  /* 0x2000003cff867230 */ /* 0x000fc40000004100 */
[----:B------:R-:W-:Y:S01]  /*7dd0*/  FFMA.FTZ R70, R47, R70, R94 ;  /* 0x000000462f467223 */ /* 0x000fe2000001005e */
[----:B------:R-:W-:Y:S02]  /*7de0*/  HADD2.F32 R177, -RZ, R177.H0_H0 ;  /* 0x200000b1ffb17230 */ /* 0x000fe40000004100 */
[----:B------:R-:W-:Y:S01]  /*7df0*/  HADD2.F32 R60, -RZ, R44.H0_H0 ;  /* 0x2000002cff3c7230 */ /* 0x000fe20000004100 */
[----:B------:R-:W-:Y:S01]  /*7e00*/  F2FP.F16.F32.PACK_AB R43, R68, R43 ;  /* 0x0000002b442b723e */ /* 0x000fe200000000ff */
[----:B------:R-:W-:Y:S01]  /*7e10*/  HADD2.F32 R90, -RZ, R40.H0_H0 ;  /* 0x20000028ff5a7230 */ /* 0x000fe20000004100 */
[----:B------:R-:W-:Y:S01]  /*7e20*/  F2FP.F16.F32.PACK_AB R70, R70, R45 ;  /* 0x0000002d4646723e */ /* 0x000fe200000000ff */
[----:B------:R-:W-:Y:S01]  /*7e30*/  HADD2.F32 R47, -RZ, R44.H1_H1 ;  /* 0x3000002cff2f7230 */ /* 0x000fe20000004100 */
[----:B------:R-:W-:Y:S01]  /*7e40*/  MOV R45, R88 ;  /* 0x00000058002d7202 */ /* 0x000fe20000000f00 */
[----:B------:R-:W-:Y:S02]  /*7e50*/  HADD2.F32 R94, -RZ, R55.H0_H0 ;  /* 0x20000037ff5e7230 */ /* 0x000fe40000004100 */
[----:B------:R-:W-:Y:S01]  /*7e60*/  FMUL.FTZ R55, R60, R177 ;  /* 0x000000b13c377220 */ /* 0x000fe20000410000 */
[----:B------:R-:W-:-:S02]  /*7e70*/  HADD2.F32 R175, -RZ, R175.H0_H0 ;  /* 0x200000afffaf7230 */ /* 0x000fc40000004100 */
[C---:B------:R-:W-:Y:S01]  /*7e80*/  FMUL.FTZ R177, R90.reuse, R177 ;  /* 0x000000b15ab17220 */ /* 0x040fe20000410000 */
[----:B------:R-:W-:Y:S02]  /*7e90*/  HADD2.F32 R61, -RZ, R40.H1_H1 ;  /* 0x30000028ff3d7230 */ /* 0x000fe40000004100 */
[-C--:B------:R-:W-:Y:S01]  /*7ea0*/  FMUL.FTZ R136, R47, R134.reuse ;  /* 0x000000862f887220 */ /* 0x080fe20000410000 */
[----:B------:R-:W-:Y:S02]  /*7eb0*/  HADD2.F32 R176, -RZ, R176.H0_H0 ;  /* 0x200000b0ffb07230 */ /* 0x000fe40000004100 */
[-C--:B------:R-:W-:Y:S01]  /*7ec0*/  FFMA.FTZ R40, R90, R175.reuse, -R55 ;  /* 0x000000af5a287223 */ /* 0x080fe20000010837 */
[----:B------:R-:W-:Y:S01]  /*7ed0*/  FFMA.FTZ R44, R60, R175, R177 ;  /* 0x000000af3c2c7223 */ /* 0x000fe200000100b1 */
[C---:B------:R-:W-:Y:S01]  /*7ee0*/  FMUL.FTZ R134, R61.reuse, R134 ;  /* 0x000000863d867220 */ /* 0x040fe20000410000 */
[----:B------:R-:W-:Y:S01]  /*7ef0*/  FFMA.FTZ R55, R61, R94, -R136 ;  /* 0x0000005e3d377223 */ /* 0x000fe20000010888 */
[----:B------:R-:W-:-:S02]  /*7f00*/  HADD2.F32 R71, -RZ, R69.H0_H0 ;  /* 0x20000045ff477230 */ /* 0x000fc40000004100 */
[--C-:B------:R-:W-:Y:S02]  /*7f10*/  HADD2.F32 R63, -RZ, R46.reuse.H0_H0 ;  /* 0x2000002eff3f7230 */ /* 0x100fe40000004100 */
[----:B------:R-:W-:Y:S01]  /*7f20*/  FFMA.FTZ R47, R47, R94, R134 ;  /* 0x0000005e2f2f7223 */ /* 0x000fe20000010086 */
[----:B------:R-:W-:Y:S01]  /*7f30*/  HADD2.F32 R60, -RZ, R46.H1_H1 ;  /* 0x3000002eff3c7230 */ /* 0x000fe20000004100 */
[----:B------:R-:W-:Y:S01]  /*7f40*/  F2FP.F16.F32.PACK_AB R40, R55, R40 ;  /* 0x000000283728723e */ /* 0x000fe200000000ff */
[--C-:B------:R-:W-:Y:S02]  /*7f50*/  HADD2.F32 R61, -RZ, R42.reuse.H0_H0 ;  /* 0x2000002aff3d7230 */ /* 0x100fe40000004100 */
[----:B------:R-:W-:Y:S02]  /*7f60*/  HADD2.F32 R46, -RZ, R42.H1_H1 ;  /* 0x3000002aff2e7230 */ /* 0x000fe40000004100 */
[----:B------:R-:W-:Y:S01]  /*7f70*/  FMUL.FTZ R42, R63, R176 ;  /* 0x000000b03f2a7220 */ /* 0x000fe20000410000 */
[----:B------:R-:W-:-:S02]  /*7f80*/  HADD2.F32 R174, -RZ, R174.H0_H0 ;  /* 0x200000aeffae7230 */ /* 0x000fc40000004100 */
[-C--:B------:R-:W-:Y:S01]  /*7f90*/  FMUL.FTZ R89, R60, R71.reuse ;  /* 0x000000473c597220 */ /* 0x080fe20000410000 */
[----:B------:R-:W-:Y:S02]  /*7fa0*/  HADD2.F32 R69, -RZ, R62.H0_H0 ;  /* 0x2000003eff457230 */ /* 0x000fe40000004100 */
[C---:B------:R-:W-:Y:S01]  /*7fb0*/  FMUL.FTZ R176, R61.reuse, R176 ;  /* 0x000000b03db07220 */ /* 0x040fe20000410000 */
[C---:B------:R-:W-:Y:S01]  /*7fc0*/  FMUL.FTZ R71, R46.reuse, R71 ;  /* 0x000000472e477220 */ /* 0x040fe20000410000 */
[----:B------:R-:W-:Y:S01]  /*7fd0*/  FFMA.FTZ R42, R61, R174, -R42 ;  /* 0x000000ae3d2a7223 */ /* 0x000fe2000001082a */
[----:B------:R-:W-:Y:S01]  /*7fe0*/  F2FP.F16.F32.PACK_AB R44, R47, R44 ;  /* 0x0000002c2f2c723e */ /* 0x000fe200000000ff */
[----:B------:R-:W-:Y:S01]  /*7ff0*/  FFMA.FTZ R176, R63, R174, R176 ;  /* 0x000000ae3fb07223 */ /* 0x000fe200000100b0 */
[-C--:B------:R-:W-:Y:S01]  /*8000*/  FFMA.FTZ R89, R46, R69.reuse, -R89 ;  /* 0x000000452e597223 */ /* 0x080fe20000010859 */
[----:B------:R-:W-:Y:S01]  /*8010*/  FFMA.FTZ R71, R60, R69, R71 ;  /* 0x000000453c477223 */ /* 0x000fe20000010047 */
[----:B------:R-:W-:-:S03]  /*8020*/  IMAD.MOV.U32 R47, RZ, RZ, R70 ;  /* 0x000000ffff2f7224 */ /* 0x000fc600078e0046 */
[----:B------:R-:W-:Y:S02]  /*8030*/  F2FP.F16.F32.PACK_AB R42, R89, R42 ;  /* 0x0000002a592a723e */ /* 0x000fe400000000ff */
[----:B------:R-:W-:-:S07]  /*8040*/  F2FP.F16.F32.PACK_AB R46, R71, R176 ;  /* 0x000000b0472e723e */ /* 0x000fce00000000ff */
.L_x_541:
[----:B------:R-:W-:Y:S05]  /*8050*/  BSYNC B3 ;  /* 0x0000000000037941 */ /* 0x000fea0003800000 */
.L_x_540:
[----:B------:R-:W-:Y:S02]  /*8060*/  ULDC.64 UR4, c[0x0][0x208] ;  /* 0x0000820000047ab9 */ /* 0x000fe40000000a00 */
[----:B--2---:R2:W-:Y:S04]  /*8070*/  STG.E.128 desc[UR4][R50.64], R40 ;  /* 0x0000002832007986 */ /* 0x0045e8000c101d04 */
[----:B---3--:R2:W-:Y:S02]  /*8080*/  @!P3 STG.E.128 desc[UR4][R52.64], R44 ;  /* 0x0000002c3400b986 */ /* 0x0085e4000c101d04 */
.L_x_539:
[----:B------:R-:W-:Y:S05]  /*8090*/  BSYNC B2 ;  /* 0x0000000000027941 */ /* 0x000fea0003800000 */
.L_x_538:
[----:B------:R-:W-:-:S13]  /*80a0*/  ISETP.NE.AND P3, PT, R10, RZ, PT ;  /* 0x000000ff0a00720c */ /* 0x000fda0003f65270 */
[----:B------:R-:W-:Y:S05]  /*80b0*/  @!P3 BRA `(.L_x_537) ;  /* 0x0000000400dcb947 */ /* 0x000fea0003800000 */
[----:B--2---:R-:W-:Y:S01]  /*80c0*/  SEL R40, R120, R146, !P1 ;  /* 0x0000009278287207 */ /* 0x004fe20004800000 */
        /* <DEDUP_REMOVED lines=9> */
[----:B------:R-:W-:Y:S02]  /*8160*/  LEA.HI R46, R46, R41, RZ, 0x3 ;  /* 0x000000292e2e7211 */ /* 0x000fe400078f18ff */
[----:B------:R-:W-:Y:S02]  /*8170*/  LOP3.LUT R41, R227, 0x38, R40, 0xf8, !PT ;  /* 0x00000038e3297812 */ /* 0x000fe400078ef828 */
[----:B------:R-:W-:-:S02]  /*8180*/  SHF.R.S32.HI R46, RZ, 0x3, R46 ;  /* 0x00000003ff2e7819 */ /* 0x000fc4000001142e */
[----:B------:R-:W-:-:S05]  /*8190*/  LOP3.LUT R41, R41, R230, RZ, 0x3c, !PT ;  /* 0x000000e629297212 */ /* 0x000fca00078e3cff */
[--C-:B------:R-:W-:Y:S02]  /*81a0*/  @!P3 SHF.R.S32.HI R43, RZ, 0x1f, R40.reuse ;  /* 0x0000001fff2bb819 */ /* 0x100fe40000011428 */
[----:B------:R-:W-:Y:S01]  /*81b0*/  @!P3 IADD3 R42, P5, P6, R38, R48, R40 ;  /* 0x00000030262ab210 */ /* 0x000fe20007ebe028 */
[----:B------:R-:W-:-:S03]  /*81c0*/  IMAD R40, R46, 0x1400, R231 ;  /* 0x000014002e287824 */ /* 0x000fc600078e02e7 */
[----:B------:R-:W-:Y:S01]  /*81d0*/  @!P3 IADD3.X R54, R37, R54, R43, P5, P6 ;  /* 0x000000362536b210 */ /* 0x000fe20002fec42b */
[----:B------:R-:W-:Y:S01]  /*81e0*/  IMAD.IADD R40, R40, 0x1, R41 ;  /* 0x0000000128287824 */ /* 0x000fe200078e0229 */
[C---:B------:R-:W-:Y:S01]  /*81f0*/  LEA R48, P5, R44.reuse, R118, 0x1 ;  /* 0x000000762c307211 */ /* 0x040fe200078a08ff */
[C---:B------:R-:W-:Y:S02]  /*8200*/  IMAD R41, R17.reuse, 0x5000, R141 ;  /* 0x0000500011297824 */ /* 0x040fe400078e028d */
[----:B------:R-:W-:Y:S01]  /*8210*/  IMAD R43, R17, 0x5000, R40 ;  /* 0x00005000112b7824 */ /* 0x000fe200078e0228 */
[----:B------:R-:W-:Y:S02]  /*8220*/  LEA.HI.X R49, R44, R119, R45, 0x1, P5 ;  /* 0x000000772c317211 */ /* 0x000fe400028f0c2d */
[----:B------:R-:W-:Y:S01]  /*8230*/  LEA R41, R41, R16, 0x1 ;  /* 0x0000001029297211 */ /* 0x000fe200078e08ff */
[----:B------:R-:W-:Y:S01]  /*8240*/  IMAD R44, R43, 0x2, R16 ;  /* 0x000000022b2c7824 */ /* 0x000fe200078e0210 */
[----:B------:R-:W-:-:S04]  /*8250*/  @!P3 LEA R50, P5, R42, R118, 0x1 ;  /* 0x000000762a32b211 */ /* 0x000fc800078a08ff */
[----:B------:R-:W-:Y:S01]  /*8260*/  @!P3 LEA.HI.X R51, R42, R119, R54, 0x1, P5 ;  /* 0x000000772a33b211 */ /* 0x000fe200028f0c36 */
[----:B------:R-:W2:Y:S01]  /*8270*/  LDS.128 R44, [R44+0x24400] ;  /* 0x024400002c2c7984 */ /* 0x000ea20000000c00 */
[----:B------:R-:W-:-:S03]  /*8280*/  ISETP.GE.AND P5, PT, R213, R116, PT ;  /* 0x00000074d500720c */ /* 0x000fc60003fa6270 */
[----:B------:R-:W3:Y:S10]  /*8290*/  LDS.128 R40, [R41+0x24400] ;  /* 0x0244000029287984 */ /* 0x000ef40000000c00 */
[----:B------:R-:W-:Y:S05]  /*82a0*/  @P5 BRA `(.L_x_543) ;  /* 0x0000000400505947 */ /* 0x000fea0003800000 */
[----:B------:R-:W-:Y:S01]  /*82b0*/  SHF.R.U64 R52, R56, 0x10, R57 ;  /* 0x0000001038347819 */ /* 0x000fe20000001239 */
[--C-:B------:R-:W-:Y:S01]  /*82c0*/  HADD2.F32 R62, -RZ, R171.reuse.H1_H1 ;  /* 0x300000abff3e7230 */ /* 0x100fe20000004100 */
[----:B------:R-:W-:Y:S01]  /*82d0*/  SHF.R.U32.HI R61, RZ, 0x10, R65 ;  /* 0x00000010ff3d7819 */ /* 0x000fe20000011641 */
[----:B------:R-:W-:Y:S01]  /*82e0*/  HADD2.F32 R171, -RZ, R171.H0_H0 ;  /* 0x200000abffab7230 */ /* 0x000fe20000004100 */
[----:B--2---:R-:W-:Y:S01]  /*82f0*/  MOV R56, R45 ;  /* 0x0000002d00387202 */ /* 0x004fe20000000f00 */
[----:B---3--:R-:W-:Y:S01]  /*8300*/  IMAD.MOV.U32 R45, RZ, RZ, R43 ;  /* 0x000000ffff2d7224 */ /* 0x008fe200078e002b */
[----:B------:R-:W-:Y:S01]  /*8310*/  SHF.R.U32.HI R63, RZ, 0x10, R57 ;  /* 0x00000010ff3f7819 */ /* 0x000fe20000011639 */
[----:B------:R-:W-:Y:S01]  /*8320*/  HADD2.F32 R61, -RZ, R61.H0_H0 ;  /* 0x2000003dff3d7230 */ /* 0x000fe20000004100 */
[----:B------:R-:W-:Y:S01]  /*8330*/  SHF.R.U64 R54, R64, 0x10, R65 ;  /* 0x0000001040367819 */ /* 0x000fe20000001241 */
[----:B------:R-:W-:Y:S01]  /*8340*/  HADD2.F32 R64, -RZ, R173.H1_H1 ;  /* 0x300000adff407230 */ /* 0x000fe20000004100 */
[----:B------:R-:W-:Y:S01]  /*8350*/  MOV R57, R47 ;  /* 0x0000002f00397202 */ /* 0x000fe20000000f00 */
[--C-:B------:R-:W-:Y:S01]  /*8360*/  HADD2.F32 R47, -RZ, R56.reuse.H0_H0 ;  /* 0x20000038ff2f7230 */ /* 0x100fe20000004100 */
[--C-:B------:R-:W-:Y:S01]  /*8370*/  SHF.R.U64 R53, R58, 0x10, R59.reuse ;  /* 0x000000103a357819 */ /* 0x100fe2000000123b */
[----:B------:R-:W-:Y:S01]  /*8380*/  HADD2.F32 R60, -RZ, R56.H1_H1 ;  /* 0x30000038ff3c7230 */ /* 0x000fe20000004100 */
[----:B------:R-:W-:Y:S01]  /*8390*/  SHF.R.U32.HI R58, RZ, 0x10, R59 ;  /* 0x00000010ff3a7819 */ /* 0x000fe2000001163b */
[----:B------:R-:W-:-:S02]  /*83a0*/  HADD2.F32 R43, -RZ, R41.H0_H0 ;  /* 0x20000029ff2b7230 */ /* 0x000fc40000004100 */
[-C--:B------:R-:W-:Y:S01]  /*83b0*/  FMUL.FTZ R68, R47, R64.reuse ;  /* 0x000000402f447220 */ /* 0x080fe20000410000 */
[----:B------:R-:W-:Y:S01]  /*83c0*/  HADD2.F32 R56, -RZ, R41.H1_H1 ;  /* 0x30000029ff387230 */ /* 0x000fe20000004100 */
[--C-:B------:R-:W-:Y:S01]  /*83d0*/  SHF.R.U64 R55, R66, 0x10, R67.reuse ;  /* 0x0000001042377819 */ /* 0x100fe20000001243 */
[----:B------:R-:W-:Y:S02]  /*83e0*/  HADD2.F32 R59, -RZ, R63.H0_H0 ;  /* 0x2000003fff3b7230 */ /* 0x000fe40000004100 */
[-C--:B------:R-:W-:Y:S01]  /*83f0*/  FMUL.FTZ R63, R60, R61.reuse ;  /* 0x0000003d3c3f7220 */ /* 0x080fe20000410000 */
[C---:B------:R-:W-:Y:S01]  /*8400*/  FMUL.FTZ R64, R43.reuse, R64 ;  /* 0x000000402b407220 */ /* 0x040fe20000410000 */
[C---:B------:R-:W-:Y:S01]  /*8410*/  FMUL.FTZ R61, R56.reuse, R61 ;  /* 0x0000003d383d7220 */ /* 0x040fe20000410000 */
[----:B------:R-:W-:Y:S01]  /*8420*/  SHF.R.U32.HI R66, RZ, 0x10, R67 ;  /* 0x00000010ff427819 */ /* 0x000fe20000011643 */
[-C--:B------:R-:W-:Y:S01]  /*8430*/  FFMA.FTZ R41, R43, R62.reuse, -R68 ;  /* 0x0000003e2b297223 */ /* 0x080fe20000010844 */
[----:B------:R-:W-:Y:S01]  /*8440*/  FFMA.FTZ R43, R47, R62, R64 ;  /* 0x0000003e2f2b7223 */ /* 0x000fe20000010040 */
[-C--:B------:R-:W-:Y:S01]  /*8450*/  FFMA.FTZ R56, R56, R59.reuse, -R63 ;  /* 0x0000003b38387223 */ /* 0x080fe2000001083f */
[----:B------:R-:W-:Y:S01]  /*8460*/  FFMA.FTZ R60, R60, R59, R61 ;  /* 0x0000003b3c3c7223 */ /* 0x000fe2000001003d */
[----:B------:R-:W-:-:S02]  /*8470*/  HADD2.F32 R68, -RZ, R172.H1_H1 ;  /* 0x300000acff447230 */ /* 0x000fc40000004100 */
[--C-:B------:R-:W-:Y:S01]  /*8480*/  HADD2.F32 R59, -RZ, R57.reuse.H0_H0 ;  /* 0x20000039ff3b7230 */ /* 0x100fe20000004100 */
[----:B------:R-:W-:Y:S01]  /*8490*/  F2FP.F16.F32.PACK_AB R41, R56, R41 ;  /* 0x000000293829723e */ /* 0x000fe200000000ff */
[----:B------:R-:W-:Y:S02]  /*84a0*/  HADD2.F32 R62, -RZ, R57.H1_H1 ;  /* 0x30000039ff3e7230 */ /* 0x000fe40000004100 */
[----:B------:R-:W-:Y:S02]  /*84b0*/  HADD2.F32 R66, -RZ, R66.H0_H0 ;  /* 0x20000042ff427230 */ /* 0x000fe40000004100 */
[----:B------:R-:W-:Y:S02]  /*84c0*/  HADD2.F32 R57, -RZ, R45.H1_H1 ;  /* 0x3000002dff397230 */ /* 0x000fe40000004100 */
[----:B------:R-:W-:Y:S02]  /*84d0*/  HADD2.F32 R64, -RZ, R169.H1_H1 ;  /* 0x300000a9ff407230 */ /* 0x000fe40000004100 */
[----:B------:R-:W-:Y:S01]  /*84e0*/  FMUL.FTZ R70, R62, R66 ;  /* 0x000000423e467220 */ /* 0x000fe20000410000 */
[----:B------:R-:W-:-:S02]  /*84f0*/  HADD2.F32 R47, -RZ, R45.H0_H0 ;  /* 0x2000002dff2f7230 */ /* 0x000fc40000004100 */
[----:B------:R-:W-:Y:S01]  /*8500*/  FMUL.FTZ R63, R57, R66 ;  /* 0x00000042393f7220 */ /* 0x000fe20000410000 */
[----:B------:R-:W-:Y:S02]  /*8510*/  HADD2.F32 R61, -RZ, R58.H0_H0 ;  /* 0x2000003aff3d7230 */ /* 0x000fe40000004100 */
[-C--:B------:R-:W-:Y:S01]  /*8520*/  FMUL.FTZ R58, R59, R68.reuse ;  /* 0x000000443b3a7220 */ /* 0x080fe20000410000 */
[----:B------:R-:W-:Y:S02]  /*8530*/  HADD2.F32 R173, -RZ, R173.H0_H0 ;  /* 0x200000adffad7230 */ /* 0x000fe40000004100 */
[C---:B------:R-:W-:Y:S01]  /*8540*/  FMUL.FTZ R68, R47.reuse, R68 ;  /* 0x000000442f447220 */ /* 0x040fe20000410000 */
[----:B------:R-:W-:Y:S02]  /*8550*/  HADD2.F32 R55, -RZ, R55.H0_H0 ;  /* 0x20000037ff377230 */ /* 0x000fe40000004100 */
[----:B------:R-:W-:Y:S01]  /*8560*/  FFMA.FTZ R45, R47, R64, -R58 ;  /* 0x000000402f2d7223 */ /* 0x000fe2000001083a */
[-C--:B------:R-:W-:Y:S01]  /*8570*/  FFMA.FTZ R58, R57, R61.reuse, -R70 ;  /* 0x0000003d393a7223 */ /* 0x080fe20000010846 */
[----:B------:R-:W-:Y:S01]  /*8580*/  FFMA.FTZ R62, R62, R61, R63 ;  /* 0x0000003d3e3e7223 */ /* 0x000fe2000001003f */
[----:B------:R-:W-:-:S02]  /*8590*/  HADD2.F32 R61, -RZ, R54.H0_H0 ;  /* 0x20000036ff3d7230 */ /* 0x000fc40000004100 */
[----:B------:R-:W-:Y:S01]  /*85a0*/  FFMA.FTZ R47, R59, R64, R68 ;  /* 0x000000403b2f7223 */ /* 0x000fe20000010044 */
[----:B------:R-:W-:Y:S01]  /*85b0*/  HADD2.F32 R57, -RZ, R44.H0_H0 ;  /* 0x2000002cff397230 */ /* 0x000fe20000004100 */
[----:B------:R-:W-:Y:S01]  /*85c0*/  F2FP.F16.F32.PACK_AB R58, R58, R45 ;  /* 0x0000002d3a3a723e */ /* 0x000fe200000000ff */
[----:B------:R-:W-:Y:S01]  /*85d0*/  HADD2.F32 R54, -RZ, R40.H0_H0 ;  /* 0x20000028ff367230 */ /* 0x000fe20000004100 */
[----:B------:R-:W-:Y:S01]  /*85e0*/  F2FP.F16.F32.PACK_AB R45, R60, R43 ;  /* 0x0000002b3c2d723e */ /* 0x000fe200000000ff */
[----:B------:R-:W-:Y:S02]  /*85f0*/  HADD2.F32 R44, -RZ, R44.H1_H1 ;  /* 0x3000002cff2c7230 */ /* 0x000fe40000004100 */
[----:B------:R-:W-:Y:S01]  /*8600*/  FMUL.FTZ R63, R57, R173 ;  /* 0x000000ad393f7220 */ /* 0x000fe20000410000 */
[----:B------:R-:W-:Y:S01]  /*8610*/  HADD2.F32 R40, -RZ, R40.H1_H1 ;  /* 0x30000028ff287230 */ /* 0x000fe20000004100 */
[----:B------:R-:W-:Y:S01]  /*8620*/  F2FP.F16.F32.PACK_AB R47, R62, R47 ;  /* 0x0000002f3e2f723e */ /* 0x000fe200000000ff */
[----:B------:R-:W-:-:S02]  /*8630*/  HADD2.F32 R59, -RZ, R52.H0_H0 ;  /* 0x20000034ff3b7230 */ /* 0x000fc40000004100 */
[----:B------:R-:W-:Y:S01]  /*8640*/  FMUL.FTZ R65, R44, R61 ;  /* 0x0000003d2c417220 */ /* 0x000fe20000410000 */
[----:B------:R-:W-:Y:S01]  /*8650*/  FMUL.FTZ R52, R54, R173 ;  /* 0x000000ad36347220 */ /* 0x000fe20000410000 */
[----:B------:R-:W-:Y:S01]  /*8660*/  FMUL.FTZ R61, R40, R61 ;  /* 0x0000003d283d7220 */ /* 0x000fe20000410000 */
[----:B------:R-:W-:Y:S01]  /*8670*/  FFMA.FTZ R63, R54, R171, -R63 ;  /* 0x000000ab363f7223 */ /* 0x000fe2000001083f */
[----:B------:R-:W-:Y:S01]  /*8680*/  FFMA.FTZ R54, R40, R59, -R65 ;  /* 0x0000003b28367223 */ /* 0x000fe20000010841 */
[----:B------:R-:W-:Y:S01]  /*8690*/  FFMA.FTZ R52, R57, R171, R52 ;  /* 0x000000ab39347223 */ /* 0x000fe20000010034 */
[----:B------:R-:W-:Y:S01]  /*86a0*/  FFMA.FTZ R61, R44, R59, R61 ;  /* 0x0000003b2c3d7223 */ /* 0x000fe2000001003d */
[----:B------:R-:W-:Y:S02]  /*86b0*/  HADD2.F32 R44, -RZ, R46.H0_H0 ;  /* 0x2000002eff2c7230 */ /* 0x000fe40000004100 */
[----:B------:R-:W-:Y:S02]  /*86c0*/  HADD2.F32 R57, -RZ, R172.H0_H0 ;  /* 0x200000acff397230 */ /* 0x000fe40000004100 */
[----:B------:R-:W-:-:S02]  /*86d0*/  HADD2.F32 R40, -RZ, R42.H0_H0 ;  /* 0x2000002aff287230 */ /* 0x000fc40000004100 */
[----:B------:R-:W-:Y:S02]  /*86e0*/  HADD2.F32 R46, -RZ, R46.H1_H1 ;  /* 0x3000002eff2e7230 */ /* 0x000fe40000004100 */
[-C--:B------:R-:W-:Y:S01]  /*86f0*/  FMUL.FTZ R59, R44, R57.reuse ;  /* 0x000000392c3b7220 */ /* 0x080fe20000410000 */
[----:B------:R-:W-:Y:S02]  /*8700*/  HADD2.F32 R42, -RZ, R42.H1_H1 ;  /* 0x3000002aff2a7230 */ /* 0x000fe40000004100 */
[----:B------:R-:W-:Y:S01]  /*8710*/  FMUL.FTZ R57, R40, R57 ;  /* 0x0000003928397220 */ /* 0x000fe20000410000 */
[----:B------:R-:W-:Y:S02]  /*8720*/  HADD2.F32 R169, -RZ, R169.H0_H0 ;  /* 0x200000a9ffa97230 */ /* 0x000fe40000004100 */
[-C--:B------:R-:W-:Y:S01]  /*8730*/  FMUL.FTZ R65, R46, R55.reuse ;  /* 0x000000372e417220 */ /* 0x080fe20000410000 */
[----:B------:R-:W-:Y:S02]  /*8740*/  HADD2.F32 R53, -RZ, R53.H0_H0 ;  /* 0x20000035ff357230 */ /* 0x000fe40000004100 */
[----:B------:R-:W-:Y:S01]  /*8750*/  FMUL.FTZ R55, R42, R55 ;  /* 0x000000372a377220 */ /* 0x000fe20000410000 */
[----:B------:R-:W-:-:S02]  /*8760*/  IMAD.MOV.U32 R43, RZ, RZ, R58 ;  /* 0x000000ffff2b7224 */ /* 0x000fc400078e003a */
[-C--:B------:R-:W-:Y:S01]  /*8770*/  FFMA.FTZ R59, R40, R169.reuse, -R59 ;  /* 0x000000a9283b7223 */ /* 0x080fe2000001083b */
[----:B------:R-:W-:Y:S01]  /*8780*/  FFMA.FTZ R57, R44, R169, R57 ;  /* 0x000000a92c397223 */ /* 0x000fe20000010039 */
[-C--:B------:R-:W-:Y:S01]  /*8790*/  FFMA.FTZ R42, R42, R53.reuse, -R65 ;  /* 0x000000352a2a7223 */ /* 0x080fe20000010841 */
[----:B------:R-:W-:Y:S01]  /*87a0*/  FFMA.FTZ R46, R46, R53, R55 ;  /* 0x000000352e2e7223 */ /* 0x000fe20000010037 */
[----:B------:R-:W-:Y:S02]  /*87b0*/  F2FP.F16.F32.PACK_AB R40, R54, R63 ;  /* 0x0000003f3628723e */ /* 0x000fe400000000ff */
[----:B------:R-:W-:Y:S02]  /*87c0*/  F2FP.F16.F32.PACK_AB R44, R61, R52 ;  /* 0x000000343d2c723e */ /* 0x000fe400000000ff */
[----:B------:R-:W-:Y:S02]  /*87d0*/  F2FP.F16.F32.PACK_AB R42, R42, R59 ;  /* 0x0000003b2a2a723e */ /* 0x000fe400000000ff */
[----:B------:R-:W-:-:S07]  /*87e0*/  F2FP.F16.F32.PACK_AB R46, R46, R57 ;  /* 0x000000392e2e723e */ /* 0x000fce00000000ff */
.L_x_543:
[----:B------:R-:W-:Y:S05]  /*87f0*/  BSYNC B2 ;  /* 0x0000000000027941 */ /* 0x000fea0003800000 */
.L_x_542:
[----:B------:R-:W-:Y:S02]  /*8800*/  ULDC.64 UR4, c[0x0][0x208] ;  /* 0x0000820000047ab9 */ /* 0x000fe40000000a00 */
[----:B---3--:R4:W-:Y:S04]  /*8810*/  STG.E.128 desc[UR4][R48.64], R40 ;  /* 0x0000002830007986 */ /* 0x0089e8000c101d04 */
[----:B--2---:R4:W-:Y:S02]  /*8820*/  @!P3 STG.E.128 desc[UR4][R50.64], R44 ;  /* 0x0000002c3200b986 */ /* 0x0049e4000c101d04 */
.L_x_537:
[----:B------:R-:W-:Y:S05]  /*8830*/  BSYNC B1 ;  /* 0x0000000000017941 */ /* 0x000fea0003800000 */
.L_x_536:
[-C--:B--2-4-:R-:W-:Y:S02]  /*8840*/  IMAD R40, R237, R122.reuse, RZ ;  /* 0x0000007aed287224 */ /* 0x094fe400078e02ff */
[----:B------:R-:W-:-:S04]  /*8850*/  IMAD.WIDE.U32 R124, R218, R122, R124 ;  /* 0x0000007ada7c7225 */ /* 0x000fc800078e007c */
[----:B------:R-:W-:Y:S01]  /*8860*/  IMAD R123, R218, R123, R40 ;  /* 0x0000007bda7b7224 */ /* 0x000fe200078e0228 */
[----:B------:R-:W-:Y:S06]  /*8870*/  @P4 BRA `(.L_x_504) ;  /* 0x0000001000e44947 */ /* 0x000fec0003800000 */
[----:B------:R-:W-:Y:S01]  /*8880*/  ISETP.NE.AND P3, PT, R26, RZ, PT ;  /* 0x000000ff1a00720c */ /* 0x000fe20003f65270 */
[----:B------:R-:W-:Y:S01]  /*8890*/  BSSY B1, `(.L_x_544) ;  /* 0x000007d000017945 */ /* 0x000fe20003800000 */
[----:B---3--:R-:W-:-:S11]  /*88a0*/  IADD3 R52, R125, R123, RZ ;  /* 0x0000007b7d347210 */ /* 0x008fd60007ffe0ff */
[----:B------:R-:W-:Y:S05]  /*88b0*/  @!P3 BRA `(.L_x_545) ;  /* 0x0000000400e8b947 */ /* 0x000fea0003800000 */
[----:B------:R-:W-:Y:S01]  /*88c0*/  SEL R40, R120, R146, !P0 ;  /* 0x0000009278287207 */ /* 0x000fe20004000000 */
[----:B------:R-:W-:Y:S01]  /*88d0*/  BSSY B2, `(.L_x_546) ;  /* 0x0000075000027945 */ /* 0x000fe20003800000 */
[----:B------:R-:W-:Y:S02]  /*88e0*/  IADD3 R42, P4, P5, R38, R124, R13 ;  /* 0x0000007c262a7210 */ /* 0x000fe40007d9e00d */
[----:B------:R-:W-:Y:S02]  /*88f0*/  SHF.R.S32.HI R41, RZ, 0x1f, R40 ;  /* 0x0000001fff297819 */ /* 0x000fe40000011428 */
[----:B------:R-:W-:Y:S02]  /*8900*/  IADD3.X R43, R37, R52, R7, P4, P5 ;  /* 0x00000034252b7210 */ /* 0x000fe400027ea407 */
[----:B------:R-:W-:Y:S02]  /*8910*/  LEA.HI R41, R41, R40, RZ, 0x4 ;  /* 0x0000002829297211 */ /* 0x000fe400078f20ff */
[----:B------:R-:W-:-:S02]  /*8920*/  LEA R48, P4, R42, R118, 0x1 ;  /* 0x000000762a307211 */ /* 0x000fc400078808ff */
[----:B------:R-:W-:Y:S02]  /*8930*/  LEA.HI.SX32 R41, R41, R14, 0x1c ;  /* 0x0000000e29297211 */ /* 0x000fe400078fe2ff */
[----:B------:R-:W-:Y:S02]  /*8940*/  LEA.HI.X R49, R42, R119, R43, 0x1, P4 ;  /* 0x000000772a317211 */ /* 0x000fe400020f0c2b */
[----:B------:R-:W-:Y:S01]  /*8950*/  SHF.R.S32.HI R40, RZ, 0x1f, R41 ;  /* 0x0000001fff287819 */ /* 0x000fe20000011429 */
[----:B------:R-:W-:-:S03]  /*8960*/  IMAD.SHL.U32 R51, R41, 0x8, RZ ;  /* 0x0000000829337824 */ /* 0x000fc600078e00ff */
[----:B------:R-:W-:Y:S02]  /*8970*/  LEA.HI R40, R40, R41, RZ, 0x3 ;  /* 0x0000002928287211 */ /* 0x000fe400078f18ff */
[----:B------:R-:W-:Y:S02]  /*8980*/  LOP3.LUT R41, R226, 0x38, R51, 0xf8, !PT ;  /* 0x00000038e2297812 */ /* 0x000fe400078ef833 */
[----:B------:R-:W-:Y:S02]  /*8990*/  SHF.R.S32.HI R40, RZ, 0x3, R40 ;  /* 0x00000003ff287819 */ /* 0x000fe40000011428 */
[----:B------:R-:W-:Y:S02]  /*89a0*/  LOP3.LUT R41, R41, R228, RZ, 0x3c, !PT ;  /* 0x000000e429297212 */ /* 0x000fe400078e3cff */
[----:B------:R-:W-:Y:S01]  /*89b0*/  ISETP.GE.AND P3, PT, R51, R145, PT ;  /* 0x000000913300720c */ /* 0x000fe20003f66270 */
[----:B------:R-:W-:-:S05]  /*89c0*/  IMAD R40, R40, 0x1400, R229 ;  /* 0x0000140028287824 */ /* 0x000fca00078e02e5 */
[----:B------:R-:W-:Y:S01]  /*89d0*/  IADD3 R40, R40, R41, RZ ;  /* 0x0000002928287210 */ /* 0x000fe20007ffe0ff */
[----:B------:R-:W-:-:S04]  /*89e0*/  IMAD R41, R17, 0x5000, R140 ;  /* 0x0000500011297824 */ /* 0x000fc800078e028c */
[----:B------:R-:W-:Y:S02]  /*89f0*/  IMAD R43, R17, 0x5000, R40 ;  /* 0x00005000112b7824 */ /* 0x000fe400078e0228 */
[----:B------:R-:W-:Y:S01]  /*8a00*/  IMAD R41, R41, 0x2, R16 ;  /* 0x0000000229297824 */ /* 0x000fe200078e0210 */
[--C-:B------:R-:W-:Y:S02]  /*8a10*/  @!P3 SHF.R.S32.HI R54, RZ, 0x1f, R51.reuse ;  /* 0x0000001fff36b819 */ /* 0x100fe40000011433 */
[----:B------:R-:W-:Y:S02]  /*8a20*/  LEA R44, R43, R16, 0x1 ;  /* 0x000000102b2c7211 */ /* 0x000fe400078e08ff */
[----:B------:R-:W-:Y:S01]  /*8a30*/  @!P3 IADD3 R51, P4, P5, R38, R124, R51 ;  /* 0x0000007c2633b210 */ /* 0x000fe20007d9e033 */
[----:B------:R-:W2:Y:S03]  /*8a40*/  LDS.128 R40, [R41+0x24400] ;  /* 0x0244000029287984 */ /* 0x000ea60000000c00 */
[----:B------:R-:W-:Y:S01]  /*8a50*/  @!P3 IADD3.X R54, R37, R52, R54, P4, P5 ;  /* 0x000000342536b210 */ /* 0x000fe200027ea436 */
[----:B------:R-:W3:Y:S01]  /*8a60*/  LDS.128 R44, [R44+0x24400] ;  /* 0x024400002c2c7984 */ /* 0x000ee20000000c00 */
[----:B------:R-:W-:-:S02]  /*8a70*/  ISETP.GE.AND P5, PT, R212, R116, PT ;  /* 0x00000074d400720c */ /* 0x000fc40003fa6270 */
[----:B------:R-:W-:-:S04]  /*8a80*/  @!P3 LEA R50, P4, R51, R118, 0x1 ;  /* 0x000000763332b211 */ /* 0x000fc800078808ff */
[----:B------:R-:W-:-:S07]  /*8a90*/  @!P3 LEA.HI.X R51, R51, R119, R54, 0x1, P4 ;  /* 0x000000773333b211 */ /* 0x000fce00020f0c36 */
[----:B------:R-:W-:Y:S05]  /*8aa0*/  @P5 BRA `(.L_x_547) ;  /* 0x00000004005c5947 */ /* 0x000fea0003800000 */
[----:B--2---:R-:W-:Y:S01]  /*8ab0*/  IMAD.MOV.U32 R57, RZ, RZ, R40 ;  /* 0x000000ffff397224 */ /* 0x004fe200078e0028 */
[----:B---3--:R-:W-:Y:S01]  /*8ac0*/  MOV R40, R45 ;  /* 0x0000002d00287202 */ /* 0x008fe20000000f00 */
[----:B------:R-:W-:Y:S01]  /*8ad0*/  IMAD.MOV.U32 R58, RZ, RZ, R44 ;  /* 0x000000ffff3a7224 */ /* 0x000fe200078e002c */
[----:B------:R-:W-:Y:S01]  /*8ae0*/  SHF.R.U32.HI R62, RZ, 0x10, R85 ;  /* 0x00000010ff3e7819 */ /* 0x000fe20000011655 */
[----:B------:R-:W-:Y:S01]  /*8af0*/  IMAD.MOV.U32 R59, RZ, RZ, R47 ;  /* 0x000000ffff3b7224 */ /* 0x000fe200078e002f */
[----:B------:R-:W-:Y:S01]  /*8b00*/  SHF.R.U32.HI R60, RZ, 0x10, R77 ;  /* 0x00000010ff3c7819 */ /* 0x000fe2000001164d */
[----:B------:R-:W-:Y:S01]  /*8b10*/  HADD2.F32 R63, -RZ, R159.H1_H1 ;  /* 0x3000009fff3f7230 */ /* 0x000fe20000004100 */
[----:B------:R-:W-:Y:S01]  /*8b20*/  MOV R45, R43 ;  /* 0x0000002b002d7202 */ /* 0x000fe20000000f00 */
[--C-:B------:R-:W-:Y:S01]  /*8b30*/  HADD2.F32 R44, -RZ, R40.reuse.H0_H0 ;  /* 0x20000028ff2c7230 */ /* 0x100fe20000004100 */
[--C-:B------:R-:W-:Y:S01]  /*8b40*/  SHF.R.U64 R54, R86, 0x10, R87.reuse ;  /* 0x0000001056367819 */ /* 0x100fe20000001257 */
[----:B------:R-:W-:Y:S01]  /*8b50*/  HADD2.F32 R47, -RZ, R40.H1_H1 ;  /* 0x30000028ff2f7230 */ /* 0x000fe20000004100 */
[----:B------:R-:W-:Y:S01]  /*8b60*/  SHF.R.U32.HI R86, RZ, 0x10, R87 ;  /* 0x00000010ff567819 */ /* 0x000fe20000011657 */
[--C-:B------:R-:W-:Y:S01]  /*8b70*/  HADD2.F32 R40, -RZ, R41.reuse.H0_H0 ;  /* 0x20000029ff287230 */ /* 0x100fe20000004100 */
        /* <DEDUP_REMOVED lines=13> */
[----:B------:R-:W-:Y:S01]  /*8c50*/  FFMA.FTZ R44, R47, R60, R62 ;  /* 0x0000003c2f2c7223 */ /* 0x000fe2000001003e */
[--C-:B------:R-:W-:Y:S01]  /*8c60*/  HADD2.F32 R60, -RZ, R59.reuse.H0_H0 ;  /* 0x2000003bff3c7230 */ /* 0x100fe20000004100 */
[----:B------:R-:W-:Y:S01]  /*8c70*/  SHF.R.U64 R56, R84, 0x10, R85 ;  /* 0x0000001054387819 */ /* 0x000fe20000001255 */
[----:B------:R-:W-:Y:S01]  /*8c80*/  HADD2.F32 R59, -RZ, R59.H1_H1 ;  /* 0x3000003bff3b7230 */ /* 0x000fe20000004100 */
[----:B------:R-:W-:Y:S01]  /*8c90*/  SHF.R.U64 R55, R76, 0x10, R77 ;  /* 0x000000104c377819 */ /* 0x000fe2000000124d */
[----:B------:R-:W-:Y:S01]  /*8ca0*/  HADD2.F32 R47, -RZ, R45.H0_H0 ;  /* 0x2000002dff2f7230 */ /* 0x000fe20000004100 */
[----:B------:R-:W-:Y:S01]  /*8cb0*/  F2FP.F16.F32.PACK_AB R43, R43, R40 ;  /* 0x000000282b2b723e */ /* 0x000fe200000000ff */
[----:B------:R-:W-:-:S02]  /*8cc0*/  HADD2.F32 R64, -RZ, R86.H0_H0 ;  /* 0x20000056ff407230 */ /* 0x000fc40000004100 */
[----:B------:R-:W-:Y:S02]  /*8cd0*/  HADD2.F32 R63, -RZ, R158.H1_H1 ;  /* 0x3000009eff3f7230 */ /* 0x000fe40000004100 */
[----:B------:R-:W-:Y:S02]  /*8ce0*/  HADD2.F32 R45, -RZ, R45.H1_H1 ;  /* 0x3000002dff2d7230 */ /* 0x000fe40000004100 */
[-C--:B------:R-:W-:Y:S01]  /*8cf0*/  FMUL.FTZ R68, R59, R64.reuse ;  /* 0x000000403b447220 */ /* 0x080fe20000410000 */
[----:B------:R-:W-:Y:S02]  /*8d00*/  HADD2.F32 R61, -RZ, R156.H1_H1 ;  /* 0x3000009cff3d7230 */ /* 0x000fe40000004100 */
[-C--:B------:R-:W-:Y:S01]  /*8d10*/  FMUL.FTZ R66, R60, R63.reuse ;  /* 0x0000003f3c427220 */ /* 0x080fe20000410000 */
[----:B------:R-:W-:Y:S02]  /*8d20*/  HADD2.F32 R62, -RZ, R78.H0_H0 ;  /* 0x2000004eff3e7230 */ /* 0x000fe40000004100 */
[----:B------:R-:W-:Y:S01]  /*8d30*/  FMUL.FTZ R64, R45, R64 ;  /* 0x000000402d407220 */ /* 0x000fe20000410000 */
[C---:B------:R-:W-:Y:S01]  /*8d40*/  FMUL.FTZ R65, R47.reuse, R63 ;  /* 0x0000003f2f417220 */ /* 0x040fe20000410000 */
[----:B------:R-:W-:Y:S01]  /*8d50*/  FFMA.FTZ R63, R47, R61, -R66 ;  /* 0x0000003d2f3f7223 */ /* 0x000fe20000010842 */
[----:B------:R-:W-:-:S02]  /*8d60*/  HADD2.F32 R47, -RZ, R58.H0_H0 ;  /* 0x2000003aff2f7230 */ /* 0x000fc40000004100 */
[-C--:B------:R-:W-:Y:S01]  /*8d70*/  FFMA.FTZ R68, R45, R62.reuse, -R68 ;  /* 0x0000003e2d447223 */ /* 0x080fe20000010844 */
[----:B------:R-:W-:Y:S01]  /*8d80*/  FFMA.FTZ R70, R59, R62, R64 ;  /* 0x0000003e3b467223 */ /* 0x000fe20000010040 */
[----:B------:R-:W-:Y:S02]  /*8d90*/  HADD2.F32 R62, -RZ, R159.H0_H0 ;  /* 0x2000009fff3e7230 */ /* 0x000fe40000004100 */
[----:B------:R-:W-:Y:S01]  /*8da0*/  FFMA.FTZ R65, R60, R61, R65 ;  /* 0x0000003d3c417223 */ /* 0x000fe20000010041 */
[----:B------:R-:W-:Y:S01]  /*8db0*/  HADD2.F32 R45, -RZ, R57.H0_H0 ;  /* 0x20000039ff2d7230 */ /* 0x000fe20000004100 */
[----:B------:R-:W-:Y:S01]  /*8dc0*/  F2FP.F16.F32.PACK_AB R63, R68, R63 ;  /* 0x0000003f443f723e */ /* 0x000fe200000000ff */
[----:B------:R-:W-:Y:S02]  /*8dd0*/  HADD2.F32 R56, -RZ, R56.H0_H0 ;  /* 0x20000038ff387230 */ /* 0x000fe40000004100 */
[----:B------:R-:W-:Y:S01]  /*8de0*/  FMUL.FTZ R64, R47, R62 ;  /* 0x0000003e2f407220 */ /* 0x000fe20000410000 */
[----:B------:R-:W-:-:S02]  /*8df0*/  HADD2.F32 R58, -RZ, R58.H1_H1 ;  /* 0x3000003aff3a7230 */ /* 0x000fc40000004100 */
[----:B------:R-:W-:Y:S01]  /*8e00*/  FMUL.FTZ R62, R45, R62 ;  /* 0x0000003e2d3e7220 */ /* 0x000fe20000410000 */
[----:B------:R-:W-:Y:S02]  /*8e10*/  HADD2.F32 R57, -RZ, R57.H1_H1 ;  /* 0x30000039ff397230 */ /* 0x000fe40000004100 */
[----:B------:R-:W-:Y:S02]  /*8e20*/  HADD2.F32 R60, -RZ, R157.H0_H0 ;  /* 0x2000009dff3c7230 */ /* 0x000fe40000004100 */
[CC--:B------:R-:W-:Y:S01]  /*8e30*/  FMUL.FTZ R66, R58.reuse, R56.reuse ;  /* 0x000000383a427220 */ /* 0x0c0fe20000410000 */
[----:B------:R-:W-:Y:S02]  /*8e40*/  HADD2.F32 R55, -RZ, R55.H0_H0 ;  /* 0x20000037ff377230 */ /* 0x000fe40000004100 */
[----:B------:R-:W-:Y:S01]  /*8e50*/  FMUL.FTZ R59, R57, R56 ;  /* 0x00000038393b7220 */ /* 0x000fe20000410000 */
[----:B------:R-:W-:Y:S02]  /*8e60*/  HADD2.F32 R158, -RZ, R158.H0_H0 ;  /* 0x2000009eff9e7230 */ /* 0x000fe40000004100 */
[-C--:B------:R-:W-:Y:S01]  /*8e70*/  FFMA.FTZ R62, R47, R60.reuse, R62 ;  /* 0x0000003c2f3e7223 */ /* 0x080fe2000001003e */
[----:B------:R-:W-:Y:S01]  /*8e80*/  FFMA.FTZ R64, R45, R60, -R64 ;  /* 0x0000003c2d407223 */ /* 0x000fe20000010840 */
[-C--:B------:R-:W-:Y:S01]  /*8e90*/  FFMA.FTZ R57, R57, R55.reuse, -R66 ;  /* 0x0000003739397223 */ /* 0x080fe20000010842 */
[----:B------:R-:W-:Y:S01]  /*8ea0*/  FFMA.FTZ R59, R58, R55, R59 ;  /* 0x000000373a3b7223 */ /* 0x000fe2000001003b */
[----:B------:R-:W-:-:S02]  /*8eb0*/  HADD2.F32 R47, -RZ, R46.H0_H0 ;  /* 0x2000002eff2f7230 */ /* 0x000fc40000004100 */
[----:B------:R-:W-:Y:S01]  /*8ec0*/  HADD2.F32 R55, -RZ, R54.H0_H0 ;  /* 0x20000036ff377230 */ /* 0x000fe20000004100 */
[----:B------:R-:W-:Y:S01]  /*8ed0*/  F2FP.F16.F32.PACK_AB R40, R57, R64 ;  /* 0x000000403928723e */ /* 0x000fe200000000ff */
[----:B------:R-:W-:Y:S02]  /*8ee0*/  HADD2.F32 R45, -RZ, R42.H0_H0 ;  /* 0x2000002aff2d7230 */ /* 0x000fe40000004100 */
[-C--:B------:R-:W-:Y:S01]  /*8ef0*/  FMUL.FTZ R54, R47, R158.reuse ;  /* 0x0000009e2f367220 */ /* 0x080fe20000410000 */
[----:B------:R-:W-:Y:S02]  /*8f00*/  HADD2.F32 R46, -RZ, R46.H1_H1 ;  /* 0x3000002eff2e7230 */ /* 0x000fe40000004100 */
[----:B------:R-:W-:Y:S02]  /*8f10*/  HADD2.F32 R42, -RZ, R42.H1_H1 ;  /* 0x3000002aff2a7230 */ /* 0x000fe40000004100 */
[----:B------:R-:W-:Y:S01]  /*8f20*/  FMUL.FTZ R158, R45, R158 ;  /* 0x0000009e2d9e7220 */ /* 0x000fe20000410000 */
[----:B------:R-:W-:-:S02]  /*8f30*/  HADD2.F32 R156, -RZ, R156.H0_H0 ;  /* 0x2000009cff9c7230 */ /* 0x000fc40000004100 */
[-C--:B------:R-:W-:Y:S01]  /*8f40*/  FMUL.FTZ R61, R46, R55.reuse ;  /* 0x000000372e3d7220 */ /* 0x080fe20000410000 */
[----:B------:R-:W-:Y:S02]  /*8f50*/  HADD2.F32 R53, -RZ, R53.H0_H0 ;  /* 0x20000035ff357230 */ /* 0x000fe40000004100 */
[C---:B------:R-:W-:Y:S01]  /*8f60*/  FMUL.FTZ R55, R42.reuse, R55 ;  /* 0x000000372a377220 */ /* 0x040fe20000410000 */
[-C--:B------:R-:W-:Y:S01]  /*8f70*/  FFMA.FTZ R54, R45, R156.reuse, -R54 ;  /* 0x0000009c2d367223 */ /* 0x080fe20000010836 */
[----:B------:R-:W-:Y:S01]  /*8f80*/  FFMA.FTZ R158, R47, R156, R158 ;  /* 0x0000009c2f9e7223 */ /* 0x000fe2000001009e */
[-C--:B------:R-:W-:Y:S01]  /*8f90*/  FFMA.FTZ R61, R42, R53.reuse, -R61 ;  /* 0x000000352a3d7223 */ /* 0x080fe2000001083d */
[----:B------:R-:W-:Y:S01]  /*8fa0*/  FFMA.FTZ R55, R46, R53, R55 ;  /* 0x000000352e377223 */ /* 0x000fe20000010037 */
[----:B------:R-:W-:Y:S02]  /*8fb0*/  F2FP.F16.F32.PACK_AB R45, R44, R41 ;  /* 0x000000292c2d723e */ /* 0x000fe400000000ff */
[----:B------:R-:W-:Y:S01]  /*8fc0*/  MOV R41, R43 ;  /* 0x0000002b00297202 */ /* 0x000fe20000000f00 */
[----:B------:R-:W-:Y:S01]  /*8fd0*/  IMAD.MOV.U32 R43, RZ, RZ, R63 ;  /* 0x000000ffff2b7224 */ /* 0x000fe200078e003f */
[----:B------:R-:W-:-:S02]  /*8fe0*/  F2FP.F16.F32.PACK_AB R47, R70, R65 ;  /* 0x00000041462f723e */ /* 0x000fc400000000ff */
[----:B------:R-:W-:Y:S02]  /*8ff0*/  F2FP.F16.F32.PACK_AB R44, R59, R62 ;  /* 0x0000003e3b2c723e */ /* 0x000fe400000000ff */
[----:B------:R-:W-:Y:S02]  /*9000*/  F2FP.F16.F32.PACK_AB R42, R61, R54 ;  /* 0x000000363d2a723e */ /* 0x000fe400000000ff */
[----:B------:R-:W-:-:S07]  /*9010*/  F2FP.F16.F32.PACK_AB R46, R55, R158 ;  /* 0x0000009e372e723e */ /* 0x000fce00000000ff */
.L_x_547:
[----:B------:R-:W-:Y:S05]  /*9020*/  BSYNC B2 ;  /* 0x0000000000027941 */ /* 0x000fea0003800000 */
.L_x_546:
[----:B------:R-:W-:Y:S02]  /*9030*/  ULDC.64 UR4, c[0x0][0x208] ;  /* 0x0000820000047ab9 */ /* 0x000fe40000000a00 */
[----:B--2---:R2:W-:Y:S04]  /*9040*/  STG.E.128 desc[UR4][R48.64], R40 ;  /* 0x0000002830007986 */ /* 0x0045e8000c101d04 */
[----:B---3--:R2:W-:Y:S02]  /*9050*/  @!P3 STG.E.128 desc[UR4][R50.64], R44 ;  /* 0x0000002c3200b986 */ /* 0x0085e4000c101d04 */
.L_x_545:
[----:B------:R-:W-:Y:S05]  /*9060*/  BSYNC B1 ;  /* 0x0000000000017941 */ /* 0x000fea0003800000 */
.L_x_544:
[----:B------:R-:W-:-:S13]  /*9070*/  ISETP.NE.AND P3, PT, R10, RZ, PT ;  /* 0x000000ff0a00720c */ /* 0x000fda0003f65270 */
[----:B------:R-:W-:Y:S05]  /*9080*/  @!P3 BRA `(.L_x_504) ;  /* 0x0000000800e0b947 */ /* 0x000fea0003800000 */
[----:B------:R-:W-:Y:S01]  /*9090*/  SEL R146, R120, R146, !P1 ;  /* 0x0000009278927207 */ /* 0x000fe20004800000 */
[----:B------:R-:W-:Y:S01]  /*90a0*/  BSSY B1, `(.L_x_548) ;  /* 0x000006e000017945 */ /* 0x000fe20003800000 */
[----:B--2---:R-:W-:Y:S02]  /*90b0*/  IADD3 R49, P3, P4, R38, R124, R11 ;  /* 0x0000007c26317210 */ /* 0x004fe40007c7e00b */
[----:B------:R-:W-:Y:S02]  /*90c0*/  SHF.R.S32.HI R41, RZ, 0x1f, R146 ;  /* 0x0000001fff297819 */ /* 0x000fe40000011492 */
[----:B------:R-:W-:Y:S02]  /*90d0*/  IADD3.X R50, R37, R52, R6, P3, P4 ;  /* 0x0000003425327210 */ /* 0x000fe40001fe8406 */
[----:B------:R-:W-:Y:S02]  /*90e0*/  LEA.HI R41, R41, R146, RZ, 0x4 ;  /* 0x0000009229297211 */ /* 0x000fe400078f20ff */
[----:B------:R-:W-:-:S02]  /*90f0*/  ISETP.GE.AND P4, PT, R213, R116, PT ;  /* 0x00000074d500720c */ /* 0x000fc40003f86270 */
[----:B------:R-:W-:Y:S02]  /*9100*/  LEA.HI.SX32 R41, R41, R12, 0x1c ;  /* 0x0000000c29297211 */ /* 0x000fe400078fe2ff */
[----:B------:R-:W-:Y:S02]  /*9110*/  LEA R48, P3, R49, R118, 0x1 ;  /* 0x0000007631307211 */ /* 0x000fe400078608ff */
[----:B------:R-:W-:Y:S02]  /*9120*/  SHF.R.S32.HI R40, RZ, 0x1f, R41 ;  /* 0x0000001fff287819 */ /* 0x000fe40000011429 */
[----:B------:R-:W-:Y:S02]  /*9130*/  SHF.L.U32 R51, R41, 0x3, RZ ;  /* 0x0000000329337819 */ /* 0x000fe400000006ff */
[----:B------:R-:W-:Y:S02]  /*9140*/  LEA.HI R40, R40, R41, RZ, 0x3 ;  /* 0x0000002928287211 */ /* 0x000fe400078f18ff */
[----:B------:R-:W-:-:S02]  /*9150*/  LOP3.LUT R41, R226, 0x38, R51, 0xf8, !PT ;  /* 0x00000038e2297812 */ /* 0x000fc400078ef833 */
[----:B------:R-:W-:Y:S02]  /*9160*/  SHF.R.S32.HI R40, RZ, 0x3, R40 ;  /* 0x00000003ff287819 */ /* 0x000fe40000011428 */
[----:B------:R-:W-:Y:S02]  /*9170*/  LOP3.LUT R41, R41, R228, RZ, 0x3c, !PT ;  /* 0x000000e429297212 */ /* 0x000fe400078e3cff */
[----:B------:R-:W-:Y:S01]  /*9180*/  LEA.HI.X R49, R49, R119, R50, 0x1, P3 ;  /* 0x0000007731317211 */ /* 0x000fe200018f0c32 */
[----:B------:R-:W-:-:S04]  /*9190*/  IMAD R40, R40, 0x1400, R229 ;  /* 0x0000140028287824 */ /* 0x000fc800078e02e5 */
[----:B------:R-:W-:Y:S02]  /*91a0*/  IMAD.IADD R40, R40, 0x1, R41 ;  /* 0x0000000128287824 */ /* 0x000fe400078e0229 */
[C---:B------:R-:W-:Y:S02]  /*91b0*/  IMAD R41, R17.reuse, 0x5000, R133 ;  /* 0x0000500011297824 */ /* 0x040fe400078e0285 */
[----:B------:R-:W-:-:S03]  /*91c0*/  IMAD R43, R17, 0x5000, R40 ;  /* 0x00005000112b7824 */ /* 0x000fc600078e0228 */
[----:B------:R-:W-:Y:S01]  /*91d0*/  LEA R41, R41, R16, 0x1 ;  /* 0x0000001029297211 */ /* 0x000fe200078e08ff */
[----:B------:R-:W-:-:S05]  /*91e0*/  IMAD R44, R43, 0x2, R16 ;  /* 0x000000022b2c7824 */ /* 0x000fca00078e0210 */
[----:B------:R-:W2:Y:S04]  /*91f0*/  LDS.128 R40, [R41+0x24400] ;  /* 0x0244000029287984 */ /* 0x000ea80000000c00 */
[----:B------:R-:W3:Y:S01]  /*9200*/  LDS.128 R44, [R44+0x24400] ;  /* 0x024400002c2c7984 */ /* 0x000ee20000000c00 */
[----:B------:R-:W-:Y:S05]  /*9210*/  @P4 BRA `(.L_x_549) ;  /* 0x0000000400584947 */ /* 0x000fea0003800000 */
[----:B------:R-:W-:Y:S01]  /*9220*/  SHF.R.U32.HI R58, RZ, 0x10, R81 ;  /* 0x00000010ff3a7819 */ /* 0x000fe20000011651 */
[----:B------:R-:W-:Y:S01]  /*9230*/  HADD2.F32 R57, -RZ, R155.H1_H1 ;  /* 0x3000009bff397230 */ /* 0x000fe20000004100 */
[----:B---3--:R-:W-:Y:S01]  /*9240*/  MOV R53, R44 ;  /* 0x0000002c00357202 */ /* 0x008fe20000000f00 */
[----:B--2---:R-:W-:Y:S01]  /*9250*/  IMAD.MOV.U32 R44, RZ, RZ, R42 ;  /* 0x000000ffff2c7224 */ /* 0x004fe200078e002a */
[----:B------:R-:W-:Y:S01]  /*9260*/  MOV R54, R46 ;  /* 0x0000002e00367202 */ /* 0x000fe20000000f00 */
[----:B------:R-:W-:Y:S01]  /*9270*/  HADD2.F32 R46, -RZ, R45.H0_H0 ;  /* 0x2000002dff2e7230 */ /* 0x000fe20000004100 */
[----:B------:R-:W-:Y:S01]  /*9280*/  SHF.R.U32.HI R56, RZ, 0x10, R73 ;  /* 0x00000010ff387819 */ /* 0x000fe20000011649 */
[----:B------:R-:W-:Y:S01]  /*9290*/  HADD2.F32 R42, -RZ, R41.H0_H0 ;  /* 0x20000029ff2a7230 */ /* 0x000fe20000004100 */
[----:B------:R-:W-:Y:S01]  /*92a0*/  SHF.R.U64 R65, R82, 0x10, R83 ;  /* 0x0000001052417819 */ /* 0x000fe20000001253 */
[----:B------:R-:W-:Y:S02]  /*92b0*/  HADD2.F32 R45, -RZ, R45.H1_H1 ;  /* 0x3000002dff2d7230 */ /* 0x000fe40000004100 */
[----:B------:R-:W-:Y:S01]  /*92c0*/  FMUL.FTZ R59, R46, R57 ;  /* 0x000000392e3b7220 */ /* 0x000fe20000410000 */
[----:B------:R-:W-:-:S02]  /*92d0*/  HADD2.F32 R58, -RZ, R58.H0_H0 ;  /* 0x2000003aff3a7230 */ /* 0x000fc40000004100 */
[C---:B------:R-:W-:Y:S01]  /*92e0*/  FMUL.FTZ R57, R42.reuse, R57 ;  /* 0x000000392a397220 */ /* 0x040fe20000410000 */
[----:B------:R-:W-:Y:S01]  /*92f0*/  HADD2.F32 R55, -RZ, R153.H1_H1 ;  /* 0x30000099ff377230 */ /* 0x000fe20000004100 */
[----:B------:R-:W-:Y:S01]  /*9300*/  SHF.R.U32.HI R82, RZ, 0x10, R83 ;  /* 0x00000010ff527819 */ /* 0x000fe20000011653 */
[----:B------:R-:W-:Y:S02]  /*9310*/  HADD2.F32 R41, -RZ, R41.H1_H1 ;  /* 0x30000029ff297230 */ /* 0x000fe40000004100 */
[-C--:B------:R-:W-:Y:S01]  /*9320*/  FMUL.FTZ R60, R45, R58.reuse ;  /* 0x0000003a2d3c7220 */ /* 0x080fe20000410000 */
[----:B------:R-:W-:Y:S02]  /*9330*/  HADD2.F32 R56, -RZ, R56.H0_H0 ;  /* 0x20000038ff387230 */ /* 0x000fe40000004100 */
[-C--:B------:R-:W-:Y:S01]  /*9340*/  FFMA.FTZ R59, R42, R55.reuse, -R59 ;  /* 0x000000372a3b7223 */ /* 0x080fe2000001083b */
[----:B------:R-:W-:Y:S01]  /*9350*/  FFMA.FTZ R57, R46, R55, R57 ;  /* 0x000000372e397223 */ /* 0x000fe20000010039 */
[----:B------:R-:W-:Y:S01]  /*9360*/  FMUL.FTZ R58, R41, R58 ;  /* 0x0000003a293a7220 */ /* 0x000fe20000410000 */
[----:B------:R-:W-:-:S02]  /*9370*/  HADD2.F32 R55, -RZ, R154.H1_H1 ;  /* 0x3000009aff377230 */ /* 0x000fc40000004100 */
[-C--:B------:R-:W-:Y:S01]  /*9380*/  FFMA.FTZ R60, R41, R56.reuse, -R60 ;  /* 0x00000038293c7223 */ /* 0x080fe2000001083c */
[----:B------:R-:W-:Y:S01]  /*9390*/  HADD2.F32 R42, -RZ, R47.H0_H0 ;  /* 0x2000002fff2a7230 */ /* 0x000fe20000004100 */
[--C-:B------:R-:W-:Y:S01]  /*93a0*/  SHF.R.U64 R50, R74, 0x10, R75.reuse ;  /* 0x000000104a327819 */ /* 0x100fe2000000124b */
[----:B------:R-:W-:Y:S01]  /*93b0*/  HADD2.F32 R41, -RZ, R43.H0_H0 ;  /* 0x2000002bff297230 */ /* 0x000fe20000004100 */
[----:B------:R-:W-:Y:S01]  /*93c0*/  SHF.R.U32.HI R74, RZ, 0x10, R75 ;  /* 0x00000010ff4a7819 */ /* 0x000fe2000001164b */
[----:B------:R-:W-:Y:S01]  /*93d0*/  FFMA.FTZ R58, R45, R56, R58 ;  /* 0x000000382d3a7223 */ /* 0x000fe2000001003a */
[----:B------:R-:W-:Y:S02]  /*93e0*/  HADD2.F32 R45, -RZ, R152.H1_H1 ;  /* 0x30000098ff2d7230 */ /* 0x000fe40000004100 */
[-C--:B------:R-:W-:Y:S01]  /*93f0*/  FMUL.FTZ R62, R42, R55.reuse ;  /* 0x000000372a3e7220 */ /* 0x080fe20000410000 */
[----:B------:R-:W-:Y:S02]  /*9400*/  HADD2.F32 R47, -RZ, R47.H1_H1 ;  /* 0x3000002fff2f7230 */ /* 0x000fe40000004100 */
[----:B------:R-:W-:Y:S01]  /*9410*/  FMUL.FTZ R55, R41, R55 ;  /* 0x0000003729377220 */ /* 0x000fe20000410000 */
[----:B------:R-:W-:Y:S01]  /*9420*/  HADD2.F32 R56, -RZ, R82.H0_H0 ;  /* 0x20000052ff387230 */ /* 0x000fe20000004100 */
[----:B------:R-:W-:Y:S01]  /*9430*/  SHF.R.U64 R66, R80, 0x10, R81 ;  /* 0x0000001050427819 */ /* 0x000fe20000001251 */
[----:B------:R-:W-:-:S02]  /*9440*/  HADD2.F32 R43, -RZ, R43.H1_H1 ;  /* 0x3000002bff2b7230 */ /* 0x000fc40000004100 */
[-C--:B------:R-:W-:Y:S01]  /*9450*/  FFMA.FTZ R61, R42, R45.reuse, R55 ;  /* 0x0000002d2a3d7223 */ /* 0x080fe20000010037 */
[----:B------:R-:W-:Y:S02]  /*9460*/  HADD2.F32 R46, -RZ, R74.H0_H0 ;  /* 0x2000004aff2e7230 */ /* 0x000fe40000004100 */
[-C--:B------:R-:W-:Y:S01]  /*9470*/  FMUL.FTZ R64, R47, R56.reuse ;  /* 0x000000382f407220 */ /* 0x080fe20000410000 */
[----:B------:R-:W-:Y:S01]  /*9480*/  SHF.R.U64 R67, R72, 0x10, R73 ;  /* 0x0000001048437819 */ /* 0x000fe20000001249 */
[----:B------:R-:W-:Y:S01]  /*9490*/  FMUL.FTZ R56, R43, R56 ;  /* 0x000000382b387220 */ /* 0x000fe20000410000 */
[----:B------:R-:W-:Y:S01]  /*94a0*/  FFMA.FTZ R62, R41, R45, -R62 ;  /* 0x0000002d293e7223 */ /* 0x000fe2000001083e */
[----:B------:R-:W-:Y:S02]  /*94b0*/  HADD2.F32 R155, -RZ, R155.H0_H0 ;  /* 0x2000009bff9b7230 */ /* 0x000fe40000004100 */
[----:B------:R-:W-:Y:S01]  /*94c0*/  FFMA.FTZ R63, R43, R46, -R64 ;  /* 0x0000002e2b3f7223 */ /* 0x000fe20000010840 */
[----:B------:R-:W-:-:S02]  /*94d0*/  HADD2.F32 R42, -RZ, R53.H0_H0 ;  /* 0x20000035ff2a7230 */ /* 0x000fc40000004100 */
[----:B------:R-:W-:Y:S01]  /*94e0*/  FFMA.FTZ R64, R47, R46, R56 ;  /* 0x0000002e2f407223 */ /* 0x000fe20000010038 */
[----:B------:R-:W-:Y:S01]  /*94f0*/  HADD2.F32 R45, -RZ, R66.H0_H0 ;  /* 0x20000042ff2d7230 */ /* 0x000fe20000004100 */
[----:B------:R-:W-:Y:S01]  /*9500*/  F2FP.F16.F32.PACK_AB R57, R58, R57 ;  /* 0x000000393a39723e */ /* 0x000fe200000000ff */
[----:B------:R-:W-:Y:S02]  /*9510*/  HADD2.F32 R53, -RZ, R53.H1_H1 ;  /* 0x30000035ff357230 */ /* 0x000fe40000004100 */
[----:B------:R-:W-:Y:S01]  /*9520*/  FMUL.FTZ R46, R42, R155 ;  /* 0x0000009b2a2e7220 */ /* 0x000fe20000410000 */
[----:B------:R-:W-:Y:S01]  /*9530*/  HADD2.F32 R153, -RZ, R153.H0_H0 ;  /* 0x20000099ff997230 */ /* 0x000fe20000004100 */
[----:B------:R-:W-:Y:S01]  /*9540*/  F2FP.F16.F32.PACK_AB R61, R64, R61 ;  /* 0x0000003d403d723e */ /* 0x000fe200000000ff */
[--C-:B------:R-:W-:Y:S02]  /*9550*/  HADD2.F32 R41, -RZ, R40.reuse.H0_H0 ;  /* 0x20000028ff297230 */ /* 0x100fe40000004100 */
[----:B------:R-:W-:Y:S01]  /*9560*/  FMUL.FTZ R47, R53, R45 ;  /* 0x0000002d352f7220 */ /* 0x000fe20000410000 */
[----:B------:R-:W-:-:S02]  /*9570*/  HADD2.F32 R40, -RZ, R40.H1_H1 ;  /* 0x30000028ff287230 */ /* 0x000fc40000004100 */
[----:B------:R-:W-:Y:S02]  /*9580*/  HADD2.F32 R43, -RZ, R67.H0_H0 ;  /* 0x20000043ff2b7230 */ /* 0x000fe40000004100 */
[C---:B------:R-:W-:Y:S01]  /*9590*/  FMUL.FTZ R155, R41.reuse, R155 ;  /* 0x0000009b299b7220 */ /* 0x040fe20000410000 */
[----:B------:R-:W-:Y:S01]  /*95a0*/  FFMA.FTZ R46, R41, R153, -R46 ;  /* 0x00000099292e7223 */ /* 0x000fe2000001082e */
[C---:B------:R-:W-:Y:S01]  /*95b0*/  FMUL.FTZ R56, R40.reuse, R45 ;  /* 0x0000002d28387220 */ /* 0x040fe20000410000 */
[----:B------:R-:W-:Y:S02]  /*95c0*/  HADD2.F32 R41, -RZ, R54.H0_H0 ;  /* 0x20000036ff297230 */ /* 0x000fe40000004100 */
[-C--:B------:R-:W-:Y:S01]  /*95d0*/  FFMA.FTZ R47, R40, R43.reuse, -R47 ;  /* 0x0000002b282f7223 */ /* 0x080fe2000001082f */
[----:B------:R-:W-:Y:S02]  /*95e0*/  HADD2.F32 R154, -RZ, R154.H0_H0 ;  /* 0x2000009aff9a7230 */ /* 0x000fe40000004100 */
[----:B------:R-:W-:Y:S01]  /*95f0*/  FFMA.FTZ R56, R53, R43, R56 ;  /* 0x0000002b35387223 */ /* 0x000fe20000010038 */
[----:B------:R-:W-:-:S02]  /*9600*/  HADD2.F32 R45, -RZ, R65.H0_H0 ;  /* 0x20000041ff2d7230 */ /* 0x000fc40000004100 */
[----:B------:R-:W-:Y:S01]  /*9610*/  FFMA.FTZ R155, R42, R153, R155 ;  /* 0x000000992a9b7223 */ /* 0x000fe2000001009b */
[----:B------:R-:W-:Y:S02]  /*9620*/  HADD2.F32 R40, -RZ, R44.H0_H0 ;  /* 0x2000002cff287230 */ /* 0x000fe40000004100 */
[-C--:B------:R-:W-:Y:S01]  /*9630*/  FMUL.FTZ R53, R41, R154.reuse ;  /* 0x0000009a29357220 */ /* 0x080fe20000410000 */
[----:B------:R-:W-:Y:S02]  /*9640*/  HADD2.F32 R54, -RZ, R54.H1_H1 ;  /* 0x30000036ff367230 */ /* 0x000fe40000004100 */
[----:B------:R-:W-:Y:S02]  /*9650*/  HADD2.F32 R44, -RZ, R44.H1_H1 ;  /* 0x3000002cff2c7230 */ /* 0x000fe40000004100 */
[----:B------:R-:W-:Y:S01]  /*9660*/  FMUL.FTZ R154, R40, R154 ;  /* 0x0000009a289a7220 */ /* 0x000fe20000410000 */
[----:B------:R-:W-:Y:S02]  /*9670*/  HADD2.F32 R152, -RZ, R152.H0_H0 ;  /* 0x20000098ff987230 */ /* 0x000fe40000004100 */
[----:B------:R-:W-:Y:S01]  /*9680*/  FMUL.FTZ R55, R54, R45 ;  /* 0x0000002d36377220 */ /* 0x000fe20000410000 */
[----:B------:R-:W-:-:S02]  /*9690*/  HADD2.F32 R43, -RZ, R50.H0_H0 ;  /* 0x20000032ff2b7230 */ /* 0x000fc40000004100 */
[----:B------:R-:W-:Y:S01]  /*96a0*/  FMUL.FTZ R45, R44, R45 ;  /* 0x0000002d2c2d7220 */ /* 0x000fe20000410000 */
[----:B------:R-:W-:Y:S01]  /*96b0*/  F2FP.F16.F32.PACK_AB R56, R56, R155 ;  /* 0x0000009b3838723e */ /* 0x000fe200000000ff */
[-C--:B------:R-:W-:Y:S01]  /*96c0*/  FFMA.FTZ R53, R40, R152.reuse, -R53 ;  /* 0x0000009828357223 */ /* 0x080fe20000010835 */
[----:B------:R-:W-:Y:S01]  /*96d0*/  FFMA.FTZ R154, R41, R152, R154 ;  /* 0x00000098299a7223 */ /* 0x000fe2000001009a */
[-C--:B------:R-:W-:Y:S01]  /*96e0*/  FFMA.FTZ R44, R44, R43.reuse, -R55 ;  /* 0x0000002b2c2c7223 */ /* 0x080fe20000010837 */
[----:B------:R-:W-:Y:S01]  /*96f0*/  FFMA.FTZ R45, R54, R43, R45 ;  /* 0x0000002b362d7223 */ /* 0x000fe2000001002d */
[----:B------:R-:W-:Y:S01]  /*9700*/  F2FP.F16.F32.PACK_AB R40, R47, R46 ;  /* 0x0000002e2f28723e */ /* 0x000fe200000000ff */
[----:B------:R-:W-:Y:S01]  /*9710*/  IMAD.MOV.U32 R47, RZ, RZ, R61 ;  /* 0x000000ffff2f7224 */ /* 0x000fe200078e003d */
[----:B------:R-:W-:Y:S02]  /*9720*/  F2FP.F16.F32.PACK_AB R41, R60, R59 ;  /* 0x0000003b3c29723e */ /* 0x000fe400000000ff */
[----:B------:R-:W-:Y:S01]  /*9730*/  F2FP.F16.F32.PACK_AB R42, R44, R53 ;  /* 0x000000352c2a723e */ /* 0x000fe200000000ff */
[----:B------:R-:W-:Y:S01]  /*9740*/  IMAD.MOV.U32 R44, RZ, RZ, R56 ;  /* 0x000000ffff2c7224 */ /* 0x000fe200078e0038 */
[----:B------:R-:W-:-:S02]  /*9750*/  F2FP.F16.F32.PACK_AB R46, R45, R154 ;  /* 0x0000009a2d2e723e */ /* 0x000fc400000000ff */
[----:B------:R-:W-:Y:S02]  /*9760*/  F2FP.F16.F32.PACK_AB R43, R63, R62 ;  /* 0x0000003e3f2b723e */ /* 0x000fe400000000ff */
[----:B------:R-:W-:-:S07]  /*9770*/  MOV R45, R57 ;  /* 0x00000039002d7202 */ /* 0x000fce0000000f00 */
.L_x_549:
[----:B------:R-:W-:Y:S05]  /*9780*/  BSYNC B1 ;  /* 0x0000000000017941 */ /* 0x000fea0003800000 */
.L_x_548:
[----:B------:R-:W-:Y:S01]  /*9790*/  ISETP.GE.AND P3, PT, R51, R145, PT ;  /* 0x000000913300720c */ /* 0x000fe20003f66270 */
[----:B------:R-:W-:Y:S02]  /*97a0*/  ULDC.64 UR4, c[0x0][0x208] ;  /* 0x0000820000047ab9 */ /* 0x000fe40000000a00 */
[----:B--2---:R2:W-:Y:S10]  /*97b0*/  STG.E.128 desc[UR4][R48.64], R40 ;  /* 0x0000002830007986 */ /* 0x0045f4000c101d04 */
[----:B------:R-:W-:Y:S05]  /*97c0*/  @P3 BRA `(.L_x_504) ;  /* 0x0000000400103947 */ /* 0x000fea0003800000 */
[--C-:B------:R-:W-:Y:S01]  /*97d0*/  IADD3 R124, P3, P4, R38, R124, R51.reuse ;  /* 0x0000007c267c7210 */ /* 0x100fe20007c7e033 */
[----:B------:R-:W-:Y:S01]  /*97e0*/  ULDC.64 UR4, c[0x0][0x208] ;  /* 0x0000820000047ab9 */ /* 0x000fe20000000a00 */
[----:B------:R-:W-:-:S04]  /*97f0*/  SHF.R.S32.HI R51, RZ, 0x1f, R51 ;  /* 0x0000001fff337819 */ /* 0x000fc80000011433 */
[----:B------:R-:W-:Y:S02]  /*9800*/  IADD3.X R52, R37, R52, R51, P3, P4 ;  /* 0x0000003425347210 */ /* 0x000fe40001fe8433 */
[----:B------:R-:W-:-:S04]  /*9810*/  LEA R118, P3, R124, R118, 0x1 ;  /* 0x000000767c767211 */ /* 0x000fc800078608ff */
[----:B------:R-:W-:-:S05]  /*9820*/  LEA.HI.X R119, R124, R119, R52, 0x1, P3 ;  /* 0x000000777c777211 */ /* 0x000fca00018f0c34 */
[----:B---3--:R3:W-:Y:S01]  /*9830*/  STG.E.128 desc[UR4][R118.64], R44 ;  /* 0x0000002c76007986 */ /* 0x0087e2000c101d04 */
[----:B------:R-:W-:Y:S05]  /*9840*/  BRA `(.L_x_504) ;  /* 0x0000000000f07947 */ /* 0x000fea0003800000 */
.L_x_461:
[----:B------:R-:W-:-:S13]  /*9850*/  ISETP.NE.AND P2, PT, R221, 0x3, PT ;  /* 0x00000003dd00780c */ /* 0x000fda0003f45270 */
[----:B------:R-:W-:Y:S05]  /*9860*/  @!P2 BRA `(.L_x_550) ;  /* 0x000000000004a947 */ /* 0x000fea0003800000 */
[----:B------:R-:W-:Y:S01]  /*9870*/  BPT.TRAP 0x1 ;  /* 0x000000040000795c */ /* 0x000fe20000300000 */
.L_x_550:
[----:B------:R-:W-:Y:S01]  /*9880*/  LEA R0, R17, R16, 0x3 ;  /* 0x0000001011007211 */ /* 0x000fe200078e18ff */
[----:B------:R-:W-:Y:S01]  /*9890*/  IMAD R3, R24, -0x50, R2 ;  /* 0xffffffb018037824 */ /* 0x000fe200078e0202 */
[----:B------:R-:W-:Y:S01]  /*98a0*/  SHF.L.U32 R115, R219, 0x1f, RZ ;  /* 0x0000001fdb737819 */ /* 0x000fe200000006ff */
[----:B------:R-:W-:Y:S03]  /*98b0*/  BSSY B1, `(.L_x_551) ;  /* 0x0000005000017945 */ /* 0x000fe60003800000 */
[----:B------:R-:W0:Y:S01]  /*98c0*/  SYNCS.PHASECHK.TRANS64.TRYWAIT P3, [R0+URZ+0x38890], R115 ;  /* 0x03889073000075a7 */ /* 0x000e22000806017f */
[----:B------:R-:W-:-:S04]  /*98d0*/  VIMNMX R3, R3, 0x50, PT ;  /* 0x0000005003037848 */ /* 0x000fc80003fe0100 */
[----:B------:R-:W-:Y:S01]  /*98e0*/  ISETP.GE.AND P4, PT, R18, R3, PT ;  /* 0x000000031200720c */ /* 0x000fe20003f86270 */
[----:B0-----:R-:W-:-:S12]  /*98f0*/  @!P3 BRA `(.L_x_552) ;  /* 0x000001c00084b947 */ /* 0x001fd80003800000 */
.L_x_788:
[----:B------:R-:W-:Y:S05]  /*9900*/  BSYNC B1 ;  /* 0x0000000000017941 */ /* 0x000fea0003800000 */
.L_x_551:
[----:B------:R-:W-:Y:S04]  /*9910*/  BSSY B1, `(.L_x_553) ;  /* 0x000000f000017945 */ /* 0x000fe80003800000 */
[----:B------:R-:W-:Y:S05]  /*9920*/  @P4 BRA `(.L_x_554) ;  /* 0x0000000000344947 */ /* 0x000fea0003800000 */
[----:B------:R-:W-:Y:S01]  /*9930*/  ISETP.NE.AND P5, PT, R26, RZ, PT ;  /* 0x000000ff1a00720c */ /* 0x000fe20003fa5270 */
[----:B------:R-:W-:Y:S01]  /*9940*/  ULDC.64 UR4, c[0x0][0x208] ;  /* 0x0000820000047ab9 */ /* 0x000fe20000000a00 */
[----:B------:R-:W-:Y:S02]  /*9950*/  ISETP.NE.AND P4, PT, R10, RZ, PT ;  /* 0x000000ff0a00720c */ /* 0x000fe40003f85270 */
[----:B------:R-:W-:-:S09]  /*9960*/  ISETP.NE.AND P3, PT, R9, RZ, PT ;  /* 0x000000ff0900720c */ /* 0x000fd20003f65270 */
[----:B------:R-:W1:Y:S04]  /*9970*/  @P5 LDS.128 R40, [R4+0x24400] ;  /* 0x0244000004285984 */ /* 0x000e680000000c00 */
[----:B------:R-:W2:Y:S04]  /*9980*/  @P3 LDS.128 R44, [R4+0x29400] ;  /* 0x02940000042c3984 */ /* 0x000ea80000000c00 */
[----:B-1----:R-:W-:Y:S01]  /*9990*/  @P5 STG.E.128 desc[UR4][R60.64], R40 ;  /* 0x000000283c005986 */ /* 0x002fe2000c101d04 */
[----:B------:R-:W-:-:S03]  /*99a0*/  ISETP.NE.AND P5, PT, R8, RZ, PT ;  /* 0x000000ff0800720c */ /* 0x000fc60003fa5270 */
[----:B------:R-:W1:Y:S04]  /*99b0*/  @P4 LDS.128 R40, [R4+0x26c00] ;  /* 0x026c000004284984 */ /* 0x000e680000000c00 */
[----:B--2---:R-:W-:Y:S06]  /*99c0*/  @P3 STG.E.128 desc[UR4][R60.64+0x100], R44 ;  /* 0x0001002c3c003986 */ /* 0x004fec000c101d04 */
[----:B------:R-:W2:Y:S04]  /*99d0*/  @P5 LDS.128 R48, [R4+0x2bc00] ;  /* 0x02bc000004305984 */ /* 0x000ea80000000c00 */
[----:B-1----:R1:W-:Y:S04]  /*99e0*/  @P4 STG.E.128 desc[UR4][R60.64+0x80], R40 ;  /* 0x000080283c004986 */ /* 0x0023e8000c101d04 */
[----:B--2---:R1:W-:Y:S02]  /*99f0*/  @P5 STG.E.128 desc[UR4][R60.64+0x180], R48 ;  /* 0x000180303c005986 */ /* 0x0043e4000c101d04 */
.L_x_554:
[----:B------:R-:W-:Y:S05]  /*9a00*/  BSYNC B1 ;  /* 0x0000000000017941 */ /* 0x000fea0003800000 */
.L_x_553:
[----:B------:R-:W-:Y:S01]  /*9a10*/  ISETP.GE.AND P3, PT, R217, R3, PT ;  /* 0x00000003d900720c */ /* 0x000fe20003f66270 */
[----:B------:R-:W-:-:S12]  /*9a20*/  BSSY B1, `(.L_x_555) ;  /* 0x000000f000017945 */ /* 0x000fd80003800000 */
[----:B------:R-:W-:Y:S05]  /*9a30*/  @P3 BRA `(.L_x_556) ;  /* 0x0000000000343947 */ /* 0x000fea0003800000 */
[----:B------:R-:W-:Y:S01]  /*9a40*/  ISETP.NE.AND P5, PT, R26, RZ, PT ;  /* 0x000000ff1a00720c */ /* 0x000fe20003fa5270 */
[----:B------:R-:W-:Y:S01]  /*9a50*/  ULDC.64 UR4, c[0x0][0x208] ;  /* 0x0000820000047ab9 */ /* 0x000fe20000000a00 */
[----:B------:R-:W-:Y:S02]  /*9a60*/  ISETP.NE.AND P4, PT, R10, RZ, PT ;  /* 0x000000ff0a00720c */ /* 0x000fe40003f85270 */
[----:B------:R-:W-:-:S09]  /*9a70*/  ISETP.NE.AND P3, PT, R9, RZ, PT ;  /* 0x000000ff0900720c */ /* 0x000fd20003f65270 */
[----:B-1----:R-:W1:Y:S04]  /*9a80*/  @P5 LDS.128 R40, [R4+0x25400] ;  /* 0x0254000004285984 */ /* 0x002e680000000c00 */
        /* <DEDUP_REMOVED lines=8> */
.L_x_556:
[----:B------:R-:W-:Y:S05]  /*9b10*/  BSYNC B1 ;  /* 0x0000000000017941 */ /* 0x000fea0003800000 */
.L_x_555:
[----:B------:R-:W-:-:S13]  /*9b20*/  ISETP.GE.AND P3, PT, R218, R3, PT ;  /* 0x00000003da00720c */ /* 0x000fda0003f66270 */
[----:B------:R-:W-:Y:S05]  /*9b30*/  @P3 BRA `(.L_x_504) ;  /* 0x0000000000343947 */ /* 0x000fea0003800000 */
[----:B------:R-:W-:Y:S01]  /*9b40*/  ISETP.NE.AND P5, PT, R26, RZ, PT ;  /* 0x000000ff1a00720c */ /* 0x000fe20003fa5270 */
[----:B------:R-:W-:Y:S01]  /*9b50*/  ULDC.64 UR4, c[0x0][0x208] ;  /* 0x0000820000047ab9 */ /* 0x000fe20000000a00 */
[----:B------:R-:W-:Y:S02]  /*9b60*/  ISETP.NE.AND P4, PT, R10, RZ, PT ;  /* 0x000000ff0a00720c */ /* 0x000fe40003f85270 */
[----:B------:R-:W-:-:S09]  /*9b70*/  ISETP.NE.AND P3, PT, R9, RZ, PT ;  /* 0x000000ff0900720c */ /* 0x000fd20003f65270 */
[----:B-1-3--:R-:W1:Y:S04]  /*9b80*/  @P5 LDS.128 R40, [R4+0x26400] ;  /* 0x0264000004285984 */ /* 0x00ae680000000c00 */
        /* <DEDUP_REMOVED lines=8> */
.L_x_504:
[----:B------:R-:W-:Y:S05]  /*9c10*/  BSYNC B0 ;  /* 0x0000000000007941 */ /* 0x000fea0003800000 */
.L_x_460:
[----:B-1234-:R-:W1:Y:S01]  /*9c20*/  S2R R40, SR_TID.X ;  /* 0x0000000000287919 */ /* 0x01ee620000002100 */
[----:B------:R-:W-:Y:S01]  /*9c30*/  @!PT LDS RZ, [RZ] ;  /* 0x00000000fffff984 */ /* 0x000fe20000000800 */
[----:B------:R-:W-:Y:S01]  /*9c40*/  @!PT LDS RZ, [RZ] ;  /* 0x00000000fffff984 */ /* 0x000fe20000000800 */
[----:B------:R-:W-:Y:S01]  /*9c50*/  @!PT LDS RZ, [RZ] ;  /* 0x00000000fffff984 */ /* 0x000fe20000000800 */
[----:B------:R-:W-:Y:S01]  /*9c60*/  @!PT LDS RZ, [RZ] ;  /* 0x00000000fffff984 */ /* 0x000fe20000000800 */
[----:B------:R2:W-:Y:S06]  /*9c70*/  MEMBAR.ALL.CTA ;  /* 0x0000000000007992 */ /* 0x0005ec0000008000 */
[----:B--2---:R-:W2:Y:S01]  /*9c80*/  FENCE.VIEW.ASYNC.S ;  /* 0x00000000000073c6 */ /* 0x004ea20000000000 */
[----:B------:R-:W-:Y:S05]  /*9c90*/  WARPSYNC.ALL ;  /* 0x0000000000007948 */ /* 0x000fea0003800000 */
[----:B------:R-:W-:Y:S01]  /*9ca0*/  BSSY B0, `(.L_x_557) ;  /* 0x0000009000007945 */ /* 0x000fe20003800000 */
[----:B-1----:R-:W-:Y:S01]  /*9cb0*/  LOP3.LUT R40, R40, 0x7f, RZ, 0xc0, !PT ;  /* 0x0000007f28287812 */ /* 0x002fe200078ec0ff */
[----:B--2---:R1:W-:Y:S03]  /*9cc0*/  BAR.SYNC.DEFER_BLOCKING R150, 0x80 ;  /* 0x000200960000751d */ /* 0x0043e60000010000 */
[----:B------:R-:W-:-:S13]  /*9cd0*/  ISETP.NE.AND P3, PT, R40, RZ, PT ;  /* 0x000000ff2800720c */ /* 0x000fda0003f65270 */
[----:B------:R-:W-:-:S05]  /*9ce0*/  @!P3 VIADD R40, R0, 0x388a0 ;  /* 0x000388a00028b836 */ /* 0x000fca0000000000 */
[----:B------:R-:W-:-:S04]  /*9cf0*/  @!P3 PRMT R40, RZ, 0x654, R40 ;  /* 0x00000654ff28b816 */ /* 0x000fc80000000028 */
[----:B------:R1:W-:Y:S01]  /*9d00*/  @!P3 SYNCS.ARRIVE.TRANS64.RED.A1T0 RZ, [R40+URZ], RZ ;  /* 0x000000ff28ffb9a7 */ /* 0x0003e2000810043f */
[----:B------:R-:W-:Y:S05]  /*9d10*/  @!P2 BRA `(.L_x_558) ;  /* 0x000000000004a947 */ /* 0x000fea0003800000 */
[----:B------:R-:W-:Y:S01]  /*9d20*/  BPT.TRAP 0x1 ;  /* 0x000000040000795c */ /* 0x000fe20000300000 */
.L_x_558:
[----:B------:R-:W-:Y:S05]  /*9d30*/  BSYNC B0 ;  /* 0x0000000000007941 */ /* 0x000fea0003800000 */
.L_x_557:
[----:B------:R-:W2:Y:S01]  /*9d40*/  SYNCS.PHASECHK.TRANS64.TRYWAIT P2, [R0+URZ+0x388b0], R115 ;  /* 0x0388b073000075a7 */ /* 0x000ea2000804017f */
[----:B------:R-:W-:Y:S01]  /*9d50*/  ULDC UR60, c[0x0][0x2e4] ;  /* 0x0000b900003c7ab9 */ /* 0x000fe20000000800 */
[----:B------:R-:W-:Y:S01]  /*9d60*/  ULDC.64 UR56, c[0x0][0x318] ;  /* 0x0000c60000387ab9 */ /* 0x000fe20000000a00 */
[----:B------:R-:W-:Y:S01]  /*9d70*/  ULDC.64 UR58, c[0x0][0x308] ;  /* 0x0000c200003a7ab9 */ /* 0x000fe20000000a00 */
[----:B------:R-:W-:Y:S01]  /*9d80*/  BSSY B0, `(.L_x_559) ;  /* 0x0000004000007945 */ /* 0x000fe20003800000 */
[----:B------:R-:W-:Y:S01]  /*9d90*/  ISETP.GE.AND P4, PT, R18, R3, PT ;  /* 0x000000031200720c */ /* 0x000fe20003f86270 */
[----:B------:R-:W-:Y:S02]  /*9da0*/  IMAD.WIDE R52, R24, 0x50, R112 ;  /* 0x0000005018347825 */ /* 0x000fe400078e0270 */
[----:B--2---:R-:W-:Y:S10]  /*9db0*/  @!P2 BRA `(.L_x_560) ;  /* 0x000001bc0068a947 */ /* 0x004ff40003800000 */
.L_x_789:
[----:B------:R-:W-:Y:S05]  /*9dc0*/  BSYNC B0 ;  /* 0x0000000000007941 */ /* 0x000fea0003800000 */
.L_x_559:
[----:B------:R-:W-:Y:S04]  /*9dd0*/  BSSY B0, `(.L_x_561) ;  /* 0x0000017000007945 */ /* 0x000fe80003800000 */
[----:B------:R-:W-:Y:S05]  /*9de0*/  @P4 BRA `(.L_x_562) ;  /* 0x0000000000544947 */ /* 0x000fea0003800000 */
[----:B------:R-:W-:Y:S01]  /*9df0*/  ISETP.GE.AND P5, PT, R212, UR60, PT ;  /* 0x0000003cd4007c0c */ /* 0x000fe2000bfa6270 */
[----:B------:R-:W-:Y:S01]  /*9e00*/  IMAD R47, R53, UR56, RZ ;  /* 0x00000038352f7c24 */ /* 0x000fe2000f8e02ff */
[----:B------:R-:W-:Y:S01]  /*9e10*/  MOV R44, R96 ;  /* 0x00000060002c7202 */ /* 0x000fe20000000f00 */
[----:B------:R-:W-:Y:S01]  /*9e20*/  IMAD.MOV.U32 R45, RZ, RZ, R5 ;  /* 0x000000ffff2d7224 */ /* 0x000fe200078e0005 */
[----:B------:R-:W-:Y:S01]  /*9e30*/  ULDC.64 UR4, c[0x0][0x208] ;  /* 0x0000820000047ab9 */ /* 0x000fe20000000a00 */
[C---:B------:R-:W-:Y:S01]  /*9e40*/  IMAD R47, R52.reuse, UR57, R47 ;  /* 0x00000039342f7c24 */ /* 0x040fe2000f8e022f */
[----:B------:R-:W-:Y:S01]  /*9e50*/  ISETP.GE.AND P4, PT, R213, UR60, PT ;  /* 0x0000003cd5007c0c */ /* 0x000fe2000bf86270 */
[----:B------:R-:W-:-:S05]  /*9e60*/  IMAD.WIDE.U32 R44, R52, UR56, R44 ;  /* 0x00000038342c7c25 */ /* 0x000fca000f8e002c */
[----:B------:R-:W-:Y:S01]  /*9e70*/  IADD3 R45, R45, R47, RZ ;  /* 0x0000002f2d2d7210 */ /* 0x000fe20007ffe0ff */
[----:B-1----:R-:W1:Y:S01]  /*9e80*/  @!P5 LDS.128 R40, [R4+0x400] ;  /* 0x000400000428d984 */ /* 0x002e620000000c00 */
[----:B------:R-:W-:-:S04]  /*9e90*/  LEA R54, P2, R44, UR58, 0x1 ;  /* 0x0000003a2c367c11 */ /* 0x000fc8000f8408ff */
[----:B------:R-:W-:Y:S02]  /*9ea0*/  LEA.HI.X R55, R44, UR59, R45, 0x1, P2 ;  /* 0x0000003b2c377c11 */ /* 0x000fe400090f0c2d */
[----:B------:R-:W-:-:S13]  /*9eb0*/  ISETP.GE.AND P2, PT, R225, UR60, PT ;  /* 0x0000003ce1007c0c */ /* 0x000fda000bf46270 */
[----:B------:R-:W3:Y:S04]  /*9ec0*/  @!P2 LDS.128 R44, [R4+0x5400] ;  /* 0x00540000042ca984 */ /* 0x000ee80000000c00 */
[----:B-1----:R-:W-:Y:S01]  /*9ed0*/  @!P5 STG.E.128 desc[UR4][R54.64], R40 ;  /* 0x000000283600d986 */ /* 0x002fe2000c101d04 */
[----:B------:R-:W-:-:S03]  /*9ee0*/  ISETP.GE.AND P5, PT, R224, UR60, PT ;  /* 0x0000003ce0007c0c */ /* 0x000fc6000bfa6270 */
[----:B------:R-:W1:Y:S10]  /*9ef0*/  @!P4 LDS.128 R40, [R4+0x2c00] ;  /* 0x002c00000428c984 */ /* 0x000e740000000c00 */
[----:B------:R-:W4:Y:S04]  /*9f00*/  @!P5 LDS.128 R48, [R4+0x7c00] ;  /* 0x007c00000430d984 */ /* 0x000f280000000c00 */
[----:B---3--:R3:W-:Y:S04]  /*9f10*/  @!P2 STG.E.128 desc[UR4][R54.64+0x100], R44 ;  /* 0x0001002c3600a986 */ /* 0x0087e8000c101d04 */
[----:B-1----:R3:W-:Y:S04]  /*9f20*/  @!P4 STG.E.128 desc[UR4][R54.64+0x80], R40 ;  /* 0x000080283600c986 */ /* 0x0027e8000c101d04 */
[----:B----4-:R3:W-:Y:S02]  /*9f30*/  @!P5 STG.E.128 desc[UR4][R54.64+0x180], R48 ;  /* 0x000180303600d986 */ /* 0x0107e4000c101d04 */
.L_x_562:
[----:B------:R-:W-:Y:S05]  /*9f40*/  BSYNC B0 ;  /* 0x0000000000007941 */ /* 0x000fea0003800000 */
.L_x_561:
[----:B------:R-:W-:Y:S01]  /*9f50*/  ISETP.GE.AND P2, PT, R217, R3, PT ;  /* 0x00000003d900720c */ /* 0x000fe20003f46270 */
[----:B------:R-:W-:-:S12]  /*9f60*/  BSSY B0, `(.L_x_563) ;  /* 0x0000019000007945 */ /* 0x000fd80003800000 */
[----:B------:R-:W-:Y:S05]  /*9f70*/  @P2 BRA `(.L_x_564) ;  /* 0x00000000005c2947 */ /* 0x000fea0003800000 */
[----:B------:R-:W-:Y:S01]  /*9f80*/  ISETP.GE.AND P2, PT, R212, UR60, PT ;  /* 0x0000003cd4007c0c */ /* 0x000fe2000bf46270 */
[----:B---3--:R-:W-:Y:S01]  /*9f90*/  IMAD.MOV.U32 R45, RZ, RZ, R5 ;  /* 0x000000ffff2d7224 */ /* 0x008fe200078e0005 */
[----:B------:R-:W-:Y:S01]  /*9fa0*/  IADD3 R47, P4, R52, 0x20, RZ ;  /* 0x00000020342f7810 */ /* 0x000fe20007f9e0ff */
[----:B------:R-:W-:Y:S01]  /*9fb0*/  ULDC.64 UR4, c[0x0][0x208] ;  /* 0x0000820000047ab9 */ /* 0x000fe20000000a00 */
[----:B------:R-:W-:-:S03]  /*9fc0*/  ISETP.GE.AND P5, PT, R213, UR60, PT ;  /* 0x0000003cd5007c0c */ /* 0x000fc6000bfa6270 */
[----:B------:R-:W-:-:S04]  /*9fd0*/  IMAD.X R44, RZ, RZ, R53, P4 ;  /* 0x000000ffff2c7224 */ /* 0x000fc800020e0635 */
[----:B------:R-:W-:Y:S01]  /*9fe0*/  IMAD R46, R44, UR56, RZ ;  /* 0x000000382c2e7c24 */ /* 0x000fe2000f8e02ff */
[----:B------:R-:W-:Y:S01]  /*9ff0*/  MOV R44, R96 ;  /* 0x00000060002c7202 */ /* 0x000fe20000000f00 */
[----:B-1----:R-:W1:Y:S04]  /*a000*/  @!P2 LDS.128 R40, [R4+0x1400] ;  /* 0x001400000428a984 */ /* 0x002e680000000c00 */
[----:B------:R-:W-:-:S04]  /*a010*/  IMAD.WIDE.U32 R44, R47, UR56, R44 ;  /* 0x000000382f2c7c25 */ /* 0x000fc8000f8e002c */
[----:B------:R-:W-:Y:S01]  /*a020*/  IMAD R47, R47, UR57, R46 ;  /* 0x000000392f2f7c24 */ /* 0x000fe2000f8e022e */
[----:B------:R-:W-:-:S04]  /*a030*/  LEA R54, P4, R44, UR58, 0x1 ;  /* 0x0000003a2c367c11 */ /* 0x000fc8000f8808ff */
[----:B------:R-:W-:-:S04]  /*a040*/  IADD3 R45, R45, R47, RZ ;  /* 0x0000002f2d2d7210 */ /* 0x000fc80007ffe0ff */
        /* <DEDUP_REMOVED lines=10> */
.L_x_564:
[----:B------:R-:W-:Y:S05]  /*a0f0*/  BSYNC B0 ;  /* 0x0000000000007941 */ /* 0x000fea0003800000 */
.L_x_563:
[----:B------:R-:W-:Y:S01]  /*a100*/  ISETP.GE.AND P2, PT, R218, R3, PT ;  /* 0x00000003da00720c */ /* 0x000fe20003f46270 */
[----:B------:R-:W-:-:S12]  /*a110*/  BSSY B0, `(.L_x_565) ;  /* 0x0000019000007945 */ /* 0x000fd80003800000 */
[----:B------:R-:W-:Y:S05]  /*a120*/  @P2 BRA `(.L_x_566) ;  /* 0x00000000005c2947 */ /* 0x000fea0003800000 */
[----:B------:R-:W-:Y:S01]  /*a130*/  ISETP.GE.AND P2, PT, R212, UR60, PT ;  /* 0x0000003cd4007c0c */ /* 0x000fe2000bf46270 */
[----:B---3--:R-:W-:Y:S01]  /*a140*/  IMAD.MOV.U32 R45, RZ, RZ, R5 ;  /* 0x000000ffff2d7224 */ /* 0x008fe200078e0005 */
[----:B------:R-:W-:Y:S01]  /*a150*/  IADD3 R3, P4, R52, 0x40, RZ ;  /* 0x0000004034037810 */ /* 0x000fe20007f9e0ff */
[----:B------:R-:W-:Y:S01]  /*a160*/  ULDC.64 UR4, c[0x0][0x208] ;  /* 0x0000820000047ab9 */ /* 0x000fe20000000a00 */
[----:B------:R-:W-:Y:S02]  /*a170*/  MOV R44, R96 ;  /* 0x00000060002c7202 */ /* 0x000fe40000000f00 */
[----:B------:R-:W-:Y:S01]  /*a180*/  ISETP.GE.AND P5, PT, R213, UR60, PT ;  /* 0x0000003cd5007c0c */ /* 0x000fe2000bfa6270 */
[----:B------:R-:W-:Y:S02]  /*a190*/  IMAD.X R52, RZ, RZ, R53, P4 ;  /* 0x000000ffff347224 */ /* 0x000fe400020e0635 */
[----:B------:R-:W-:-:S04]  /*a1a0*/  IMAD.WIDE.U32 R44, R3, UR56, R44 ;  /* 0x00000038032c7c25 */ /* 0x000fc8000f8e002c */
[----:B-1----:R-:W1:Y:S01]  /*a1b0*/  @!P2 LDS.128 R40, [R4+0x2400] ;  /* 0x002400000428a984 */ /* 0x002e620000000c00 */
[----:B------:R-:W-:-:S04]  /*a1c0*/  IMAD R52, R52, UR56, RZ ;  /* 0x0000003834347c24 */ /* 0x000fc8000f8e02ff */
[----:B------:R-:W-:Y:S01]  /*a1d0*/  IMAD R3, R3, UR57, R52 ;  /* 0x0000003903037c24 */ /* 0x000fe2000f8e0234 */
[----:B------:R-:W-:-:S04]  /*a1e0*/  LEA R52, P4, R44, UR58, 0x1 ;  /* 0x0000003a2c347c11 */ /* 0x000fc8000f8808ff */
[----:B------:R-:W-:-:S04]  /*a1f0*/  IADD3 R3, R45, R3, RZ ;  /* 0x000000032d037210 */ /* 0x000fc80007ffe0ff */
[----:B------:R-:W-:Y:S02]  /*a200*/  LEA.HI.X R53, R44, UR59, R3, 0x1, P4 ;  /* 0x0000003b2c357c11 */ /* 0x000fe4000a0f0c03 */
[----:B------:R-:W-:Y:S01]  /*a210*/  ISETP.GE.AND P4, PT, R225, UR60, PT ;  /* 0x0000003ce1007c0c */ /* 0x000fe2000bf86270 */
[----:B------:R-:W3:Y:S04]  /*a220*/  @!P5 LDS.128 R44, [R4+0x4c00] ;  /* 0x004c0000042cd984 */ /* 0x000ee80000000c00 */
[----:B-1----:R-:W-:Y:S01]  /*a230*/  @!P2 STG.E.128 desc[UR4][R52.64], R40 ;  /* 0x000000283400a986 */ /* 0x002fe2000c101d04 */
[----:B------:R-:W-:-:S07]  /*a240*/  ISETP.GE.AND P2, PT, R224, UR60, PT ;  /* 0x0000003ce0007c0c */ /* 0x000fce000bf46270 */
[----:B------:R-:W1:Y:S06]  /*a250*/  @!P4 LDS.128 R40, [R4+0x7400] ;  /* 0x007400000428c984 */ /* 0x000e6c0000000c00 */
[----:B------:R-:W4:Y:S04]  /*a260*/  @!P2 LDS.128 R48, [R4+0x9c00] ;  /* 0x009c00000430a984 */ /* 0x000f280000000c00 */
[----:B---3--:R3:W-:Y:S04]  /*a270*/  @!P5 STG.E.128 desc[UR4][R52.64+0x80], R44 ;  /* 0x0000802c3400d986 */ /* 0x0087e8000c101d04 */
[----:B-1----:R3:W-:Y:S04]  /*a280*/  @!P4 STG.E.128 desc[UR4][R52.64+0x100], R40 ;  /* 0x000100283400c986 */ /* 0x0027e8000c101d04 */
[----:B----4-:R3:W-:Y:S02]  /*a290*/  @!P2 STG.E.128 desc[UR4][R52.64+0x180], R48 ;  /* 0x000180303400a986 */ /* 0x0107e4000c101d04 */
.L_x_566:
[----:B------:R-:W-:Y:S05]  /*a2a0*/  BSYNC B0 ;  /* 0x0000000000007941 */ /* 0x000fea0003800000 */
.L_x_565:
[----:B------:R-:W-:Y:S01]  /*a2b0*/  @!PT LDS RZ, [RZ] ;  /* 0x00000000fffff984 */ /* 0x000fe20000000800 */
[----:B------:R-:W-:Y:S01]  /*a2c0*/  @!PT LDS RZ, [RZ] ;  /* 0x00000000fffff984 */ /* 0x000fe20000000800 */
[----:B------:R-:W-:Y:S01]  /*a2d0*/  @!PT LDS RZ, [RZ] ;  /* 0x00000000fffff984 */ /* 0x000fe20000000800 */
[----:B------:R-:W-:Y:S01]  /*a2e0*/  @!PT LDS RZ, [RZ] ;  /* 0x00000000fffff984 */ /* 0x000fe20000000800 */
[----:B------:R4:W-:Y:S06]  /*a2f0*/  MEMBAR.ALL.CTA ;  /* 0x0000000000007992 */ /* 0x0009ec0000008000 */
[----:B----4-:R-:W4:Y:S01]  /*a300*/  FENCE.VIEW.ASYNC.S ;  /* 0x00000000000073c6 */ /* 0x010f220000000000 */
[----:B0-2---:R-:W-:Y:S01]  /*a310*/  @!P3 VIADD R0, R0, 0x388c0 ;  /* 0x000388c00000b836 */ /* 0x005fe20000000000 */
[----:B----4-:R0:W-:Y:S01]  /*a320*/  BAR.SYNC.DEFER_BLOCKING R150, 0x80 ;  /* 0x000200960000751d */ /* 0x0101e20000010000 */
[----:B------:R-:W-:-:S03]  /*a330*/  ISETP.NE.AND P4, PT, R114, RZ, PT ;  /* 0x000000ff7200720c */ /* 0x000fc60003f85270 */
[----:B------:R-:W-:Y:S02]  /*a340*/  @!P3 PRMT R0, RZ, 0x654, R0 ;  /* 0x00000654ff00b816 */ /* 0x000fe40000000000 */
[----:B------:R-:W-:Y:S02]  /*a350*/  IADD3 R17, R17, 0x1, RZ ;  /* 0x0000000111117810 */ /* 0x000fe40007ffe0ff */
[----:B------:R-:W-:Y:S01]  /*a360*/  PLOP3.LUT P2, PT, PT, PT, PT, 0x8, 0x0 ;  /* 0x000000000000781c */ /* 0x000fe20003f4e170 */
[----:B------:R2:W-:Y:S01]  /*a370*/  @!P3 SYNCS.ARRIVE.TRANS64.RED.A1T0 RZ, [R0+URZ], RZ ;  /* 0x000000ff00ffb9a7 */ /* 0x0005e2000810043f */
[----:B------:R-:W-:-:S04]  /*a380*/  ISETP.NE.AND P3, PT, R17, 0x2, PT ;  /* 0x000000021100780c */ /* 0x000fc80003f65270 */
[----:B------:R-:W-:Y:S02]  /*a390*/  SEL R17, R17, RZ, P3 ;  /* 0x000000ff11117207 */ /* 0x000fe40001800000 */
[----:B--2---:R-:W-:-:S04]  /*a3a0*/  SEL R0, RZ, 0x1, P3 ;  /* 0x00000001ff007807 */ /* 0x004fc80001800000 */
[----:B------:R-:W-:Y:S01]  /*a3b0*/  LOP3.LUT R219, R219, R0, RZ, 0x3c, !PT ;  /* 0x00000000dbdb7212 */ /* 0x000fe200078e3cff */
[----:B0-----:R-:W-:Y:S06]  /*a3c0*/  @P4 BRA `(.L_x_567) ;  /* 0xffffff8000644947 */ /* 0x001fec000383ffff */
.L_x_455:
[----:B------:R-:W-:Y:S01]  /*a3d0*/  BSSY B0, `(.L_x_568) ;  /* 0x000004a000007945 */ /* 0x000fe20003800000 */
[----:B------:R-:W-:Y:S02]  /*a3e0*/  ISETP.GE.AND P1, PT, R148, 0x1, PT ;  /* 0x000000019400780c */ /* 0x000fe40003f26270 */
[----:B------:R-:W-:Y:S02]  /*a3f0*/  CS2R R2, SRZ ;  /* 0x0000000000027805 */ /* 0x000fe4000001ff00 */
[----:B------:R-:W-:Y:S01]  /*a400*/  PLOP3.LUT P0, PT, PT, PT, PT, 0x80, 0x0 ;  /* 0x000000000000781c */ /* 0x000fe20003f0f070 */
[----:B------:R-:W-:Y:S01]  /*a410*/  IMAD.MOV.U32 R0, RZ, RZ, RZ ;  /* 0x000000ffff007224 */ /* 0x000fe200078e00ff */
[----:B------:R-:W-:Y:S02]  /*a420*/  CS2R R76, SRZ ;  /* 0x00000000004c7805 */ /* 0x000fe4000001ff00 */
[----:B------:R-:W-:Y:S02]  /*a430*/  CS2R R72, SRZ ;  /* 0x0000000000487805 */ /* 0x000fe4000001ff00 */
[----:B------:R-:W-:-:S02]  /*a440*/  CS2R R12, SRZ ;  /* 0x00000000000c7805 */ /* 0x000fc4000001ff00 */
[----:B------:R-:W-:Y:S02]  /*a450*/  CS2R R68, SRZ ;  /* 0x0000000000447805 */ /* 0x000fe4000001ff00 */
[----:B------:R-:W-:Y:S02]  /*a460*/  MOV R146, RZ ;  /* 0x000000ff00927202 */ /* 0x000fe40000000f00 */
        /* <DEDUP_REMOVED lines=18> */
[----:B---3--:R-:W-:Y:S02]  /*a590*/  CS2R R54, SRZ ;  /* 0x0000000000367805 */ /* 0x008fe4000001ff00 */
[----:B------:R-:W-:Y:S02]  /*a5a0*/  CS2R R176, SRZ ;  /* 0x0000000000b07805 */ /* 0x000fe4000001ff00 */
[----:B------:R-:W-:Y:S02]  /*a5b0*/  CS2R R52, SRZ ;  /* 0x0000000000347805 */ /* 0x000fe4000001ff00 */
[----:B------:R-:W-:-:S02]  /*a5c0*/  CS2R R48, SRZ ;  /* 0x0000000000307805 */ /* 0x000fc4000001ff00 */
[----:B------:R-:W-:Y:S02]  /*a5d0*/  CS2R R154, SRZ ;  /* 0x00000000009a7805 */ /* 0x000fe4000001ff00 */
[----:B------:R-:W-:Y:S02]  /*a5e0*/  CS2R R42, SRZ ;  /* 0x00000000002a7805 */ /* 0x000fe4000001ff00 */
[----:B-1----:R-:W-:Y:S02]  /*a5f0*/  CS2R R40, SRZ ;  /* 0x0000000000287805 */ /* 0x002fe4000001ff00 */
        /* <DEDUP_REMOVED lines=19> */
[----:B------:R-:W-:Y:S01]  /*a730*/  CS2R R164, SRZ ;  /* 0x0000000000a47805 */ /* 0x000fe2000001ff00 */
[----:B------:R-:W-:Y:S01]  /*a740*/  IMAD.MOV.U32 R31, RZ, RZ, RZ ;  /* 0x000000ffff1f7224 */ /* 0x000fe200078e00ff */
[----:B------:R-:W-:-:S02]  /*a750*/  CS2R R58, SRZ ;  /* 0x00000000003a7805 */ /* 0x000fc4000001ff00 */
[----:B------:R-:W-:Y:S02]  /*a760*/  CS2R R162, SRZ ;  /* 0x0000000000a27805 */ /* 0x000fe4000001ff00 */
[----:B------:R-:W-:Y:S02]  /*a770*/  MOV R27, RZ ;  /* 0x000000ff001b7202 */ /* 0x000fe40000000f00 */
[----:B------:R-:W-:Y:S02]  /*a780*/  CS2R R50, SRZ ;  /* 0x0000000000327805 */ /* 0x000fe4000001ff00 */
[----:B------:R-:W-:Y:S01]  /*a790*/  CS2R R160, SRZ ;  /* 0x0000000000a07805 */ /* 0x000fe2000001ff00 */
[----:B------:R-:W-:Y:S01]  /*a7a0*/  IMAD.MOV.U32 R47, RZ, RZ, RZ ;  /* 0x000000ffff2f7224 */ /* 0x000fe200078e00ff */
[----:B------:R-:W-:Y:S02]  /*a7b0*/  CS2R R10, SRZ ;  /* 0x00000000000a7805 */ /* 0x000fe4000001ff00 */
[----:B------:R-:W-:-:S02]  /*a7c0*/  CS2R R8, SRZ ;  /* 0x0000000000087805 */ /* 0x000fc4000001ff00 */
[----:B------:R-:W-:Y:S02]  /*a7d0*/  CS2R R38, SRZ ;  /* 0x0000000000267805 */ /* 0x000fe4000001ff00 */
[----:B------:R-:W-:Y:S02]  /*a7e0*/  MOV R24, RZ ;  /* 0x000000ff00187202 */ /* 0x000fe40000000f00 */
[----:B------:R-:W-:Y:S02]  /*a7f0*/  CS2R R34, SRZ ;  /* 0x0000000000227805 */ /* 0x000fe4000001ff00 */
[----:B------:R-:W-:Y:S01]  /*a800*/  CS2R R32, SRZ ;  /* 0x0000000000207805 */ /* 0x000fe2000001ff00 */
[----:B------:R-:W-:Y:S01]  /*a810*/  IMAD.MOV.U32 R7, RZ, RZ, RZ ;  /* 0x000000ffff077224 */ /* 0x000fe200078e00ff */
[----:B------:R-:W-:Y:S02]  /*a820*/  CS2R R28, SRZ ;  /* 0x00000000001c7805 */ /* 0x000fe4000001ff00 */
[----:B------:R-:W-:Y:S01]  /*a830*/  MOV R5, RZ ;  /* 0x000000ff00057202 */ /* 0x000fe20000000f00 */
[----:B------:R-:W-:Y:S06]  /*a840*/  @P2 BRA `(.L_x_569) ;  /* 0x0000000000082947 */ /* 0x000fec0003800000 */
[----:B------:R-:W0:Y:S02]  /*a850*/  FENCE.VIEW.ASYNC.G ;  /* 0x00000000000073c6 */ /* 0x000e240000000100 */
[----:B0-----:R-:W-:Y:S06]  /*a860*/  BAR.ARV 0xc, 0x120 ;  /* 0x0304800000007b1d */ /* 0x001fec0000002000 */
.L_x_569:
[----:B------:R-:W-:Y:S05]  /*a870*/  BSYNC B0 ;  /* 0x0000000000007941 */ /* 0x000fea0003800000 */
.L_x_568:
[----:B------:R-:W-:Y:S01]  /*a880*/  IMAD.MOV.U32 R25, RZ, RZ, RZ ;  /* 0x000000ffff197224 */ /* 0x000fe200078e00ff */
[----:B------:R-:W-:Y:S01]  /*a890*/  MOV R4, RZ ;  /* 0x000000ff00047202 */ /* 0x000fe20000000f00 */
[----:B------:R-:W-:Y:S06]  /*a8a0*/  @!P1 BRA `(.L_x_570) ;  /* 0x0000012400349947 */ /* 0x000fec0003800000 */
[----:B------:R-:W2:Y:S04]  /*a8b0*/  LDL R14, [R1+0x88] ;  /* 0x00008800010e7983 */ /* 0x000ea80000100800 */
[----:B------:R-:W3:Y:S04]  /*a8c0*/  LDL R6, [R1+0x64] ;  /* 0x0000640001067983 */ /* 0x000ee80000100800 */
[----:B--2---:R-:W0:Y:S01]  /*a8d0*/  SHFL.IDX PT, R0, R14, RZ, 0x1f ;  /* 0x00001fff0e007589 */ /* 0x004e2200000e0000 */
[----:B---3--:R-:W-:Y:S02]  /*a8e0*/  LOP3.LUT P0, RZ, R6, 0x9f, RZ, 0xc0, !PT ;  /* 0x0000009f06ff7812 */ /* 0x008fe4000780c0ff */
[----:B0-----:R-:W-:-:S04]  /*a8f0*/  LEA.HI R2, R0, R0, RZ, 0x1 ;  /* 0x0000000000027211 */ /* 0x001fc800078f08ff */
[----:B------:R-:W-:-:S05]  /*a900*/  LOP3.LUT R3, R2, 0x1e, RZ, 0xc0, !PT ;  /* 0x0000001e02037812 */ /* 0x000fca00078ec0ff */
[----:B------:R-:W-:-:S05]  /*a910*/  IMAD.IADD R3, R0, 0x1, -R3 ;  /* 0x0000000100037824 */ /* 0x000fca00078e0a03 */
[----:B------:R-:W-:-:S04]  /*a920*/  LEA R3, R3, R6, 0xd ;  /* 0x0000000603037211 */ /* 0x000fc800078e68ff */
[----:B------:R-:W-:-:S04]  /*a930*/  SHF.R.U32.HI R2, RZ, 0x4, R3 ;  /* 0x00000004ff027819 */ /* 0x000fc80000011603 */
[----:B------:R-:W-:Y:S01]  /*a940*/  LOP3.LUT R2, R2, 0x3fff, RZ, 0xc0, !PT ;  /* 0x00003fff02027812 */ /* 0x000fe200078ec0ff */
[----:B------:R-:W-:Y:S06]  /*a950*/  @!P0 BRA `(.L_x_571) ;  /* 0x0000000000408947 */ /* 0x000fec0003800000 */
        /* <DEDUP_REMOVED lines=8> */
[----:B------:R-:W-:Y:S01]  /*a9e0*/  MOV R7, UR7 ;  /* 0x0000000700077c02 */ /* 0x000fe20008000f00 */
[----:B------:R-:W-:Y:S01]  /*a9f0*/  IMAD.U32 R10, RZ, RZ, UR4 ;  /* 0x00000004ff0a7e24 */ /* 0x000fe2000f8e00ff */
[----:B------:R-:W-:Y:S01]  /*aa00*/  MOV R11, UR5 ;  /* 0x00000005000b7c02 */ /* 0x000fe20008000f00 */
[----:B------:R-:W-:Y:S01]  /*aa10*/  IMAD.MOV.U32 R8, RZ, RZ, 0x70 ;  /* 0x00000070ff087424 */ /* 0x000fe200078e00ff */
[----:B------:R-:W-:Y:S01]  /*aa20*/  MOV R12, 0x1 ;  /* 0x00000001000c7802 */ /* 0x000fe20000000f00 */
[----:B0-----:R-:W-:-:S07]  /*aa30*/  IMAD.MOV.U32 R13, RZ, RZ, RZ ;  /* 0x000000ffff0d7224 */ /* 0x001fce00078e00ff */
[----:B------:R-:W-:-:S07]  /*aa40*/  LEPC R20, `(.L_x_571) ;  /* 0x000000001014794e */ /* 0x000fce0000000000 */
[----:B-1---5:R-:W-:Y:S05]  /*aa50*/  CALL.ABS.NOINC R14 ;  /* 0x000000000e007343 */ /* 0x022fea0003c00000 */
.L_x_571:
[----:B------:R-:W-:Y:S02]  /*aa60*/  ULDC UR4, c[0x0][0x3d4] ;  /* 0x0000f50000047ab9 */ /* 0x000fe40000000800 */
[----:B------:R-:W-:-:S13]  /*aa70*/  ISETP.LT.AND P0, PT, RZ, UR4, PT ;  /* 0x00000004ff007c0c */ /* 0x000fda000bf01270 */
[----:B------:R-:W-:Y:S05]  /*aa80*/  @P0 BRA `(.L_x_572) ;  /* 0x0000000000400947 */ /* 0x000fea0003800000 */
[----:B------:R-:W2:Y:S02]  /*aa90*/  LDL R20, [R1+0x68] ;  /* 0x0000680001147983 */ /* 0x000ea40000100800 */
[----:B--2---:R-:W-:-:S04]  /*aaa0*/  LEA.HI R0, R20, R20, RZ, 0x1 ;  /* 0x0000001414007211 */ /* 0x004fc800078f08ff */
[----:B------:R-:W-:-:S04]  /*aab0*/  LOP3.LUT R0, R0, 0xfffffffe, RZ, 0xc0, !PT ;  /* 0xfffffffe00007812 */ /* 0x000fc800078ec0ff */
[----:B------:R-:W-:-:S04]  /*aac0*/  IADD3 R0, R20, -R0, RZ ;  /* 0x8000000014007210 */ /* 0x000fc80007ffe0ff */
[----:B------:R-:W-:-:S04]  /*aad0*/  SHF.L.U32 R3, R0, 0x1f, RZ ;  /* 0x0000001f00037819 */ /* 0x000fc800000006ff */
[----:B------:R0:W1:Y:S03]  /*aae0*/  SYNCS.PHASECHK.TRANS64.TRYWAIT P0, [R16+URZ+0x38800], R3 ;  /* 0x03880003100075a7 */ /* 0x000066000800017f */
[----:B-1----:R-:W-:Y:S05]  /*aaf0*/  @!P0 NANOSLEEP.SYNCS 0x989680 ;  /* 0x009896800000895d */ /* 0x002fea0003900000 */
[----:B------:R-:W1:Y:S01]  /*ab00*/  @!P0 SYNCS.PHASECHK.TRANS64 P0, [R16+URZ+0x38800], R3 ;  /* 0x03880003100085a7 */ /* 0x000e62000800007f */
[----:B------:R-:W-:Y:S04]  /*ab10*/  BSSY B0, `(.L_x_573) ;  /* 0x0000006000007945 */ /* 0x000fe80003800000 */
[----:B-1----:R-:W-:Y:S05]  /*ab20*/  @P0 BRA `(.L_x_574) ;  /* 0x0000000000100947 */ /* 0x002fea0003800000 */
.L_x_575:
[----:B-1----:R1:W2:Y:S02]  /*ab30*/  SYNCS.PHASECHK.TRANS64.TRYWAIT P0, [R16+URZ+0x38800], R3 ;  /* 0x03880003100075a7 */ /* 0x0022a4000800017f */
[----:B--2---:R-:W-:Y:S05]  /*ab40*/  @!P0 NANOSLEEP.SYNCS 0x989680 ;  /* 0x009896800000895d */ /* 0x004fea0003900000 */
[----:B------:R-:W2:Y:S02]  /*ab50*/  @!P0 SYNCS.PHASECHK.TRANS64 P0, [R16+URZ+0x38800], R3 ;  /* 0x03880003100085a7 */ /* 0x000ea4000800007f */
[----:B--2---:R-:W-:Y:S05]  /*ab60*/  @!P0 BRA `(.L_x_575) ;  /* 0xfffffffc00f08947 */ /* 0x004fea000383ffff */
.L_x_574:
[----:B------:R-:W-:Y:S05]  /*ab70*/  BSYNC B0 ;  /* 0x0000000000007941 */ /* 0x000fea0003800000 */
.L_x_573:
[----:B------:R-:W-:Y:S05]  /*ab80*/  BRA `(.L_x_576) ;  /* 0x0000006800d47947 */ /* 0x000fea0003800000 */
.L_x_572:
[----:B------:R-:W2:Y:S01]  /*ab90*/  LDL R24, [R1+0x64] ;  /* 0x0000640001187983 */ /* 0x000ea20000100800 */
[----:B-----5:R-:W-:Y:S01]  /*aba0*/  SHF.R.S32.HI R0, RZ, 0x1f, R147 ;  /* 0x0000001fff007819 */ /* 0x020fe20000011493 */
[----:B------:R-:W-:Y:S01]  /*abb0*/  ULDC.64 UR4, c[0x0][0x3d8] ;  /* 0x0000f60000047ab9 */ /* 0x000fe20000000a00 */
[----:B------:R-:W-:Y:S01]  /*abc0*/  ULDC.64 UR6, c[0x0][0x3e8] ;  /* 0x0000fa0000067ab9 */ /* 0x000fe20000000a00 */
[----:B------:R-:W-:Y:S01]  /*abd0*/  IMAD.WIDE.U32 R4, R147, UR4, RZ ;  /* 0x0000000493047c25 */ /* 0x000fe2000f8e00ff */
[----:B------:R-:W-:Y:S02]  /*abe0*/  SHF.R.S32.HI R10, RZ, 0x1f, R22 ;  /* 0x0000001fff0a7819 */ /* 0x000fe40000011416 */
[----:B------:R-:W-:Y:S01]  /*abf0*/  SHF.R.S32.HI R12, RZ, 0x1f, R212 ;  /* 0x0000001fff0c7819 */ /* 0x000fe200000114d4 */
[----:B------:R-:W-:-:S04]  /*ac00*/  IMAD R6, R0, UR4, RZ ;  /* 0x0000000400067c24 */ /* 0x000fc8000f8e02ff */
[----:B------:R-:W-:Y:S01]  /*ac10*/  IMAD R9, R147, UR5, R6 ;  /* 0x0000000593097c24 */ /* 0x000fe2000f8e0206 */
[----:B------:R-:W-:Y:S01]  /*ac20*/  ULDC.64 UR4, c[0x0][0x3c8] ;  /* 0x0000f20000047ab9 */ /* 0x000fe20000000a00 */
[----:B------:R-:W-:Y:S01]  /*ac30*/  IMAD R6, R0, UR6, RZ ;  /* 0x0000000600067c24 */ /* 0x000fe2000f8e02ff */
[-C--:B------:R-:W-:Y:S01]  /*ac40*/  IADD3 R0, P0, R22, R4.reuse, RZ ;  /* 0x0000000416007210 */ /* 0x080fe20007f1e0ff */
[----:B------:R-:W-:Y:S01]  /*ac50*/  IMAD.IADD R9, R9, 0x1, R5 ;  /* 0x0000000109097824 */ /* 0x000fe200078e0205 */
[----:B------:R-:W-:Y:S01]  /*ac60*/  LEA R28, P1, R4, UR4, 0x1 ;  /* 0x00000004041c7c11 */ /* 0x000fe2000f8208ff */
[C---:B------:R-:W-:Y:S01]  /*ac70*/  IMAD R31, R147.reuse, UR7, R6 ;  /* 0x00000007931f7c24 */ /* 0x040fe2000f8e0206 */
[----:B------:R-:W-:Y:S01]  /*ac80*/  LEA R26, P2, R0, UR4, 0x1 ;  /* 0x00000004001a7c11 */ /* 0x000fe2000f8408ff */
[----:B------:R-:W-:Y:S01]  /*ac90*/  IMAD.WIDE.U32 R6, R147, UR6, RZ ;  /* 0x0000000693067c25 */ /* 0x000fe2000f8e00ff */
[----:B------:R-:W-:Y:S01]  /*aca0*/  IADD3.X R3, R10, R9, RZ, P0, !PT ;  /* 0x000000090a037210 */ /* 0x000fe200007fe4ff */
[----:B------:R-:W-:Y:S01]  /*acb0*/  ULDC.64 UR6, c[0x0][0x3e0] ;  /* 0x0000f80000067ab9 */ /* 0x000fe20000000a00 */
[----:B------:R-:W-:Y:S01]  /*acc0*/  LEA.HI.X R29, R4, UR5, R9, 0x1, P1 ;  /* 0x00000005041d7c11 */ /* 0x000fe200088f0c09 */
[----:B------:R-:W-:Y:S01]  /*acd0*/  IMAD.IADD R31, R31, 0x1, R7 ;  /* 0x000000011f1f7824 */ /* 0x000fe200078e0207 */
[----:B------:R-:W-:-:S02]  /*ace0*/  IADD3 R5, P0, R212, R4, RZ ;  /* 0x00000004d4057210 */ /* 0x000fc40007f1e0ff */
[----:B------:R-:W-:Y:S02]  /*acf0*/  LEA.HI.X R27, R0, UR5, R3, 0x1, P2 ;  /* 0x00000005001b7c11 */ /* 0x000fe400090f0c03 */
[-C--:B------:R-:W-:Y:S01]  /*ad00*/  IADD3 R8, P4, R22, R6.reuse, RZ ;  /* 0x0000000616087210 */ /* 0x080fe20007f9e0ff */
[----:B------:R-:W-:Y:S01]  /*ad10*/  IMAD.X R4, R12, 0x1, R9, P0 ;  /* 0x000000010c047824 */ /* 0x000fe200000e0609 */
[----:B------:R-:W-:Y:S02]  /*ad20*/  IADD3 R0, P5, R212, R6, RZ ;  /* 0x00000006d4007210 */ /* 0x000fe40007fbe0ff */
[----:B------:R-:W-:Y:S02]  /*ad30*/  IADD3.X R7, R10, R31, RZ, P4, !PT ;  /* 0x0000001f0a077210 */ /* 0x000fe400027fe4ff */
[----:B------:R-:W-:Y:S02]  /*ad40*/  LEA R32, P2, R8, UR6, 0x1 ;  /* 0x0000000608207c11 */ /* 0x000fe4000f8408ff */
[----:B------:R-:W-:-:S02]  /*ad50*/  LEA R34, P3, R5, UR4, 0x1 ;  /* 0x0000000405227c11 */ /* 0x000fc4000f8608ff */
[----:B------:R-:W-:Y:S02]  /*ad60*/  LEA R36, P4, R0, UR6, 0x1 ;  /* 0x0000000600247c11 */ /* 0x000fe4000f8808ff */
[----:B------:R-:W-:Y:S02]  /*ad70*/  IADD3.X R3, R12, R31, RZ, P5, !PT ;  /* 0x0000001f0c037210 */ /* 0x000fe40002ffe4ff */
[----:B------:R-:W-:Y:S02]  /*ad80*/  LEA R30, P0, R6, UR6, 0x1 ;  /* 0x00000006061e7c11 */ /* 0x000fe4000f8008ff */
[----:B------:R-:W-:Y:S02]  /*ad90*/  LEA.HI.X R33, R8, UR7, R7, 0x1, P2 ;  /* 0x0000000708217c11 */ /* 0x000fe400090f0c07 */
[----:B------:R-:W-:Y:S02]  /*ada0*/  LEA.HI.X R35, R5, UR5, R4, 0x1, P3 ;  /* 0x0000000505237c11 */ /* 0x000fe400098f0c04 */
[----:B------:R-:W-:-:S02]  /*adb0*/  LEA.HI.X R37, R0, UR7, R3, 0x1, P4 ;  /* 0x0000000700257c11 */ /* 0x000fc4000a0f0c03 */
[----:B------:R-:W-:Y:S02]  /*adc0*/  LEA.HI.X R31, R6, UR7, R31, 0x1, P0 ;  /* 0x00000007061f7c11 */ /* 0x000fe400080f0c1f */
[----:B--2---:R-:W-:-:S13]  /*add0*/  LOP3.LUT P1, RZ, R24, 0x3ff, RZ, 0xc0, !PT ;  /* 0x000003ff18ff7812 */ /* 0x004fda000782c0ff */
        /* <DEDUP_REMOVED lines=16> */
[----:B-1----:R-:W-:Y:S05]  /*aee0*/  CALL.ABS.NOINC R14 ;  /* 0x000000000e007343 */ /* 0x002fea0003c00000 */
.L_x_577:
[----:B------:R-:W-:Y:S01]  /*aef0*/  ULDC.U8 UR4, c[0x0][0x3f0] ;  /* 0x0000fc0000047ab9 */ /* 0x000fe20000000000 */
[----:B------:R-:W-:Y:S01]  /*af00*/  IMAD R0, R149, -0x80, R151 ;  /* 0xffffff8095007824 */ /* 0x000fe200078e0297 */
[----:B------:R-:W-:Y:S01]  /*af10*/  ISETP.NE.AND P0, PT, RZ, UR4, PT ;  /* 0x00000004ff007c0c */ /* 0x000fe2000bf05270 */
[----:B------:R-:W-:Y:S01]  /*af20*/  BSSY B0, `(.L_x_578) ;  /* 0x0000673000007945 */ /* 0x000fe20003800000 */
[----:B------:R-:W-:Y:S02]  /*af30*/  LEA R3, R236, R24, 0x1 ;  /* 0x00000018ec037211 */ /* 0x000fe400078e08ff */
[----:B------:R-:W-:-:S09]  /*af40*/  VIMNMX R0, R0, 0x80, PT ;  /* 0x0000008000007848 */ /* 0x000fd20003fe0100 */
[----:B------:R-:W-:Y:S05]  /*af50*/  @!P0 BRA `(.L_x_579) ;  /* 0x0000003000388947 */ /* 0x000fea0003800000 */
        /* <DEDUP_REMOVED lines=11> */
[----:B------:R-:W-:Y:S01]  /*b010*/  ULDC UR4, c[0x0][0x3d4] ;  /* 0x0000f50000047ab9 */ /* 0x000fe20000000800 */
[----:B------:R-:W-:Y:S02]  /*b020*/  CS2R R10, SRZ ;  /* 0x00000000000a7805 */ /* 0x000fe4000001ff00 */
[----:B------:R-:W-:Y:S02]  /*b030*/  ISETP.GE.AND P1, PT, R22, UR4, PT ;  /* 0x0000000416007c0c */ /* 0x000fe4000bf26270 */
[----:B------:R-:W-:Y:S02]  /*b040*/  CS2R R12, SRZ ;  /* 0x00000000000c7805 */ /* 0x000fe4000001ff00 */
[----:B------:R-:W-:Y:S02]  /*b050*/  ISETP.GE.AND P2, PT, R215, UR4, PT ;  /* 0x00000004d7007c0c */ /* 0x000fe4000bf46270 */
[----:B------:R-:W-:Y:S02]  /*b060*/  CS2R R14, SRZ ;  /* 0x00000000000e7805 */ /* 0x000fe4000001ff00 */
[----:B------:R-:W-:-:S02]  /*b070*/  ISETP.GE.AND P3, PT, R214, UR4, PT ;  /* 0x00000004d6007c0c */ /* 0x000fc4000bf66270 */
[----:B------:R-:W-:Y:S02]  /*b080*/  CS2R R24, SRZ ;  /* 0x0000000000187805 */ /* 0x000fe4000001ff00 */
[----:B------:R-:W-:Y:S02]  /*b090*/  ISETP.GE.AND P4, PT, R216, UR4, PT ;  /* 0x00000004d8007c0c */ /* 0x000fe4000bf86270 */
[----:B------:R-:W-:Y:S02]  /*b0a0*/  CS2R R4, SRZ ;  /* 0x0000000000047805 */ /* 0x000fe4000001ff00 */
[----:B------:R-:W-:Y:S02]  /*b0b0*/  CS2R R6, SRZ ;  /* 0x0000000000067805 */ /* 0x000fe4000001ff00 */
[----:B------:R-:W-:Y:S02]  /*b0c0*/  CS2R R8, SRZ ;  /* 0x0000000000087805 */ /* 0x000fe4000001ff00 */
[----:B------:R-:W-:Y:S01]  /*b0d0*/  CS2R R20, SRZ ;  /* 0x0000000000147805 */ /* 0x000fe2000001ff00 */
[----:B------:R-:W-:-:S02]  /*b0e0*/  ULDC.64 UR6, c[0x0][0x208] ;  /* 0x0000820000067ab9 */ /* 0x000fc40000000a00 */
[----:B------:R0:W5:Y:S04]  /*b0f0*/  @!P1 LDG.E.64 R10, desc[UR6][R26.64] ;  /* 0x000000061a0a9981 */ /* 0x000168000c1e1b00 */
[----:B------:R0:W5:Y:S04]  /*b100*/  @!P2 LDG.E.64 R12, desc[UR6][R26.64+0x40] ;  /* 0x000040061a0ca981 */ /* 0x000168000c1e1b00 */
[----:B------:R0:W5:Y:S04]  /*b110*/  @!P3 LDG.E.64 R14, desc[UR6][R26.64+0x80] ;  /* 0x000080061a0eb981 */ /* 0x000168000c1e1b00 */
[----:B------:R0:W5:Y:S04]  /*b120*/  @!P4 LDG.E.64 R24, desc[UR6][R26.64+0xc0] ;  /* 0x0000c0061a18c981 */ /* 0x000168000c1e1b00 */
[----:B------:R0:W5:Y:S04]  /*b130*/  @!P1 LDG.E.64 R4, desc[UR6][R32.64] ;  /* 0x0000000620049981 */ /* 0x000168000c1e1b00 */
[----:B------:R0:W5:Y:S04]  /*b140*/  @!P2 LDG.E.64 R6, desc[UR6][R32.64+0x40] ;  /* 0x000040062006a981 */ /* 0x000168000c1e1b00 */
[----:B------:R0:W5:Y:S04]  /*b150*/  @!P3 LDG.E.64 R8, desc[UR6][R32.64+0x80] ;  /* 0x000080062008b981 */ /* 0x000168000c1e1b00 */
[----:B------:R0:W5:Y:S02]  /*b160*/  @!P4 LDG.E.64 R20, desc[UR6][R32.64+0xc0] ;  /* 0x0000c0062014c981 */ /* 0x000164000c1e1b00 */
.L_x_581:
[----:B------:R-:W-:Y:S05]  /*b170*/  BSYNC B1 ;  /* 0x0000000000017941 */ /* 0x000fea0003800000 */
.L_x_580:
[----:B------:R-:W2:Y:S01]  /*b180*/  LDL R53, [R1+0x68] ;  /* 0x0000680001357983 */ /* 0x000ea20000100800 */
[----:B------:R-:W-:Y:S01]  /*b190*/  UMOV UR4, 0xffffffff ;  /* 0xffffffff00047882 */ /* 0x000fe20000000000 */
[----:B0----5:R-:W-:Y:S01]  /*b1a0*/  IMAD.MOV.U32 R26, RZ, RZ, R10 ;  /* 0x000000ffff1a7224 */ /* 0x021fe200078e000a */
[----:B------:R-:W-:Y:S01]  /*b1b0*/  SHF.R.U64 R39, R10, 0x10, R11 ;  /* 0x000000100a277819 */ /* 0x000fe2000000120b */
[----:B------:R-:W-:Y:S01]  /*b1c0*/  IMAD.MOV.U32 R37, RZ, RZ, R24 ;  /* 0x000000ffff257224 */ /* 0x000fe200078e0018 */
[----:B------:R-:W-:Y:S01]  /*b1d0*/  MOV R38, R25 ;  /* 0x0000001900267202 */ /* 0x000fe20000000f00 */
[----:B------:R-:W-:Y:S01]  /*b1e0*/  IMAD.MOV.U32 R10, RZ, RZ, R4 ;  /* 0x000000ffff0a7224 */ /* 0x000fe200078e0004 */
[--C-:B------:R-:W-:Y:S01]  /*b1f0*/  SHF.R.U64 R45, R24, 0x10, R25.reuse ;  /* 0x00000010182d7819 */ /* 0x100fe20000001219 */
[----:B------:R-:W-:Y:S01]  /*b200*/  IMAD.MOV.U32 R33, RZ, RZ, R12 ;  /* 0x000000ffff217224 */ /* 0x000fe200078e000c */
[----:B------:R-:W-:Y:S01]  /*b210*/  SHF.R.U32.HI R46, RZ, 0x10, R25 ;  /* 0x00000010ff2e7819 */ /* 0x000fe20000011619 */
[----:B------:R-:W-:Y:S01]  /*b220*/  IMAD.MOV.U32 R25, RZ, RZ, R6 ;  /* 0x000000ffff197224 */ /* 0x000fe200078e0006 */
[----:B------:R-:W-:Y:S01]  /*b230*/  SHF.R.U64 R47, R4, 0x10, R5 ;  /* 0x00000010042f7819 */ /* 0x000fe20000001205 */
[----:B------:R-:W-:Y:S01]  /*b240*/  IMAD.MOV.U32 R35, RZ, RZ, R14 ;  /* 0x000000ffff237224 */ /* 0x000fe200078e000e */
[----:B------:R-:W-:-:S02]  /*b250*/  MOV R32, R7 ;  /* 0x0000000700207202 */ /* 0x000fc40000000f00 */
[--C-:B------:R-:W-:Y:S01]  /*b260*/  SHF.R.U64 R49, R6, 0x10, R7.reuse ;  /* 0x0000001006317819 */ /* 0x100fe20000001207 */
[----:B------:R-:W-:Y:S01]  /*b270*/  IMAD.MOV.U32 R6, RZ, RZ, R8 ;  /* 0x000000ffff067224 */ /* 0x000fe200078e0008 */
[----:B------:R-:W-:Y:S02]  /*b280*/  SHF.R.U32.HI R50, RZ, 0x10, R7 ;  /* 0x00000010ff327819 */ /* 0x000fe40000011607 */
[----:B------:R-:W-:Y:S02]  /*b290*/  MOV R27, R11 ;  /* 0x0000000b001b7202 */ /* 0x000fe40000000f00 */
[----:B------:R-:W-:Y:S02]  /*b2a0*/  SHF.R.U32.HI R40, RZ, 0x10, R11 ;  /* 0x00000010ff287819 */ /* 0x000fe4000001160b */
[----:B------:R-:W-:Y:S02]  /*b2b0*/  MOV R34, R13 ;  /* 0x0000000d00227202 */ /* 0x000fe40000000f00 */
[----:B------:R-:W-:-:S02]  /*b2c0*/  SHF.R.U64 R41, R12, 0x10, R13 ;  /* 0x000000100c297819 */ /* 0x000fc4000000120d */
[----:B------:R-:W-:Y:S02]  /*b2d0*/  SHF.R.U32.HI R42, RZ, 0x10, R13 ;  /* 0x00000010ff2a7819 */ /* 0x000fe4000001160d */
[----:B------:R-:W-:Y:S02]  /*b2e0*/  MOV R36, R15 ;  /* 0x0000000f00247202 */ /* 0x000fe40000000f00 */
[--C-:B------:R-:W-:Y:S02]  /*b2f0*/  SHF.R.U64 R43, R14, 0x10, R15.reuse ;  /* 0x000000100e2b7819 */ /* 0x100fe4000000120f */
[----:B------:R-:W-:Y:S02]  /*b300*/  SHF.R.U32.HI R44, RZ, 0x10, R15 ;  /* 0x00000010ff2c7819 */ /* 0x000fe4000001160f */
[----:B------:R-:W-:Y:S02]  /*b310*/  MOV R24, R5 ;  /* 0x0000000500187202 */ /* 0x000fe40000000f00 */
[----:B------:R-:W-:-:S02]  /*b320*/  SHF.R.U32.HI R48, RZ, 0x10, R5 ;  /* 0x00000010ff307819 */ /* 0x000fc40000011605 */
[----:B------:R-:W-:Y:S02]  /*b330*/  MOV R7, R9 ;  /* 0x0000000900077202 */ /* 0x000fe40000000f00 */
[--C-:B------:R-:W-:Y:S02]  /*b340*/  SHF.R.U64 R51, R8, 0x10, R9.reuse ;  /* 0x0000001008337819 */ /* 0x100fe40000001209 */
[----:B------:R-:W-:Y:S02]  /*b350*/  SHF.R.U32.HI R52, RZ, 0x10, R9 ;  /* 0x00000010ff347819 */ /* 0x000fe40000011609 */
[----:B--2---:R-:W-:Y:S01]  /*b360*/  LEA.HI R4, R53, R53, RZ, 0x1 ;  /* 0x0000003535047211 */ /* 0x004fe200078f08ff */
[----:B------:R-:W-:Y:S06]  /*b370*/  BRA.DIV UR4, `(.L_x_582) ;  /* 0x000001aa040c7947 */ /* 0x000fec000b800000 */
.L_x_792:
[----:B------:R-:W-:Y:S01]  /*b380*/  UMOV UR4, 0xffffffff ;  /* 0xffffffff00047882 */ /* 0x000fe20000000000 */
[----:B------:R-:W-:Y:S02]  /*b390*/  LOP3.LUT R4, R4, 0xfffffffe, RZ, 0xc0, !PT ;  /* 0xfffffffe04047812 */ /* 0x000fe400078ec0ff */
[----:B------:R-:W-:Y:S05]  /*b3a0*/  BRA.DIV UR4, `(.L_x_583) ;  /* 0x000001aa04287947 */ /* 0x000fea000b800000 */
.L_x_795:
[----:B------:R-:W-:Y:S01]  /*b3b0*/  UMOV UR4, 0xffffffff ;  /* 0xffffffff00047882 */ /* 0x000fe20000000000 */
[----:B------:R-:W-:Y:S02]  /*b3c0*/  IMAD.IADD R4, R53, 0x1, -R4 ;  /* 0x0000000135047824 */ /* 0x000fe400078e0a04 */
[----:B------:R-:W-:Y:S05]  /*b3d0*/  BRA.DIV UR4, `(.L_x_584) ;  /* 0x000001aa04447947 */ /* 0x000fea000b800000 */
.L_x_798:
[----:B------:R-:W-:Y:S01]  /*b3e0*/  UMOV UR4, 0xffffffff ;  /* 0xffffffff00047882 */ /* 0x000fe20000000000 */
[----:B------:R-:W-:Y:S02]  /*b3f0*/  SHF.L.U32 R5, R4, 0x1f, RZ ;  /* 0x0000001f04057819 */ /* 0x000fe400000006ff */
[----:B------:R-:W-:Y:S05]  /*b400*/  BRA.DIV UR4, `(.L_x_585) ;  /* 0x000001aa04607947 */ /* 0x000fea000b800000 */
.L_x_801:
[----:B------:R-:W0:Y:S01]  /*b410*/  SYNCS.PHASECHK.TRANS64.TRYWAIT P1, [R16+URZ+0x38800], R5 ;  /* 0x03880005100075a7 */ /* 0x000e22000802017f */
[--C-:B------:R-:W-:Y:S01]  /*b420*/  IMAD.MOV.U32 R11, RZ, RZ, R21.reuse ;  /* 0x000000ffff0b7224 */ /* 0x100fe200078e0015 */
[----:B------:R-:W-:Y:S01]  /*b430*/  MOV R4, R20 ;  /* 0x0000001400047202 */ /* 0x000fe20000000f00 */
[----:B------:R-:W-:Y:S01]  /*b440*/  BSSY B1, `(.L_x_586) ;  /* 0x0000013000017945 */ /* 0x000fe20003800000 */
[----:B------:R-:W-:Y:S02]  /*b450*/  PRMT R28, R10, 0x5410, R24 ;  /* 0x000054100a1c7816 */ /* 0x000fe40000000018 */
[--C-:B------:R-:W-:Y:S02]  /*b460*/  SHF.R.U64 R30, R20, 0x10, R21.reuse ;  /* 0x00000010141e7819 */ /* 0x100fe40000001215 */
[----:B------:R-:W-:Y:S02]  /*b470*/  SHF.R.U32.HI R31, RZ, 0x10, R21 ;  /* 0x00000010ff1f7819 */ /* 0x000fe40000011615 */
[----:B------:R-:W-:-:S02]  /*b480*/  PRMT R26, R26, 0x5410, R27 ;  /* 0x000054101a1a7816 */ /* 0x000fc4000000001b */
[----:B------:R-:W-:Y:S02]  /*b490*/  PRMT R24, R25, 0x5410, R32 ;  /* 0x0000541019187816 */ /* 0x000fe40000000020 */
[----:B------:R-:W-:Y:S02]  /*b4a0*/  PRMT R27, R39, 0x5410, R40 ;  /* 0x00005410271b7816 */ /* 0x000fe40000000028 */
[----:B------:R-:W-:Y:S02]  /*b4b0*/  PRMT R20, R33, 0x5410, R34 ;  /* 0x0000541021147816 */ /* 0x000fe40000000022 */
[----:B------:R-:W-:Y:S02]  /*b4c0*/  PRMT R21, R41, 0x5410, R42 ;  /* 0x0000541029157816 */ /* 0x000fe4000000002a */
[----:B------:R-:W-:Y:S02]  /*b4d0*/  PRMT R12, R35, 0x5410, R36 ;  /* 0x00005410230c7816 */ /* 0x000fe40000000024 */
[----:B------:R-:W-:-:S02]  /*b4e0*/  PRMT R13, R43, 0x5410, R44 ;  /* 0x000054102b0d7816 */ /* 0x000fc4000000002c */
[----:B------:R-:W-:Y:S02]  /*b4f0*/  PRMT R8, R37, 0x5410, R38 ;  /* 0x0000541025087816 */ /* 0x000fe40000000026 */
[----:B------:R-:W-:Y:S02]  /*b500*/  PRMT R9, R45, 0x5410, R46 ;  /* 0x000054102d097816 */ /* 0x000fe4000000002e */
[----:B------:R-:W-:Y:S02]  /*b510*/  PRMT R29, R47, 0x5410, R48 ;  /* 0x000054102f1d7816 */ /* 0x000fe40000000030 */
[----:B------:R-:W-:Y:S02]  /*b520*/  PRMT R25, R49, 0x5410, R50 ;  /* 0x0000541031197816 */ /* 0x000fe40000000032 */
[----:B------:R-:W-:Y:S02]  /*b530*/  PRMT R14, R6, 0x5410, R7 ;  /* 0x00005410060e7816 */ /* 0x000fe40000000007 */
[----:B------:R-:W-:-:S02]  /*b540*/  PRMT R15, R51, 0x5410, R52 ;  /* 0x00005410330f7816 */ /* 0x000fc40000000034 */
[----:B------:R-:W-:Y:S01]  /*b550*/  PRMT R10, R4, 0x5410, R11 ;  /* 0x00005410040a7816 */ /* 0x000fe2000000000b */
[----:B0-----:R-:W-:Y:S06]  /*b560*/  @!P1 BRA `(.L_x_587) ;  /* 0x000001a800309947 */ /* 0x001fec0003800000 */
.L_x_802:
[----:B------:R-:W-:Y:S05]  /*b570*/  BSYNC B1 ;  /* 0x0000000000017941 */ /* 0x000fea0003800000 */
.L_x_586:
[----:B------:R-:W-:Y:S01]  /*b580*/  BSSY B1, `(.L_x_588) ;  /* 0x00000aa000017945 */ /* 0x000fe20003800000 */
[----:B------:R-:W-:-:S03]  /*b590*/  PRMT R11, R30, 0x5410, R31 ;  /* 0x000054101e0b7816 */ /* 0x000fc6000000001f */
[----:B------:R-:W-:Y:S05]  /*b5a0*/  @P0 BRA `(.L_x_589) ;  /* 0x00000008009c0947 */ /* 0x000fea0003800000 */
[----:B0-----:R-:W0:Y:S01]  /*b5b0*/  LDC R5, c[0x0][0x3d4] ;  /* 0x0000f500ff057b82 */ /* 0x001e220000000800 */
[----:B------:R-:W-:Y:S01]  /*b5c0*/  BSSY B2, `(.L_x_590) ;  /* 0x000002c000027945 */ /* 0x000fe20003800000 */
[-C--:B0-----:R-:W-:Y:S02]  /*b5d0*/  ISETP.GE.AND P0, PT, R22, R5.reuse, PT ;  /* 0x000000051600720c */ /* 0x081fe40003f06270 */
[-C--:B------:R-:W-:Y:S02]  /*b5e0*/  ISETP.GE.AND P1, PT, R215, R5.reuse, PT ;  /* 0x00000005d700720c */ /* 0x080fe40003f26270 */
[-C--:B------:R-:W-:Y:S02]  /*b5f0*/  ISETP.GE.AND P2, PT, R214, R5.reuse, PT ;  /* 0x00000005d600720c */ /* 0x080fe40003f46270 */
[----:B------:R-:W-:-:S07]  /*b600*/  ISETP.GE.AND P3, PT, R216, R5, PT ;  /* 0x00000005d800720c */ /* 0x000fce0003f66270 */
[----:B------:R-:W-:Y:S06]  /*b610*/  @P0 BRA `(.L_x_591) ;  /* 0x0000000000980947 */ /* 0x000fec0003800000 */
[----:B------:R-:W0:Y:S01]  /*b620*/  LDS.128 R4, [R3] ;  /* 0x0000000003047984 */ /* 0x000e220000000c00 */
[----:B------:R-:W-:Y:S02]  /*b630*/  HADD2.F32 R37, -RZ, R28.H0_H0 ;  /* 0x2000001cff257230 */ /* 0x000fe40000004100 */
[----:B------:R-:W-:Y:S02]  /*b640*/  HADD2.F32 R35, -RZ, R26.H0_H0 ;  /* 0x2000001aff237230 */ /* 0x000fe40000004100 */
[----:B------:R-:W-:Y:S02]  /*b650*/  HADD2.F32 R34, -RZ, R27.H0_H0 ;  /* 0x2000001bff227230 */ /* 0x000fe40000004100 */
[----:B------:R-:W-:Y:S02]  /*b660*/  HADD2.F32 R36, -RZ, R29.H0_H0 ;  /* 0x2000001dff247230 */ /* 0x000fe40000004100 */
[--C-:B0-----:R-:W-:Y:S02]  /*b670*/  HADD2.F32 R30, -RZ, R4.reuse.H0_H0 ;  /* 0x20000004ff1e7230 */ /* 0x101fe40000004100 */
[----:B------:R-:W-:-:S02]  /*b680*/  HADD2.F32 R4, -RZ, R4.H1_H1 ;  /* 0x30000004ff047230 */ /* 0x000fc40000004100 */
[--C-:B------:R-:W-:Y:S02]  /*b690*/  HADD2.F32 R31, -RZ, R5.reuse.H0_H0 ;  /* 0x20000005ff1f7230 */ /* 0x100fe40000004100 */
[----:B------:R-:W-:Y:S02]  /*b6a0*/  HADD2.F32 R5, -RZ, R5.H1_H1 ;  /* 0x30000005ff057230 */ /* 0x000fe40000004100 */
[C---:B------:R-:W-:Y:S01]  /*b6b0*/  FMUL.FTZ R39, R4.reuse, R37 ;  /* 0x0000002504277220 */ /* 0x040fe20000410000 */
[-C--:B------:R-:W-:Y:S01]  /*b6c0*/  FMUL.FTZ R4, R4, R35.reuse ;  /* 0x0000002304047220 */ /* 0x080fe20000410000 */
[--C-:B------:R-:W-:Y:S02]  /*b6d0*/  HADD2.F32 R32, -RZ, R6.reuse.H0_H0 ;  /* 0x20000006ff207230 */ /* 0x100fe40000004100 */
[----:B------:R-:W-:Y:S02]  /*b6e0*/  HADD2.F32 R33, -RZ, R7.H0_H0 ;  /* 0x20000007ff217230 */ /* 0x000fe40000004100 */
[C---:B------:R-:W-:Y:S01]  /*b6f0*/  FMUL.FTZ R40, R5.reuse, R36 ;  /* 0x0000002405287220 */ /* 0x040fe20000410000 */
[C---:B------:R-:W-:Y:S01]  /*b700*/  FFMA.FTZ R39, R30.reuse, R35, -R39 ;  /* 0x000000231e277223 */ /* 0x040fe20000010827 */
[----:B------:R-:W-:Y:S01]  /*b710*/  FFMA.FTZ R38, R30, R37, R4 ;  /* 0x000000251e267223 */ /* 0x000fe20000010004 */
[----:B------:R-:W-:Y:S01]  /*b720*/  FMUL.FTZ R42, R5, R34 ;  /* 0x00000022052a7220 */ /* 0x000fe20000410000 */
[----:B------:R-:W-:-:S02]  /*b730*/  HADD2.F32 R6, -RZ, R6.H1_H1 ;  /* 0x30000006ff067230 */ /* 0x000fc40000004100 */
[C---:B------:R-:W-:Y:S01]  /*b740*/  FFMA.FTZ R40, R31.reuse, R34, -R40 ;  /* 0x000000221f287223 */ /* 0x040fe20000010828 */
[----:B------:R-:W-:Y:S02]  /*b750*/  HADD2.F32 R7, -RZ, R7.H1_H1 ;  /* 0x30000007ff077230 */ /* 0x000fe40000004100 */
[----:B------:R-:W-:Y:S01]  /*b760*/  FFMA.FTZ R31, R31, R36, R42 ;  /* 0x000000241f1f7223 */ /* 0x000fe2000001002a */
[----:B------:R-:W-:Y:S02]  /*b770*/  HADD2.F32 R35, -RZ, R28.H1_H1 ;  /* 0x3000001cff237230 */ /* 0x000fe40000004100 */
[----:B------:R-:W-:Y:S02]  /*b780*/  HADD2.F32 R5, -RZ, R26.H1_H1 ;  /* 0x3000001aff057230 */ /* 0x000fe40000004100 */
[----:B------:R-:W-:Y:S02]  /*b790*/  HADD2.F32 R30, -RZ, R29.H1_H1 ;  /* 0x3000001dff1e7230 */ /* 0x000fe40000004100 */
[----:B------:R-:W-:Y:S01]  /*b7a0*/  FMUL.FTZ R37, R6, R35 ;  /* 0x0000002306257220 */ /* 0x000fe20000410000 */
[----:B------:R-:W-:-:S02]  /*b7b0*/  HADD2.F32 R4, -RZ, R27.H1_H1 ;  /* 0x3000001bff047230 */ /* 0x000fc40000004100 */
[-C--:B------:R-:W-:Y:S01]  /*b7c0*/  FMUL.FTZ R34, R6, R5.reuse ;  /* 0x0000000506227220 */ /* 0x080fe20000410000 */
[C---:B------:R-:W-:Y:S01]  /*b7d0*/  FMUL.FTZ R36, R7.reuse, R30 ;  /* 0x0000001e07247220 */ /* 0x040fe20000410000 */
[C---:B------:R-:W-:Y:S01]  /*b7e0*/  FFMA.FTZ R6, R32.reuse, R5, -R37 ;  /* 0x0000000520067223 */ /* 0x040fe20000010825 */
[-C--:B------:R-:W-:Y:S01]  /*b7f0*/  FMUL.FTZ R41, R7, R4.reuse ;  /* 0x0000000407297220 */ /* 0x080fe20000410000 */
[----:B------:R-:W-:Y:S01]  /*b800*/  FFMA.FTZ R35, R32, R35, R34 ;  /* 0x0000002320237223 */ /* 0x000fe20000010022 */
[C---:B------:R-:W-:Y:S01]  /*b810*/  FFMA.FTZ R7, R33.reuse, R4, -R36 ;  /* 0x0000000421077223 */ /* 0x040fe20000010824 */
[----:B------:R-:W-:Y:S01]  /*b820*/  F2FP.F16.F32.PACK_AB R4, R38, R39 ;  /* 0x000000272604723e */ /* 0x000fe200000000ff */
[----:B------:R-:W-:Y:S01]  /*b830*/  FFMA.FTZ R30, R33, R30, R41 ;  /* 0x0000001e211e7223 */ /* 0x000fe20000010029 */
[----:B------:R-:W-:Y:S02]  /*b840*/  F2FP.F16.F32.PACK_AB R5, R31, R40 ;  /* 0x000000281f05723e */ /* 0x000fe400000000ff */
[----:B------:R-:W-:-:S02]  /*b850*/  F2FP.F16.F32.PACK_AB R6, R35, R6 ;  /* 0x000000062306723e */ /* 0x000fc400000000ff */
[----:B------:R-:W-:-:S05]  /*b860*/  F2FP.F16.F32.PACK_AB R7, R30, R7 ;  /* 0x000000071e07723e */ /* 0x000fca00000000ff */
[----:B------:R0:W-:Y:S02]  /*b870*/  STS.128 [R3], R4 ;  /* 0x0000000403007388 */ /* 0x0001e40000000c00 */
.L_x_591:
[----:B------:R-:W-:Y:S05]  /*b880*/  BSYNC B2 ;  /* 0x0000000000027941 */ /* 0x000fea0003800000 */
.L_x_590:
[----:B------:R-:W-:Y:S04]  /*b890*/  BSSY B2, `(.L_x_592) ;  /* 0x0000028000027945 */ /* 0x000fe80003800000 */
[----:B------:R-:W-:Y:S05]  /*b8a0*/  @P1 BRA `(.L_x_593) ;  /* 0x0000000000981947 */ /* 0x000fea0003800000 */
[----:B0-----:R-:W0:Y:S01]  /*b8b0*/  LDS.128 R4, [R3+0x4000] ;  /* 0x0040000003047984 */ /* 0x001e220000000c00 */
        /* <DEDUP_REMOVED lines=36> */
[----:B------:R1:W-:Y:S02]  /*bb00*/  STS.128 [R3+0x4000], R4 ;  /* 0x0040000403007388 */ /* 0x0003e40000000c00 */
.L_x_593:
[----:B------:R-:W-:Y:S05]  /*bb10*/  BSYNC B2 ;  /* 0x0000000000027941 */ /* 0x000fea0003800000 */
.L_x_592:
[----:B------:R-:W-:Y:S04]  /*bb20*/  BSSY B2, `(.L_x_594) ;  /* 0x0000028000027945 */ /* 0x000fe80003800000 */
[----:B------:R-:W-:Y:S05]  /*bb30*/  @P2 BRA `(.L_x_595) ;  /* 0x0000000000982947 */ /* 0x000fea0003800000 */
[----:B01----:R-:W0:Y:S01]  /*bb40*/  LDS.128 R4, [R3+0x8000] ;  /* 0x0080000003047984 */ /* 0x003e220000000c00 */
        /* <DEDUP_REMOVED lines=37> */
.L_x_595:
[----:B------:R-:W-:Y:S05]  /*bda0*/  BSYNC B2 ;  /* 0x0000000000027941 */ /* 0x000fea0003800000 */
.L_x_594:
[----:B------:R-:W-:Y:S05]  /*bdb0*/  @P3 BRA `(.L_x_589) ;  /* 0x0000000000983947 */ /* 0x000fea0003800000 */
[----:B012---:R-:W0:Y:S01]  /*bdc0*/  LDS.128 R4, [R3+0xc000] ;  /* 0x00c0000003047984 */ /* 0x007e220000000c00 */
        /* <DEDUP_REMOVED lines=37> */
.L_x_589:
[----:B------:R-:W-:Y:S05]  /*c020*/  BSYNC B1 ;  /* 0x0000000000017941 */ /* 0x000fea0003800000 */
.L_x_588:
[----:B------:R-:W-:Y:S01]  /*c030*/  ISETP.GE.AND P0, PT, R217, R0, PT ;  /* 0x00000000d900720c */ /* 0x000fe20003f06270 */
[----:B------:R-:W-:-:S12]  /*c040*/  BSSY B1, `(.L_x_596) ;  /* 0x00000a9000017945 */ /* 0x000fd80003800000 */
[----:B------:R-:W-:Y:S05]  /*c050*/  @P0 BRA `(.L_x_597) ;  /* 0x00000008009c0947 */ /* 0x000fea0003800000 */
[----:B0123--:R-:W0:Y:S01]  /*c060*/  LDC R5, c[0x0][0x3d4] ;  /* 0x0000f500ff057b82 */ /* 0x00fe220000000800 */
[----:B------:R-:W-:Y:S01]  /*c070*/  BSSY B2, `(.L_x_598) ;  /* 0x000002c000027945 */ /* 0x000fe20003800000 */
[-C--:B0-----:R-:W-:Y:S02]  /*c080*/  ISETP.GE.AND P0, PT, R22, R5.reuse, PT ;  /* 0x000000051600720c */ /* 0x081fe40003f06270 */
[-C--:B------:R-:W-:Y:S02]  /*c090*/  ISETP.GE.AND P1, PT, R215, R5.reuse, PT ;  /* 0x00000005d700720c */ /* 0x080fe40003f26270 */
[-C--:B------:R-:W-:Y:S02]  /*c0a0*/  ISETP.GE.AND P2, PT, R214, R5.reuse, PT ;  /* 0x00000005d600720c */ /* 0x080fe40003f46270 */
[----:B------:R-:W-:-:S07]  /*c0b0*/  ISETP.GE.AND P3, PT, R216, R5, PT ;  /* 0x00000005d800720c */ /* 0x000fce0003f66270 */
[----:B------:R-:W-:Y:S06]  /*c0c0*/  @P0 BRA `(.L_x_599) ;  /* 0x0000000000980947 */ /* 0x000fec0003800000 */
[----:B------:R-:W0:Y:S01]  /*c0d0*/  LDS.128 R4, [R3+0x1000] ;  /* 0x0010000003047984 */ /* 0x000e220000000c00 */
[----:B------:R-:W-:Y:S02]  /*c0e0*/  HADD2.F32 R36, -RZ, R26.H0_H0 ;  /* 0x2000001aff247230 */ /* 0x000fe40000004100 */
[--C-:B------:R-:W-:Y:S02]  /*c0f0*/  HADD2.F32 R38, -RZ, R28.reuse.H0_H0 ;  /* 0x2000001cff267230 */ /* 0x100fe40000004100 */
[----:B------:R-:W-:Y:S02]  /*c100*/  HADD2.F32 R41, -RZ, R29.H0_H0 ;  /* 0x2000001dff297230 */ /* 0x000fe40000004100 */
[----:B------:R-:W-:Y:S02]  /*c110*/  HADD2.F32 R39, -RZ, R27.H0_H0 ;  /* 0x2000001bff277230 */ /* 0x000fe40000004100 */
[----:B------:R-:W-:Y:S02]  /*c120*/  HADD2.F32 R40, -RZ, R28.H1_H1 ;  /* 0x3000001cff287230 */ /* 0x000fe40000004100 */
[----:B------:R-:W-:-:S02]  /*c130*/  HADD2.F32 R43, -RZ, R29.H1_H1 ;  /* 0x3000001dff2b7230 */ /* 0x000fc40000004100 */
[--C-:B0-----:R-:W-:Y:S02]  /*c140*/  HADD2.F32 R30, -RZ, R4.reuse.H0_H0 ;  /* 0x20000004ff1e7230 */ /* 0x101fe40000004100 */
[----:B------:R-:W-:Y:S02]  /*c150*/  HADD2.F32 R4, -RZ, R4.H1_H1 ;  /* 0x30000004ff047230 */ /* 0x000fe40000004100 */
[--C-:B------:R-:W-:Y:S02]  /*c160*/  HADD2.F32 R31, -RZ, R5.reuse.H0_H0 ;  /* 0x20000005ff1f7230 */ /* 0x100fe40000004100 */
[----:B------:R-:W-:Y:S02]  /*c170*/  HADD2.F32 R5, -RZ, R5.H1_H1 ;  /* 0x30000005ff057230 */ /* 0x000fe40000004100 */
[-C--:B------:R-:W-:Y:S01]  /*c180*/  FMUL.FTZ R35, R38, R4.reuse ;  /* 0x0000000426237220 */ /* 0x080fe20000410000 */
[----:B------:R-:W-:Y:S01]  /*c190*/  FMUL.FTZ R37, R36, R4 ;  /* 0x0000000424257220 */ /* 0x000fe20000410000 */
[----:B------:R-:W-:-:S02]  /*c1a0*/  HADD2.F32 R32, -RZ, R6.H0_H0 ;  /* 0x20000006ff207230 */ /* 0x000fc40000004100 */
[-C--:B------:R-:W-:Y:S01]  /*c1b0*/  FMUL.FTZ R34, R41, R5.reuse ;  /* 0x0000000529227220 */ /* 0x080fe20000410000 */
[-C--:B------:R-:W-:Y:S01]  /*c1c0*/  FFMA.FTZ R4, R36, R30.reuse, -R35 ;  /* 0x0000001e24047223 */ /* 0x080fe20000010823 */
[----:B------:R-:W-:Y:S01]  /*c1d0*/  FFMA.FTZ R37, R38, R30, R37 ;  /* 0x0000001e26257223 */ /* 0x000fe20000010025 */
[C---:B------:R-:W-:Y:S01]  /*c1e0*/  FMUL.FTZ R30, R39.reuse, R5 ;  /* 0x00000005271e7220 */ /* 0x040fe20000410000 */
[--C-:B------:R-:W-:Y:S02]  /*c1f0*/  HADD2.F32 R33, -RZ, R7.reuse.H0_H0 ;  /* 0x20000007ff217230 */ /* 0x100fe40000004100 */
[-C--:B------:R-:W-:Y:S01]  /*c200*/  FFMA.FTZ R5, R39, R31.reuse, -R34 ;  /* 0x0000001f27057223 */ /* 0x080fe20000010822 */
[----:B------:R-:W-:Y:S02]  /*c210*/  HADD2.F32 R6, -RZ, R6.H1_H1 ;  /* 0x30000006ff067230 */ /* 0x000fe40000004100 */
[----:B------:R-:W-:Y:S01]  /*c220*/  FFMA.FTZ R30, R41, R31, R30 ;  /* 0x0000001f291e7223 */ /* 0x000fe2000001001e */
[----:B------:R-:W-:Y:S01]  /*c230*/  HADD2.F32 R7, -RZ, R7.H1_H1 ;  /* 0x30000007ff077230 */ /* 0x000fe20000004100 */
[----:B------:R-:W-:Y:S01]  /*c240*/  F2FP.F16.F32.PACK_AB R4, R37, R4 ;  /* 0x000000042504723e */ /* 0x000fe200000000ff */
[----:B------:R-:W-:-:S02]  /*c250*/  HADD2.F32 R38, -RZ, R26.H1_H1 ;  /* 0x3000001aff267230 */ /* 0x000fc40000004100 */
[-C--:B------:R-:W-:Y:S01]  /*c260*/  FMUL.FTZ R31, R40, R6.reuse ;  /* 0x00000006281f7220 */ /* 0x080fe20000410000 */
[----:B------:R-:W-:Y:S02]  /*c270*/  HADD2.F32 R39, -RZ, R27.H1_H1 ;  /* 0x3000001bff277230 */ /* 0x000fe40000004100 */
[----:B------:R-:W-:Y:S01]  /*c280*/  FMUL.FTZ R34, R43, R7 ;  /* 0x000000072b227220 */ /* 0x000fe20000410000 */
[----:B------:R-:W-:Y:S01]  /*c290*/  F2FP.F16.F32.PACK_AB R5, R30, R5 ;  /* 0x000000051e05723e */ /* 0x000fe200000000ff */
[C---:B------:R-:W-:Y:S01]  /*c2a0*/  FMUL.FTZ R35, R38.reuse, R6 ;  /* 0x0000000626237220 */ /* 0x040fe20000410000 */
[-C--:B------:R-:W-:Y:S01]  /*c2b0*/  FFMA.FTZ R6, R38, R32.reuse, -R31 ;  /* 0x0000002026067223 */ /* 0x080fe2000001081f */
[C---:B------:R-:W-:Y:S01]  /*c2c0*/  FMUL.FTZ R36, R39.reuse, R7 ;  /* 0x0000000727247220 */ /* 0x040fe20000410000 */
[-C--:B------:R-:W-:Y:S01]  /*c2d0*/  FFMA.FTZ R7, R39, R33.reuse, -R34 ;  /* 0x0000002127077223 */ /* 0x080fe20000010822 */
[----:B------:R-:W-:Y:S02]  /*c2e0*/  FFMA.FTZ R35, R40, R32, R35 ;  /* 0x0000002028237223 */ /* 0x000fe40000010023 */
[----:B------:R-:W-:-:S03]  /*c2f0*/  FFMA.FTZ R36, R43, R33, R36 ;  /* 0x000000212b247223 */ /* 0x000fc60000010024 */
[----:B------:R-:W-:Y:S02]  /*c300*/  F2FP.F16.F32.PACK_AB R6, R35, R6 ;  /* 0x000000062306723e */ /* 0x000fe400000000ff */
[----:B------:R-:W-:-:S05]  /*c310*/  F2FP.F16.F32.PACK_AB R7, R36, R7 ;  /* 0x000000072407723e */ /* 0x000fca00000000ff */
[----:B------:R0:W-:Y:S02]  /*c320*/  STS.128 [R3+0x1000], R4 ;  /* 0x0010000403007388 */ /* 0x0001e40000000c00 */
.L_x_599:
[----:B------:R-:W-:Y:S05]  /*c330*/  BSYNC B2 ;  /* 0x0000000000027941 */ /* 0x000fea0003800000 */
.L_x_598:
[----:B------:R-:W-:Y:S04]  /*c340*/  BSSY B2, `(.L_x_600) ;  /* 0x0000028000027945 */ /* 0x000fe80003800000 */
[----:B------:R-:W-:Y:S05]  /*c350*/  @P1 BRA `(.L_x_601) ;  /* 0x0000000000981947 */ /* 0x000fea0003800000 */
[----:B0-----:R-:W0:Y:S01]  /*c360*/  LDS.128 R4, [R3+0x5000] ;  /* 0x0050000003047984 */ /* 0x001e220000000c00 */
        /* <DEDUP_REMOVED lines=37> */
.L_x_601:
[----:B------:R-:W-:Y:S05]  /*c5c0*/  BSYNC B2 ;  /* 0x0000000000027941 */ /* 0x000fea0003800000 */
.L_x_600:
[----:B------:R-:W-:Y:S04]  /*c5d0*/  BSSY B2, `(.L_x_602) ;  /* 0x0000028000027945 */ /* 0x000fe80003800000 */
[----:B------:R-:W-:Y:S05]  /*c5e0*/  @P2 BRA `(.L_x_603) ;  /* 0x0000000000982947 */ /* 0x000fea0003800000 */
[----:B01----:R-:W0:Y:S01]  /*c5f0*/  LDS.128 R4, [R3+0x9000] ;  /* 0x0090000003047984 */ /* 0x003e220000000c00 */
        /* <DEDUP_REMOVED lines=37> */
.L_x_603:
[----:B------:R-:W-:Y:S05]  /*c850*/  BSYNC B2 ;  /* 0x0000000000027941 */ /* 0x000fea0003800000 */
.L_x_602:
[----:B------:R-:W-:Y:S05]  /*c860*/  @P3 BRA `(.L_x_597) ;  /* 0x0000000000983947 */ /* 0x000fea0003800000 */
[----:B012---:R-:W0:Y:S01]  /*c870*/  LDS.128 R4, [R3+0xd000] ;  /* 0x00d0000003047984 */ /* 0x007e220000000c00 */
        /* <DEDUP_REMOVED lines=37> */
.L_x_597:
[----:B------:R-:W-:Y:S05]  /*cad0*/  BSYNC B1 ;  /* 0x0000000000017941 */ /* 0x000fea0003800000 */
.L_x_596:
[----:B------:R-:W-:Y:S01]  /*cae0*/  ISETP.GE.AND P0, PT, R218, R0, PT ;  /* 0x00000000da00720c */ /* 0x000fe20003f06270 */
[----:B------:R-:W-:-:S12]  /*caf0*/  BSSY B1, `(.L_x_604) ;  /* 0x00000a9000017945 */ /* 0x000fd80003800000 */
[----:B------:R-:W-:Y:S05]  /*cb00*/  @P0 BRA `(.L_x_605) ;  /* 0x00000008009c0947 */ /* 0x000fea0003800000 */
[----:B01234-:R-:W0:Y:S01]  /*cb10*/  LDC R5, c[0x0][0x3d4] ;  /* 0x0000f500ff057b82 */ /* 0x01fe220000000800 */
        /* <DEDUP_REMOVED lines=44> */
.L_x_607:
[----:B------:R-:W-:Y:S05]  /*cde0*/  BSYNC B2 ;  /* 0x0000000000027941 */ /* 0x000fea0003800000 */
.L_x_606:
        /* <DEDUP_REMOVED lines=40> */
.L_x_609:
[----:B------:R-:W-:Y:S05]  /*d070*/  BSYNC B2 ;  /* 0x0000000000027941 */ /* 0x000fea0003800000 */
.L_x_608:
        /* <DEDUP_REMOVED lines=40> */
.L_x_611:
[----:B------:R-:W-:Y:S05]  /*d300*/  BSYNC B2 ;  /* 0x0000000000027941 */ /* 0x000fea0003800000 */
.L_x_610:
        /* <DEDUP_REMOVED lines=39> */
.L_x_605:
[----:B------:R-:W-:Y:S05]  /*d580*/  BSYNC B1 ;  /* 0x0000000000017941 */ /* 0x000fea0003800000 */
.L_x_604:
[----:B01234-:R-:W2:Y:S02]  /*d590*/  LDL R4, [R1+0x74] ;  /* 0x0000740001047983 */ /* 0x01fea40000100800 */
[----:B--2---:R-:W-:-:S13]  /*d5a0*/  ISETP.GE.AND P0, PT, R4, R0, PT ;  /* 0x000000000400720c */ /* 0x004fda0003f06270 */
[----:B------:R-:W-:Y:S05]  /*d5b0*/  @P0 BRA `(.L_x_612) ;  /* 0x0000004000240947 */ /* 0x000fea0003800000 */
[----:B------:R-:W0:Y:S01]  /*d5c0*/  LDC R5, c[0x0][0x3d4] ;  /* 0x0000f500ff057b82 */ /* 0x000e220000000800 */
        /* <DEDUP_REMOVED lines=8> */
[----:B------:R-:W-:Y:S02]  /*d650*/  HADD2.F32 R40, -RZ, R29.H0_H0 ;  /* 0x2000001dff287230 */ /* 0x000fe40000004100 */
        /* <DEDUP_REMOVED lines=12> */
[----:B------:R-:W-:Y:S01]  /*d720*/  FFMA.FTZ R4, R34, R0, -R33 ;  /* 0x0000000022047223 */ /* 0x000fe20000010821 */
[C---:B------:R-:W-:Y:S01]  /*d730*/  FMUL.FTZ R33, R36.reuse, R5 ;  /* 0x0000000524217220 */ /* 0x040fe20000410000 */
[--C-:B------:R-:W-:Y:S02]  /*d740*/  HADD2.F32 R32, -RZ, R7.reuse.H0_H0 ;  /* 0x20000007ff207230 */ /* 0x100fe40000004100 */
[----:B------:R-:W-:Y:S01]  /*d750*/  FFMA.FTZ R5, R36, R30, -R37 ;  /* 0x0000001e24057223 */ /* 0x000fe20000010825 */
[----:B------:R-:W-:Y:S02]  /*d760*/  HADD2.F32 R6, -RZ, R6.H1_H1 ;  /* 0x30000006ff067230 */ /* 0x000fe40000004100 */
[----:B------:R-:W-:Y:S01]  /*d770*/  FFMA.FTZ R35, R38, R0, R35 ;  /* 0x0000000026237223 */ /* 0x000fe20000010023 */
[----:B------:R-:W-:Y:S02]  /*d780*/  HADD2.F32 R7, -RZ, R7.H1_H1 ;  /* 0x30000007ff077230 */ /* 0x000fe40000004100 */
[----:B------:R-:W-:Y:S01]  /*d790*/  FFMA.FTZ R30, R40, R30, R33 ;  /* 0x0000001e281e7223 */ /* 0x000fe20000010021 */
[----:B------:R-:W-:-:S02]  /*d7a0*/  HADD2.F32 R37, -RZ, R26.H1_H1 ;  /* 0x3000001aff257230 */ /* 0x000fc40000004100 */
[----:B------:R-:W-:Y:S01]  /*d7b0*/  FMUL.FTZ R0, R39, R6 ;  /* 0x0000000627007220 */ /* 0x000fe20000410000 */
[----:B------:R-:W-:Y:S02]  /*d7c0*/  HADD2.F32 R26, -RZ, R27.H1_H1 ;  /* 0x3000001bff1a7230 */ /* 0x000fe40000004100 */
[----:B------:R-:W-:Y:S01]  /*d7d0*/  FMUL.FTZ R27, R28, R7 ;  /* 0x000000071c1b7220 */ /* 0x000fe20000410000 */
[----:B------:R-:W-:Y:S01]  /*d7e0*/  F2FP.F16.F32.PACK_AB R4, R35, R4 ;  /* 0x000000042304723e */ /* 0x000fe200000000ff */
[C---:B------:R-:W-:Y:S01]  /*d7f0*/  FMUL.FTZ R6, R37.reuse, R6 ;  /* 0x0000000625067220 */ /* 0x040fe20000410000 */
[----:B------:R-:W-:Y:S01]  /*d800*/  FFMA.FTZ R0, R37, R31, -R0 ;  /* 0x0000001f25007223 */ /* 0x000fe20000010800 */
[C---:B------:R-:W-:Y:S01]  /*d810*/  FMUL.FTZ R29, R26.reuse, R7 ;  /* 0x000000071a1d7220 */ /* 0x040fe20000410000 */
[-C--:B------:R-:W-:Y:S01]  /*d820*/  FFMA.FTZ R7, R26, R32.reuse, -R27 ;  /* 0x000000201a077223 */ /* 0x080fe2000001081b */
[----:B------:R-:W-:Y:S01]  /*d830*/  FFMA.FTZ R31, R39, R31, R6 ;  /* 0x0000001f271f7223 */ /* 0x000fe20000010006 */
[----:B------:R-:W-:Y:S01]  /*d840*/  F2FP.F16.F32.PACK_AB R5, R30, R5 ;  /* 0x000000051e05723e */ /* 0x000fe200000000ff */
[----:B------:R-:W-:-:S03]  /*d850*/  FFMA.FTZ R32, R28, R32, R29 ;  /* 0x000000201c207223 */ /* 0x000fc6000001001d */
[----:B------:R-:W-:Y:S02]  /*d860*/  F2FP.F16.F32.PACK_AB R6, R31, R0 ;  /* 0x000000001f06723e */ /* 0x000fe400000000ff */
[----:B------:R-:W-:-:S05]  /*d870*/  F2FP.F16.F32.PACK_AB R7, R32, R7 ;  /* 0x000000072007723e */ /* 0x000fca00000000ff */
[----:B------:R0:W-:Y:S02]  /*d880*/  STS.128 [R3+0x3000], R4 ;  /* 0x0030000403007388 */ /* 0x0001e40000000c00 */
.L_x_614:
[----:B------:R-:W-:Y:S05]  /*d890*/  BSYNC B1 ;  /* 0x0000000000017941 */ /* 0x000fea0003800000 */
.L_x_613:
[----:B------:R-:W-:Y:S04]  /*d8a0*/  BSSY B1, `(.L_x_615) ;  /* 0x0000028000017945 */ /* 0x000fe80003800000 */
[----:B------:R-:W-:Y:S05]  /*d8b0*/  @P1 BRA `(.L_x_616) ;  /* 0x0000000000981947 */ /* 0x000fea0003800000 */
[----:B0-----:R-:W0:Y:S01]  /*d8c0*/  LDS.128 R4, [R3+0x7000] ;  /* 0x0070000003047984 */ /* 0x001e220000000c00 */
        /* <DEDUP_REMOVED lines=37> */
.L_x_616:
[----:B------:R-:W-:Y:S05]  /*db20*/  BSYNC B1 ;  /* 0x0000000000017941 */ /* 0x000fea0003800000 */
.L_x_615:
[----:B------:R-:W-:Y:S04]  /*db30*/  BSSY B1, `(.L_x_617) ;  /* 0x0000028000017945 */ /* 0x000fe80003800000 */
[----:B------:R-:W-:Y:S05]  /*db40*/  @P2 BRA `(.L_x_618) ;  /* 0x0000000000982947 */ /* 0x000fea0003800000 */
[----:B01----:R-:W0:Y:S01]  /*db50*/  LDS.128 R4, [R3+0xb000] ;  /* 0x00b0000003047984 */ /* 0x003e220000000c00 */
        /* <DEDUP_REMOVED lines=37> */
.L_x_618:
[----:B------:R-:W-:Y:S05]  /*ddb0*/  BSYNC B1 ;  /* 0x0000000000017941 */ /* 0x000fea0003800000 */
.L_x_617:
[----:B------:R-:W-:Y:S05]  /*ddc0*/  @P3 BRA `(.L_x_612) ;  /* 0x0000003800203947 */ /* 0x000fea0003800000 */
[----:B012---:R-:W0:Y:S01]  /*ddd0*/  LDS.128 R4, [R3+0xf000] ;  /* 0x00f0000003047984 */ /* 0x007e220000000c00 */
        /* <DEDUP_REMOVED lines=36> */
[----:B------:R3:W-:Y:S01]  /*e020*/  STS.128 [R3+0xf000], R4 ;  /* 0x00f0000403007388 */ /* 0x0007e20000000c00 */
[----:B------:R-:W-:Y:S05]  /*e030*/  BRA `(.L_x_612) ;  /* 0x0000003400847947 */ /* 0x000fea0003800000 */
.L_x_579:
        /* <DEDUP_REMOVED lines=17> */
[----:B------:R-:W-:-:S02]  /*e150*/  CS2R R26, SRZ ;  /* 0x00000000001a7805 */ /* 0x000fc4000001ff00 */
[----:B------:R-:W-:Y:S02]  /*e160*/  CS2R R8, SRZ ;  /* 0x0000000000087805 */ /* 0x000fe4000001ff00 */
[----:B------:R-:W-:Y:S02]  /*e170*/  CS2R R10, SRZ ;  /* 0x00000000000a7805 */ /* 0x000fe4000001ff00 */
[----:B------:R-:W-:Y:S02]  /*e180*/  CS2R R4, SRZ ;  /* 0x0000000000047805 */ /* 0x000fe4000001ff00 */
[----:B------:R-:W-:Y:S01]  /*e190*/  CS2R R6, SRZ ;  /* 0x0000000000067805 */ /* 0x000fe2000001ff00 */
[----:B------:R-:W-:Y:S02]  /*e1a0*/  ULDC.64 UR6, c[0x0][0x208] ;  /* 0x0000820000067ab9 */ /* 0x000fe40000000a00 */
[----:B------:R0:W5:Y:S04]  /*e1b0*/  @!P0 LDG.E.128 R12, desc[UR6][R34.64] ;  /* 0x00000006220c8981 */ /* 0x000168000c1e1d00 */
[----:B------:R0:W5:Y:S04]  /*e1c0*/  @!P2 LDG.E.128 R24, desc[UR6][R34.64+0x80] ;  /* 0x000080062218a981 */ /* 0x000168000c1e1d00 */
[----:B------:R0:W5:Y:S04]  /*e1d0*/  @!P0 LDG.E.128 R8, desc[UR6][R36.64] ;  /* 0x0000000624088981 */ /* 0x000168000c1e1d00 */
[----:B------:R0:W5:Y:S02]  /*e1e0*/  @!P2 LDG.E.128 R4, desc[UR6][R36.64+0x80] ;  /* 0x000080062404a981 */ /* 0x000164000c1e1d00 */
.L_x_620:
[----:B------:R-:W-:Y:S05]  /*e1f0*/  BSYNC B1 ;  /* 0x0000000000017941 */ /* 0x000fea0003800000 */
.L_x_619:
[----:B------:R-:W-:Y:S01]  /*e200*/  UMOV UR4, 0xffffffff ;  /* 0xffffffff00047882 */ /* 0x000fe20000000000 */
[----:B0----5:R-:W-:Y:S01]  /*e210*/  MOV R37, R24 ;  /* 0x0000001800257202 */ /* 0x021fe20000000f00 */
[----:B------:R-:W-:Y:S01]  /*e220*/  IMAD.MOV.U32 R39, RZ, RZ, R27 ;  /* 0x000000ffff277224 */ /* 0x000fe200078e001b */
[----:B------:R-:W-:Y:S01]  /*e230*/  SHF.R.U64 R44, R24, 0x10, R25 ;  /* 0x00000010182c7819 */ /* 0x000fe20000001219 */
[----:B------:R-:W-:Y:S01]  /*e240*/  IMAD.MOV.U32 R21, RZ, RZ, R9 ;  /* 0x000000ffff157224 */ /* 0x000fe200078e0009 */
[----:B------:R-:W-:Y:S01]  /*e250*/  MOV R24, R26 ;  /* 0x0000001a00187202 */ /* 0x000fe20000000f00 */
[----:B------:R-:W-:Y:S01]  /*e260*/  IMAD.MOV.U32 R32, RZ, RZ, R13 ;  /* 0x000000ffff207224 */ /* 0x000fe200078e000d */
[----:B------:R-:W-:Y:S01]  /*e270*/  SHF.R.U64 R26, R26, 0x10, R27 ;  /* 0x000000101a1a7819 */ /* 0x000fe2000000121b */
[----:B------:R-:W-:Y:S01]  /*e280*/  IMAD.MOV.U32 R36, RZ, RZ, R15 ;  /* 0x000000ffff247224 */ /* 0x000fe200078e000f */
[----:B------:R-:W-:Y:S01]  /*e290*/  MOV R33, R8 ;  /* 0x0000000800217202 */ /* 0x000fe20000000f00 */
[----:B------:R-:W-:Y:S01]  /*e2a0*/  IMAD.MOV.U32 R38, RZ, RZ, R25 ;  /* 0x000000ffff267224 */ /* 0x000fe200078e0019 */
[----:B------:R-:W-:Y:S01]  /*e2b0*/  SHF.R.U64 R46, R8, 0x10, R9 ;  /* 0x00000010082e7819 */ /* 0x000fe20000001209 */
[----:B------:R-:W-:Y:S01]  /*e2c0*/  IMAD.MOV.U32 R8, RZ, RZ, R11 ;  /* 0x000000ffff087224 */ /* 0x000fe200078e000b */
[----:B------:R-:W-:-:S02]  /*e2d0*/  SHF.R.U32.HI R47, RZ, 0x10, R9 ;  /* 0x00000010ff2f7819 */ /* 0x000fc40000011609 */
[----:B------:R-:W-:Y:S02]  /*e2e0*/  MOV R35, R10 ;  /* 0x0000000a00237202 */ /* 0x000fe40000000f00 */
[----:B------:R-:W-:Y:S01]  /*e2f0*/  SHF.R.U64 R48, R10, 0x10, R11 ;  /* 0x000000100a307819 */ /* 0x000fe2000000120b */
[----:B------:R-:W-:Y:S01]  /*e300*/  IMAD.MOV.U32 R10, RZ, RZ, R5 ;  /* 0x000000ffff0a7224 */ /* 0x000fe200078e0005 */
[----:B------:R-:W-:Y:S02]  /*e310*/  MOV R20, R12 ;  /* 0x0000000c00147202 */ /* 0x000fe40000000f00 */
[--C-:B------:R-:W-:Y:S02]  /*e320*/  SHF.R.U64 R40, R12, 0x10, R13.reuse ;  /* 0x000000100c287819 */ /* 0x100fe4000000120d */
[----:B------:R-:W-:Y:S02]  /*e330*/  SHF.R.U32.HI R41, RZ, 0x10, R13 ;  /* 0x00000010ff297819 */ /* 0x000fe4000001160d */
[----:B------:R-:W-:-:S02]  /*e340*/  MOV R34, R14 ;  /* 0x0000000e00227202 */ /* 0x000fc40000000f00 */
[--C-:B------:R-:W-:Y:S02]  /*e350*/  SHF.R.U64 R42, R14, 0x10, R15.reuse ;  /* 0x000000100e2a7819 */ /* 0x100fe4000000120f */
[----:B------:R-:W-:Y:S02]  /*e360*/  SHF.R.U32.HI R43, RZ, 0x10, R15 ;  /* 0x00000010ff2b7819 */ /* 0x000fe4000001160f */
[----:B------:R-:W-:Y:S02]  /*e370*/  SHF.R.U32.HI R45, RZ, 0x10, R25 ;  /* 0x00000010ff2d7819 */ /* 0x000fe40000011619 */
[----:B------:R-:W-:Y:S02]  /*e380*/  SHF.R.U32.HI R27, RZ, 0x10, R27 ;  /* 0x00000010ff1b7819 */ /* 0x000fe4000001161b */
[----:B------:R-:W-:Y:S02]  /*e390*/  SHF.R.U32.HI R49, RZ, 0x10, R11 ;  /* 0x00000010ff317819 */ /* 0x000fe4000001160b */
[----:B------:R-:W-:-:S02]  /*e3a0*/  MOV R9, R4 ;  /* 0x0000000400097202 */ /* 0x000fc40000000f00 */
[--C-:B------:R-:W-:Y:S02]  /*e3b0*/  SHF.R.U64 R50, R4, 0x10, R5.reuse ;  /* 0x0000001004327819 */ /* 0x100fe40000001205 */
[----:B------:R-:W-:Y:S01]  /*e3c0*/  SHF.R.U32.HI R51, RZ, 0x10, R5 ;  /* 0x00000010ff337819 */ /* 0x000fe20000011605 */
[----:B------:R-:W-:Y:S06]  /*e3d0*/  BRA.DIV UR4, `(.L_x_621) ;  /* 0x0000017a04a87947 */ /* 0x000fec000b800000 */
.L_x_805:
[----:B------:R-:W2:Y:S01]  /*e3e0*/  LDL R5, [R1+0x68] ;  /* 0x0000680001057983 */ /* 0x000ea20000100800 */
[----:B------:R-:W-:Y:S01]  /*e3f0*/  UMOV UR4, 0xffffffff ;  /* 0xffffffff00047882 */ /* 0x000fe20000000000 */
[----:B--2---:R-:W-:Y:S02]  /*e400*/  LEA.HI R4, R5, R5, RZ, 0x1 ;  /* 0x0000000505047211 */ /* 0x004fe400078f08ff */
[----:B------:R-:W-:Y:S05]  /*e410*/  BRA.DIV UR4, `(.L_x_622) ;  /* 0x0000017a04c07947 */ /* 0x000fea000b800000 */
.L_x_808:
[----:B------:R-:W-:Y:S01]  /*e420*/  UMOV UR4, 0xffffffff ;  /* 0xffffffff00047882 */ /* 0x000fe20000000000 */
[----:B------:R-:W-:Y:S02]  /*e430*/  LOP3.LUT R4, R4, 0xfffffffe, RZ, 0xc0, !PT ;  /* 0xfffffffe04047812 */ /* 0x000fe400078ec0ff */
[----:B------:R-:W-:Y:S05]  /*e440*/  BRA.DIV UR4, `(.L_x_623) ;  /* 0x0000017a04dc7947 */ /* 0x000fea000b800000 */
.L_x_811:
[----:B------:R-:W-:Y:S01]  /*e450*/  UMOV UR4, 0xffffffff ;  /* 0xffffffff00047882 */ /* 0x000fe20000000000 */
[----:B------:R-:W-:Y:S02]  /*e460*/  IADD3 R4, R5, -R4, RZ ;  /* 0x8000000405047210 */ /* 0x000fe40007ffe0ff */
[----:B------:R-:W-:Y:S05]  /*e470*/  BRA.DIV UR4, `(.L_x_624) ;  /* 0x0000017a04f87947 */ /* 0x000fea000b800000 */
.L_x_814:
[----:B------:R-:W-:Y:S01]  /*e480*/  SHF.L.U32 R5, R4, 0x1f, RZ ;  /* 0x0000001f04057819 */ /* 0x000fe200000006ff */
[----:B------:R-:W-:Y:S01]  /*e490*/  IMAD.MOV.U32 R25, RZ, RZ, R6 ;  /* 0x000000ffff197224 */ /* 0x000fe200078e0006 */
[----:B------:R-:W-:Y:S01]  /*e4a0*/  MOV R4, R7 ;  /* 0x0000000700047202 */ /* 0x000fe20000000f00 */
[----:B------:R-:W-:Y:S01]  /*e4b0*/  BSSY B1, `(.L_x_625) ;  /* 0x0000017000017945 */ /* 0x000fe20003800000 */
[----:B------:R-:W0:Y:S01]  /*e4c0*/  SYNCS.PHASECHK.TRANS64.TRYWAIT P0, [R16+URZ+0x38800], R5 ;  /* 0x03880005100075a7 */ /* 0x000e22000800017f */
[----:B------:R-:W-:Y:S02]  /*e4d0*/  SHF.R.U64 R6, R6, 0x10, R7 ;  /* 0x0000001006067819 */ /* 0x000fe40000001207 */
[----:B------:R-:W-:Y:S02]  /*e4e0*/  SHF.R.S32.HI R28, RZ, 0x1f, R213 ;  /* 0x0000001fff1c7819 */ /* 0x000fe400000114d5 */
[----:B------:R-:W-:Y:S02]  /*e4f0*/  PRMT R29, R20, 0x5410, R32 ;  /* 0x00005410141d7816 */ /* 0x000fe40000000020 */
[----:B------:R-:W-:-:S02]  /*e500*/  PRMT R31, R34, 0x5410, R36 ;  /* 0x00005410221f7816 */ /* 0x000fc40000000024 */
[----:B------:R-:W-:Y:S02]  /*e510*/  PRMT R15, R24, 0x5410, R39 ;  /* 0x00005410180f7816 */ /* 0x000fe40000000027 */
[----:B------:R-:W-:Y:S02]  /*e520*/  PRMT R20, R26, 0x5410, R27 ;  /* 0x000054101a147816 */ /* 0x000fe4000000001b */
[----:B------:R-:W-:Y:S02]  /*e530*/  PRMT R33, R33, 0x5410, R21 ;  /* 0x0000541021217816 */ /* 0x000fe40000000015 */
[----:B------:R-:W-:Y:S02]  /*e540*/  SHF.R.U32.HI R7, RZ, 0x10, R7 ;  /* 0x00000010ff077819 */ /* 0x000fe40000011607 */
        /* <DEDUP_REMOVED lines=11> */
[----:B------:R-:W-:Y:S01]  /*e600*/  LEA.HI R27, R28, R213, RZ, 0x3 ;  /* 0x000000d51c1b7211 */ /* 0x000fe200078f18ff */
[----:B0-----:R-:W-:Y:S06]  /*e610*/  @!P0 BRA `(.L_x_626) ;  /* 0x0000017800b88947 */ /* 0x001fec0003800000 */
.L_x_815:
[----:B------:R-:W-:Y:S05]  /*e620*/  BSYNC B1 ;  /* 0x0000000000017941 */ /* 0x000fea0003800000 */
.L_x_625:
[----:B------:R-:W-:Y:S01]  /*e630*/  BSSY B1, `(.L_x_627) ;  /* 0x00000bf000017945 */ /* 0x000fe20003800000 */
[----:B------:R-:W-:Y:S02]  /*e640*/  PRMT R26, R26, 0x5410, R7 ;  /* 0x000054101a1a7816 */ /* 0x000fe40000000007 */
[----:B------:R-:W-:Y:S01]  /*e650*/  SHF.R.S32.HI R12, RZ, 0x3, R27 ;  /* 0x00000003ff0c7819 */ /* 0x000fe2000001141b */
[----:B------:R-:W-:Y:S06]  /*e660*/  @P1 BRA `(.L_x_628) ;  /* 0x0000000800ec1947 */ /* 0x000fec0003800000 */
[----:B------:R-:W1:Y:S01]  /*e670*/  LDC R59, c[0x0][0x3d4] ;  /* 0x0000f500ff3b7b82 */ /* 0x000e620000000800 */
[----:B------:R-:W-:Y:S01]  /*e680*/  BSSY B2, `(.L_x_629) ;  /* 0x000005a000027945 */ /* 0x000fe20003800000 */
[-C--:B-1----:R-:W-:Y:S02]  /*e690*/  ISETP.GE.AND P0, PT, R212, R59.reuse, PT ;  /* 0x0000003bd400720c */ /* 0x082fe40003f06270 */
[----:B------:R-:W-:-:S11]  /*e6a0*/  ISETP.GE.AND P1, PT, R213, R59, PT ;  /* 0x0000003bd500720c */ /* 0x000fd60003f26270 */
[----:B------:R-:W-:Y:S05]  /*e6b0*/  @P0 BRA `(.L_x_630) ;  /* 0x0000000400580947 */ /* 0x000fea0003800000 */
[----:B------:R-:W-:Y:S01]  /*e6c0*/  LEA.HI R4, R59, R220, RZ, 0x1d ;  /* 0x000000dc3b047211 */ /* 0x000fe200078fe8ff */
[----:B------:R-:W-:Y:S02]  /*e6d0*/  HADD2.F32 R49, -RZ, R33.H0_H0 ;  /* 0x20000021ff317230 */ /* 0x000fe40000004100 */
[----:B------:R-:W-:Y:S01]  /*e6e0*/  HADD2.F32 R47, -RZ, R29.H0_H0 ;  /* 0x2000001dff2f7230 */ /* 0x000fe20000004100 */
[----:B------:R-:W-:Y:S01]  /*e6f0*/  SHF.R.S32.HI R7, RZ, 0x1f, R4 ;  /* 0x0000001fff077819 */ /* 0x000fe20000011404 */
[----:B0-----:R-:W-:Y:S02]  /*e700*/  IMAD.SHL.U32 R5, R4, 0x8, RZ ;  /* 0x0000000804057824 */ /* 0x001fe400078e00ff */
[----:B------:R-:W-:Y:S01]  /*e710*/  HADD2.F32 R51, -RZ, R34.H0_H0 ;  /* 0x20000022ff337230 */ /* 0x000fe20000004100 */
[----:B------:R-:W-:Y:S02]  /*e720*/  LEA.HI R7, R7, R4, RZ, 0x3 ;  /* 0x0000000407077211 */ /* 0x000fe400078f18ff */
[----:B------:R-:W-:-:S02]  /*e730*/  LOP3.LUT R4, R232, 0x38, R5, 0xf8, !PT ;  /* 0x00000038e8047812 */ /* 0x000fc400078ef805 */
[----:B------:R-:W-:Y:S02]  /*e740*/  SHF.L.U32 R7, R7, 0xa, RZ ;  /* 0x0000000a07077819 */ /* 0x000fe400000006ff */
[----:B------:R-:W-:Y:S02]  /*e750*/  LOP3.LUT R8, R4, R233, RZ, 0x3c, !PT ;  /* 0x000000e904087212 */ /* 0x000fe400078e3cff */
[----:B------:R-:W-:Y:S02]  /*e760*/  LOP3.LUT R9, R7, 0x7fffe000, RZ, 0xc0, !PT ;  /* 0x7fffe00007097812 */ /* 0x000fe400078ec0ff */
[----:B------:R-:W0:Y:S02]  /*e770*/  LDS.128 R4, [R3] ;  /* 0x0000000003047984 */ /* 0x000e240000000c00 */
[----:B------:R-:W-:-:S05]  /*e780*/  IADD3 R9, R8, R9, R234 ;  /* 0x0000000908097210 */ /* 0x000fca0007ffe0ea */
[----:B------:R-:W-:-:S05]  /*e790*/  IMAD R37, R9, 0x2, R16 ;  /* 0x0000000209257824 */ /* 0x000fca00078e0210 */
[----:B------:R-:W1:Y:S01]  /*e7a0*/  LDS.128 R8, [R37+0x14400] ;  /* 0x0144000025087984 */ /* 0x000e620000000c00 */
[--C-:B0-----:R-:W-:Y:S02]  /*e7b0*/  HADD2.F32 R38, -RZ, R4.reuse.H0_H0 ;  /* 0x20000004ff267230 */ /* 0x101fe40000004100 */
[----:B------:R-:W-:Y:S02]  /*e7c0*/  HADD2.F32 R4, -RZ, R4.H1_H1 ;  /* 0x30000004ff047230 */ /* 0x000fe40000004100 */
[--C-:B------:R-:W-:Y:S02]  /*e7d0*/  HADD2.F32 R39, -RZ, R5.reuse.H0_H0 ;  /* 0x20000005ff277230 */ /* 0x100fe40000004100 */
[----:B------:R-:W-:Y:S02]  /*e7e0*/  HADD2.F32 R5, -RZ, R5.H1_H1 ;  /* 0x30000005ff057230 */ /* 0x000fe40000004100 */
[--C-:B------:R-:W-:Y:S02]  /*e7f0*/  HADD2.F32 R40, -RZ, R6.reuse.H0_H0 ;  /* 0x20000006ff287230 */ /* 0x100fe40000004100 */
[----:B------:R-:W-:-:S02]  /*e800*/  HADD2.F32 R6, -RZ, R6.H1_H1 ;  /* 0x30000006ff067230 */ /* 0x000fc40000004100 */
[--C-:B-1----:R-:W-:Y:S02]  /*e810*/  HADD2.F32 R42, -RZ, R8.reuse.H0_H0 ;  /* 0x20000008ff2a7230 */ /* 0x102fe40000004100 */
[----:B------:R-:W-:Y:S02]  /*e820*/  HADD2.F32 R8, -RZ, R8.H1_H1 ;  /* 0x30000008ff087230 */ /* 0x000fe40000004100 */
[----:B------:R-:W-:Y:S02]  /*e830*/  HADD2.F32 R43, -RZ, R9.H0_H0 ;  /* 0x20000009ff2b7230 */ /* 0x000fe40000004100 */
[C---:B------:R-:W-:Y:S01]  /*e840*/  FMUL.FTZ R53, R42.reuse, R49 ;  /* 0x000000312a357220 */ /* 0x040fe20000410000 */
[----:B------:R-:W-:Y:S01]  /*e850*/  FMUL.FTZ R55, R42, R47 ;  /* 0x0000002f2a377220 */ /* 0x000fe20000410000 */
[----:B------:R-:W-:Y:S02]  /*e860*/  HADD2.F32 R42, -RZ, R33.H1_H1 ;  /* 0x30000021ff2a7230 */ /* 0x000fe40000004100 */
[----:B------:R-:W-:Y:S01]  /*e870*/  FMUL.FTZ R57, R8, R51 ;  /* 0x0000003308397220 */ /* 0x000fe20000410000 */
[----:B------:R-:W-:Y:S01]  /*e880*/  FFMA.FTZ R53, R38, R47, -R53 ;  /* 0x0000002f26357223 */ /* 0x000fe20000010835 */
[----:B------:R-:W-:-:S02]  /*e890*/  HADD2.F32 R47, -RZ, R30.H0_H0 ;  /* 0x2000001eff2f7230 */ /* 0x000fc40000004100 */
[----:B------:R-:W-:Y:S01]  /*e8a0*/  FFMA.FTZ R55, R38, R49, R55 ;  /* 0x0000003126377223 */ /* 0x000fe20000010037 */
[----:B------:R-:W-:Y:S02]  /*e8b0*/  HADD2.F32 R38, -RZ, R29.H1_H1 ;  /* 0x3000001dff267230 */ /* 0x000fe40000004100 */
[C---:B------:R-:W-:Y:S01]  /*e8c0*/  FMUL.FTZ R50, R43.reuse, R42 ;  /* 0x0000002a2b327220 */ /* 0x040fe20000410000 */
[----:B------:R-:W-:Y:S02]  /*e8d0*/  HADD2.F32 R9, -RZ, R9.H1_H1 ;  /* 0x30000009ff097230 */ /* 0x000fe40000004100 */
[-C--:B------:R-:W-:Y:S01]  /*e8e0*/  FMUL.FTZ R49, R8, R47.reuse ;  /* 0x0000002f08317220 */ /* 0x080fe20000410000 */
[C---:B------:R-:W-:Y:S01]  /*e8f0*/  FFMA.FTZ R46, R4.reuse, R47, -R57 ;  /* 0x0000002f042e7223 */ /* 0x040fe20000010839 */
[----:B------:R-:W-:Y:S01]  /*e900*/  FMUL.FTZ R43, R43, R38 ;  /* 0x000000262b2b7220 */ /* 0x000fe20000410000 */
[----:B------:R-:W-:Y:S02]  /*e910*/  HADD2.F32 R8, -RZ, R34.H1_H1 ;  /* 0x30000022ff087230 */ /* 0x000fe40000004100 */
[----:B------:R-:W-:Y:S01]  /*e920*/  FFMA.FTZ R48, R4, R51, R49 ;  /* 0x0000003304307223 */ /* 0x000fe20000010031 */
[----:B------:R-:W-:-:S02]  /*e930*/  HADD2.F32 R4, -RZ, R30.H1_H1 ;  /* 0x3000001eff047230 */ /* 0x000fc40000004100 */
[C---:B------:R-:W-:Y:S01]  /*e940*/  FFMA.FTZ R42, R39.reuse, R42, R43 ;  /* 0x0000002a272a7223 */ /* 0x040fe2000001002b */
[--C-:B------:R-:W-:Y:S02]  /*e950*/  HADD2.F32 R44, -RZ, R10.reuse.H0_H0 ;  /* 0x2000000aff2c7230 */ /* 0x100fe40000004100 */
[----:B------:R-:W-:Y:S01]  /*e960*/  FFMA.FTZ R50, R39, R38, -R50 ;  /* 0x0000002627327223 */ /* 0x000fe20000010832 */
[----:B------:R-:W-:Y:S02]  /*e970*/  HADD2.F32 R43, -RZ, R35.H0_H0 ;  /* 0x20000023ff2b7230 */ /* 0x000fe40000004100 */
[C---:B------:R-:W-:Y:S01]  /*e980*/  FMUL.FTZ R38, R9.reuse, R8 ;  /* 0x0000000809267220 */ /* 0x040fe20000410000 */
[----:B------:R-:W-:Y:S02]  /*e990*/  HADD2.F32 R39, -RZ, R31.H0_H0 ;  /* 0x2000001fff277230 */ /* 0x000fe40000004100 */
[----:B------:R-:W-:Y:S01]  /*e9a0*/  FMUL.FTZ R52, R9, R4 ;  /* 0x0000000409347220 */ /* 0x000fe20000410000 */
[----:B------:R-:W-:-:S02]  /*e9b0*/  HADD2.F32 R10, -RZ, R10.H1_H1 ;  /* 0x3000000aff0a7230 */ /* 0x000fc40000004100 */
[C---:B------:R-:W-:Y:S01]  /*e9c0*/  FMUL.FTZ R57, R44.reuse, R43 ;  /* 0x0000002b2c397220 */ /* 0x040fe20000410000 */
[----:B------:R-:W-:Y:S02]  /*e9d0*/  HADD2.F32 R47, -RZ, R36.H0_H0 ;  /* 0x20000024ff2f7230 */ /* 0x000fe40000004100 */
[C---:B------:R-:W-:Y:S01]  /*e9e0*/  FFMA.FTZ R49, R5.reuse, R4, -R38 ;  /* 0x0000000405317223 */ /* 0x040fe20000010826 */
[----:B------:R-:W-:Y:S02]  /*e9f0*/  HADD2.F32 R9, -RZ, R32.H0_H0 ;  /* 0x20000020ff097230 */ /* 0x000fe40000004100 */
[-C--:B------:R-:W-:Y:S01]  /*ea00*/  FMUL.FTZ R44, R44, R39.reuse ;  /* 0x000000272c2c7220 */ /* 0x080fe20000410000 */
[----:B------:R-:W-:Y:S01]  /*ea10*/  FFMA.FTZ R51, R5, R8, R52 ;  /* 0x0000000805337223 */ /* 0x000fe20000010034 */
[----:B------:R-:W-:Y:S01]  /*ea20*/  FFMA.FTZ R57, R40, R39, -R57 ;  /* 0x0000002728397223 */ /* 0x000fe20000010839 */
[--C-:B------:R-:W-:Y:S02]  /*ea30*/  HADD2.F32 R45, -RZ, R11.reuse.H0_H0 ;  /* 0x2000000bff2d7230 */ /* 0x100fe40000004100 */
[C---:B------:R-:W-:Y:S01]  /*ea40*/  FMUL.FTZ R5, R10.reuse, R47 ;  /* 0x0000002f0a057220 */ /* 0x040fe20000410000 */
[----:B------:R-:W-:Y:S01]  /*ea50*/  FMUL.FTZ R39, R10, R9 ;  /* 0x000000090a277220 */ /* 0x000fe20000410000 */
[----:B------:R-:W-:-:S02]  /*ea60*/  HADD2.F32 R11, -RZ, R11.H1_H1 ;  /* 0x3000000bff0b7230 */ /* 0x000fc40000004100 */
[----:B------:R-:W-:Y:S01]  /*ea70*/  FFMA.FTZ R44, R40, R43, R44 ;  /* 0x0000002b282c7223 */ /* 0x000fe2000001002c */
[----:B------:R-:W-:Y:S02]  /*ea80*/  HADD2.F32 R10, -RZ, R35.H1_H1 ;  /* 0x30000023ff0a7230 */ /* 0x000fe40000004100 */
[C---:B------:R-:W-:Y:S01]  /*ea90*/  FFMA.FTZ R40, R6.reuse, R9, -R5 ;  /* 0x0000000906287223 */ /* 0x040fe20000010805 */
[----:B------:R-:W-:Y:S02]  /*eaa0*/  HADD2.F32 R38, -RZ, R36.H1_H1 ;  /* 0x30000024ff267230 */ /* 0x000fe40000004100 */
[----:B------:R-:W-:Y:S01]  /*eab0*/  FFMA.FTZ R39, R6, R47, R39 ;  /* 0x0000002f06277223 */ /* 0x000fe20000010027 */
[----:B------:R-:W-:Y:S02]  /*eac0*/  HADD2.F32 R4, -RZ, R31.H1_H1 ;  /* 0x3000001fff047230 */ /* 0x000fe40000004100 */
[----:B------:R-:W-:Y:S01]  /*ead0*/  FMUL.FTZ R6, R45, R10 ;  /* 0x0000000a2d067220 */ /* 0x000fe20000410000 */
[----:B------:R-:W-:-:S02]  /*eae0*/  HADD2.F32 R8, -RZ, R32.H1_H1 ;  /* 0x30000020ff087230 */ /* 0x000fc40000004100 */
[----:B------:R-:W-:Y:S01]  /*eaf0*/  FMUL.FTZ R52, R11, R38 ;  /* 0x000000260b347220 */ /* 0x000fe20000410000 */
[--C-:B------:R-:W-:Y:S02]  /*eb00*/  HADD2.F32 R41, -RZ, R7.reuse.H0_H0 ;  /* 0x20000007ff297230 */ /* 0x100fe40000004100 */
[----:B------:R-:W-:Y:S01]  /*eb10*/  FMUL.FTZ R45, R45, R4 ;  /* 0x000000042d2d7220 */ /* 0x000fe20000410000 */
[----:B------:R-:W-:Y:S02]  /*eb20*/  HADD2.F32 R7, -RZ, R7.H1_H1 ;  /* 0x30000007ff077230 */ /* 0x000fe40000004100 */
[----:B------:R-:W-:Y:S01]  /*eb30*/  FMUL.FTZ R5, R11, R8 ;  /* 0x000000080b057220 */ /* 0x000fe20000410000 */
[----:B------:R-:W-:Y:S01]  /*eb40*/  F2FP.F16.F32.PACK_AB R9, R51, R42 ;  /* 0x0000002a3309723e */ /* 0x000fe200000000ff */
[C---:B------:R-:W-:Y:S01]  /*eb50*/  FFMA.FTZ R11, R41.reuse, R4, -R6 ;  /* 0x00000004290b7223 */ /* 0x040fe20000010806 */
[----:B------:R-:W-:Y:S01]  /*eb60*/  FFMA.FTZ R45, R41, R10, R45 ;  /* 0x0000000a292d7223 */ /* 0x000fe2000001002d */
[C---:B------:R-:W-:Y:S01]  /*eb70*/  FFMA.FTZ R52, R7.reuse, R8, -R52 ;  /* 0x0000000807347223 */ /* 0x040fe20000010834 */
[----:B------:R-:W-:Y:S01]  /*eb80*/  FFMA.FTZ R38, R7, R38, R5 ;  /* 0x0000002607267223 */ /* 0x000fe20000010005 */
[----:B------:R-:W-:-:S02]  /*eb90*/  F2FP.F16.F32.PACK_AB R4, R46, R53 ;  /* 0x000000352e04723e */ /* 0x000fc400000000ff */
[----:B------:R-:W-:Y:S02]  /*eba0*/  F2FP.F16.F32.PACK_AB R5, R49, R50 ;  /* 0x000000323105723e */ /* 0x000fe400000000ff */
[----:B------:R-:W-:Y:S02]  /*ebb0*/  F2FP.F16.F32.PACK_AB R6, R40, R57 ;  /* 0x000000392806723e */ /* 0x000fe400000000ff */
[----:B------:R-:W-:Y:S02]  /*ebc0*/  F2FP.F16.F32.PACK_AB R7, R52, R11 ;  /* 0x0000000b3407723e */ /* 0x000fe400000000ff */
[----:B------:R-:W-:Y:S02]  /*ebd0*/  F2FP.F16.F32.PACK_AB R8, R48, R55 ;  /* 0x000000373008723e */ /* 0x000fe400000000ff */
[----:B------:R-:W-:Y:S01]  /*ebe0*/  F2FP.F16.F32.PACK_AB R10, R39, R44 ;  /* 0x0000002c270a723e */ /* 0x000fe200000000ff */
[----:B------:R1:W-:Y:S01]  /*ebf0*/  STS.128 [R3], R4 ;  /* 0x0000000403007388 */ /* 0x0003e20000000c00 */
[----:B------:R-:W-:-:S05]  /*ec00*/  F2FP.F16.F32.PACK_AB R11, R38, R45 ;  /* 0x0000002d260b723e */ /* 0x000fca00000000ff */
[----:B------:R1:W-:Y:S02]  /*ec10*/  STS.128 [R37+0x14400], R8 ;  /* 0x0144000825007388 */ /* 0x0003e40000000c00 */
.L_x_630:
[----:B------:R-:W-:Y:S05]  /*ec20*/  BSYNC B2 ;  /* 0x0000000000027941 */ /* 0x000fea0003800000 */
.L_x_629:
[----:B------:R-:W-:Y:S05]  /*ec30*/  @P1 BRA `(.L_x_628) ;  /* 0x0000000400781947 */ /* 0x000fea0003800000 */
[----:B-1----:R-:W2:Y:S01]  /*ec40*/  LDL R8, [R1+0x64] ;  /* 0x0000640001087983 */ /* 0x002ea20000100800 */
[----:B------:R-:W-:Y:S01]  /*ec50*/  LEA.HI R4, R28, R213, RZ, 0x6 ;  /* 0x000000d51c047211 */ /* 0x000fe200078f30ff */
[----:B------:R-:W-:Y:S01]  /*ec60*/  HADD2.F32 R46, -RZ, R13.H0_H0 ;  /* 0x2000000dff2e7230 */ /* 0x000fe20000004100 */
[----:B------:R-:W-:Y:S01]  /*ec70*/  LEA.HI R3, R59, R12, RZ, 0x1d ;  /* 0x0000000c3b037211 */ /* 0x000fe200078fe8ff */
[--C-:B------:R-:W-:Y:S01]  /*ec80*/  HADD2.F32 R48, -RZ, R21.reuse.H0_H0 ;  /* 0x20000015ff307230 */ /* 0x100fe20000004100 */
[----:B------:R-:W-:Y:S01]  /*ec90*/  LOP3.LUT R6, R232, 0x38, R27, 0xf8, !PT ;  /* 0x00000038e8067812 */ /* 0x000fe200078ef81b */
[----:B------:R-:W-:Y:S01]  /*eca0*/  HADD2.F32 R45, -RZ, R24.H0_H0 ;  /* 0x20000018ff2d7230 */ /* 0x000fe20000004100 */
[----:B0-----:R-:W-:Y:S01]  /*ecb0*/  SHF.L.U32 R5, R4, 0x7, RZ ;  /* 0x0000000704057819 */ /* 0x001fe200000006ff */
[----:B------:R-:W-:Y:S01]  /*ecc0*/  HADD2.F32 R47, -RZ, R21.H1_H1 ;  /* 0x30000015ff2f7230 */ /* 0x000fe20000004100 */
[----:B------:R-:W-:Y:S02]  /*ecd0*/  SHF.R.S32.HI R4, RZ, 0x1f, R3 ;  /* 0x0000001fff047819 */ /* 0x000fe40000011403 */
[----:B------:R-:W-:-:S02]  /*ece0*/  LOP3.LUT R6, R6, R233, RZ, 0x3c, !PT ;  /* 0x000000e906067212 */ /* 0x000fc400078e3cff */
[----:B------:R-:W-:Y:S01]  /*ecf0*/  LOP3.LUT R7, R5, 0xffffe000, RZ, 0xc0, !PT ;  /* 0xffffe00005077812 */ /* 0x000fe200078ec0ff */
[----:B------:R-:W-:Y:S01]  /*ed00*/  IMAD.SHL.U32 R5, R3, 0x8, RZ ;  /* 0x0000000803057824 */ /* 0x000fe200078e00ff */
[----:B------:R-:W-:Y:S02]  /*ed10*/  LEA.HI R3, R4, R3, RZ, 0x3 ;  /* 0x0000000304037211 */ /* 0x000fe400078f18ff */
[----:B------:R-:W-:Y:S02]  /*ed20*/  IADD3 R6, R6, R7, R234 ;  /* 0x0000000706067210 */ /* 0x000fe40007ffe0ea */
[----:B------:R-:W-:Y:S02]  /*ed30*/  LOP3.LUT R4, R232, 0x38, R5, 0xf8, !PT ;  /* 0x00000038e8047812 */ /* 0x000fe400078ef805 */
[----:B------:R-:W-:-:S04]  /*ed40*/  SHF.L.U32 R3, R3, 0xa, RZ ;  /* 0x0000000a03037819 */ /* 0x000fc800000006ff */
[----:B------:R-:W-:Y:S01]  /*ed50*/  LOP3.LUT R3, R3, 0x7fffe000, RZ, 0xc0, !PT ;  /* 0x7fffe00003037812 */ /* 0x000fe200078ec0ff */
[----:B--2---:R-:W-:Y:S01]  /*ed60*/  IMAD R53, R6, 0x2, R8 ;  /* 0x0000000206357824 */ /* 0x004fe200078e0208 */
[----:B------:R-:W-:-:S04]  /*ed70*/  LOP3.LUT R8, R4, R233, RZ, 0x3c, !PT ;  /* 0x000000e904087212 */ /* 0x000fc800078e3cff */
[----:B------:R-:W-:Y:S01]  /*ed80*/  IADD3 R3, R8, R3, R234 ;  /* 0x0000000308037210 */ /* 0x000fe20007ffe0ea */
[----:B------:R-:W0:Y:S03]  /*ed90*/  LDS.128 R4, [R53] ;  /* 0x0000000035047984 */ /* 0x000e260000000c00 */
[----:B------:R-:W-:-:S05]  /*eda0*/  LEA R3, R3, R16, 0x1 ;  /* 0x0000001003037211 */ /* 0x000fca00078e08ff */
[----:B------:R-:W1:Y:S01]  /*edb0*/  LDS.128 R8, [R3+0x14400] ;  /* 0x0144000003087984 */ /* 0x000e620000000c00 */
[--C-:B0-----:R-:W-:Y:S02]  /*edc0*/  HADD2.F32 R37, -RZ, R4.reuse.H0_H0 ;  /* 0x20000004ff257230 */ /* 0x101fe40000004100 */
[----:B------:R-:W-:Y:S02]  /*edd0*/  HADD2.F32 R4, -RZ, R4.H1_H1 ;  /* 0x30000004ff047230 */ /* 0x000fe40000004100 */
[--C-:B------:R-:W-:Y:S02]  /*ede0*/  HADD2.F32 R38, -RZ, R5.reuse.H0_H0 ;  /* 0x20000005ff267230 */ /* 0x100fe40000004100 */
[----:B------:R-:W-:Y:S02]  /*edf0*/  HADD2.F32 R5, -RZ, R5.H1_H1 ;  /* 0x30000005ff057230 */ /* 0x000fe40000004100 */
[--C-:B-1----:R-:W-:Y:S02]  /*ee00*/  HADD2.F32 R41, -RZ, R8.reuse.H0_H0 ;  /* 0x20000008ff297230 */ /* 0x102fe40000004100 */
[----:B------:R-:W-:-:S02]  /*ee10*/  HADD2.F32 R8, -RZ, R8.H1_H1 ;  /* 0x30000008ff087230 */ /* 0x000fc40000004100 */
[----:B------:R-:W-:Y:S02]  /*ee20*/  HADD2.F32 R42, -RZ, R9.H0_H0 ;  /* 0x20000009ff2a7230 */ /* 0x000fe40000004100 */
[C---:B------:R-:W-:Y:S01]  /*ee30*/  FMUL.FTZ R50, R41.reuse, R48 ;  /* 0x0000003029327220 */ /* 0x040fe20000410000 */
[-C--:B------:R-:W-:Y:S01]  /*ee40*/  FMUL.FTZ R52, R41, R46.reuse ;  /* 0x0000002e29347220 */ /* 0x080fe20000410000 */
[----:B------:R-:W-:Y:S02]  /*ee50*/  HADD2.F32 R41, -RZ, R14.H0_H0 ;  /* 0x2000000eff297230 */ /* 0x000fe40000004100 */
[C---:B------:R-:W-:Y:S01]  /*ee60*/  FMUL.FTZ R49, R8.reuse, R45 ;  /* 0x0000002d08317220 */ /* 0x040fe20000410000 */
[C---:B------:R-:W-:Y:S01]  /*ee70*/  FFMA.FTZ R50, R37.reuse, R46, -R50 ;  /* 0x0000002e25327223 */ /* 0x040fe20000010832 */
[----:B------:R-:W-:Y:S01]  /*ee80*/  FFMA.FTZ R52, R37, R48, R52 ;  /* 0x0000003025347223 */ /* 0x000fe20000010034 */
[----:B------:R-:W-:Y:S02]  /*ee90*/  HADD2.F32 R37, -RZ, R13.H1_H1 ;  /* 0x3000000dff257230 */ /* 0x000fe40000004100 */
[-C--:B------:R-:W-:Y:S01]  /*eea0*/  FMUL.FTZ R51, R8, R41.reuse ;  /* 0x0000002908337220 */ /* 0x080fe20000410000 */
[----:B------:R-:W-:Y:S01]  /*eeb0*/  FFMA.FTZ R49, R4, R41, -R49 ;  /* 0x0000002904317223 */ /* 0x000fe20000010831 */
[----:B------:R-:W-:Y:S01]  /*eec0*/  FMUL.FTZ R41, R42, R47 ;  /* 0x0000002f2a297220 */ /* 0x000fe20000410000 */
[----:B------:R-:W-:-:S02]  /*eed0*/  HADD2.F32 R9, -RZ, R9.H1_H1 ;  /* 0x30000009ff097230 */ /* 0x000fc40000004100 */
[----:B------:R-:W-:Y:S01]  /*eee0*/  FMUL.FTZ R42, R42, R37 ;  /* 0x000000252a2a7220 */ /* 0x000fe20000410000 */
[----:B------:R-:W-:Y:S02]  /*eef0*/  HADD2.F32 R46, -RZ, R24.H1_H1 ;  /* 0x30000018ff2e7230 */ /* 0x000fe40000004100 */
[----:B------:R-:W-:Y:S01]  /*ef00*/  FFMA.FTZ R51, R4, R45, R51 ;  /* 0x0000002d04337223 */ /* 0x000fe20000010033 */
[----:B------:R-:W-:Y:S02]  /*ef10*/  HADD2.F32 R4, -RZ, R14.H1_H1 ;  /* 0x3000000eff047230 */ /* 0x000fe40000004100 */
[C---:B------:R-:W-:Y:S01]  /*ef20*/  FFMA.FTZ R41, R38.reuse, R37, -R41 ;  /* 0x0000002526297223 */ /* 0x040fe20000010829 */
[----:B------:R-:W-:Y:S01]  /*ef30*/  FFMA.FTZ R42, R38, R47, R42 ;  /* 0x0000002f262a7223 */ /* 0x000fe2000001002a */
[----:B------:R-:W-:Y:S02]  /*ef40*/  HADD2.F32 R43, -RZ, R10.H0_H0 ;  /* 0x2000000aff2b7230 */ /* 0x000fe40000004100 */
[----:B------:R-:W-:Y:S01]  /*ef50*/  FMUL.FTZ R48, R9, R46 ;  /* 0x0000002e09307220 */ /* 0x000fe20000410000 */
[----:B------:R-:W-:-:S02]  /*ef60*/  HADD2.F32 R8, -RZ, R15.H0_H0 ;  /* 0x2000000fff087230 */ /* 0x000fc40000004100 */
[-C--:B------:R-:W-:Y:S01]  /*ef70*/  FMUL.FTZ R54, R9, R4.reuse ;  /* 0x0000000409367220 */ /* 0x080fe20000410000 */
[----:B------:R-:W-:Y:S02]  /*ef80*/  HADD2.F32 R38, -RZ, R25.H0_H0 ;  /* 0x20000019ff267230 */ /* 0x000fe40000004100 */
[----:B------:R-:W-:Y:S01]  /*ef90*/  FFMA.FTZ R48, R5, R4, -R48 ;  /* 0x0000000405307223 */ /* 0x000fe20000010830 */
[----:B------:R-:W-:Y:S02]  /*efa0*/  HADD2.F32 R10, -RZ, R10.H1_H1 ;  /* 0x3000000aff0a7230 */ /* 0x000fe40000004100 */
[C---:B------:R-:W-:Y:S01]  /*efb0*/  FMUL.FTZ R47, R43.reuse, R8 ;  /* 0x000000082b2f7220 */ /* 0x040fe20000410000 */
[----:B------:R-:W-:Y:S02]  /*efc0*/  HADD2.F32 R37, -RZ, R26.H0_H0 ;  /* 0x2000001aff257230 */ /* 0x000fe40000004100 */
[----:B------:R-:W-:Y:S01]  /*efd0*/  FMUL.FTZ R4, R43, R38 ;  /* 0x000000262b047220 */ /* 0x000fe20000410000 */
[----:B------:R-:W-:-:S02]  /*efe0*/  HADD2.F32 R39, -RZ, R6.H0_H0 ;  /* 0x20000006ff277230 */ /* 0x000fc40000004100 */
[----:B------:R-:W-:Y:S01]  /*eff0*/  FFMA.FTZ R43, R5, R46, R54 ;  /* 0x0000002e052b7223 */ /* 0x000fe20000010036 */
[----:B------:R-:W-:Y:S02]  /*f000*/  HADD2.F32 R9, -RZ, R20.H0_H0 ;  /* 0x20000014ff097230 */ /* 0x000fe40000004100 */
[C---:B------:R-:W-:Y:S01]  /*f010*/  FMUL.FTZ R5, R10.reuse, R37 ;  /* 0x000000250a057220 */ /* 0x040fe20000410000 */
[----:B------:R-:W-:Y:S02]  /*f020*/  HADD2.F32 R6, -RZ, R6.H1_H1 ;  /* 0x30000006ff067230 */ /* 0x000fe40000004100 */
[C---:B------:R-:W-:Y:S01]  /*f030*/  FFMA.FTZ R45, R39.reuse, R8, -R4 ;  /* 0x00000008272d7223 */ /* 0x040fe20000010804 */
[----:B------:R-:W-:Y:S01]  /*f040*/  FFMA.FTZ R47, R39, R38, R47 ;  /* 0x00000026272f7223 */ /* 0x000fe2000001002f */
[-C--:B------:R-:W-:Y:S01]  /*f050*/  FMUL.FTZ R39, R10, R9.reuse ;  /* 0x000000090a277220 */ /* 0x080fe20000410000 */
[----:B------:R-:W-:Y:S02]  /*f060*/  HADD2.F32 R44, -RZ, R11.H0_H0 ;  /* 0x2000000bff2c7230 */ /* 0x000fe40000004100 */
[----:B------:R-:W-:Y:S01]  /*f070*/  FFMA.FTZ R10, R6, R9, -R5 ;  /* 0x00000009060a7223 */ /* 0x000fe20000010805 */
[----:B------:R-:W-:-:S02]  /*f080*/  HADD2.F32 R9, -RZ, R25.H1_H1 ;  /* 0x30000019ff097230 */ /* 0x000fc40000004100 */
[----:B------:R-:W-:Y:S01]  /*f090*/  FFMA.FTZ R38, R6, R37, R39 ;  /* 0x0000002506267223 */ /* 0x000fe20000010027 */
[----:B------:R-:W-:Y:S02]  /*f0a0*/  HADD2.F32 R5, -RZ, R15.H1_H1 ;  /* 0x3000000fff057230 */ /* 0x000fe40000004100 */
[----:B------:R-:W-:Y:S02]  /*f0b0*/  HADD2.F32 R11, -RZ, R11.H1_H1 ;  /* 0x3000000bff0b7230 */ /* 0x000fe40000004100 */
[C---:B------:R-:W-:Y:S01]  /*f0c0*/  FMUL.FTZ R37, R44.reuse, R9 ;  /* 0x000000092c257220 */ /* 0x040fe20000410000 */
[----:B------:R-:W-:Y:S02]  /*f0d0*/  HADD2.F32 R8, -RZ, R26.H1_H1 ;  /* 0x3000001aff087230 */ /* 0x000fe40000004100 */
[----:B------:R-:W-:Y:S01]  /*f0e0*/  FMUL.FTZ R44, R44, R5 ;  /* 0x000000052c2c7220 */ /* 0x000fe20000410000 */
[----:B------:R-:W-:Y:S02]  /*f0f0*/  HADD2.F32 R4, -RZ, R20.H1_H1 ;  /* 0x30000014ff047230 */ /* 0x000fe40000004100 */
[----:B------:R-:W-:-:S02]  /*f100*/  HADD2.F32 R40, -RZ, R7.H0_H0 ;  /* 0x20000007ff287230 */ /* 0x000fc40000004100 */
[C---:B------:R-:W-:Y:S01]  /*f110*/  FMUL.FTZ R6, R11.reuse, R8 ;  /* 0x000000080b067220 */ /* 0x040fe20000410000 */
[----:B------:R-:W-:Y:S02]  /*f120*/  HADD2.F32 R7, -RZ, R7.H1_H1 ;  /* 0x30000007ff077230 */ /* 0x000fe40000004100 */
[-C--:B------:R-:W-:Y:S01]  /*f130*/  FMUL.FTZ R39, R11, R4.reuse ;  /* 0x000000040b277220 */ /* 0x080fe20000410000 */
[C---:B------:R-:W-:Y:S01]  /*f140*/  FFMA.FTZ R37, R40.reuse, R5, -R37 ;  /* 0x0000000528257223 */ /* 0x040fe20000010825 */
[----:B------:R-:W-:Y:S01]  /*f150*/  FFMA.FTZ R11, R40, R9, R44 ;  /* 0x00000009280b7223 */ /* 0x000fe2000001002c */
[C---:B------:R-:W-:Y:S01]  /*f160*/  FFMA.FTZ R40, R7.reuse, R4, -R6 ;  /* 0x0000000407287223 */ /* 0x040fe20000010806 */
[----:B------:R-:W-:Y:S01]  /*f170*/  FFMA.FTZ R44, R7, R8, R39 ;  /* 0x00000008072c7223 */ /* 0x000fe20000010027 */
[----:B------:R-:W-:Y:S02]  /*f180*/  F2FP.F16.F32.PACK_AB R4, R49, R50 ;  /* 0x000000323104723e */ /* 0x000fe400000000ff */
[----:B------:R-:W-:-:S02]  /*f190*/  F2FP.F16.F32.PACK_AB R5, R48, R41 ;  /* 0x000000293005723e */ /* 0x000fc400000000ff */
[----:B------:R-:W-:Y:S02]  /*f1a0*/  F2FP.F16.F32.PACK_AB R6, R10, R45 ;  /* 0x0000002d0a06723e */ /* 0x000fe400000000ff */
[----:B------:R-:W-:Y:S02]  /*f1b0*/  F2FP.F16.F32.PACK_AB R7, R40, R37 ;  /* 0x000000252807723e */ /* 0x000fe400000000ff */
[----:B------:R-:W-:Y:S02]  /*f1c0*/  F2FP.F16.F32.PACK_AB R8, R51, R52 ;  /* 0x000000343308723e */ /* 0x000fe400000000ff */
[----:B------:R-:W-:Y:S01]  /*f1d0*/  F2FP.F16.F32.PACK_AB R9, R43, R42 ;  /* 0x0000002a2b09723e */ /* 0x000fe200000000ff */
[----:B------:R2:W-:Y:S01]  /*f1e0*/  STS.128 [R53], R4 ;  /* 0x0000000435007388 */ /* 0x0005e20000000c00 */
[----:B------:R-:W-:Y:S02]  /*f1f0*/  F2FP.F16.F32.PACK_AB R10, R38, R47 ;  /* 0x0000002f260a723e */ /* 0x000fe400000000ff */
[----:B------:R-:W-:-:S05]  /*f200*/  F2FP.F16.F32.PACK_AB R11, R44, R11 ;  /* 0x0000000b2c0b723e */ /* 0x000fca00000000ff */
[----:B------:R2:W-:Y:S02]  /*f210*/  STS.128 [R3+0x14400], R8 ;  /* 0x0144000803007388 */ /* 0x0005e40000000c00 */
.L_x_628:
[----:B------:R-:W-:Y:S05]  /*f220*/  BSYNC B1 ;  /* 0x0000000000017941 */ /* 0x000fea0003800000 */
.L_x_627:
[----:B------:R-:W-:Y:S01]  /*f230*/  ISETP.GE.AND P0, PT, R217, R0, PT ;  /* 0x00000000d900720c */ /* 0x000fe20003f06270 */
[----:B------:R-:W-:-:S12]  /*f240*/  BSSY B1, `(.L_x_631) ;  /* 0x00000c0000017945 */ /* 0x000fd80003800000 */
[----:B------:R-:W-:Y:S05]  /*f250*/  @P0 BRA `(.L_x_632) ;  /* 0x0000000800f80947 */ /* 0x000fea0003800000 */
[----:B------:R3:W5:Y:S01]  /*f260*/  LDL R59, [R1+0x64] ;  /* 0x00006400013b7983 */ /* 0x0007620000100800 */
[----:B------:R-:W4:Y:S01]  /*f270*/  LDC R51, c[0x0][0x3d4] ;  /* 0x0000f500ff337b82 */ /* 0x000f220000000800 */
[----:B------:R-:W-:Y:S01]  /*f280*/  BSSY B2, `(.L_x_633) ;  /* 0x000005d000027945 */ /* 0x000fe20003800000 */
[-C--:B----4-:R-:W-:Y:S02]  /*f290*/  ISETP.GE.AND P0, PT, R212, R51.reuse, PT ;  /* 0x00000033d400720c */ /* 0x090fe40003f06270 */
[----:B------:R-:W-:-:S11]  /*f2a0*/  ISETP.GE.AND P1, PT, R213, R51, PT ;  /* 0x00000033d500720c */ /* 0x000fd60003f26270 */
[----:B---3--:R-:W-:Y:S05]  /*f2b0*/  @P0 BRA `(.L_x_634) ;  /* 0x0000000400640947 */ /* 0x008fea0003800000 */
[----:B-12---:R-:W-:Y:S01]  /*f2c0*/  LEA.HI R3, R51, R220, RZ, 0x1d ;  /* 0x000000dc33037211 */ /* 0x006fe200078fe8ff */
[----:B------:R-:W-:Y:S01]  /*f2d0*/  HADD2.F32 R45, -RZ, R29.H0_H0 ;  /* 0x2000001dff2d7230 */ /* 0x000fe20000004100 */
[----:B0-----:R-:W-:Y:S01]  /*f2e0*/  LOP3.LUT R5, R227, 0x38, R212, 0xf8, !PT ;  /* 0x00000038e3057812 */ /* 0x001fe200078ef8d4 */
[--C-:B------:R-:W-:Y:S01]  /*f2f0*/  HADD2.F32 R47, -RZ, R33.reuse.H0_H0 ;  /* 0x20000021ff2f7230 */ /* 0x100fe20000004100 */
[----:B------:R-:W-:Y:S01]  /*f300*/  SHF.R.S32.HI R6, RZ, 0x1f, R3 ;  /* 0x0000001fff067819 */ /* 0x000fe20000011403 */
[----:B------:R-:W-:Y:S01]  /*f310*/  IMAD.SHL.U32 R4, R3, 0x8, RZ ;  /* 0x0000000803047824 */ /* 0x000fe200078e00ff */
[----:B------:R-:W-:Y:S01]  /*f320*/  LOP3.LUT R5, R231, R5, R230, 0xf6, !PT ;  /* 0x00000005e7057212 */ /* 0x000fe200078ef6e6 */
[----:B------:R-:W-:Y:S01]  /*f330*/  HADD2.F32 R54, -RZ, R34.H0_H0 ;  /* 0x20000022ff367230 */ /* 0x000fe20000004100 */
[----:B------:R-:W-:Y:S01]  /*f340*/  LEA.HI R6, R6, R3, RZ, 0x3 ;  /* 0x0000000306067211 */ /* 0x000fe200078f18ff */
[----:B------:R-:W-:Y:S01]  /*f350*/  HADD2.F32 R50, -RZ, R30.H0_H0 ;  /* 0x2000001eff327230 */ /* 0x000fe20000004100 */
[----:B------:R-:W-:Y:S01]  /*f360*/  LOP3.LUT R3, R227, 0x38, R4, 0xf8, !PT ;  /* 0x00000038e3037812 */ /* 0x000fe200078ef804 */
[----:B-----5:R-:W-:Y:S01]  /*f370*/  IMAD R58, R5, 0x2, R59 ;  /* 0x00000002053a7824 */ /* 0x020fe200078e023b */
[----:B------:R-:W-:Y:S01]  /*f380*/  SHF.L.U32 R6, R6, 0xa, RZ ;  /* 0x0000000a06067819 */ /* 0x000fe200000006ff */
[----:B------:R-:W-:Y:S01]  /*f390*/  HADD2.F32 R56, -RZ, R33.H1_H1 ;  /* 0x30000021ff387230 */ /* 0x000fe20000004100 */
[----:B------:R-:W-:Y:S01]  /*f3a0*/  LOP3.LUT R8, R3, R230, RZ, 0x3c, !PT ;  /* 0x000000e603087212 */ /* 0x000fe200078e3cff */
[----:B------:R-:W-:Y:S01]  /*f3b0*/  HADD2.F32 R52, -RZ, R29.H1_H1 ;  /* 0x3000001dff347230 */ /* 0x000fe20000004100 */
[----:B------:R-:W-:Y:S01]  /*f3c0*/  LOP3.LUT R3, R6, 0x7fffe000, RZ, 0xc0, !PT ;  /* 0x7fffe00006037812 */ /* 0x000fe200078ec0ff */
[----:B------:R-:W-:Y:S01]  /*f3d0*/  HADD2.F32 R55, -RZ, R34.H1_H1 ;  /* 0x30000022ff377230 */ /* 0x000fe20000004100 */
[----:B------:R-:W0:Y:S01]  /*f3e0*/  LDS.128 R4, [R58] ;  /* 0x000000003a047984 */ /* 0x000e220000000c00 */
[----:B------:R-:W-:Y:S01]  /*f3f0*/  HADD2.F32 R49, -RZ, R30.H1_H1 ;  /* 0x3000001eff317230 */ /* 0x000fe20000004100 */
[----:B------:R-:W-:Y:S01]  /*f400*/  IADD3 R3, R8, R3, R231 ;  /* 0x0000000308037210 */ /* 0x000fe20007ffe0e7 */
[----:B------:R-:W-:-:S02]  /*f410*/  HADD2.F32 R57, -RZ, R35.H0_H0 ;  /* 0x20000023ff397230 */ /* 0x000fc40000004100 */
[----:B------:R-:W-:Y:S01]  /*f420*/  HADD2.F32 R53, -RZ, R31.H0_H0 ;  /* 0x2000001fff357230 */ /* 0x000fe20000004100 */
[----:B------:R-:W-:-:S05]  /*f430*/  LEA R3, R3, R16, 0x1 ;  /* 0x0000001003037211 */ /* 0x000fca00078e08ff */
        /* <DEDUP_REMOVED lines=9> */
[--C-:B------:R-:W-:Y:S02]  /*f4d0*/  HADD2.F32 R42, -RZ, R9.reuse.H0_H0 ;  /* 0x20000009ff2a7230 */ /* 0x100fe40000004100 */
[-C--:B------:R-:W-:Y:S01]  /*f4e0*/  FMUL.FTZ R46, R47, R41.reuse ;  /* 0x000000292f2e7220 */ /* 0x080fe20000410000 */
[C---:B------:R-:W-:Y:S01]  /*f4f0*/  FMUL.FTZ R48, R45.reuse, R41 ;  /* 0x000000292d307220 */ /* 0x040fe20000410000 */
[----:B------:R-:W-:Y:S02]  /*f500*/  HADD2.F32 R9, -RZ, R9.H1_H1 ;  /* 0x30000009ff097230 */ /* 0x000fe40000004100 */
[-C--:B------:R-:W-:Y:S01]  /*f510*/  FMUL.FTZ R41, R54, R8.reuse ;  /* 0x0000000836297220 */ /* 0x080fe20000410000 */
[-C--:B------:R-:W-:Y:S01]  /*f520*/  FFMA.FTZ R46, R45, R37.reuse, -R46 ;  /* 0x000000252d2e7223 */ /* 0x080fe2000001082e */
[----:B------:R-:W-:Y:S01]  /*f530*/  FFMA.FTZ R48, R47, R37, R48 ;  /* 0x000000252f307223 */ /* 0x000fe20000010030 */
[----:B------:R-:W-:Y:S01]  /*f540*/  FMUL.FTZ R37, R50, R8 ;  /* 0x0000000832257220 */ /* 0x000fe20000410000 */
[----:B------:R-:W-:Y:S01]  /*f550*/  FMUL.FTZ R45, R56, R42 ;  /* 0x0000002a382d7220 */ /* 0x000fe20000410000 */
[----:B------:R-:W-:-:S02]  /*f560*/  HADD2.F32 R43, -RZ, R10.H0_H0 ;  /* 0x2000000aff2b7230 */ /* 0x000fc40000004100 */
[----:B------:R-:W-:Y:S01]  /*f570*/  FFMA.FTZ R41, R50, R4, -R41 ;  /* 0x0000000432297223 */ /* 0x000fe20000010829 */
[----:B------:R-:W-:Y:S01]  /*f580*/  FMUL.FTZ R47, R52, R42 ;  /* 0x0000002a342f7220 */ /* 0x000fe20000410000 */
[----:B------:R-:W-:Y:S01]  /*f590*/  FFMA.FTZ R37, R54, R4, R37 ;  /* 0x0000000436257223 */ /* 0x000fe20000010025 */
[----:B------:R-:W-:Y:S02]  /*f5a0*/  HADD2.F32 R10, -RZ, R10.H1_H1 ;  /* 0x3000000aff0a7230 */ /* 0x000fe40000004100 */
[-C--:B------:R-:W-:Y:S01]  /*f5b0*/  FMUL.FTZ R4, R55, R9.reuse ;  /* 0x0000000937047220 */ /* 0x080fe20000410000 */
[----:B------:R-:W-:Y:S01]  /*f5c0*/  FMUL.FTZ R8, R49, R9 ;  /* 0x0000000931087220 */ /* 0x000fe20000410000 */
[----:B------:R-:W-:Y:S02]  /*f5d0*/  HADD2.F32 R54, -RZ, R36.H0_H0 ;  /* 0x20000024ff367230 */ /* 0x000fe40000004100 */
[-C--:B------:R-:W-:Y:S01]  /*f5e0*/  FFMA.FTZ R45, R52, R38.reuse, -R45 ;  /* 0x00000026342d7223 */ /* 0x080fe2000001082d */
[----:B------:R-:W-:Y:S01]  /*f5f0*/  FFMA.FTZ R47, R56, R38, R47 ;  /* 0x00000026382f7223 */ /* 0x000fe2000001002f */
[----:B------:R-:W-:-:S02]  /*f600*/  HADD2.F32 R52, -RZ, R32.H0_H0 ;  /* 0x20000020ff347230 */ /* 0x000fc40000004100 */
[-C--:B------:R-:W-:Y:S01]  /*f610*/  FFMA.FTZ R38, R49, R5.reuse, -R4 ;  /* 0x0000000531267223 */ /* 0x080fe20000010804 */
[----:B------:R-:W-:Y:S01]  /*f620*/  FFMA.FTZ R42, R55, R5, R8 ;  /* 0x00000005372a7223 */ /* 0x000fe20000010008 */
[-C--:B------:R-:W-:Y:S01]  /*f630*/  FMUL.FTZ R4, R57, R43.reuse ;  /* 0x0000002b39047220 */ /* 0x080fe20000410000 */
[-C--:B------:R-:W-:Y:S01]  /*f640*/  FMUL.FTZ R5, R54, R10.reuse ;  /* 0x0000000a36057220 */ /* 0x080fe20000410000 */
[C---:B------:R-:W-:Y:S01]  /*f650*/  FMUL.FTZ R50, R53.reuse, R43 ;  /* 0x0000002b35327220 */ /* 0x040fe20000410000 */
[C---:B------:R-:W-:Y:S01]  /*f660*/  FMUL.FTZ R9, R52.reuse, R10 ;  /* 0x0000000a34097220 */ /* 0x040fe20000410000 */
[--C-:B------:R-:W-:Y:S02]  /*f670*/  HADD2.F32 R44, -RZ, R11.reuse.H0_H0 ;  /* 0x2000000bff2c7230 */ /* 0x100fe40000004100 */
[----:B------:R-:W-:Y:S01]  /*f680*/  FFMA.FTZ R43, R53, R39, -R4 ;  /* 0x00000027352b7223 */ /* 0x000fe20000010804 */
[----:B------:R-:W-:Y:S01]  /*f690*/  FFMA.FTZ R10, R52, R6, -R5 ;  /* 0x00000006340a7223 */ /* 0x000fe20000010805 */
[----:B------:R-:W-:-:S02]  /*f6a0*/  HADD2.F32 R11, -RZ, R11.H1_H1 ;  /* 0x3000000bff0b7230 */ /* 0x000fc40000004100 */
[----:B------:R-:W-:Y:S01]  /*f6b0*/  FFMA.FTZ R50, R57, R39, R50 ;  /* 0x0000002739327223 */ /* 0x000fe20000010032 */
[----:B------:R-:W-:Y:S02]  /*f6c0*/  HADD2.F32 R52, -RZ, R35.H1_H1 ;  /* 0x30000023ff347230 */ /* 0x000fe40000004100 */
[----:B------:R-:W-:Y:S01]  /*f6d0*/  FFMA.FTZ R39, R54, R6, R9 ;  /* 0x0000000636277223 */ /* 0x000fe20000010009 */
[----:B------:R-:W-:Y:S02]  /*f6e0*/  HADD2.F32 R53, -RZ, R36.H1_H1 ;  /* 0x30000024ff357230 */ /* 0x000fe40000004100 */
[----:B------:R-:W-:Y:S02]  /*f6f0*/  HADD2.F32 R8, -RZ, R31.H1_H1 ;  /* 0x3000001fff087230 */ /* 0x000fe40000004100 */
[----:B------:R-:W-:Y:S01]  /*f700*/  FMUL.FTZ R5, R52, R44 ;  /* 0x0000002c34057220 */ /* 0x000fe20000410000 */
[----:B------:R-:W-:Y:S02]  /*f710*/  HADD2.F32 R49, -RZ, R32.H1_H1 ;  /* 0x30000020ff317230 */ /* 0x000fe40000004100 */
[----:B------:R-:W-:Y:S01]  /*f720*/  FMUL.FTZ R4, R53, R11 ;  /* 0x0000000b35047220 */ /* 0x000fe20000410000 */
[----:B------:R-:W-:-:S02]  /*f730*/  HADD2.F32 R40, -RZ, R7.H0_H0 ;  /* 0x20000007ff287230 */ /* 0x000fc40000004100 */
[C---:B------:R-:W-:Y:S01]  /*f740*/  FMUL.FTZ R9, R8.reuse, R44 ;  /* 0x0000002c08097220 */ /* 0x040fe20000410000 */
[----:B------:R-:W-:Y:S02]  /*f750*/  HADD2.F32 R7, -RZ, R7.H1_H1 ;  /* 0x30000007ff077230 */ /* 0x000fe40000004100 */
[C---:B------:R-:W-:Y:S01]  /*f760*/  FMUL.FTZ R6, R49.reuse, R11 ;  /* 0x0000000b31067220 */ /* 0x040fe20000410000 */
[-C--:B------:R-:W-:Y:S01]  /*f770*/  FFMA.FTZ R11, R8, R40.reuse, -R5 ;  /* 0x00000028080b7223 */ /* 0x080fe20000010805 */
[----:B------:R-:W-:Y:S01]  /*f780*/  FFMA.FTZ R40, R52, R40, R9 ;  /* 0x0000002834287223 */ /* 0x000fe20000010009 */
[-C--:B------:R-:W-:Y:S01]  /*f790*/  FFMA.FTZ R44, R49, R7.reuse, -R4 ;  /* 0x00000007312c7223 */ /* 0x080fe20000010804 */
        /* <DEDUP_REMOVED lines=11> */
.L_x_634:
[----:B------:R-:W-:Y:S05]  /*f850*/  BSYNC B2 ;  /* 0x0000000000027941 */ /* 0x000fea0003800000 */
.L_x_633:
[----:B------:R-:W-:Y:S05]  /*f860*/  @P1 BRA `(.L_x_632) ;  /* 0x0000000400741947 */ /* 0x000fea0003800000 */
[----:B------:R-:W-:Y:S01]  /*f870*/  LEA.HI R51, R51, R12, RZ, 0x1d ;  /* 0x0000000c33337211 */ /* 0x000fe200078fe8ff */
[----:B------:R-:W-:Y:S01]  /*f880*/  HADD2.F32 R45, -RZ, R13.H0_H0 ;  /* 0x2000000dff2d7230 */ /* 0x000fe20000004100 */
[----:B-123--:R-:W-:Y:S01]  /*f890*/  LEA.HI R3, R28, R213, RZ, 0x6 ;  /* 0x000000d51c037211 */ /* 0x00efe200078f30ff */
[--C-:B------:R-:W-:Y:S01]  /*f8a0*/  HADD2.F32 R47, -RZ, R21.reuse.H0_H0 ;  /* 0x20000015ff2f7230 */ /* 0x100fe20000004100 */
[----:B------:R-:W-:Y:S01]  /*f8b0*/  SHF.R.S32.HI R6, RZ, 0x1f, R51 ;  /* 0x0000001fff067819 */ /* 0x000fe20000011433 */
[----:B------:R-:W-:Y:S01]  /*f8c0*/  HADD2.F32 R54, -RZ, R24.H0_H0 ;  /* 0x20000018ff367230 */ /* 0x000fe20000004100 */
[----:B0-----:R-:W-:Y:S01]  /*f8d0*/  LOP3.LUT R5, R227, 0x38, R27, 0xf8, !PT ;  /* 0x00000038e3057812 */ /* 0x001fe200078ef81b */
[----:B------:R-:W-:Y:S01]  /*f8e0*/  IMAD.SHL.U32 R3, R3, 0x80, RZ ;  /* 0x0000008003037824 */ /* 0x000fe200078e00ff */
[----:B------:R-:W-:Y:S01]  /*f8f0*/  LEA.HI R6, R6, R51, RZ, 0x3 ;  /* 0x0000003306067211 */ /* 0x000fe200078f18ff */
[----:B------:R-:W-:Y:S01]  /*f900*/  HADD2.F32 R50, -RZ, R14.H0_H0 ;  /* 0x2000000eff327230 */ /* 0x000fe20000004100 */
[----:B------:R-:W-:Y:S01]  /*f910*/  SHF.L.U32 R4, R51, 0x3, RZ ;  /* 0x0000000333047819 */ /* 0x000fe200000006ff */
[----:B------:R-:W-:Y:S01]  /*f920*/  HADD2.F32 R56, -RZ, R21.H1_H1 ;  /* 0x30000015ff387230 */ /* 0x000fe20000004100 */
[----:B------:R-:W-:Y:S01]  /*f930*/  LOP3.LUT R5, R5, R230, RZ, 0x3c, !PT ;  /* 0x000000e605057212 */ /* 0x000fe200078e3cff */
[----:B------:R-:W-:Y:S01]  /*f940*/  IMAD.SHL.U32 R6, R6, 0x400, RZ ;  /* 0x0000040006067824 */ /* 0x000fe200078e00ff */
[----:B------:R-:W-:Y:S01]  /*f950*/  LOP3.LUT R8, R3, 0xffffe000, RZ, 0xc0, !PT ;  /* 0xffffe00003087812 */ /* 0x000fe200078ec0ff */
[----:B------:R-:W-:Y:S01]  /*f960*/  HADD2.F32 R52, -RZ, R13.H1_H1 ;  /* 0x3000000dff347230 */ /* 0x000fe20000004100 */
[----:B------:R-:W-:Y:S01]  /*f970*/  LOP3.LUT R3, R227, 0x38, R4, 0xf8, !PT ;  /* 0x00000038e3037812 */ /* 0x000fe200078ef804 */
[----:B------:R-:W-:Y:S01]  /*f980*/  HADD2.F32 R53, -RZ, R24.H1_H1 ;  /* 0x30000018ff357230 */ /* 0x000fe20000004100 */
[----:B------:R-:W-:Y:S01]  /*f990*/  IADD3 R5, R5, R8, R231 ;  /* 0x0000000805057210 */ /* 0x000fe20007ffe0e7 */
[----:B------:R-:W-:Y:S01]  /*f9a0*/  HADD2.F32 R49, -RZ, R14.H1_H1 ;  /* 0x3000000eff317230 */ /* 0x000fe20000004100 */
[----:B------:R-:W-:Y:S01]  /*f9b0*/  LOP3.LUT R8, R3, R230, RZ, 0x3c, !PT ;  /* 0x000000e603087212 */ /* 0x000fe200078e3cff */
[----:B------:R-:W-:Y:S01]  /*f9c0*/  HADD2.F32 R55, -RZ, R25.H0_H0 ;  /* 0x20000019ff377230 */ /* 0x000fe20000004100 */
[----:B------:R-:W-:Y:S01]  /*f9d0*/  LOP3.LUT R3, R6, 0x7fffe000, RZ, 0xc0, !PT ;  /* 0x7fffe00006037812 */ /* 0x000fe200078ec0ff */
[----:B------:R-:W-:Y:S01]  /*f9e0*/  HADD2.F32 R51, -RZ, R15.H0_H0 ;  /* 0x2000000fff337230 */ /* 0x000fe20000004100 */
[----:B-----5:R-:W-:-:S02]  /*f9f0*/  LEA R57, R5, R59, 0x1 ;  /* 0x0000003b05397211 */ /* 0x020fc400078e08ff */
[----:B------:R-:W-:-:S03]  /*fa00*/  IADD3 R3, R8, R3, R231 ;  /* 0x0000000308037210 */ /* 0x000fc60007ffe0e7 */
[----:B------:R-:W0:Y:S02]  /*fa10*/  LDS.128 R4, [R57] ;  /* 0x0000000039047984 */ /* 0x000e240000000c00 */
[----:B------:R-:W-:-:S05]  /*fa20*/  IMAD R3, R3, 0x2, R16 ;  /* 0x0000000203037824 */ /* 0x000fca00078e0210 */
[----:B------:R-:W1:Y:S01]  /*fa30*/  LDS.128 R8, [R3+0x14400] ;  /* 0x0144000003087984 */ /* 0x000e620000000c00 */
[--C-:B0-----:R-:W-:Y:S02]  /*fa40*/  HADD2.F32 R37, -RZ, R4.reuse.H0_H0 ;  /* 0x20000004ff257230 */ /* 0x101fe40000004100 */
[----:B------:R-:W-:Y:S02]  /*fa50*/  HADD2.F32 R4, -RZ, R4.H1_H1 ;  /* 0x30000004ff047230 */ /* 0x000fe40000004100 */
[--C-:B------:R-:W-:Y:S02]  /*fa60*/  HADD2.F32 R38, -RZ, R5.reuse.H0_H0 ;  /* 0x20000005ff267230 */ /* 0x100fe40000004100 */
[----:B------:R-:W-:Y:S02]  /*fa70*/  HADD2.F32 R5, -RZ, R5.H1_H1 ;  /* 0x30000005ff057230 */ /* 0x000fe40000004100 */
[--C-:B-1----:R-:W-:Y:S02]  /*fa80*/  HADD2.F32 R41, -RZ, R8.reuse.H0_H0 ;  /* 0x20000008ff297230 */ /* 0x102fe40000004100 */
[----:B------:R-:W-:-:S02]  /*fa90*/  HADD2.F32 R8, -RZ, R8.H1_H1 ;  /* 0x30000008ff087230 */ /* 0x000fc40000004100 */
        /* <DEDUP_REMOVED lines=17> */
[----:B------:R-:W-:Y:S01]  /*fbb0*/  FFMA.FTZ R45, R52, R38, -R45 ;  /* 0x00000026342d7223 */ /* 0x000fe2000001082d */
[----:B------:R-:W-:-:S02]  /*fbc0*/  HADD2.F32 R39, -RZ, R6.H0_H0 ;  /* 0x20000006ff277230 */ /* 0x000fc40000004100 */
[----:B------:R-:W-:Y:S01]  /*fbd0*/  FFMA.FTZ R47, R56, R38, R47 ;  /* 0x00000026382f7223 */ /* 0x000fe2000001002f */
[----:B------:R-:W-:Y:S02]  /*fbe0*/  HADD2.F32 R52, -RZ, R20.H0_H0 ;  /* 0x20000014ff347230 */ /* 0x000fe40000004100 */
[-C--:B------:R-:W-:Y:S01]  /*fbf0*/  FFMA.FTZ R38, R49, R5.reuse, -R4 ;  /* 0x0000000531267223 */ /* 0x080fe20000010804 */
[----:B------:R-:W-:Y:S02]  /*fc00*/  HADD2.F32 R6, -RZ, R6.H1_H1 ;  /* 0x30000006ff067230 */ /* 0x000fe40000004100 */
[----:B------:R-:W-:Y:S01]  /*fc10*/  FFMA.FTZ R42, R53, R5, R8 ;  /* 0x00000005352a7223 */ /* 0x000fe20000010008 */
[-C--:B------:R-:W-:Y:S01]  /*fc20*/  FMUL.FTZ R4, R55, R43.reuse ;  /* 0x0000002b37047220 */ /* 0x080fe20000410000 */
[-C--:B------:R-:W-:Y:S01]  /*fc30*/  FMUL.FTZ R5, R54, R10.reuse ;  /* 0x0000000a36057220 */ /* 0x080fe20000410000 */
[----:B------:R-:W-:Y:S01]  /*fc40*/  FMUL.FTZ R50, R51, R43 ;  /* 0x0000002b33327220 */ /* 0x000fe20000410000 */
[----:B------:R-:W-:Y:S01]  /*fc50*/  FMUL.FTZ R9, R52, R10 ;  /* 0x0000000a34097220 */ /* 0x000fe20000410000 */
[----:B------:R-:W-:-:S02]  /*fc60*/  HADD2.F32 R44, -RZ, R11.H0_H0 ;  /* 0x2000000bff2c7230 */ /* 0x000fc40000004100 */
[-C--:B------:R-:W-:Y:S01]  /*fc70*/  FFMA.FTZ R43, R51, R39.reuse, -R4 ;  /* 0x00000027332b7223 */ /* 0x080fe20000010804 */
[-C--:B------:R-:W-:Y:S01]  /*fc80*/  FFMA.FTZ R10, R52, R6.reuse, -R5 ;  /* 0x00000006340a7223 */ /* 0x080fe20000010805 */
[----:B------:R-:W-:Y:S02]  /*fc90*/  HADD2.F32 R11, -RZ, R11.H1_H1 ;  /* 0x3000000bff0b7230 */ /* 0x000fe40000004100 */
[----:B------:R-:W-:Y:S01]  /*fca0*/  FFMA.FTZ R50, R55, R39, R50 ;  /* 0x0000002737327223 */ /* 0x000fe20000010032 */
[----:B------:R-:W-:Y:S02]  /*fcb0*/  HADD2.F32 R52, -RZ, R25.H1_H1 ;  /* 0x30000019ff347230 */ /* 0x000fe40000004100 */
[----:B------:R-:W-:Y:S01]  /*fcc0*/  FFMA.FTZ R39, R54, R6, R9 ;  /* 0x0000000636277223 */ /* 0x000fe20000010009 */
[----:B------:R-:W-:Y:S02]  /*fcd0*/  HADD2.F32 R51, -RZ, R26.H1_H1 ;  /* 0x3000001aff337230 */ /* 0x000fe40000004100 */
[----:B------:R-:W-:-:S02]  /*fce0*/  HADD2.F32 R8, -RZ, R15.H1_H1 ;  /* 0x3000000fff087230 */ /* 0x000fc40000004100 */
[-C--:B------:R-:W-:Y:S01]  /*fcf0*/  FMUL.FTZ R5, R52, R44.reuse ;  /* 0x0000002c34057220 */ /* 0x080fe20000410000 */
[----:B------:R-:W-:Y:S02]  /*fd00*/  HADD2.F32 R49, -RZ, R20.H1_H1 ;  /* 0x30000014ff317230 */ /* 0x000fe40000004100 */
[-C--:B------:R-:W-:Y:S01]  /*fd10*/  FMUL.FTZ R4, R51, R11.reuse ;  /* 0x0000000b33047220 */ /* 0x080fe20000410000 */
[--C-:B------:R-:W-:Y:S02]  /*fd20*/  HADD2.F32 R40, -RZ, R7.reuse.H0_H0 ;  /* 0x20000007ff287230 */ /* 0x100fe40000004100 */
[C---:B------:R-:W-:Y:S01]  /*fd30*/  FMUL.FTZ R9, R8.reuse, R44 ;  /* 0x0000002c08097220 */ /* 0x040fe20000410000 */
[----:B------:R-:W-:Y:S02]  /*fd40*/  HADD2.F32 R7, -RZ, R7.H1_H1 ;  /* 0x30000007ff077230 */ /* 0x000fe40000004100 */
[C---:B------:R-:W-:Y:S01]  /*fd50*/  FMUL.FTZ R6, R49.reuse, R11 ;  /* 0x0000000b31067220 */ /* 0x040fe20000410000 */
[-C--:B------:R-:W-:Y:S01]  /*fd60*/  FFMA.FTZ R11, R8, R40.reuse, -R5 ;  /* 0x00000028080b7223 */ /* 0x080fe20000010805 */
[----:B------:R-:W-:Y:S01]  /*fd70*/  FFMA.FTZ R40, R52, R40, R9 ;  /* 0x0000002834287223 */ /* 0x000fe20000010009 */
[-C--:B------:R-:W-:Y:S01]  /*fd80*/  FFMA.FTZ R44, R49, R7.reuse, -R4 ;  /* 0x00000007312c7223 */ /* 0x080fe20000010804 */
        /* <DEDUP_REMOVED lines=8> */
[----:B------:R-:W-:-:S02]  /*fe10*/  F2FP.F16.F32.PACK_AB R10, R39, R50 ;  /* 0x00000032270a723e */ /* 0x000fc400000000ff */
[----:B------:R-:W-:-:S05]  /*fe20*/  F2FP.F16.F32.PACK_AB R11, R49, R40 ;  /* 0x00000028310b723e */ /* 0x000fca00000000ff */
[----:B------:R4:W-:Y:S02]  /*fe30*/  STS.128 [R3+0x14400], R8 ;  /* 0x0144000803007388 */ /* 0x0009e40000000c00 */
.L_x_632:
[----:B------:R-:W-:Y:S05]  /*fe40*/  BSYNC B1 ;  /* 0x0000000000017941 */ /* 0x000fea0003800000 */
.L_x_631:
[----:B------:R-:W-:Y:S01]  /*fe50*/  ISETP.GE.AND P0, PT, R218, R0, PT ;  /* 0x00000000da00720c */ /* 0x000fe20003f06270 */
[----:B------:R-:W-:-:S12]  /*fe60*/  BSSY B1, `(.L_x_635) ;  /* 0x00000c0000017945 */ /* 0x000fd80003800000 */
[----:B------:R-:W-:Y:S05]  /*fe70*/  @P0 BRA `(.L_x_636) ;  /* 0x0000000800f80947 */ /* 0x000fea0003800000 */
[----:B-----5:R0:W5:Y:S01]  /*fe80*/  LDL R59, [R1+0x64] ;  /* 0x00006400013b7983 */ /* 0x0201620000100800 */
[----:B------:R-:W1:Y:S01]  /*fe90*/  LDC R51, c[0x0][0x3d4] ;  /* 0x0000f500ff337b82 */ /* 0x000e620000000800 */
[----:B------:R-:W-:Y:S01]  /*fea0*/  BSSY B2, `(.L_x_637) ;  /* 0x000005d000027945 */ /* 0x000fe20003800000 */
[-C--:B-1----:R-:W-:Y:S02]  /*feb0*/  ISETP.GE.AND P0, PT, R212, R51.reuse, PT ;  /* 0x00000033d400720c */ /* 0x082fe40003f06270 */
[----:B------:R-:W-:-:S11]  /*fec0*/  ISETP.GE.AND P1, PT, R213, R51, PT ;  /* 0x00000033d500720c */ /* 0x000fd60003f26270 */
[----:B0-----:R-:W-:Y:S05]  /*fed0*/  @P0 BRA `(.L_x_638) ;  /* 0x0000000400640947 */ /* 0x001fea0003800000 */
[----:B--234-:R-:W-:Y:S01]  /*fee0*/  LEA.HI R3, R51, R220, RZ, 0x1d ;  /* 0x000000dc33037211 */ /* 0x01cfe200078fe8ff */
[----:B------:R-:W-:Y:S01]  /*fef0*/  HADD2.F32 R45, -RZ, R29.H0_H0 ;  /* 0x2000001dff2d7230 */ /* 0x000fe20000004100 */
[----:B------:R-:W-:Y:S01]  /*ff00*/  LOP3.LUT R6, R226, 0x38, R212, 0xf8, !PT ;  /* 0x00000038e2067812 */ /* 0x000fe200078ef8d4 */
[--C-:B------:R-:W-:Y:S01]  /*ff10*/  HADD2.F32 R47, -RZ, R33.reuse.H0_H0 ;  /* 0x20000021ff2f7230 */ /* 0x100fe20000004100 */
[----:B------:R-:W-:Y:S01]  /*ff20*/  SHF.R.S32.HI R4, RZ, 0x1f, R3 ;  /* 0x0000001fff047819 */ /* 0x000fe20000011403 */
[----:B------:R-:W-:Y:S01]  /*ff30*/  HADD2.F32 R54, -RZ, R34.H0_H0 ;  /* 0x20000022ff367230 */ /* 0x000fe20000004100 */
[----:B------:R-:W-:Y:S01]  /*ff40*/  SHF.L.U32 R5, R3, 0x3, RZ ;  /* 0x0000000303057819 */ /* 0x000fe200000006ff */
[----:B------:R-:W-:Y:S01]  /*ff50*/  HADD2.F32 R50, -RZ, R30.H0_H0 ;  /* 0x2000001eff327230 */ /* 0x000fe20000004100 */
[----:B------:R-:W-:Y:S01]  /*ff60*/  LEA.HI R4, R4, R3, RZ, 0x3 ;  /* 0x0000000304047211 */ /* 0x000fe200078f18ff */
[----:B------:R-:W-:Y:S01]  /*ff70*/  HADD2.F32 R56, -RZ, R33.H1_H1 ;  /* 0x30000021ff387230 */ /* 0x000fe20000004100 */
[----:B------:R-:W-:Y:S01]  /*ff80*/  LOP3.LUT R3, R226, 0x38, R5, 0xf8, !PT ;  /* 0x00000038e2037812 */ /* 0x000fe200078ef805 */
[----:B------:R-:W-:Y:S01]  /*ff90*/  HADD2.F32 R52, -RZ, R29.H1_H1 ;  /* 0x3000001dff347230 */ /* 0x000fe20000004100 */
[----:B------:R-:W-:Y:S01]  /*ffa0*/  LOP3.LUT R6, R229, R6, R228, 0xf6, !PT ;  /* 0x00000006e5067212 */ /* 0x000fe200078ef6e4 */
[----:B------:R-:W-:Y:S01]  /*ffb0*/  IMAD.SHL.U32 R4, R4, 0x400, RZ ;  /* 0x0000040004047824 */ /* 0x000fe200078e00ff */
[----:B------:R-:W-:Y:S01]  /*ffc0*/  LOP3.LUT R8, R3, R228, RZ, 0x3c, !PT ;  /* 0x000000e403087212 */ /* 0x000fe200078e3cff */
[----:B------:R-:W-:Y:S01]  /*ffd0*/  HADD2.F32 R55, -RZ, R34.H1_H1 ;  /* 0x30000022ff377230 */ /* 0x000fe20000004100 */
[----:B-----5:R-:W-:Y:S01]  /*ffe0*/  LEA R58, R6, R59, 0x1 ;  /* 0x0000003b063a7211 */ /* 0x020fe200078e08ff */
[----:B------:R-:W-:Y:S01]  /*fff0*/  HADD2.F32 R49, -RZ, R30.H1_H1 ;  /* 0x3000001eff317230 */ /* 0x000fe20000004100 */
[----:B------:R-:W-:Y:S01]  /*10000*/  LOP3.LUT R3, R4, 0x7fffe000, RZ, 0xc0, !PT ;  /* 0x7fffe00004037812 */ /* 0x000fe200078ec0ff */
[----:B------:R-:W-:-:S02]  /*10010*/  HADD2.F32 R57, -RZ, R35.H0_H0 ;  /* 0x20000023ff397230 */ /* 0x000fc40000004100 */
[----:B------:R-:W0:Y:S01]  /*10020*/  LDS.128 R4, [R58] ;  /* 0x000000003a047984 */ /* 0x000e220000000c00 */
[----:B------:R-:W-:Y:S01]  /*10030*/  IADD3 R3, R8, R3, R229 ;  /* 0x0000000308037210 */ /* 0x000fe20007ffe0e5 */
[----:B------:R-:W-:-:S04]  /*10040*/  HADD2.F32 R53, -RZ, R31.H0_H0 ;  /* 0x2000001fff357230 */ /* 0x000fc80000004100 */
        /* <DEDUP_REMOVED lines=66> */
.L_x_638:
[----:B------:R-:W-:Y:S05]  /*10470*/  BSYNC B2 ;  /* 0x0000000000027941 */ /* 0x000fea0003800000 */
.L_x_637:
[----:B------:R-:W-:Y:S05]  /*10480*/  @P1 BRA `(.L_x_636) ;  /* 0x0000000400741947 */ /* 0x000fea0003800000 */
[----:B------:R-:W-:Y:S01]  /*10490*/  LEA.HI R51, R51, R12, RZ, 0x1d ;  /* 0x0000000c33337211 */ /* 0x000fe200078fe8ff */
[----:B------:R-:W-:Y:S01]  /*104a0*/  HADD2.F32 R43, -RZ, R13.H0_H0 ;  /* 0x2000000dff2b7230 */ /* 0x000fe20000004100 */
[----:B------:R-:W-:Y:S01]  /*104b0*/  LEA.HI R28, R28, R213, RZ, 0x6 ;  /* 0x000000d51c1c7211 */ /* 0x000fe200078f30ff */
[--C-:B------:R-:W-:Y:S01]  /*104c0*/  HADD2.F32 R45, -RZ, R21.reuse.H0_H0 ;  /* 0x20000015ff2d7230 */ /* 0x100fe20000004100 */
[----:B0-234-:R-:W-:Y:S01]  /*104d0*/  SHF.R.S32.HI R4, RZ, 0x1f, R51 ;  /* 0x0000001fff047819 */ /* 0x01dfe20000011433 */
[----:B------:R-:W-:Y:S01]  /*104e0*/  IMAD.SHL.U32 R3, R51, 0x8, RZ ;  /* 0x0000000833037824 */ /* 0x000fe200078e00ff */
[----:B------:R-:W-:Y:S01]  /*104f0*/  LOP3.LUT R27, R226, 0x38, R27, 0xf8, !PT ;  /* 0x00000038e21b7812 */ /* 0x000fe200078ef81b */
[----:B------:R-:W-:Y:S01]  /*10500*/  HADD2.F32 R52, -RZ, R24.H0_H0 ;  /* 0x20000018ff347230 */ /* 0x000fe20000004100 */
[----:B------:R-:W-:Y:S01]  /*10510*/  LEA.HI R4, R4, R51, RZ, 0x3 ;  /* 0x0000003304047211 */ /* 0x000fe200078f18ff */
[----:B------:R-:W-:Y:S01]  /*10520*/  HADD2.F32 R48, -RZ, R14.H0_H0 ;  /* 0x2000000eff307230 */ /* 0x000fe20000004100 */
[----:B------:R-:W-:Y:S01]  /*10530*/  LOP3.LUT R3, R226, 0x38, R3, 0xf8, !PT ;  /* 0x00000038e2037812 */ /* 0x000fe200078ef803 */
[----:B------:R-:W-:Y:S01]  /*10540*/  HADD2.F32 R54, -RZ, R21.H1_H1 ;  /* 0x30000015ff367230 */ /* 0x000fe20000004100 */
[----:B------:R-:W-:Y:S01]  /*10550*/  SHF.L.U32 R4, R4, 0xa, RZ ;  /* 0x0000000a04047819 */ /* 0x000fe200000006ff */
[----:B------:R-:W-:Y:S01]  /*10560*/  HADD2.F32 R50, -RZ, R13.H1_H1 ;  /* 0x3000000dff327230 */ /* 0x000fe20000004100 */
[----:B------:R-:W-:Y:S01]  /*10570*/  SHF.L.U32 R28, R28, 0x7, RZ ;  /* 0x000000071c1c7819 */ /* 0x000fe200000006ff */
[----:B------:R-:W-:Y:S01]  /*10580*/  HADD2.F32 R51, -RZ, R24.H1_H1 ;  /* 0x30000018ff337230 */ /* 0x000fe20000004100 */
[-C--:B------:R-:W-:Y:S01]  /*10590*/  LOP3.LUT R8, R3, R228.reuse, RZ, 0x3c, !PT ;  /* 0x000000e403087212 */ /* 0x080fe200078e3cff */
[----:B------:R-:W-:Y:S01]  /*105a0*/  HADD2.F32 R47, -RZ, R14.H1_H1 ;  /* 0x3000000eff2f7230 */ /* 0x000fe20000004100 */
[----:B------:R-:W-:Y:S01]  /*105b0*/  LOP3.LUT R3, R4, 0x7fffe000, RZ, 0xc0, !PT ;  /* 0x7fffe00004037812 */ /* 0x000fe200078ec0ff */
[----:B------:R-:W-:Y:S01]  /*105c0*/  HADD2.F32 R53, -RZ, R25.H0_H0 ;  /* 0x20000019ff357230 */ /* 0x000fe20000004100 */
[----:B------:R-:W-:Y:S01]  /*105d0*/  LOP3.LUT R27, R27, R228, RZ, 0x3c, !PT ;  /* 0x000000e41b1b7212 */ /* 0x000fe200078e3cff */
[----:B------:R-:W-:Y:S01]  /*105e0*/  HADD2.F32 R49, -RZ, R15.H0_H0 ;  /* 0x2000000fff317230 */ /* 0x000fe20000004100 */
[----:B------:R-:W-:-:S02]  /*105f0*/  LOP3.LUT R28, R28, 0xffffe000, RZ, 0xc0, !PT ;  /* 0xffffe0001c1c7812 */ /* 0x000fc400078ec0ff */
[--C-:B------:R-:W-:Y:S02]  /*10600*/  IADD3 R3, R8, R3, R229.reuse ;  /* 0x0000000308037210 */ /* 0x100fe40007ffe0e5 */
[----:B------:R-:W-:Y:S02]  /*10610*/  IADD3 R27, R27, R28, R229 ;  /* 0x0000001c1b1b7210 */ /* 0x000fe40007ffe0e5 */
[----:B------:R-:W-:-:S03]  /*10620*/  LEA R3, R3, R16, 0x1 ;  /* 0x0000001003037211 */ /* 0x000fc600078e08ff */
[----:B-----5:R-:W-:Y:S02]  /*10630*/  IMAD R55, R27, 0x2, R59 ;  /* 0x000000021b377824 */ /* 0x020fe400078e023b */
[----:B------:R-:W0:Y:S04]  /*10640*/  LDS.128 R8, [R3+0x14400] ;  /* 0x0144000003087984 */ /* 0x000e280000000c00 */
[----:B------:R-:W1:Y:S01]  /*10650*/  LDS.128 R4, [R55] ;  /* 0x0000000037047984 */ /* 0x000e620000000c00 */
[--C-:B0-----:R-:W-:Y:S02]  /*10660*/  HADD2.F32 R39, -RZ, R8.reuse.H0_H0 ;  /* 0x20000008ff277230 */ /* 0x101fe40000004100 */
[----:B------:R-:W-:Y:S02]  /*10670*/  HADD2.F32 R8, -RZ, R8.H1_H1 ;  /* 0x30000008ff087230 */ /* 0x000fe40000004100 */
[----:B-1----:R-:W-:-:S02]  /*10680*/  HADD2.F32 R27, -RZ, R4.H0_H0 ;  /* 0x20000004ff1b7230 */ /* 0x002fc40000004100 */
[-C--:B------:R-:W-:Y:S01]  /*10690*/  FMUL.FTZ R44, R45, R39.reuse ;  /* 0x000000272d2c7220 */ /* 0x080fe20000410000 */
[C---:B------:R-:W-:Y:S01]  /*106a0*/  FMUL.FTZ R46, R43.reuse, R39 ;  /* 0x000000272b2e7220 */ /* 0x040fe20000410000 */
[--C-:B------:R-:W-:Y:S02]  /*106b0*/  HADD2.F32 R40, -RZ, R9.reuse.H0_H0 ;  /* 0x20000009ff287230 */ /* 0x100fe40000004100 */
[-C--:B------:R-:W-:Y:S01]  /*106c0*/  FMUL.FTZ R39, R52, R8.reuse ;  /* 0x0000000834277220 */ /* 0x080fe20000410000 */
[----:B------:R-:W-:Y:S02]  /*106d0*/  HADD2.F32 R4, -RZ, R4.H1_H1 ;  /* 0x30000004ff047230 */ /* 0x000fe40000004100 */
[-C--:B------:R-:W-:Y:S01]  /*106e0*/  FFMA.FTZ R44, R43, R27.reuse, -R44 ;  /* 0x0000001b2b2c7223 */ /* 0x080fe2000001082c */
[----:B------:R-:W-:Y:S01]  /*106f0*/  FFMA.FTZ R46, R45, R27, R46 ;  /* 0x0000001b2d2e7223 */ /* 0x000fe2000001002e */
[----:B------:R-:W-:Y:S02]  /*10700*/  HADD2.F32 R9, -RZ, R9.H1_H1 ;  /* 0x30000009ff097230 */ /* 0x000fe40000004100 */
[----:B------:R-:W-:Y:S01]  /*10710*/  FMUL.FTZ R27, R48, R8 ;  /* 0x00000008301b7220 */ /* 0x000fe20000410000 */
[----:B------:R-:W-:-:S02]  /*10720*/  HADD2.F32 R28, -RZ, R5.H0_H0 ;  /* 0x20000005ff1c7230 */ /* 0x000fc40000004100 */
[----:B------:R-:W-:Y:S01]  /*10730*/  FMUL.FTZ R43, R54, R40 ;  /* 0x00000028362b7220 */ /* 0x000fe20000410000 */
[----:B------:R-:W-:Y:S02]  /*10740*/  HADD2.F32 R5, -RZ, R5.H1_H1 ;  /* 0x30000005ff057230 */ /* 0x000fe40000004100 */
[----:B------:R-:W-:Y:S01]  /*10750*/  FFMA.FTZ R39, R48, R4, -R39 ;  /* 0x0000000430277223 */ /* 0x000fe20000010827 */
[--C-:B------:R-:W-:Y:S02]  /*10760*/  HADD2.F32 R41, -RZ, R10.reuse.H0_H0 ;  /* 0x2000000aff297230 */ /* 0x100fe40000004100 */
[----:B------:R-:W-:Y:S01]  /*10770*/  FMUL.FTZ R45, R50, R40 ;  /* 0x00000028322d7220 */ /* 0x000fe20000410000 */
[----:B------:R-:W-:Y:S01]  /*10780*/  FFMA.FTZ R27, R52, R4, R27 ;  /* 0x00000004341b7223 */ /* 0x000fe2000001001b */
[----:B------:R-:W-:Y:S02]  /*10790*/  HADD2.F32 R10, -RZ, R10.H1_H1 ;  /* 0x3000000aff0a7230 */ /* 0x000fe40000004100 */
[-C--:B------:R-:W-:Y:S01]  /*107a0*/  FMUL.FTZ R4, R51, R9.reuse ;  /* 0x0000000933047220 */ /* 0x080fe20000410000 */
[----:B------:R-:W-:Y:S01]  /*107b0*/  FMUL.FTZ R8, R47, R9 ;  /* 0x000000092f087220 */ /* 0x000fe20000410000 */
[----:B------:R-:W-:-:S02]  /*107c0*/  HADD2.F32 R52, -RZ, R26.H0_H0 ;  /* 0x2000001aff347230 */ /* 0x000fc40000004100 */
[-C--:B------:R-:W-:Y:S01]  /*107d0*/  FFMA.FTZ R43, R50, R28.reuse, -R43 ;  /* 0x0000001c322b7223 */ /* 0x080fe2000001082b */
[----:B------:R-:W-:Y:S02]  /*107e0*/  HADD2.F32 R37, -RZ, R6.H0_H0 ;  /* 0x20000006ff257230 */ /* 0x000fe40000004100 */
        /* <DEDUP_REMOVED lines=39> */
.L_x_636:
[----:B------:R-:W-:Y:S05]  /*10a60*/  BSYNC B1 ;  /* 0x0000000000017941 */ /* 0x000fea0003800000 */
.L_x_635:
[----:B01234-:R-:W2:Y:S02]  /*10a70*/  LDL R3, [R1+0x74] ;  /* 0x0000740001037983 */ /* 0x01fea40000100800 */
[----:B--2---:R-:W-:-:S13]  /*10a80*/  ISETP.GE.AND P0, PT, R3, R0, PT ;  /* 0x000000000300720c */ /* 0x004fda0003f06270 */
[----:B------:R-:W-:Y:S05]  /*10a90*/  @P0 BRA `(.L_x_612) ;  /* 0x0000000800ec0947 */ /* 0x000fea0003800000 */
[----:B------:R0:W5:Y:S01]  /*10aa0*/  LDL R54, [R1+0x78] ;  /* 0x0000780001367983 */ /* 0x0001620000100800 */
[----:B------:R-:W1:Y:S03]  /*10ab0*/  LDC R47, c[0x0][0x3d4] ;  /* 0x0000f500ff2f7b82 */ /* 0x000e660000000800 */
[----:B------:R0:W5:Y:S04]  /*10ac0*/  LDL R52, [R1+0x7c] ;  /* 0x00007c0001347983 */ /* 0x0001680000100800 */
[----:B------:R0:W5:Y:S01]  /*10ad0*/  LDL R50, [R1+0x80] ;  /* 0x0000800001327983 */ /* 0x0001620000100800 */
[----:B------:R-:W-:Y:S01]  /*10ae0*/  BSSY B1, `(.L_x_639) ;  /* 0x000005e000017945 */ /* 0x000fe20003800000 */
[----:B-1----:R-:W-:-:S02]  /*10af0*/  ISETP.GE.AND P0, PT, R212, R47, PT ;  /* 0x0000002fd400720c */ /* 0x002fc40003f06270 */
[----:B------:R-:W-:-:S11]  /*10b00*/  ISETP.GE.AND P1, PT, R213, R47, PT ;  /* 0x0000002fd500720c */ /* 0x000fd60003f26270 */
[----:B0-----:R-:W-:Y:S05]  /*10b10*/  @P0 BRA `(.L_x_640) ;  /* 0x0000000400680947 */ /* 0x001fea0003800000 */
[----:B------:R-:W2:Y:S01]  /*10b20*/  LDL R6, [R1+0x64] ;  /* 0x0000640001067983 */ /* 0x000ea20000100800 */
[----:B------:R-:W-:Y:S01]  /*10b30*/  LEA.HI R0, R47, R220, RZ, 0x1d ;  /* 0x000000dc2f007211 */ /* 0x000fe200078fe8ff */
[----:B------:R-:W-:Y:S01]  /*10b40*/  HADD2.F32 R42, -RZ, R29.H0_H0 ;  /* 0x2000001dff2a7230 */ /* 0x000fe20000004100 */
[----:B-----5:R-:W-:Y:S01]  /*10b50*/  LOP3.LUT R4, R54, 0x38, R212, 0xf8, !PT ;  /* 0x0000003836047812 */ /* 0x020fe200078ef8d4 */
[----:B------:R-:W-:Y:S01]  /*10b60*/  HADD2.F32 R44, -RZ, R33.H0_H0 ;  /* 0x20000021ff2c7230 */ /* 0x000fe20000004100 */
[----:B------:R-:W-:Y:S01]  /*10b70*/  SHF.R.S32.HI R5, RZ, 0x1f, R0 ;  /* 0x0000001fff057819 */ /* 0x000fe20000011400 */
[----:B------:R-:W-:Y:S01]  /*10b80*/  IMAD.SHL.U32 R3, R0, 0x8, RZ ;  /* 0x0000000800037824 */ /* 0x000fe200078e00ff */
[----:B------:R-:W-:Y:S01]  /*10b90*/  LOP3.LUT R4, R50, R4, R52, 0xf6, !PT ;  /* 0x0000000432047212 */ /* 0x000fe200078ef634 */
[--C-:B------:R-:W-:Y:S01]  /*10ba0*/  HADD2.F32 R46, -RZ, R34.reuse.H0_H0 ;  /* 0x20000022ff2e7230 */ /* 0x100fe20000004100 */
[----:B------:R-:W-:Y:S01]  /*10bb0*/  LEA.HI R5, R5, R0, RZ, 0x3 ;  /* 0x0000000005057211 */ /* 0x000fe200078f18ff */
[----:B------:R-:W-:Y:S01]  /*10bc0*/  HADD2.F32 R49, -RZ, R29.H1_H1 ;  /* 0x3000001dff317230 */ /* 0x000fe20000004100 */
[----:B------:R-:W-:Y:S01]  /*10bd0*/  LOP3.LUT R0, R54, 0x38, R3, 0xf8, !PT ;  /* 0x0000003836007812 */ /* 0x000fe200078ef803 */
[----:B------:R-:W-:Y:S01]  /*10be0*/  HADD2.F32 R51, -RZ, R33.H1_H1 ;  /* 0x30000021ff337230 */ /* 0x000fe20000004100 */
[----:B------:R-:W-:Y:S01]  /*10bf0*/  SHF.L.U32 R5, R5, 0xa, RZ ;  /* 0x0000000a05057819 */ /* 0x000fe200000006ff */
[----:B------:R-:W-:Y:S01]  /*10c00*/  HADD2.F32 R53, -RZ, R34.H1_H1 ;  /* 0x30000022ff357230 */ /* 0x000fe20000004100 */
[----:B------:R-:W-:-:S02]  /*10c10*/  LOP3.LUT R0, R0, R52, RZ, 0x3c, !PT ;  /* 0x0000003400007212 */ /* 0x000fc400078e3cff */
[----:B------:R-:W-:-:S04]  /*10c20*/  LOP3.LUT R3, R5, 0x7fffe000, RZ, 0xc0, !PT ;  /* 0x7fffe00005037812 */ /* 0x000fc800078ec0ff */
[----:B------:R-:W-:-:S04]  /*10c30*/  IADD3 R3, R0, R3, R50 ;  /* 0x0000000300037210 */ /* 0x000fc80007ffe032 */
[----:B------:R-:W-:-:S05]  /*10c40*/  LEA R3, R3, R16, 0x1 ;  /* 0x0000001003037211 */ /* 0x000fca00078e08ff */
[----:B------:R-:W0:Y:S02]  /*10c50*/  LDS.128 R8, [R3+0x14400] ;  /* 0x0144000003087984 */ /* 0x000e240000000c00 */
[--C-:B0-----:R-:W-:Y:S02]  /*10c60*/  HADD2.F32 R38, -RZ, R8.reuse.H0_H0 ;  /* 0x20000008ff267230 */ /* 0x101fe40000004100 */
[----:B------:R-:W-:Y:S02]  /*10c70*/  HADD2.F32 R8, -RZ, R8.H1_H1 ;  /* 0x30000008ff087230 */ /* 0x000fe40000004100 */
[----:B------:R-:W-:Y:S02]  /*10c80*/  HADD2.F32 R39, -RZ, R9.H0_H0 ;  /* 0x20000009ff277230 */ /* 0x000fe40000004100 */
[-C--:B------:R-:W-:Y:S01]  /*10c90*/  FMUL.FTZ R43, R44, R38.reuse ;  /* 0x000000262c2b7220 */ /* 0x080fe20000410000 */
[----:B------:R-:W-:Y:S01]  /*10ca0*/  FMUL.FTZ R45, R42, R38 ;  /* 0x000000262a2d7220 */ /* 0x000fe20000410000 */
[----:B------:R-:W-:-:S02]  /*10cb0*/  HADD2.F32 R38, -RZ, R30.H0_H0 ;  /* 0x2000001eff267230 */ /* 0x000fc40000004100 */
[-C--:B------:R-:W-:Y:S01]  /*10cc0*/  FMUL.FTZ R33, R46, R8.reuse ;  /* 0x000000082e217220 */ /* 0x080fe20000410000 */
[----:B------:R-:W-:Y:S02]  /*10cd0*/  HADD2.F32 R9, -RZ, R9.H1_H1 ;  /* 0x30000009ff097230 */ /* 0x000fe40000004100 */
[----:B------:R-:W-:Y:S01]  /*10ce0*/  FMUL.FTZ R34, R49, R39 ;  /* 0x0000002731227220 */ /* 0x000fe20000410000 */
[--C-:B------:R-:W-:Y:S02]  /*10cf0*/  HADD2.F32 R40, -RZ, R10.reuse.H0_H0 ;  /* 0x2000000aff287230 */ /* 0x100fe40000004100 */
[----:B------:R-:W-:Y:S01]  /*10d00*/  FMUL.FTZ R29, R38, R8 ;  /* 0x00000008261d7220 */ /* 0x000fe20000410000 */
[----:B------:R-:W-:Y:S02]  /*10d10*/  HADD2.F32 R10, -RZ, R10.H1_H1 ;  /* 0x3000000aff0a7230 */ /* 0x000fe40000004100 */
[--C-:B------:R-:W-:Y:S02]  /*10d20*/  HADD2.F32 R41, -RZ, R11.reuse.H0_H0 ;  /* 0x2000000bff297230 */ /* 0x100fe40000004100 */
[----:B------:R-:W-:-:S02]  /*10d30*/  HADD2.F32 R11, -RZ, R11.H1_H1 ;  /* 0x3000000bff0b7230 */ /* 0x000fc40000004100 */
[----:B--2---:R-:W-:-:S05]  /*10d40*/  IMAD R48, R4, 0x2, R6 ;  /* 0x0000000204307824 */ /* 0x004fca00078e0206 */
[----:B------:R-:W0:Y:S02]  /*10d50*/  LDS.128 R4, [R48] ;  /* 0x0000000030047984 */ /* 0x000e240000000c00 */
[--C-:B0-----:R-:W-:Y:S02]  /*10d60*/  HADD2.F32 R0, -RZ, R4.reuse.H0_H0 ;  /* 0x20000004ff007230 */ /* 0x101fe40000004100 */
[----:B------:R-:W-:Y:S02]  /*10d70*/  HADD2.F32 R4, -RZ, R4.H1_H1 ;  /* 0x30000004ff047230 */ /* 0x000fe40000004100 */
[----:B------:R-:W-:Y:S02]  /*10d80*/  HADD2.F32 R27, -RZ, R5.H0_H0 ;  /* 0x20000005ff1b7230 */ /* 0x000fe40000004100 */
[-C--:B------:R-:W-:Y:S01]  /*10d90*/  FFMA.FTZ R43, R42, R0.reuse, -R43 ;  /* 0x000000002a2b7223 */ /* 0x080fe2000001082b */
[----:B------:R-:W-:Y:S01]  /*10da0*/  FFMA.FTZ R45, R44, R0, R45 ;  /* 0x000000002c2d7223 */ /* 0x000fe2000001002d */
[----:B------:R-:W-:Y:S01]  /*10db0*/  FFMA.FTZ R8, R46, R4, R29 ;  /* 0x000000042e087223 */ /* 0x000fe2000001001d */
[----:B------:R-:W-:-:S02]  /*10dc0*/  HADD2.F32 R29, -RZ, R30.H1_H1 ;  /* 0x3000001eff1d7230 */ /* 0x000fc40000004100 */
[----:B------:R-:W-:Y:S01]  /*10dd0*/  FFMA.FTZ R0, R38, R4, -R33 ;  /* 0x0000000426007223 */ /* 0x000fe20000010821 */
[----:B------:R-:W-:Y:S02]  /*10de0*/  HADD2.F32 R5, -RZ, R5.H1_H1 ;  /* 0x30000005ff057230 */ /* 0x000fe40000004100 */
[----:B------:R-:W-:Y:S01]  /*10df0*/  FMUL.FTZ R4, R53, R9 ;  /* 0x0000000935047220 */ /* 0x000fe20000410000 */
[----:B------:R-:W-:Y:S01]  /*10e00*/  FMUL.FTZ R38, R51, R39 ;  /* 0x0000002733267220 */ /* 0x000fe20000410000 */
[C---:B------:R-:W-:Y:S01]  /*10e10*/  FMUL.FTZ R30, R29.reuse, R9 ;  /* 0x000000091d1e7220 */ /* 0x040fe20000410000 */
[----:B------:R-:W-:Y:S02]  /*10e20*/  HADD2.F32 R46, -RZ, R36.H0_H0 ;  /* 0x20000024ff2e7230 */ /* 0x000fe40000004100 */
[----:B------:R-:W-:Y:S01]  /*10e30*/  FFMA.FTZ R9, R29, R5, -R4 ;  /* 0x000000051d097223 */ /* 0x000fe20000010804 */
[----:B------:R-:W-:Y:S02]  /*10e40*/  HADD2.F32 R28, -RZ, R6.H0_H0 ;  /* 0x20000006ff1c7230 */ /* 0x000fe40000004100 */
[-C--:B------:R-:W-:Y:S01]  /*10e50*/  FFMA.FTZ R38, R49, R27.reuse, -R38 ;  /* 0x0000001b31267223 */ /* 0x080fe20000010826 */
[----:B------:R-:W-:Y:S01]  /*10e60*/  FFMA.FTZ R34, R51, R27, R34 ;  /* 0x0000001b33227223 */ /* 0x000fe20000010022 */
[----:B------:R-:W-:-:S02]  /*10e70*/  HADD2.F32 R4, -RZ, R32.H0_H0 ;  /* 0x20000020ff047230 */ /* 0x000fc40000004100 */
[----:B------:R-:W-:Y:S01]  /*10e80*/  FFMA.FTZ R27, R53, R5, R30 ;  /* 0x00000005351b7223 */ /* 0x000fe2000001001e */
[----:B------:R-:W-:Y:S02]  /*10e90*/  HADD2.F32 R6, -RZ, R6.H1_H1 ;  /* 0x30000006ff067230 */ /* 0x000fe40000004100 */
[-C--:B------:R-:W-:Y:S01]  /*10ea0*/  FMUL.FTZ R5, R46, R10.reuse ;  /* 0x0000000a2e057220 */ /* 0x080fe20000410000 */
[----:B------:R-:W-:Y:S02]  /*10eb0*/  HADD2.F32 R42, -RZ, R31.H0_H0 ;  /* 0x2000001fff2a7230 */ /* 0x000fe40000004100 */
[C---:B------:R-:W-:Y:S01]  /*10ec0*/  FMUL.FTZ R39, R4.reuse, R10 ;  /* 0x0000000a04277220 */ /* 0x040fe20000410000 */
[--C-:B------:R-:W-:Y:S02]  /*10ed0*/  HADD2.F32 R44, -RZ, R35.reuse.H0_H0 ;  /* 0x20000023ff2c7230 */ /* 0x100fe40000004100 */
[----:B------:R-:W-:Y:S01]  /*10ee0*/  FFMA.FTZ R10, R4, R6, -R5 ;  /* 0x00000006040a7223 */ /* 0x000fe20000010805 */
[----:B------:R-:W-:-:S02]  /*10ef0*/  HADD2.F32 R35, -RZ, R35.H1_H1 ;  /* 0x30000023ff237230 */ /* 0x000fc40000004100 */
[-C--:B------:R-:W-:Y:S01]  /*10f00*/  FMUL.FTZ R33, R42, R40.reuse ;  /* 0x000000282a217220 */ /* 0x080fe20000410000 */
[----:B------:R-:W-:Y:S02]  /*10f10*/  HADD2.F32 R49, -RZ, R36.H1_H1 ;  /* 0x30000024ff317230 */ /* 0x000fe40000004100 */
[C---:B------:R-:W-:Y:S01]  /*10f20*/  FMUL.FTZ R29, R44.reuse, R40 ;  /* 0x000000282c1d7220 */ /* 0x040fe20000410000 */
[----:B------:R-:W-:Y:S02]  /*10f30*/  HADD2.F32 R31, -RZ, R31.H1_H1 ;  /* 0x3000001fff1f7230 */ /* 0x000fe40000004100 */
[-C--:B------:R-:W-:Y:S01]  /*10f40*/  FFMA.FTZ R33, R44, R28.reuse, R33 ;  /* 0x0000001c2c217223 */ /* 0x080fe20000010021 */
[----:B------:R-:W-:Y:S02]  /*10f50*/  HADD2.F32 R5, -RZ, R32.H1_H1 ;  /* 0x30000020ff057230 */ /* 0x000fe40000004100 */
[----:B------:R-:W-:Y:S01]  /*10f60*/  FFMA.FTZ R29, R42, R28, -R29 ;  /* 0x0000001c2a1d7223 */ /* 0x000fe2000001081d */
[----:B------:R-:W-:-:S02]  /*10f70*/  HADD2.F32 R37, -RZ, R7.H0_H0 ;  /* 0x20000007ff257230 */ /* 0x000fc40000004100 */
[----:B------:R-:W-:Y:S01]  /*10f80*/  FFMA.FTZ R28, R46, R6, R39 ;  /* 0x000000062e1c7223 */ /* 0x000fe20000010027 */
[----:B------:R-:W-:Y:S02]  /*10f90*/  HADD2.F32 R7, -RZ, R7.H1_H1 ;  /* 0x30000007ff077230 */ /* 0x000fe40000004100 */
[----:B------:R-:W-:Y:S01]  /*10fa0*/  FMUL.FTZ R4, R35, R41 ;  /* 0x0000002923047220 */ /* 0x000fe20000410000 */
[----:B------:R-:W-:Y:S01]  /*10fb0*/  FMUL.FTZ R30, R49, R11 ;  /* 0x0000000b311e7220 */ /* 0x000fe20000410000 */
[----:B------:R-:W-:Y:S01]  /*10fc0*/  FMUL.FTZ R6, R31, R41 ;  /* 0x000000291f067220 */ /* 0x000fe20000410000 */
[----:B------:R-:W-:Y:S01]  /*10fd0*/  FMUL.FTZ R32, R5, R11 ;  /* 0x0000000b05207220 */ /* 0x000fe20000410000 */
[----:B------:R-:W-:Y:S01]  /*10fe0*/  FFMA.FTZ R11, R31, R37, -R4 ;  /* 0x000000251f0b7223 */ /* 0x000fe20000010804 */
[----:B------:R-:W-:Y:S01]  /*10ff0*/  FFMA.FTZ R30, R5, R7, -R30 ;  /* 0x00000007051e7223 */ /* 0x000fe2000001081e */
[----:B------:R-:W-:Y:S01]  /*11000*/  FFMA.FTZ R37, R35, R37, R6 ;  /* 0x0000002523257223 */ /* 0x000fe20000010006 */
        /* <DEDUP_REMOVED lines=11> */
.L_x_640:
[----:B------:R-:W-:Y:S05]  /*110c0*/  BSYNC B1 ;  /* 0x0000000000017941 */ /* 0x000fea0003800000 */
.L_x_639:
[----:B------:R-:W-:Y:S05]  /*110d0*/  @P1 BRA `(.L_x_612) ;  /* 0x00000004005c1947 */ /* 0x000fea0003800000 */
[----:B------:R-:W2:Y:S01]  /*110e0*/  LDL R42, [R1+0x84] ;  /* 0x00008400012a7983 */ /* 0x000ea20000100800 */
[----:B------:R-:W-:Y:S01]  /*110f0*/  LEA.HI R12, R47, R12, RZ, 0x1d ;  /* 0x0000000c2f0c7211 */ /* 0x000fe200078fe8ff */
[----:B------:R-:W-:Y:S02]  /*11100*/  HADD2.F32 R36, -RZ, R21.H0_H0 ;  /* 0x20000015ff247230 */ /* 0x000fe40000004100 */
[----:B------:R-:W-:Y:S01]  /*11110*/  HADD2.F32 R34, -RZ, R13.H0_H0 ;  /* 0x2000000dff227230 */ /* 0x000fe20000004100 */
[----:B0-----:R-:W-:Y:S01]  /*11120*/  SHF.R.S32.HI R3, RZ, 0x1f, R12 ;  /* 0x0000001fff037819 */ /* 0x001fe2000001140c */
[----:B------:R-:W-:Y:S02]  /*11130*/  IMAD.SHL.U32 R0, R12, 0x8, RZ ;  /* 0x000000080c007824 */ /* 0x000fe400078e00ff */
[--C-:B------:R-:W-:Y:S01]  /*11140*/  HADD2.F32 R38, -RZ, R24.reuse.H0_H0 ;  /* 0x20000018ff267230 */ /* 0x100fe20000004100 */
[----:B------:R-:W-:Y:S01]  /*11150*/  LEA.HI R3, R3, R12, RZ, 0x3 ;  /* 0x0000000c03037211 */ /* 0x000fe200078f18ff */
[----:B------:R-:W-:Y:S01]  /*11160*/  HADD2.F32 R40, -RZ, R21.H1_H1 ;  /* 0x30000015ff287230 */ /* 0x000fe20000004100 */
[----:B-----5:R-:W-:Y:S01]  /*11170*/  LOP3.LUT R0, R54, 0x38, R0, 0xf8, !PT ;  /* 0x0000003836007812 */ /* 0x020fe200078ef800 */
[----:B------:R-:W-:Y:S01]  /*11180*/  HADD2.F32 R39, -RZ, R24.H1_H1 ;  /* 0x30000018ff277230 */ /* 0x000fe20000004100 */
[----:B------:R-:W-:Y:S01]  /*11190*/  SHF.L.U32 R3, R3, 0xa, RZ ;  /* 0x0000000a03037819 */ /* 0x000fe200000006ff */
[----:B------:R-:W-:Y:S01]  /*111a0*/  HADD2.F32 R37, -RZ, R15.H0_H0 ;  /* 0x2000000fff257230 */ /* 0x000fe20000004100 */
[----:B------:R-:W-:Y:S01]  /*111b0*/  LOP3.LUT R0, R0, R52, RZ, 0x3c, !PT ;  /* 0x0000003400007212 */ /* 0x000fe200078e3cff */
[----:B------:R-:W-:Y:S01]  /*111c0*/  HADD2.F32 R41, -RZ, R25.H0_H0 ;  /* 0x20000019ff297230 */ /* 0x000fe20000004100 */
[----:B------:R-:W-:-:S04]  /*111d0*/  LOP3.LUT R3, R3, 0x7fffe000, RZ, 0xc0, !PT ;  /* 0x7fffe00003037812 */ /* 0x000fc800078ec0ff */
[----:B------:R-:W-:-:S05]  /*111e0*/  IADD3 R3, R0, R3, R50 ;  /* 0x0000000300037210 */ /* 0x000fca0007ffe032 */
[----:B------:R-:W-:-:S05]  /*111f0*/  IMAD R3, R3, 0x2, R16 ;  /* 0x0000000203037824 */ /* 0x000fca00078e0210 */
[----:B------:R-:W0:Y:S02]  /*11200*/  LDS.128 R8, [R3+0x14400] ;  /* 0x0144000003087984 */ /* 0x000e240000000c00 */
[--C-:B0-----:R-:W-:Y:S02]  /*11210*/  HADD2.F32 R29, -RZ, R8.reuse.H0_H0 ;  /* 0x20000008ff1d7230 */ /* 0x101fe40000004100 */
[----:B------:R-:W-:Y:S02]  /*11220*/  HADD2.F32 R8, -RZ, R8.H1_H1 ;  /* 0x30000008ff087230 */ /* 0x000fe40000004100 */
[--C-:B------:R-:W-:Y:S02]  /*11230*/  HADD2.F32 R30, -RZ, R9.reuse.H0_H0 ;  /* 0x20000009ff1e7230 */ /* 0x100fe40000004100 */
[-C--:B------:R-:W-:Y:S01]  /*11240*/  FMUL.FTZ R33, R36, R29.reuse ;  /* 0x0000001d24217220 */ /* 0x080fe20000410000 */
[----:B------:R-:W-:Y:S01]  /*11250*/  FMUL.FTZ R29, R34, R29 ;  /* 0x0000001d221d7220 */ /* 0x000fe20000410000 */
[----:B------:R-:W-:Y:S01]  /*11260*/  FMUL.FTZ R21, R38, R8 ;  /* 0x0000000826157220 */ /* 0x000fe20000410000 */
[----:B------:R-:W-:-:S02]  /*11270*/  HADD2.F32 R9, -RZ, R9.H1_H1 ;  /* 0x30000009ff097230 */ /* 0x000fc40000004100 */
[--C-:B------:R-:W-:Y:S02]  /*11280*/  HADD2.F32 R31, -RZ, R10.reuse.H0_H0 ;  /* 0x2000000aff1f7230 */ /* 0x100fe40000004100 */
[----:B------:R-:W-:Y:S02]  /*11290*/  HADD2.F32 R10, -RZ, R10.H1_H1 ;  /* 0x3000000aff0a7230 */ /* 0x000fe40000004100 */
[--C-:B------:R-:W-:Y:S02]  /*112a0*/  HADD2.F32 R32, -RZ, R11.reuse.H0_H0 ;  /* 0x2000000bff207230 */ /* 0x100fe40000004100 */
[----:B------:R-:W-:Y:S01]  /*112b0*/  FMUL.FTZ R24, R37, R31 ;  /* 0x0000001f25187220 */ /* 0x000fe20000410000 */
[----:B------:R-:W-:Y:S01]  /*112c0*/  HADD2.F32 R11, -RZ, R11.H1_H1 ;  /* 0x3000000bff0b7230 */ /* 0x000fe20000004100 */
[----:B--2---:R-:W0:Y:S02]  /*112d0*/  LDS.128 R4, [R42] ;  /* 0x000000002a047984 */ /* 0x004e240000000c00 */
[----:B0-----:R-:W-:-:S02]  /*112e0*/  HADD2.F32 R0, -RZ, R4.H0_H0 ;  /* 0x20000004ff007230 */ /* 0x001fc40000004100 */
[----:B------:R-:W-:Y:S02]  /*112f0*/  HADD2.F32 R4, -RZ, R4.H1_H1 ;  /* 0x30000004ff047230 */ /* 0x000fe40000004100 */
[----:B------:R-:W-:Y:S02]  /*11300*/  HADD2.F32 R12, -RZ, R5.H0_H0 ;  /* 0x20000005ff0c7230 */ /* 0x000fe40000004100 */
[-C--:B------:R-:W-:Y:S01]  /*11310*/  FFMA.FTZ R33, R34, R0.reuse, -R33 ;  /* 0x0000000022217223 */ /* 0x080fe20000010821 */
[----:B------:R-:W-:Y:S02]  /*11320*/  HADD2.F32 R34, -RZ, R14.H0_H0 ;  /* 0x2000000eff227230 */ /* 0x000fe40000004100 */
[----:B------:R-:W-:Y:S01]  /*11330*/  FFMA.FTZ R29, R36, R0, R29 ;  /* 0x00000000241d7223 */ /* 0x000fe2000001001d */
[----:B------:R-:W-:Y:S02]  /*11340*/  HADD2.F32 R36, -RZ, R13.H1_H1 ;  /* 0x3000000dff247230 */ /* 0x000fe40000004100 */
[----:B------:R-:W-:-:S02]  /*11350*/  HADD2.F32 R5, -RZ, R5.H1_H1 ;  /* 0x30000005ff057230 */ /* 0x000fc40000004100 */
[C---:B------:R-:W-:Y:S01]  /*11360*/  FMUL.FTZ R13, R34.reuse, R8 ;  /* 0x00000008220d7220 */ /* 0x040fe20000410000 */
[----:B------:R-:W-:Y:S01]  /*11370*/  FFMA.FTZ R0, R34, R4, -R21 ;  /* 0x0000000422007223 */ /* 0x000fe20000010815 */
[-C--:B------:R-:W-:Y:S01]  /*11380*/  FMUL.FTZ R21, R40, R30.reuse ;  /* 0x0000001e28157220 */ /* 0x080fe20000410000 */
[----:B------:R-:W-:Y:S01]  /*11390*/  FMUL.FTZ R35, R36, R30 ;  /* 0x0000001e24237220 */ /* 0x000fe20000410000 */
[----:B------:R-:W-:Y:S01]  /*113a0*/  FFMA.FTZ R8, R38, R4, R13 ;  /* 0x0000000426087223 */ /* 0x000fe2000001000d */
[----:B------:R-:W-:Y:S02]  /*113b0*/  HADD2.F32 R13, -RZ, R14.H1_H1 ;  /* 0x3000000eff0d7230 */ /* 0x000fe40000004100 */
[-C--:B------:R-:W-:Y:S01]  /*113c0*/  FMUL.FTZ R4, R39, R9.reuse ;  /* 0x0000000927047220 */ /* 0x080fe20000410000 */
[----:B------:R-:W-:Y:S02]  /*113d0*/  HADD2.F32 R34, -RZ, R26.H0_H0 ;  /* 0x2000001aff227230 */ /* 0x000fe40000004100 */
[-C--:B------:R-:W-:Y:S01]  /*113e0*/  FFMA.FTZ R21, R36, R12.reuse, -R21 ;  /* 0x0000000c24157223 */ /* 0x080fe20000010815 */
[----:B------:R-:W-:Y:S01]  /*113f0*/  FFMA.FTZ R35, R40, R12, R35 ;  /* 0x0000000c28237223 */ /* 0x000fe20000010023 */
[----:B------:R-:W-:Y:S01]  /*11400*/  FMUL.FTZ R14, R13, R9 ;  /* 0x000000090d0e7220 */ /* 0x000fe20000410000 */
[----:B------:R-:W-:-:S02]  /*11410*/  HADD2.F32 R27, -RZ, R6.H0_H0 ;  /* 0x20000006ff1b7230 */ /* 0x000fc40000004100 */
[----:B------:R-:W-:Y:S01]  /*11420*/  FFMA.FTZ R12, R13, R5, -R4 ;  /* 0x000000050d0c7223 */ /* 0x000fe20000010804 */
[----:B------:R-:W-:Y:S02]  /*11430*/  HADD2.F32 R30, -RZ, R20.H0_H0 ;  /* 0x20000014ff1e7230 */ /* 0x000fe40000004100 */
[----:B------:R-:W-:Y:S01]  /*11440*/  FMUL.FTZ R4, R41, R31 ;  /* 0x0000001f29047220 */ /* 0x000fe20000410000 */
[----:B------:R-:W-:Y:S02]  /*11450*/  HADD2.F32 R6, -RZ, R6.H1_H1 ;  /* 0x30000006ff067230 */ /* 0x000fe40000004100 */
[----:B------:R-:W-:Y:S01]  /*11460*/  FFMA.FTZ R14, R39, R5, R14 ;  /* 0x00000005270e7223 */ /* 0x000fe2000001000e */
[-C--:B------:R-:W-:Y:S01]  /*11470*/  FMUL.FTZ R5, R34, R10.reuse ;  /* 0x0000000a22057220 */ /* 0x080fe20000410000 */
[-C--:B------:R-:W-:Y:S01]  /*11480*/  FFMA.FTZ R13, R37, R27.reuse, -R4 ;  /* 0x0000001b250d7223 */ /* 0x080fe20000010804 */
[----:B------:R-:W-:Y:S01]  /*11490*/  FFMA.FTZ R24, R41, R27, R24 ;  /* 0x0000001b29187223 */ /* 0x000fe20000010018 */
[C---:B------:R-:W-:Y:S01]  /*114a0*/  FMUL.FTZ R9, R30.reuse, R10 ;  /* 0x0000000a1e097220 */ /* 0x040fe20000410000 */
[----:B------:R-:W-:Y:S01]  /*114b0*/  FFMA.FTZ R10, R30, R6, -R5 ;  /* 0x000000061e0a7223 */ /* 0x000fe20000010805 */
[----:B------:R-:W-:Y:S01]  /*114c0*/  HADD2.F32 R36, -RZ, R25.H1_H1 ;  /* 0x30000019ff247230 */ /* 0x000fe20000004100 */
[----:B------:R-:W-:Y:S01]  /*114d0*/  F2FP.F16.F32.PACK_AB R8, R8, R29 ;  /* 0x0000001d0808723e */ /* 0x000fe200000000ff */
[----:B------:R-:W-:-:S02]  /*114e0*/  HADD2.F32 R27, -RZ, R26.H1_H1 ;  /* 0x3000001aff1b7230 */ /* 0x000fc40000004100 */
[----:B------:R-:W-:Y:S02]  /*114f0*/  HADD2.F32 R30, -RZ, R15.H1_H1 ;  /* 0x3000000fff1e7230 */ /* 0x000fe40000004100 */
[----:B------:R-:W-:Y:S01]  /*11500*/  FFMA.FTZ R15, R34, R6, R9 ;  /* 0x00000006220f7223 */ /* 0x000fe20000010009 */
[----:B------:R-:W-:Y:S02]  /*11510*/  HADD2.F32 R25, -RZ, R20.H1_H1 ;  /* 0x30000014ff197230 */ /* 0x000fe40000004100 */
[-C--:B------:R-:W-:Y:S01]  /*11520*/  FMUL.FTZ R5, R36, R32.reuse ;  /* 0x0000002024057220 */ /* 0x080fe20000410000 */
[--C-:B------:R-:W-:Y:S02]  /*11530*/  HADD2.F32 R28, -RZ, R7.reuse.H0_H0 ;  /* 0x20000007ff1c7230 */ /* 0x100fe40000004100 */
[-C--:B------:R-:W-:Y:S01]  /*11540*/  FMUL.FTZ R4, R27, R11.reuse ;  /* 0x0000000b1b047220 */ /* 0x080fe20000410000 */
[----:B------:R-:W-:Y:S02]  /*11550*/  HADD2.F32 R7, -RZ, R7.H1_H1 ;  /* 0x30000007ff077230 */ /* 0x000fe40000004100 */
[C---:B------:R-:W-:Y:S01]  /*11560*/  FMUL.FTZ R9, R30.reuse, R32 ;  /* 0x000000201e097220 */ /* 0x040fe20000410000 */
[C---:B------:R-:W-:Y:S01]  /*11570*/  FMUL.FTZ R6, R25.reuse, R11 ;  /* 0x0000000b19067220 */ /* 0x040fe20000410000 */
[-C--:B------:R-:W-:Y:S01]  /*11580*/  FFMA.FTZ R11, R30, R28.reuse, -R5 ;  /* 0x0000001c1e0b7223 */ /* 0x080fe20000010805 */
[----:B------:R-:W-:Y:S01]  /*11590*/  F2FP.F16.F32.PACK_AB R5, R12, R21 ;  /* 0x000000150c05723e */ /* 0x000fe200000000ff */
[-C--:B------:R-:W-:Y:S01]  /*115a0*/  FFMA.FTZ R20, R25, R7.reuse, -R4 ;  /* 0x0000000719147223 */ /* 0x080fe20000010804 */
[----:B------:R-:W-:Y:S01]  /*115b0*/  FFMA.FTZ R28, R36, R28, R9 ;  /* 0x0000001c241c7223 */ /* 0x000fe20000010009 */
[----:B------:R-:W-:Y:S01]  /*115c0*/  FFMA.FTZ R25, R27, R7, R6 ;  /* 0x000000071b197223 */ /* 0x000fe20000010006 */
[----:B------:R-:W-:-:S02]  /*115d0*/  F2FP.F16.F32.PACK_AB R4, R0, R33 ;  /* 0x000000210004723e */ /* 0x000fc400000000ff */
[----:B------:R-:W-:Y:S02]  /*115e0*/  F2FP.F16.F32.PACK_AB R6, R10, R13 ;  /* 0x0000000d0a06723e */ /* 0x000fe400000000ff */
[----:B------:R-:W-:Y:S02]  /*115f0*/  F2FP.F16.F32.PACK_AB R7, R20, R11 ;  /* 0x0000000b1407723e */ /* 0x000fe400000000ff */
[----:B------:R-:W-:Y:S02]  /*11600*/  F2FP.F16.F32.PACK_AB R9, R14, R35 ;  /* 0x000000230e09723e */ /* 0x000fe400000000ff */
[----:B------:R-:W-:Y:S01]  /*11610*/  F2FP.F16.F32.PACK_AB R10, R15, R24 ;  /* 0x000000180f0a723e */ /* 0x000fe200000000ff */
[----:B------:R4:W-:Y:S01]  /*11620*/  STS.128 [R42], R4 ;  /* 0x000000042a007388 */ /* 0x0009e20000000c00 */
[----:B------:R-:W-:-:S05]  /*11630*/  F2FP.F16.F32.PACK_AB R11, R25, R28 ;  /* 0x0000001c190b723e */ /* 0x000fca00000000ff */
[----:B------:R4:W-:Y:S02]  /*11640*/  STS.128 [R3+0x14400], R8 ;  /* 0x0144000803007388 */ /* 0x0009e40000000c00 */
.L_x_612:
[----:B------:R-:W-:Y:S05]  /*11650*/  BSYNC B0 ;  /* 0x0000000000007941 */ /* 0x000fea0003800000 */
.L_x_578:
[----:B------:R-:W-:Y:S01]  /*11660*/  @!PT LDS RZ, [RZ] ;  /* 0x00000000fffff984 */ /* 0x000fe20000000800 */
[----:B------:R-:W-:Y:S01]  /*11670*/  @!PT LDS RZ, [RZ] ;  /* 0x00000000fffff984 */ /* 0x000fe20000000800 */
[----:B------:R-:W-:Y:S01]  /*11680*/  @!PT LDS RZ, [RZ] ;  /* 0x00000000fffff984 */ /* 0x000fe20000000800 */
[----:B------:R-:W-:Y:S01]  /*11690*/  @!PT LDS RZ, [RZ] ;  /* 0x00000000fffff984 */ /* 0x000fe20000000800 */
[----:B------:R0:W-:Y:S06]  /*116a0*/  MEMBAR.ALL.CTA ;  /* 0x0000000000007992 */ /* 0x0001ec0000008000 */
[----:B0-----:R-:W0:Y:S01]  /*116b0*/  FENCE.VIEW.ASYNC.S ;  /* 0x00000000000073c6 */ /* 0x001e220000000000 */
[----:B------:R-:W-:Y:S05]  /*116c0*/  WARPSYNC.ALL ;  /* 0x0000000000007948 */ /* 0x000fea0003800000 */
[----:B0-----:R-:W-:Y:S06]  /*116d0*/  BAR.SYNC.DEFER_BLOCKING 0xd, 0x100 ;  /* 0x0344000000007b1d */ /* 0x001fec0000010000 */
.L_x_576:
[----:B------:R-:W-:-:S13]  /*116e0*/  ISETP.NE.AND P0, PT, R221, 0x3, PT ;  /* 0x00000003dd00780c */ /* 0x000fda0003f05270 */
[----:B------:R-:W-:Y:S05]  /*116f0*/  @!P0 BRA `(.L_x_641) ;  /* 0x0000000000048947 */ /* 0x000fea0003800000 */
[----:B------:R-:W-:Y:S01]  /*11700*/  BPT.TRAP 0x1 ;  /* 0x000000040000795c */ /* 0x000fe20000300000 */
.L_x_641:
[----:B------:R-:W-:Y:S02]  /*11710*/  LEA R0, R222, R16, 0x3 ;  /* 0x00000010de007211 */ /* 0x000fe400078e18ff */
[----:B01234-:R-:W-:-:S04]  /*11720*/  SHF.L.U32 R3, R223, 0x1f, RZ ;  /* 0x0000001fdf037819 */ /* 0x01ffc800000006ff */
[----:B------:R0:W1:Y:S01]  /*11730*/  SYNCS.PHASECHK.TRANS64.TRYWAIT P1, [R0+URZ+0x38830], R3 ;  /* 0x03883003000075a7 */ /* 0x000062000802017f */
[----:B------:R-:W-:Y:S05]  /*11740*/  @!P0 BRA `(.L_x_642) ;  /* 0x0000000000048947 */ /* 0x000fea0003800000 */
[----:B------:R-:W-:Y:S01]  /*11750*/  BPT.TRAP 0x1 ;  /* 0x000000040000795c */ /* 0x000fe20000300000 */
.L_x_642:
[----:B------:R-:W2:Y:S01]  /*11760*/  LDL R6, [R1+0x70] ;  /* 0x0000700001067983 */ /* 0x000ea20000100800 */
[----:B------:R-:W-:Y:S01]  /*11770*/  IMAD.MOV.U32 R5, RZ, RZ, -0x2 ;  /* 0xfffffffeff057424 */ /* 0x000fe200078e00ff */
[----:B--2---:R-:W-:-:S04]  /*11780*/  SHF.R.S32.HI R4, RZ, 0x1f, R6 ;  /* 0x0000001fff047819 */ /* 0x004fc80000011406 */
[----:B------:R-:W-:-:S04]  /*11790*/  LEA.HI R4, R4, R6, RZ, 0x2 ;  /* 0x0000000604047211 */ /* 0x000fc800078f10ff */
[----:B------:R-:W-:-:S04]  /*117a0*/  LOP3.LUT R4, R4, 0x7ffffffc, RZ, 0xc0, !PT ;  /* 0x7ffffffc04047812 */ /* 0x000fc800078ec0ff */
[----:B------:R-:W-:Y:S01]  /*117b0*/  IADD3 R4, R6, -R4, RZ ;  /* 0x8000000406047210 */ /* 0x000fe20007ffe0ff */
[----:B-1----:R-:W-:Y:S06]  /*117c0*/  @P1 BRA `(.L_x_643) ;  /* 0x0000000000081947 */ /* 0x002fec0003800000 */
[----:B------:R-:W1:Y:S02]  /*117d0*/  SYNCS.PHASECHK.TRANS64.TRYWAIT P1, [R0+URZ+0x38830], R3 ;  /* 0x03883003000075a7 */ /* 0x000e64000802017f */
[----:B-1----:R-:W-:Y:S05]  /*117e0*/  @!P1 BRA `(.L_x_644) ;  /* 0x0000014800589947 */ /* 0x002fea0003800000 */
.L_x_643:
[----:B------:R-:W2:Y:S01]  /*117f0*/  S2R R6, SR_TID.X ;  /* 0x0000000000067919 */ /* 0x000ea20000002100 */
[----:B------:R-:W-:Y:S05]  /*11800*/  WARPSYNC.ALL ;  /* 0x0000000000007948 */ /* 0x000fea0003800000 */
[----:B------:R-:W-:Y:S02]  /*11810*/  IMAD R5, R4, R5, 0x50 ;  /* 0x0000005004057424 */ /* 0x000fe400078e0205 */
[----:B------:R-:W-:Y:S01]  /*11820*/  IMAD.MOV.U32 R151, RZ, RZ, RZ ;  /* 0x000000ffff977224 */ /* 0x000fe200078e00ff */
[----:B--2---:R-:W-:-:S04]  /*11830*/  LOP3.LUT R6, R6, 0x7f, RZ, 0xc0, !PT ;  /* 0x0000007f06067812 */ /* 0x004fc800078ec0ff */
[----:B------:R-:W-:Y:S02]  /*11840*/  ISETP.NE.AND P1, PT, R6, RZ, PT ;  /* 0x000000ff0600720c */ /* 0x000fe40003f25270 */
[----:B01----:R-:W-:Y:S01]  /*11850*/  IADD3 R3, R16, 0x24400, RZ ;  /* 0x0002440010037810 */ /* 0x003fe20007ffe0ff */
[----:B-----5:R-:W-:Y:S01]  /*11860*/  WARPGROUP.ARRIVE ;  /* 0x00000000000079c5 */ /* 0x020fe20000000000 */
[----:B------:R-:W-:Y:S01]  /*11870*/  R2UR UR20, R2 ;  /* 0x00000000021472ca */ /* 0x000fe200000e0000 */
[----:B------:R-:W-:Y:S01]  /*11880*/  UMOV UR5, 0x40000040 ;  /* 0x4000004000057882 */ /* 0x000fe20000000000 */
[----:B------:R-:W-:Y:S01]  /*11890*/  SHF.R.U32.HI R3, RZ, 0x4, R3 ;  /* 0x00000004ff037819 */ /* 0x000fe20000011603 */
[----:B------:R-:W-:Y:S01]  /*118a0*/  UMOV UR17, UR5 ;  /* 0x0000000500117c82 */ /* 0x000fe20008000000 */
[----:B------:R-:W-:Y:S01]  /*118b0*/  MOV R7, 0x40000040 ;  /* 0x4000004000077802 */ /* 0x000fe20000000f00 */
[----:B------:R-:W-:Y:S01]  /*118c0*/  IMAD.U32 R15, RZ, RZ, UR5 ;  /* 0x00000005ff0f7e24 */ /* 0x000fe2000f8e00ff */
[----:B------:R-:W-:Y:S01]  /*118d0*/  LOP3.LUT R3, R3, 0x3fff, RZ, 0xc0, !PT ;  /* 0x00003fff03037812 */ /* 0x000fe200078ec0ff */
[----:B------:R-:W-:Y:S01]  /*118e0*/  UMOV UR9, UR17 ;  /* 0x0000001100097c82 */ /* 0x000fe20008000000 */
[----:B------:R-:W-:Y:S01]  /*118f0*/  MOV R9, 0x40000040 ;  /* 0x4000004000097802 */ /* 0x000fe20000000f00 */
[----:B------:R-:W-:Y:S01]  /*11900*/  UMOV UR13, UR17 ;  /* 0x00000011000d7c82 */ /* 0x000fe20008000000 */
[----:B------:R-:W-:Y:S01]  /*11910*/  LOP3.LUT R235, R3, 0x10000, RZ, 0xfc, !PT ;  /* 0x0001000003eb7812 */ /* 0x000fe200078efcff */
[----:B------:R-:W-:Y:S01]  /*11920*/  IMAD.MOV.U32 R3, RZ, RZ, 0x40000040 ;  /* 0x40000040ff037424 */ /* 0x000fe200078e00ff */
[----:B------:R-:W-:Y:S01]  /*11930*/  R2UR UR11, R9 ;  /* 0x00000000090b72ca */ /* 0x000fe200000e0000 */
[----:B------:R-:W-:Y:S01]  /*11940*/  ULOP3.LUT UR20, UR20, 0x10000, URZ, 0xfc, !UPT ;  /* 0x0001000014147892 */ /* 0x000fe2000f8efc3f */
[----:B------:R-:W-:Y:S01]  /*11950*/  MOV R9, 0x40000040 ;  /* 0x4000004000097802 */ /* 0x000fe20000000f00 */
[----:B------:R-:W-:Y:S01]  /*11960*/  IMAD R2, R222, 0xa00, R235 ;  /* 0x00000a00de027824 */ /* 0x000fe200078e02eb */
[----:B------:R-:W-:Y:S01]  /*11970*/  R2UR UR7, R3 ;  /* 0x00000000030772ca */ /* 0x000fe200000e0000 */
[----:B------:R-:W-:Y:S01]  /*11980*/  IMAD.MOV.U32 R11, RZ, RZ, 0x40000040 ;  /* 0x40000040ff0b7424 */ /* 0x000fe200078e00ff */
[----:B------:R-:W-:Y:S01]  /*11990*/  R2UR UR19, R9 ;  /* 0x00000000091372ca */ /* 0x000fe200000e0000 */
[C---:B------:R-:W-:Y:S01]  /*119a0*/  VIADD R8, R2.reuse, 0x100 ;  /* 0x0000010002087836 */ /* 0x040fe20000000000 */
[C---:B------:R-:W-:Y:S01]  /*119b0*/  R2UR UR6, R2.reuse ;  /* 0x00000000020672ca */ /* 0x040fe200000e0000 */
[----:B------:R-:W-:Y:S01]  /*119c0*/  UMOV UR4, UR20 ;  /* 0x0000001400047c82 */ /* 0x000fe20008000000 */
[----:B------:R-:W-:Y:S01]  /*119d0*/  IADD3 R6, R2, 0x80, RZ ;  /* 0x0000008002067810 */ /* 0x000fe20007ffe0ff */
[----:B------:R-:W-:Y:S01]  /*119e0*/  UMOV UR16, UR4 ;  /* 0x0000000400107c82 */ /* 0x000fe20008000000 */
[----:B------:R-:W-:Y:S01]  /*119f0*/  MOV R14, UR4 ;  /* 0x00000004000e7c02 */ /* 0x000fe20008000f00 */
[----:B------:R-:W-:Y:S01]  /*11a00*/  UMOV UR8, UR16 ;  /* 0x0000001000087c82 */ /* 0x000fe20008000000 */
[----:B------:R-:W-:Y:S01]  /*11a10*/  R2UR UR10, R8 ;  /* 0x00000000080a72ca */ /* 0x000fe200000e0000 */
[----:B------:R-:W-:Y:S01]  /*11a20*/  UMOV UR12, UR16 ;  /* 0x00000010000c7c82 */ /* 0x000fe20008000000 */
[C---:B------:R-:W-:Y:S01]  /*11a30*/  VIADD R8, R2.reuse, 0x200 ;  /* 0x0000020002087836 */ /* 0x040fe20000000000 */
[----:B------:R-:W-:Y:S01]  /*11a40*/  IADD3 R10, R2, 0x2, RZ ;  /* 0x00000002020a7810 */ /* 0x000fe20007ffe0ff */
[----:B------:R-:W-:Y:S01]  /*11a50*/  UMOV UR25, 0x40000040 ;  /* 0x4000004000197882 */ /* 0x000fe20000000000 */
[----:B------:R-:W-:Y:S01]  /*11a60*/  R2UR UR27, R11 ;  /* 0x000000000b1b72ca */ /* 0x000fe200000e0000 */
[----:B------:R-:W-:Y:S01]  /*11a70*/  IMAD.MOV.U32 R11, RZ, RZ, 0x40000040 ;  /* 0x40000040ff0b7424 */ /* 0x000fe200078e00ff */
[----:B------:R-:W-:Y:S01]  /*11a80*/  HGMMA.64x16x16.F32 R56, gdesc[UR4], RZ, !UPT, gsb0 ;  /* 0x00200000043879f0 */ /* 0x000fe2000c0008ff */
[----:B------:R-:W-:Y:S01]  /*11a90*/  R2UR UR6, R6 ;  /* 0x00000000060672ca */ /* 0x000fe200000e0000 */
[----:B------:R-:W-:Y:S01]  /*11aa0*/  UMOV UR4, UR16 ;  /* 0x0000001000047c82 */ /* 0x000fe20008000000 */
[----:B------:R-:W-:Y:S01]  /*11ab0*/  R2UR UR7, R7 ;  /* 0x00000000070772ca */ /* 0x000fe200000e0000 */
[----:B------:R-:W-:Y:S01]  /*11ac0*/  UMOV UR5, UR17 ;  /* 0x0000001100057c82 */ /* 0x000fe20008000000 */
[----:B------:R-:W-:Y:S01]  /*11ad0*/  VIADD R6, R2, 0x180 ;  /* 0x0000018002067836 */ /* 0x000fe20000000000 */
[----:B------:R-:W-:Y:S01]  /*11ae0*/  R2UR UR18, R8 ;  /* 0x00000000081272ca */ /* 0x000fe200000e0000 */
[----:B------:R-:W-:Y:S01]  /*11af0*/  IMAD.MOV.U32 R7, RZ, RZ, 0x40000040 ;  /* 0x40000040ff077424 */ /* 0x000fe200078e00ff */
[----:B------:R-:W-:Y:S01]  /*11b00*/  R2UR UR26, R10 ;  /* 0x000000000a1a72ca */ /* 0x000fe200000e0000 */
[----:B------:R-:W-:Y:S01]  /*11b10*/  VIADD R8, R2, 0x102 ;  /* 0x0000010202087836 */ /* 0x000fe20000000000 */
[----:B------:R-:W-:Y:S01]  /*11b20*/  R2UR UR14, R6 ;  /* 0x00000000060e72ca */ /* 0x000fe200000e0000 */
[----:B------:R0:W-:Y:S01]  /*11b30*/  STL.64 [R1+0x50], R14 ;  /* 0x0000500e01007387 */ /* 0x0001e20000100a00 */
[----:B------:R-:W-:Y:S01]  /*11b40*/  R2UR UR15, R7 ;  /* 0x00000000070f72ca */ /* 0x000fe200000e0000 */
[----:B------:R-:W-:Y:S01]  /*11b50*/  UIADD3 UR52, UR20, 0x806, URZ ;  /* 0x0000080614347890 */ /* 0x000fe2000fffe03f */
[C---:B------:R-:W-:Y:S01]  /*11b60*/  IADD3 R6, R2.reuse, 0x82, RZ ;  /* 0x0000008202067810 */ /* 0x040fe20007ffe0ff */
[----:B------:R-:W-:Y:S01]  /*11b70*/  UMOV UR53, 0x40000040 ;  /* 0x4000004000357882 */ /* 0x000fe20000000000 */
[----:B------:R-:W-:Y:S01]  /*11b80*/  MOV R7, 0x40000040 ;  /* 0x4000004000077802 */ /* 0x000fe20000000f00 */
[----:B------:R-:W-:Y:S01]  /*11b90*/  UIADD3 UR48, UR20, 0xc00, URZ ;  /* 0x00000c0014307890 */ /* 0x000fe2000fffe03f */
[----:B------:R-:W-:Y:S01]  /*11ba0*/  MOV R9, 0x40000040 ;  /* 0x4000004000097802 */ /* 0x000fe20000000f00 */
[----:B------:R-:W-:Y:S01]  /*11bb0*/  UMOV UR49, 0x40000040 ;  /* 0x4000004000317882 */ /* 0x000fe20000000000 */
[----:B------:R-:W-:Y:S01]  /*11bc0*/  IADD3 R10, R2, 0x4, RZ ;  /* 0x00000004020a7810 */ /* 0x000fe20007ffe0ff */
[----:B------:R-:W-:Y:S01]  /*11bd0*/  UIADD3 UR44, UR20, 0xc02, URZ ;  /* 0x00000c02142c7890 */ /* 0x000fe2000fffe03f */
[----:B------:R-:W-:Y:S01]  /*11be0*/  IMAD.MOV.U32 R3, RZ, RZ, 0x40000040 ;  /* 0x40000040ff037424 */ /* 0x000fe200078e00ff */
[----:B------:R-:W-:Y:S01]  /*11bf0*/  UMOV UR45, 0x40000040 ;  /* 0x40000040002d7882 */ /* 0x000fe20000000000 */
[----:B0-----:R-:W-:Y:S01]  /*11c00*/  IMAD.U32 R15, RZ, RZ, UR25 ;  /* 0x00000019ff0f7e24 */ /* 0x001fe2000f8e00ff */
[----:B------:R-:W-:Y:S01]  /*11c10*/  UIADD3 UR40, UR20, 0xc04, URZ ;  /* 0x00000c0414287890 */ /* 0x000fe2000fffe03f */
[----:B------:R-:W-:Y:S01]  /*11c20*/  IADD3 R5, R5, R148, RZ ;  /* 0x0000009405057210 */ /* 0x000fe20007ffe0ff */
[----:B------:R-:W-:Y:S01]  /*11c30*/  UMOV UR41, 0x40000040 ;  /* 0x4000004000297882 */ /* 0x000fe20000000000 */
[----:B------:R-:W-:Y:S01]  /*11c40*/  UIADD3 UR36, UR20, 0xc06, URZ ;  /* 0x00000c0614247890 */ /* 0x000fe2000fffe03f */
[----:B------:R-:W-:Y:S01]  /*11c50*/  P2R R12, PR, RZ, 0x1 ;  /* 0x00000001ff0c7803 */ /* 0x000fe20000000000 */
[----:B------:R-:W-:Y:S01]  /*11c60*/  UMOV UR37, 0x40000040 ;  /* 0x4000004000257882 */ /* 0x000fe20000000000 */
[----:B------:R-:W-:Y:S01]  /*11c70*/  @!P1 IADD3 R0, R0, 0x38840, RZ ;  /* 0x0003884000009810 */ /* 0x000fe20007ffe0ff */
[----:B------:R-:W-:Y:S01]  /*11c80*/  BSSY B0, `(.L_x_645) ;  /* 0x00009b4000007945 */ /* 0x000fe20003800000 */
[--C-:B------:R-:W-:Y:S01]  /*11c90*/  IMAD.MOV.U32 R150, RZ, RZ, R151.reuse ;  /* 0x000000ffff967224 */ /* 0x100fe200078e0097 */
[-C--:B------:R-:W-:Y:S01]  /*11ca0*/  MOV R149, R151.reuse ;  /* 0x0000009700957202 */ /* 0x080fe20000000f00 */
[--C-:B------:R-:W-:Y:S01]  /*11cb0*/  IMAD.MOV.U32 R146, RZ, RZ, R151.reuse ;  /* 0x000000ffff927224 */ /* 0x100fe200078e0097 */
[----:B------:R-:W-:Y:S01]  /*11cc0*/  @!P1 PRMT R0, RZ, 0x654, R0 ;  /* 0x00000654ff009816 */ /* 0x000fe20000000000 */
        /* <DEDUP_REMOVED lines=17> */
[-C--:B------:R-:W-:Y:S01]  /*11de0*/  MOV R133, R151.reuse ;  /* 0x0000009700857202 */ /* 0x080fe20000000f00 */
[--C-:B------:R-:W-:Y:S01]  /*11df0*/  IMAD.MOV.U32 R128, RZ, RZ, R151.reuse ;  /* 0x000000ffff807224 */ /* 0x100fe200078e0097 */
[-C--:B------:R-:W-:Y:S01]  /*11e00*/  MOV R131, R151.reuse ;  /* 0x0000009700837202 */ /* 0x080fe20000000f00 */
[--C-:B------:R-:W-:Y:S01]  /*11e10*/  IMAD.MOV.U32 R126, RZ, RZ, R151.reuse ;  /* 0x000000ffff7e7224 */ /* 0x100fe200078e0097 */
[-C--:B------:R-:W-:Y:S01]  /*11e20*/  MOV R129, R151.reuse ;  /* 0x0000009700817202 */ /* 0x080fe20000000f00 */
[----:B------:R-:W-:Y:S01]  /*11e30*/  HGMMA.64x16x16.F32 R48, gdesc[UR4], RZ, !UPT, gsb0 ;  /* 0x00200000043079f0 */ /* 0x000fe2000c0008ff */
[----:B------:R-:W-:Y:S01]  /*11e40*/  UIADD3 UR4, UR20, 0x2, URZ ;  /* 0x0000000214047890 */ /* 0x000fe2000fffe03f */
[----:B------:R-:W-:Y:S01]  /*11e50*/  R2UR UR6, R6 ;  /* 0x00000000060672ca */ /* 0x000fe200000e0000 */
[----:B------:R-:W-:Y:S01]  /*11e60*/  VIADD R6, R2, 0x182 ;  /* 0x0000018202067836 */ /* 0x000fe20000000000 */
[----:B------:R-:W-:Y:S01]  /*11e70*/  R2UR UR7, R7 ;  /* 0x00000000070772ca */ /* 0x000fe200000e0000 */
[----:B------:R-:W-:Y:S01]  /*11e80*/  IMAD.MOV.U32 R7, RZ, RZ, 0x40000040 ;  /* 0x40000040ff077424 */ /* 0x000fe200078e00ff */
[-C--:B------:R-:W-:Y:S01]  /*11e90*/  MOV R127, R151.reuse ;  /* 0x00000097007f7202 */ /* 0x080fe20000000f00 */
[--C-:B------:R-:W-:Y:S01]  /*11ea0*/  IMAD.MOV.U32 R124, RZ, RZ, R151.reuse ;  /* 0x000000ffff7c7224 */ /* 0x100fe200078e0097 */
[----:B------:R-:W-:Y:S01]  /*11eb0*/  UMOV UR24, UR4 ;  /* 0x0000000400187c82 */ /* 0x000fe20008000000 */
[-C--:B------:R-:W-:Y:S01]  /*11ec0*/  MOV R125, R151.reuse ;  /* 0x00000097007d7202 */ /* 0x080fe20000000f00 */
[--C-:B------:R-:W-:Y:S01]  /*11ed0*/  IMAD.MOV.U32 R122, RZ, RZ, R151.reuse ;  /* 0x000000ffff7a7224 */ /* 0x100fe200078e0097 */
[----:B------:R-:W-:Y:S01]  /*11ee0*/  MOV R14, UR24 ;  /* 0x00000018000e7c02 */ /* 0x000fe20008000f00 */
[--C-:B------:R-:W-:Y:S01]  /*11ef0*/  IMAD.MOV.U32 R120, RZ, RZ, R151.reuse ;  /* 0x000000ffff787224 */ /* 0x100fe200078e0097 */
[-C--:B------:R-:W-:Y:S01]  /*11f00*/  MOV R123, R151.reuse ;  /* 0x00000097007b7202 */ /* 0x080fe20000000f00 */
[--C-:B------:R-:W-:Y:S01]  /*11f10*/  IMAD.MOV.U32 R118, RZ, RZ, R151.reuse ;  /* 0x000000ffff767224 */ /* 0x100fe200078e0097 */
[-C--:B------:R-:W-:Y:S01]  /*11f20*/  MOV R121, R151.reuse ;  /* 0x0000009700797202 */ /* 0x080fe20000000f00 */
[----:B------:R0:W-:Y:S01]  /*11f30*/  STL.64 [R1+0x48], R14 ;  /* 0x0000480e01007387 */ /* 0x0001e20000100a00 */
        /* <DEDUP_REMOVED lines=33> */
[----:B------:R-:W-:Y:S01]  /*12150*/  IMAD.MOV.U32 R84, RZ, RZ, R151 ;  /* 0x000000ffff547224 */ /* 0x000fe200078e0097 */
[----:B------:R-:W-:Y:S01]  /*12160*/  MOV R85, R151 ;  /* 0x0000009700557202 */ /* 0x000fe20000000f00 */
[----:B------:R-:W-:-:S02]  /*12170*/  WARPGROUP.DEPBAR.LE gsb0, 0x0 ;  /* 0x00008000000079c5 */ /* 0x000fc40000010000 */
[----:B------:R-:W-:Y:S01]  /*12180*/  WARPGROUP.ARRIVE ;  /* 0x00000000000079c5 */ /* 0x000fe20000000000 */
[--C-:B------:R-:W-:Y:S02]  /*12190*/  IMAD.MOV.U32 R82, RZ, RZ, R151.reuse ;  /* 0x000000ffff527224 */ /* 0x100fe400078e0097 */
[--C-:B------:R-:W-:Y:S02]  /*121a0*/  IMAD.MOV.U32 R80, RZ, RZ, R151.reuse ;  /* 0x000000ffff507224 */ /* 0x100fe400078e0097 */
[--C-:B------:R-:W-:Y:S01]  /*121b0*/  IMAD.MOV.U32 R78, RZ, RZ, R151.reuse ;  /* 0x000000ffff4e7224 */ /* 0x100fe200078e0097 */
[----:B------:R-:W-:Y:S01]  /*121c0*/  HGMMA.64x16x16.F32 R40, gdesc[UR8], RZ, !UPT, gsb0 ;  /* 0x00200000082879f0 */ /* 0x000fe2000c0008ff */
[----:B------:R-:W-:Y:S01]  /*121d0*/  R2UR UR10, R8 ;  /* 0x00000000080a72ca */ /* 0x000fe200000e0000 */
[----:B------:R-:W-:Y:S01]  /*121e0*/  VIADD R8, R2, 0x202 ;  /* 0x0000020202087836 */ /* 0x000fe20000000000 */
[----:B------:R-:W-:Y:S01]  /*121f0*/  R2UR UR11, R9 ;  /* 0x00000000090b72ca */ /* 0x000fe200000e0000 */
[--C-:B------:R-:W-:Y:S01]  /*12200*/  IMAD.MOV.U32 R76, RZ, RZ, R151.reuse ;  /* 0x000000ffff4c7224 */ /* 0x100fe200078e0097 */
[----:B------:R-:W-:Y:S01]  /*12210*/  MOV R9, 0x40000040 ;  /* 0x4000004000097802 */ /* 0x000fe20000000f00 */
[----:B------:R-:W-:-:S02]  /*12220*/  IMAD.MOV.U32 R74, RZ, RZ, R151 ;  /* 0x000000ffff4a7224 */ /* 0x000fc400078e0097 */
[--C-:B------:R-:W-:Y:S02]  /*12230*/  IMAD.MOV.U32 R72, RZ, RZ, R151.reuse ;  /* 0x000000ffff487224 */ /* 0x100fe400078e0097 */
[--C-:B------:R-:W-:Y:S02]  /*12240*/  IMAD.MOV.U32 R70, RZ, RZ, R151.reuse ;  /* 0x000000ffff467224 */ /* 0x100fe400078e0097 */
[--C-:B------:R-:W-:Y:S02]  /*12250*/  IMAD.MOV.U32 R68, RZ, RZ, R151.reuse ;  /* 0x000000ffff447224 */ /* 0x100fe400078e0097 */
[--C-:B------:R-:W-:Y:S02]  /*12260*/  IMAD.MOV.U32 R66, RZ, RZ, R151.reuse ;  /* 0x000000ffff427224 */ /* 0x100fe400078e0097 */
[----:B------:R-:W-:Y:S01]  /*12270*/  IMAD.MOV.U32 R64, RZ, RZ, R151 ;  /* 0x000000ffff407224 */ /* 0x000fe200078e0097 */
[----:B------:R-:W-:Y:S02]  /*12280*/  WARPGROUP.DEPBAR.LE gsb0, 0x0 ;  /* 0x00008000000079c5 */ /* 0x000fe40000010000 */
[----:B------:R-:W-:-:S06]  /*12290*/  WARPGROUP.ARRIVE ;  /* 0x00000000000079c5 */ /* 0x000fcc0000000000 */
[----:B------:R-:W-:Y:S01]  /*122a0*/  HGMMA.64x16x16.F32 R32, gdesc[UR12], RZ, !UPT, gsb0 ;  /* 0x002000000c2079f0 */ /* 0x000fe2000c0008ff */
[----:B------:R-:W-:Y:S02]  /*122b0*/  R2UR UR14, R6 ;  /* 0x00000000060e72ca */ /* 0x000fe400000e0000 */
[----:B------:R-:W-:Y:S02]  /*122c0*/  R2UR UR15, R7 ;  /* 0x00000000070f72ca */ /* 0x000fe400000e0000 */
[----:B------:R-:W-:Y:S02]  /*122d0*/  IADD3 R6, R2, 0x84, RZ ;  /* 0x0000008402067810 */ /* 0x000fe40007ffe0ff */
[----:B------:R-:W-:Y:S01]  /*122e0*/  MOV R7, 0x40000040 ;  /* 0x4000004000077802 */ /* 0x000fe20000000f00 */
[----:B------:R-:W-:Y:S02]  /*122f0*/  WARPGROUP.DEPBAR.LE gsb0, 0x0 ;  /* 0x00008000000079c5 */ /* 0x000fe40000010000 */
[----:B------:R-:W-:-:S06]  /*12300*/  WARPGROUP.ARRIVE ;  /* 0x00000000000079c5 */ /* 0x000fcc0000000000 */
[----:B------:R-:W-:Y:S01]  /*12310*/  HGMMA.64x16x16.F32 R24, gdesc[UR16], RZ, !UPT, gsb0 ;  /* 0x00200000101879f0 */ /* 0x000fe2000c0008ff */
[----:B------:R-:W-:Y:S01]  /*12320*/  UMOV UR16, UR24 ;  /* 0x0000001800107c82 */ /* 0x000fe20008000000 */
[----:B------:R-:W-:Y:S01]  /*12330*/  UMOV UR17, UR25 ;  /* 0x0000001900117c82 */ /* 0x000fe20008000000 */
[----:B------:R-:W-:Y:S01]  /*12340*/  UMOV UR4, UR16 ;  /* 0x0000001000047c82 */ /* 0x000fe20008000000 */
[----:B------:R-:W-:Y:S01]  /*12350*/  UMOV UR5, UR17 ;  /* 0x0000001100057c82 */ /* 0x000fe20008000000 */
[----:B------:R-:W-:Y:S01]  /*12360*/  UMOV UR8, UR16 ;  /* 0x0000001000087c82 */ /* 0x000fe20008000000 */
[----:B------:R-:W-:Y:S01]  /*12370*/  UMOV UR9, UR17 ;  /* 0x0000001100097c82 */ /* 0x000fe20008000000 */
[----:B------:R-:W-:Y:S01]  /*12380*/  UMOV UR12, UR16 ;  /* 0x00000010000c7c82 */ /* 0x000fe20008000000 */
[----:B------:R-:W-:Y:S01]  /*12390*/  UMOV UR13, UR17 ;  /* 0x00000011000d7c82 */ /* 0x000fe20008000000 */
[----:B------:R-:W-:Y:S01]  /*123a0*/  R2UR UR18, R8 ;  /* 0x00000000081272ca */ /* 0x000fe200000e0000 */
[----:B------:R-:W-:Y:S01]  /*123b0*/  VIADD R8, R2, 0x104 ;  /* 0x0000010402087836 */ /* 0x000fe20000000000 */
[----:B------:R-:W-:-:S02]  /*123c0*/  R2UR UR19, R9 ;  /* 0x00000000091372ca */ /* 0x000fc400000e0000 */
[----:B------:R-:W-:Y:S01]  /*123d0*/  MOV R9, 0x40000040 ;  /* 0x4000004000097802 */ /* 0x000fe20000000f00 */
[----:B------:R-:W-:Y:S02]  /*123e0*/  WARPGROUP.DEPBAR.LE gsb0, 0x0 ;  /* 0x00008000000079c5 */ /* 0x000fe40000010000 */
[----:B------:R-:W-:-:S06]  /*123f0*/  WARPGROUP.ARRIVE ;  /* 0x00000000000079c5 */ /* 0x000fcc0000000000 */
[----:B------:R-:W-:Y:S01]  /*12400*/  HGMMA.64x16x16.F32 R56, gdesc[UR24], R56, gsb0 ;  /* 0x00200000183879f0 */ /* 0x000fe20008000838 */
[----:B------:R-:W-:Y:S01]  /*12410*/  R2UR UR26, R10 ;  /* 0x000000000a1a72ca */ /* 0x000fe200000e0000 */
[----:B------:R-:W-:Y:S01]  /*12420*/  UMOV UR25, 0x40000040 ;  /* 0x4000004000197882 */ /* 0x000fe20000000000 */
[----:B------:R-:W-:Y:S01]  /*12430*/  R2UR UR27, R11 ;  /* 0x000000000b1b72ca */ /* 0x000fe200000e0000 */
[----:B------:R-:W-:Y:S01]  /*12440*/  IMAD.MOV.U32 R11, RZ, RZ, 0x40000040 ;  /* 0x40000040ff0b7424 */ /* 0x000fe200078e00ff */
[----:B------:R-:W-:Y:S01]  /*12450*/  IADD3 R10, R2, 0x6, RZ ;  /* 0x00000006020a7810 */ /* 0x000fe20007ffe0ff */
[----:B0-----:R-:W-:Y:S01]  /*12460*/  IMAD.U32 R15, RZ, RZ, UR25 ;  /* 0x00000019ff0f7e24 */ /* 0x001fe2000f8e00ff */
[----:B------:R-:W-:Y:S02]  /*12470*/  WARPGROUP.DEPBAR.LE gsb0, 0x0 ;  /* 0x00008000000079c5 */ /* 0x000fe40000010000 */
[----:B------:R-:W-:-:S06]  /*12480*/  WARPGROUP.ARRIVE ;  /* 0x00000000000079c5 */ /* 0x000fcc0000000000 */
[----:B------:R-:W-:Y:S01]  /*12490*/  HGMMA.64x16x16.F32 R48, gdesc[UR4], R48, gsb0 ;  /* 0x00200000043079f0 */ /* 0x000fe20008000830 */
[----:B------:R-:W-:Y:S01]  /*124a0*/  UIADD3 UR4, UR20, 0x4, URZ ;  /* 0x0000000414047890 */ /* 0x000fe2000fffe03f */
[----:B------:R-:W-:Y:S01]  /*124b0*/  R2UR UR6, R6 ;  /* 0x00000000060672ca */ /* 0x000fe200000e0000 */
[----:B------:R-:W-:Y:S01]  /*124c0*/  VIADD R6, R2, 0x184 ;  /* 0x0000018402067836 */ /* 0x000fe20000000000 */
[----:B------:R-:W-:Y:S01]  /*124d0*/  R2UR UR7, R7 ;  /* 0x00000000070772ca */ /* 0x000fe200000e0000 */
[----:B------:R-:W-:-:S03]  /*124e0*/  IMAD.MOV.U32 R7, RZ, RZ, 0x40000040 ;  /* 0x40000040ff077424 */ /* 0x000fc600078e00ff */
[----:B------:R-:W-:Y:S02]  /*124f0*/  UMOV UR24, UR4 ;  /* 0x0000000400187c82 */ /* 0x000fe40008000000 */
[----:B------:R-:W-:-:S05]  /*12500*/  MOV R14, UR24 ;  /* 0x00000018000e7c02 */ /* 0x000fca0008000f00 */
[----:B------:R0:W-:Y:S01]  /*12510*/  STL.64 [R1+0x40], R14 ;  /* 0x0000400e01007387 */ /* 0x0001e20000100a00 */
[----:B------:R-:W-:Y:S02]  /*12520*/  WARPGROUP.DEPBAR.LE gsb0, 0x0 ;  /* 0x00008000000079c5 */ /* 0x000fe40000010000 */
[----:B------:R-:W-:-:S06]  /*12530*/  WARPGROUP.ARRIVE ;  /* 0x00000000000079c5 */ /* 0x000fcc0000000000 */
[----:B------:R-:W-:Y:S01]  /*12540*/  HGMMA.64x16x16.F32 R40, gdesc[UR8], R40, gsb0 ;  /* 0x00200000082879f0 */ /* 0x000fe20008000828 */
[----:B------:R-:W-:Y:S01]  /*12550*/  R2UR UR10, R8 ;  /* 0x00000000080a72ca */ /* 0x000fe200000e0000 */
[----:B------:R-:W-:Y:S01]  /*12560*/  VIADD R8, R2, 0x204 ;  /* 0x0000020402087836 */ /* 0x000fe20000000000 */
[----:B------:R-:W-:Y:S02]  /*12570*/  R2UR UR11, R9 ;  /* 0x00000000090b72ca */ /* 0x000fe400000e0000 */
[----:B------:R-:W-:Y:S01]  /*12580*/  MOV R9, 0x40000040 ;  /* 0x4000004000097802 */ /* 0x000fe20000000f00 */
[----:B------:R-:W-:Y:S02]  /*12590*/  WARPGROUP.DEPBAR.LE gsb0, 0x0 ;  /* 0x00008000000079c5 */ /* 0x000fe40000010000 */
[----:B------:R-:W-:-:S06]  /*125a0*/  WARPGROUP.ARRIVE ;  /* 0x00000000000079c5 */ /* 0x000fcc0000000000 */
[----:B------:R-:W-:Y:S01]  /*125b0*/  HGMMA.64x16x16.F32 R32, gdesc[UR12], R32, gsb0 ;  /* 0x002000000c2079f0 */ /* 0x000fe20008000820 */
[----:B------:R-:W-:Y:S02]  /*125c0*/  R2UR UR14, R6 ;  /* 0x00000000060e72ca */ /* 0x000fe400000e0000 */
[----:B------:R-:W-:Y:S02]  /*125d0*/  R2UR UR15, R7 ;  /* 0x00000000070f72ca */ /* 0x000fe400000e0000 */
[----:B------:R-:W-:Y:S02]  /*125e0*/  IADD3 R6, R2, 0x86, RZ ;  /* 0x0000008602067810 */ /* 0x000fe40007ffe0ff */
[----:B------:R-:W-:Y:S01]  /*125f0*/  MOV R7, 0x40000040 ;  /* 0x4000004000077802 */ /* 0x000fe20000000f00 */
[----:B------:R-:W-:Y:S02]  /*12600*/  WARPGROUP.DEPBAR.LE gsb0, 0x0 ;  /* 0x00008000000079c5 */ /* 0x000fe40000010000 */
[----:B------:R-:W-:-:S06]  /*12610*/  WARPGROUP.ARRIVE ;  /* 0x00000000000079c5 */ /* 0x000fcc0000000000 */
[----:B------:R-:W-:Y:S01]  /*12620*/  HGMMA.64x16x16.F32 R24, gdesc[UR16], R24, gsb0 ;  /* 0x00200000101879f0 */ /* 0x000fe20008000818 */
        /* <DEDUP_REMOVED lines=73> */
[----:B------:R-:W-:-:S07]  /*12ac0*/  UIADD3 UR4, UR20, 0x400, URZ ;  /* 0x0000040014047890 */ /* 0x000fce000fffe03f */
[----:B------:R-:W-:Y:S02]  /*12ad0*/  UMOV UR24, UR4 ;  /* 0x0000000400187c82 */ /* 0x000fe40008000000 */
[----:B------:R-:W-:-:S05]  /*12ae0*/  MOV R14, UR24 ;  /* 0x00000018000e7c02 */ /* 0x000fca0008000f00 */
[----:B------:R0:W-:Y:S01]  /*12af0*/  STL.64 [R1+0x30], R14 ;  /* 0x0000300e01007387 */ /* 0x0001e20000100a00 */
[----:B------:R-:W-:Y:S02]  /*12b00*/  WARPGROUP.DEPBAR.LE gsb0, 0x0 ;  /* 0x00008000000079c5 */ /* 0x000fe40000010000 */
[----:B------:R-:W-:-:S06]  /*12b10*/  WARPGROUP.ARRIVE ;  /* 0x00000000000079c5 */ /* 0x000fcc0000000000 */
[----:B------:R-:W-:Y:S01]  /*12b20*/  HGMMA.64x16x16.F32 R40, gdesc[UR8], R40, gsb0 ;  /* 0x00200000082879f0 */ /* 0x000fe20008000828 */
[----:B------:R-:W-:Y:S01]  /*12b30*/  UMOV UR8, UR24 ;  /* 0x0000001800087c82 */ /* 0x000fe20008000000 */
[----:B------:R-:W-:Y:S01]  /*12b40*/  UMOV UR9, UR25 ;  /* 0x0000001900097c82 */ /* 0x000fe20008000000 */
[----:B------:R-:W-:Y:S01]  /*12b50*/  UMOV UR4, UR8 ;  /* 0x0000000800047c82 */ /* 0x000fe20008000000 */
[----:B------:R-:W-:Y:S01]  /*12b60*/  UMOV UR5, UR9 ;  /* 0x0000000900057c82 */ /* 0x000fe20008000000 */
[----:B------:R-:W-:Y:S02]  /*12b70*/  WARPGROUP.DEPBAR.LE gsb0, 0x0 ;  /* 0x00008000000079c5 */ /* 0x000fe40000010000 */
[----:B------:R-:W-:-:S06]  /*12b80*/  WARPGROUP.ARRIVE ;  /* 0x00000000000079c5 */ /* 0x000fcc0000000000 */
[----:B------:R-:W-:Y:S01]  /*12b90*/  HGMMA.64x16x16.F32 R32, gdesc[UR12], R32, gsb0 ;  /* 0x002000000c2079f0 */ /* 0x000fe20008000820 */
[----:B------:R-:W-:Y:S01]  /*12ba0*/  R2UR UR14, R6 ;  /* 0x00000000060e72ca */ /* 0x000fe200000e0000 */
[----:B------:R-:W-:Y:S01]  /*12bb0*/  UMOV UR12, UR8 ;  /* 0x00000008000c7c82 */ /* 0x000fe20008000000 */
[----:B------:R-:W-:Y:S01]  /*12bc0*/  R2UR UR15, R7 ;  /* 0x00000000070f72ca */ /* 0x000fe200000e0000 */
[----:B------:R-:W-:Y:S01]  /*12bd0*/  UMOV UR13, UR9 ;  /* 0x00000009000d7c82 */ /* 0x000fe20008000000 */
[----:B------:R-:W-:Y:S02]  /*12be0*/  VIADD R6, R2, 0x400 ;  /* 0x0000040002067836 */ /* 0x000fe40000000000 */
[----:B------:R-:W-:-:S03]  /*12bf0*/  IMAD.MOV.U32 R7, RZ, RZ, 0x40000040 ;  /* 0x40000040ff077424 */ /* 0x000fc600078e00ff */
[----:B------:R-:W-:Y:S02]  /*12c00*/  R2UR UR6, R6 ;  /* 0x00000000060672ca */ /* 0x000fe400000e0000 */
[----:B------:R-:W-:Y:S02]  /*12c10*/  R2UR UR7, R7 ;  /* 0x00000000070772ca */ /* 0x000fe400000e0000 */
[----:B------:R-:W-:Y:S02]  /*12c20*/  IADD3 R6, R2, 0x302, RZ ;  /* 0x0000030202067810 */ /* 0x000fe40007ffe0ff */
[----:B------:R-:W-:Y:S01]  /*12c30*/  MOV R7, 0x40000040 ;  /* 0x4000004000077802 */ /* 0x000fe20000000f00 */
[----:B------:R-:W-:Y:S02]  /*12c40*/  WARPGROUP.DEPBAR.LE gsb0, 0x0 ;  /* 0x00008000000079c5 */ /* 0x000fe40000010000 */
[----:B------:R-:W-:-:S06]  /*12c50*/  WARPGROUP.ARRIVE ;  /* 0x00000000000079c5 */ /* 0x000fcc0000000000 */
[----:B------:R-:W-:Y:S01]  /*12c60*/  HGMMA.64x16x16.F32 R24, gdesc[UR16], R24, gsb0 ;  /* 0x00200000101879f0 */ /* 0x000fe20008000818 */
[----:B------:R-:W-:Y:S01]  /*12c70*/  R2UR UR18, R8 ;  /* 0x00000000081272ca */ /* 0x000fe200000e0000 */
[----:B------:R-:W-:Y:S01]  /*12c80*/  UMOV UR16, UR8 ;  /* 0x0000000800107c82 */ /* 0x000fe20008000000 */
[----:B------:R-:W-:Y:S01]  /*12c90*/  R2UR UR19, R9 ;  /* 0x00000000091372ca */ /* 0x000fe200000e0000 */
[----:B------:R-:W-:Y:S01]  /*12ca0*/  UMOV UR17, UR9 ;  /* 0x0000000900117c82 */ /* 0x000fe20008000000 */
[----:B------:R-:W-:Y:S01]  /*12cb0*/  VIADD R8, R2, 0x480 ;  /* 0x0000048002087836 */ /* 0x000fe20000000000 */
[----:B------:R-:W-:-:S04]  /*12cc0*/  MOV R9, 0x40000040 ;  /* 0x4000004000097802 */ /* 0x000fc80000000f00 */
[----:B------:R-:W-:Y:S01]  /*12cd0*/  R2UR UR10, R8 ;  /* 0x00000000080a72ca */ /* 0x000fe200000e0000 */
[----:B------:R-:W-:Y:S01]  /*12ce0*/  VIADD R8, R2, 0x382 ;  /* 0x0000038202087836 */ /* 0x000fe20000000000 */
[----:B------:R-:W-:Y:S02]  /*12cf0*/  R2UR UR11, R9 ;  /* 0x00000000090b72ca */ /* 0x000fe400000e0000 */
        /* <DEDUP_REMOVED lines=163> */
[----:B------:R-:W-:Y:S02]  /*13730*/  R2UR UR7, R9 ;  /* 0x00000000090772ca */ /* 0x000fe400000e0000 */
[----:B------:R-:W-:Y:S02]  /*13740*/  MOV R9, 0x40000040 ;  /* 0x4000004000097802 */ /* 0x000fe40000000f00 */
[----:B------:R-:W-:Y:S02]  /*13750*/  UMOV UR24, UR4 ;  /* 0x0000000400187c82 */ /* 0x000fe40008000000 */
[----:B------:R-:W-:-:S05]  /*13760*/  MOV R14, UR24 ;  /* 0x00000018000e7c02 */ /* 0x000fca0008000f00 */
[----:B------:R0:W-:Y:S01]  /*13770*/  STL.64 [R1+0x10], R14 ;  /* 0x0000100e01007387 */ /* 0x0001e20000100a00 */
        /* <DEDUP_REMOVED lines=14> */
[----:B------:R-:W-:Y:S02]  /*13860*/  R2UR UR15, R9 ;  /* 0x00000000090f72ca */ /* 0x000fe400000e0000 */
[----:B------:R-:W-:Y:S01]  /*13870*/  MOV R9, 0x40000040 ;  /* 0x4000004000097802 */ /* 0x000fe20000000f00 */
[----:B------:R-:W-:-:S02]  /*13880*/  WARPGROUP.DEPBAR.LE gsb0, 0x0 ;  /* 0x00008000000079c5 */ /* 0x000fc40000010000 */
        /* <DEDUP_REMOVED lines=24> */
[----:B------:R-:W-:Y:S01]  /*13a10*/  R2UR UR18, R6 ;  /* 0x00000000061272ca */ /* 0x000fe200000e0000 */
[----:B------:R-:W-:Y:S01]  /*13a20*/  VIADD R6, R2, 0x682 ;  /* 0x0000068202067836 */ /* 0x000fe20000000000 */
[----:B------:R-:W-:Y:S01]  /*13a30*/  R2UR UR19, R7 ;  /* 0x00000000071372ca */ /* 0x000fe200000e0000 */
[----:B------:R-:W-:Y:S01]  /*13a40*/  IMAD.MOV.U32 R7, RZ, RZ, 0x40000040 ;  /* 0x40000040ff077424 */ /* 0x000fe200078e00ff */
[----:B------:R-:W-:Y:S02]  /*13a50*/  WARPGROUP.DEPBAR.LE gsb0, 0x0 ;  /* 0x00008000000079c5 */ /* 0x000fe40000010000 */
[----:B------:R-:W-:-:S06]  /*13a60*/  WARPGROUP.ARRIVE ;  /* 0x00000000000079c5 */ /* 0x000fcc0000000000 */
[----:B------:R-:W-:Y:S01]  /*13a70*/  HGMMA.64x16x16.F32 R40, gdesc[UR4], R40, gsb0 ;  /* 0x00200000042879f0 */ /* 0x000fe20008000828 */
[----:B------:R-:W-:Y:S01]  /*13a80*/  UIADD3 UR4, UR20, 0x802, URZ ;  /* 0x0000080214047890 */ /* 0x000fe2000fffe03f */
[----:B------:R-:W-:Y:S02]  /*13a90*/  R2UR UR6, R6 ;  /* 0x00000000060672ca */ /* 0x000fe400000e0000 */
[----:B------:R-:W-:Y:S02]  /*13aa0*/  R2UR UR7, R7 ;  /* 0x00000000070772ca */ /* 0x000fe400000e0000 */
[----:B------:R-:W-:Y:S02]  /*13ab0*/  IADD3 R6, R2, 0x584, RZ ;  /* 0x0000058402067810 */ /* 0x000fe40007ffe0ff */
[----:B------:R-:W-:Y:S01]  /*13ac0*/  UMOV UR24, UR4 ;  /* 0x0000000400187c82 */ /* 0x000fe20008000000 */
[----:B------:R-:W-:Y:S02]  /*13ad0*/  MOV R7, 0x40000040 ;  /* 0x4000004000077802 */ /* 0x000fe40000000f00 */
        /* <DEDUP_REMOVED lines=32> */
[----:B0-----:R-:W-:-:S03]  /*13ce0*/  IMAD.U32 R15, RZ, RZ, UR25 ;  /* 0x00000019ff0f7e24 */ /* 0x001fc6000f8e00ff */
[----:B------:R-:W-:Y:S02]  /*13cf0*/  R2UR UR54, R10 ;  /* 0x000000000a3672ca */ /* 0x000fe400000e0000 */
[----:B------:R-:W-:Y:S01]  /*13d00*/  R2UR UR55, R11 ;  /* 0x000000000b3772ca */ /* 0x000fe200000e0000 */
[----:B------:R-:W-:Y:S01]  /*13d10*/  IMAD.MOV.U32 R11, RZ, RZ, 0x40000040 ;  /* 0x40000040ff0b7424 */ /* 0x000fe200078e00ff */
[----:B------:R-:W-:-:S04]  /*13d20*/  IADD3 R10, R2, 0x780, RZ ;  /* 0x00000780020a7810 */ /* 0x000fc80007ffe0ff */
        /* <DEDUP_REMOVED lines=31> */
[----:B------:R0:W-:Y:S01]  /*13f20*/  STL.64 [R1], R14 ;  /* 0x0000000e01007387 */ /* 0x0001e20000100a00 */
        /* <DEDUP_REMOVED lines=20> */
[----:B------:R-:W-:Y:S02]  /*14070*/  IADD3 R6, R2, 0x586, RZ ;  /* 0x0000058602067810 */ /* 0x000fe40007ffe0ff */
[----:B------:R-:W-:Y:S01]  /*14080*/  MOV R7, 0x40000040 ;  /* 0x4000004000077802 */ /* 0x000fe20000000f00 */
[----:B------:R-:W-:Y:S02]  /*14090*/  WARPGROUP.DEPBAR.LE gsb0, 0x0 ;  /* 0x00008000000079c5 */ /* 0x000fe40000010000 */
[----:B------:R-:W-:-:S06]  /*140a0*/  WARPGROUP.ARRIVE ;  /* 0x00000000000079c5 */ /* 0x000fcc0000000000 */
[----:B------:R-:W-:Y:S03]  /*140b0*/  HGMMA.64x16x16.F32 R56, gdesc[UR24], R56, gsb0 ;  /* 0x00200000183879f0 */ /* 0x000fe60008000838 */
        /* <DEDUP_REMOVED lines=8> */
[----:B------:R-:W-:Y:S01]  /*14140*/  IMAD.MOV.U32 R7, RZ, RZ, 0x40000040 ;  /* 0x40000040ff077424 */ /* 0x000fe200078e00ff */
        /* <DEDUP_REMOVED lines=133> */
[----:B------:R-:W-:Y:S01]  /*149a0*/  IMAD.MOV.U32 R7, RZ, RZ, 0x40000040 ;  /* 0x40000040ff077424 */ /* 0x000fe200078e00ff */
[----:B------:R-:W-:Y:S01]  /*149b0*/  IADD3 R6, R2, 0x806, RZ ;  /* 0x0000080602067810 */ /* 0x000fe20007ffe0ff */
[----:B------:R-:W-:Y:S02]  /*149c0*/  WARPGROUP.DEPBAR.LE gsb0, 0x0 ;  /* 0x00008000000079c5 */ /* 0x000fe40000010000 */
[----:B------:R-:W-:-:S06]  /*149d0*/  WARPGROUP.ARRIVE ;  /* 0x00000000000079c5 */ /* 0x000fcc0000000000 */
[----:B------:R-:W-:Y:S01]  /*149e0*/  HGMMA.64x16x16.F32 R24, gdesc[UR4], R24, gsb0 ;  /* 0x00200000041879f0 */ /* 0x000fe20008000818 */
[----:B------:R-:W-:Y:S01]  /*149f0*/  R2UR UR6, R8 ;  /* 0x00000000080672ca */ /* 0x000fe200000e0000 */
[----:B------:R-:W-:Y:S01]  /*14a00*/  UMOV UR4, UR40 ;  /* 0x0000002800047c82 */ /* 0x000fe20008000000 */
[----:B------:R-:W-:Y:S01]  /*14a10*/  R2UR UR7, R9 ;  /* 0x00000000090772ca */ /* 0x000fe200000e0000 */
[----:B------:R-:W-:Y:S01]  /*14a20*/  UMOV UR5, UR41 ;  /* 0x0000002900057c82 */ /* 0x000fe20008000000 */
        /* <DEDUP_REMOVED lines=8> */
[----:B------:R-:W-:Y:S03]  /*14ab0*/  HGMMA.64x16x16.F32 R56, gdesc[UR40], R56, gsb0 ;  /* 0x00200000283879f0 */ /* 0x000fe60008000838 */
        /* <DEDUP_REMOVED lines=8> */
[----:B------:R-:W-:Y:S01]  /*14b40*/  HGMMA.64x16x16.F32 R32, gdesc[UR8], R32, gsb0 ;  /* 0x00200000082079f0 */ /* 0x000fe20008000820 */
[----:B------:R-:W-:Y:S02]  /*14b50*/  ULDC UR8, c[0x0][0x9d8] ;  /* 0x0002760000087ab9 */ /* 0x000fe40000000800 */
        /* <DEDUP_REMOVED lines=12> */
[----:B------:R-:W-:Y:S01]  /*14c20*/  ULDC UR39, c[0x0][0x9d8] ;  /* 0x0002760000277ab9 */ /* 0x000fe20000000800 */
[----:B------:R-:W-:Y:S01]  /*14c30*/  ULDC UR38, c[0x0][0x988] ;  /* 0x0002620000267ab9 */ /* 0x000fe20000000800 */
        /* <DEDUP_REMOVED lines=8> */
[----:B------:R-:W-:Y:S01]  /*14cc0*/  R2UR UR6, R6 ;  /* 0x00000000060672ca */ /* 0x000fe200000e0000 */
[----:B------:R-:W-:Y:S01]  /*14cd0*/  UMOV UR4, UR36 ;  /* 0x0000002400047c82 */ /* 0x000fe20008000000 */
[----:B------:R-:W-:Y:S01]  /*14ce0*/  R2UR UR7, R7 ;  /* 0x00000000070772ca */ /* 0x000fe200000e0000 */
[----:B------:R-:W-:Y:S01]  /*14cf0*/  UMOV UR5, UR37 ;  /* 0x0000002500057c82 */ /* 0x000fe20008000000 */
[----:B------:R-:W-:Y:S01]  /*14d00*/  IMAD.MOV.U32 R7, RZ, RZ, 0x40000040 ;  /* 0x40000040ff077424 */ /* 0x000fe200078e00ff */
[C---:B------:R-:W-:Y:S01]  /*14d10*/  IADD3 R6, R2.reuse, 0x906, RZ ;  /* 0x0000090602067810 */ /* 0x040fe20007ffe0ff */
[----:B------:R-:W-:Y:S01]  /*14d20*/  MUFU.TANH R56, R56 ;  /* 0x0000003800387308 */ /* 0x000fe20000002400 */
[----:B------:R-:W-:Y:S01]  /*14d30*/  IADD3 R2, R2, 0x986, RZ ;  /* 0x0000098602027810 */ /* 0x000fe20007ffe0ff */
[----:B------:R-:W-:Y:S01]  /*14d40*/  FMUL.FTZ R59, R59, UR8 ;  /* 0x000000083b3b7c20 */ /* 0x000fe20008410000 */
[----:B------:R-:W-:Y:S01]  /*14d50*/  FMUL.FTZ R62, R62, UR8 ;  /* 0x000000083e3e7c20 */ /* 0x000fe20008410000 */
[----:B------:R-:W-:-:S04]  /*14d60*/  FMUL.FTZ R63, R63, UR8 ;  /* 0x000000083f3f7c20 */ /* 0x000fc80008410000 */
[----:B------:R-:W1:Y:S08]  /*14d70*/  MUFU.TANH R57, R57 ;  /* 0x0000003900397308 */ /* 0x000e700000002400 */
[----:B------:R-:W-:Y:S08]  /*14d80*/  MUFU.TANH R60, R60 ;  /* 0x0000003c003c7308 */ /* 0x000ff00000002400 */
[----:B------:R-:W2:Y:S01]  /*14d90*/  MUFU.TANH R61, R61 ;  /* 0x0000003d003d7308 */ /* 0x000ea20000002400 */
[----:B-1----:R-:W-:-:S07]  /*14da0*/  FSEL R57, R57, -INF , P5 ;  /* 0xff80000039397808 */ /* 0x002fce0002800000 */
[----:B------:R-:W-:Y:S08]  /*14db0*/  MUFU.TANH R58, R58 ;  /* 0x0000003a003a7308 */ /* 0x000ff00000002400 */
[----:B------:R-:W1:Y:S01]  /*14dc0*/  MUFU.TANH R59, R59 ;  /* 0x0000003b003b7308 */ /* 0x000e620000002400 */
[----:B--2---:R-:W-:Y:S01]  /*14dd0*/  FSEL R61, R61, -INF , P2 ;  /* 0xff8000003d3d7808 */ /* 0x004fe20001000000 */
[----:B------:R-:W-:-:S02]  /*14de0*/  WARPGROUP.DEPBAR.LE gsb0, 0x0 ;  /* 0x00008000000079c5 */ /* 0x000fc40000010000 */
        /* <DEDUP_REMOVED lines=11> */
[----:B------:R-:W2:Y:S01]  /*14ea0*/  MUFU.TANH R48, R48 ;  /* 0x0000003000307308 */ /* 0x000ea20000002400 */
[----:B------:R-:W-:Y:S01]  /*14eb0*/  FMUL.FTZ R53, R53, UR8 ;  /* 0x0000000835357c20 */ /* 0x000fe20008410000 */
[----:B------:R-:W-:Y:S01]  /*14ec0*/  FMUL.FTZ R50, R50, UR8 ;  /* 0x0000000832327c20 */ /* 0x000fe20008410000 */
[----:B-1----:R-:W-:Y:S01]  /*14ed0*/  FSEL R6, R59, -INF , P5 ;  /* 0xff8000003b067808 */ /* 0x002fe20002800000 */
[----:B------:R-:W-:Y:S01]  /*14ee0*/  FMUL.FTZ R54, R54, UR8 ;  /* 0x0000000836367c20 */ /* 0x000fe20008410000 */
[----:B------:R-:W-:-:S03]  /*14ef0*/  ISETP.GT.AND P5, PT, R8, 0x18, PT ;  /* 0x000000180800780c */ /* 0x000fc60003fa4270 */
[----:B------:R-:W-:Y:S08]  /*14f00*/  MUFU.TANH R49, R49 ;  /* 0x0000003100317308 */ /* 0x000ff00000002400 */
[----:B------:R1:W-:Y:S01]  /*14f10*/  MUFU.TANH R13, R51 ;  /* 0x00000033000d7308 */ /* 0x0003e20000002400 */
[----:B--2---:R-:W-:Y:S01]  /*14f20*/  FSEL R59, R48, -INF , P3 ;  /* 0xff800000303b7808 */ /* 0x004fe20001800000 */
[----:B------:R-:W-:-:S06]  /*14f30*/  IMAD.MOV.U32 R48, RZ, RZ, R151 ;  /* 0x000000ffff307224 */ /* 0x000fcc00078e0097 */
[----:B------:R-:W2:Y:S01]  /*14f40*/  MUFU.TANH R62, R62 ;  /* 0x0000003e003e7308 */ /* 0x000ea20000002400 */
[----:B-1----:R-:W-:Y:S01]  /*14f50*/  FSEL R51, R56, -INF , P6 ;  /* 0xff80000038337808 */ /* 0x002fe20003000000 */
[----:B------:R-:W-:-:S03]  /*14f60*/  IMAD.MOV.U32 R56, RZ, RZ, R151 ;  /* 0x000000ffff387224 */ /* 0x000fc600078e0097 */
[----:B------:R-:W-:-:S03]  /*14f70*/  FMNMX.FTZ R10, R51, R57, !PT ;  /* 0x00000039330a7209 */ /* 0x000fc60007810000 */
[----:B------:R-:W1:Y:S08]  /*14f80*/  MUFU.TANH R52, R52 ;  /* 0x0000003400347308 */ /* 0x000e700000002400 */
[----:B------:R3:W-:Y:S01]  /*14f90*/  MUFU.TANH R21, R55 ;  /* 0x0000003700157308 */ /* 0x0007e20000002400 */
[----:B--2---:R-:W-:Y:S01]  /*14fa0*/  FSEL R7, R62, -INF , P4 ;  /* 0xff8000003e077808 */ /* 0x004fe20002000000 */
[----:B------:R-:W-:Y:S01]  /*14fb0*/  IMAD.MOV.U32 R62, RZ, RZ, R151 ;  /* 0x000000ffff3e7224 */ /* 0x000fe200078e0097 */
[----:B------:R-:W-:-:S02]  /*14fc0*/  WARPGROUP.DEPBAR.LE gsb0, 0x0 ;  /* 0x00008000000079c5 */ /* 0x000fc40000010000 */
[----:B------:R-:W-:Y:S01]  /*14fd0*/  WARPGROUP.ARRIVE ;  /* 0x00000000000079c5 */ /* 0x000fe20000000000 */
[----:B---3--:R-:W-:Y:S01]  /*14fe0*/  FSEL R55, R60, -INF , P4 ;  /* 0xff8000003c377808 */ /* 0x008fe20002000000 */
[----:B------:R-:W-:Y:S01]  /*14ff0*/  FMUL.FTZ R40, R40, UR8 ;  /* 0x0000000828287c20 */ /* 0x000fe20008410000 */
[----:B------:R1:W2:Y:S01]  /*15000*/  MUFU.TANH R9, R63 ;  /* 0x0000003f00097308 */ /* 0x0002a20000002400 */
[----:B------:R-:W-:Y:S01]  /*15010*/  FMUL.FTZ R41, R41, UR8 ;  /* 0x0000000829297c20 */ /* 0x000fe20008410000 */
[----:B------:R-:W-:Y:S01]  /*15020*/  FMNMX.FTZ R10, R55, R10, !PT ;  /* 0x0000000a370a7209 */ /* 0x000fe20007810000 */
[----:B------:R-:W-:Y:S01]  /*15030*/  HGMMA.64x16x16.F32 R32, gdesc[UR4], R32, gsb0 ;  /* 0x00200000042079f0 */ /* 0x000fe20008000820 */
[----:B------:R-:W-:Y:S01]  /*15040*/  R2UR UR6, R2 ;  /* 0x00000000020672ca */ /* 0x000fe200000e0000 */
[----:B------:R-:W-:Y:S01]  /*15050*/  UMOV UR4, UR36 ;  /* 0x0000002400047c82 */ /* 0x000fe20008000000 */
[----:B------:R-:W-:Y:S01]  /*15060*/  R2UR UR7, R3 ;  /* 0x00000000030772ca */ /* 0x000fe200000e0000 */
[----:B------:R-:W-:Y:S01]  /*15070*/  UMOV UR5, UR37 ;  /* 0x0000002500057c82 */ /* 0x000fe20008000000 */
[----:B------:R-:W3:Y:S01]  /*15080*/  MUFU.TANH R53, R53 ;  /* 0x0000003500357308 */ /* 0x000ee20000002400 */
[----:B------:R-:W-:Y:S01]  /*15090*/  FSEL R3, R58, -INF , P6 ;  /* 0xff8000003a037808 */ /* 0x000fe20003000000 */
[----:B------:R-:W-:Y:S01]  /*150a0*/  FMUL.FTZ R44, R44, UR8 ;  /* 0x000000082c2c7c20 */ /* 0x000fe20008410000 */
[----:B------:R-:W-:Y:S01]  /*150b0*/  ISETP.GT.AND P6, PT, R8, 0x11, PT ;  /* 0x000000110800780c */ /* 0x000fe20003fc4270 */
[----:B------:R-:W-:Y:S01]  /*150c0*/  FMUL.FTZ R45, R45, UR8 ;  /* 0x000000082d2d7c20 */ /* 0x000fe20008410000 */
[----:B------:R-:W-:Y:S01]  /*150d0*/  FMNMX.FTZ R10, R61, R10, !PT ;  /* 0x0000000a3d0a7209 */ /* 0x000fe20007810000 */
[----:B------:R-:W-:Y:S01]  /*150e0*/  FMUL.FTZ R43, R43, UR8 ;  /* 0x000000082b2b7c20 */ /* 0x000fe20008410000 */
[----:B------:R-:W-:Y:S01]  /*150f0*/  FSEL R49, R49, -INF , P6 ;  /* 0xff80000031317808 */ /* 0x000fe20003000000 */
[----:B------:R-:W4:Y:S01]  /*15100*/  MUFU.TANH R11, R50 ;  /* 0x00000032000b7308 */ /* 0x000f220000002400 */
[----:B------:R-:W-:Y:S01]  /*15110*/  FMNMX.FTZ R10, R59, R10, !PT ;  /* 0x0000000a3b0a7209 */ /* 0x000fe20007810000 */
[----:B------:R-:W-:Y:S01]  /*15120*/  FMUL.FTZ R42, R42, UR8 ;  /* 0x000000082a2a7c20 */ /* 0x000fe20008410000 */
[----:B------:R-:W-:Y:S01]  /*15130*/  ISETP.GT.AND P4, PT, R8, 0x19, PT ;  /* 0x000000190800780c */ /* 0x000fe20003f84270 */
[----:B------:R-:W-:Y:S01]  /*15140*/  FMUL.FTZ R46, R46, UR8 ;  /* 0x000000082e2e7c20 */ /* 0x000fe20008410000 */
[----:B-1----:R-:W-:Y:S01]  /*15150*/  FSEL R63, R52, -INF , P5 ;  /* 0xff800000343f7808 */ /* 0x002fe20002800000 */
[----:B------:R-:W-:Y:S01]  /*15160*/  FMUL.FTZ R47, R47, UR8 ;  /* 0x000000082f2f7c20 */ /* 0x000fe20008410000 */
[----:B------:R-:W-:Y:S01]  /*15170*/  FMNMX.FTZ R10, R49, R10, !PT ;  /* 0x0000000a310a7209 */ /* 0x000fe20007810000 */
[----:B------:R-:W1:Y:S01]  /*15180*/  MUFU.TANH R40, R40 ;  /* 0x0000002800287308 */ /* 0x000e620000002400 */
[----:B--2---:R-:W-:Y:S01]  /*15190*/  FSEL R9, R9, -INF , P2 ;  /* 0xff80000009097808 */ /* 0x004fe20001000000 */
[--C-:B------:R-:W-:Y:S01]  /*151a0*/  IMAD.MOV.U32 R60, RZ, RZ, R151.reuse ;  /* 0x000000ffff3c7224 */ /* 0x100fe200078e0097 */
[C---:B------:R-:W-:Y:S01]  /*151b0*/  ISETP.GT.AND P2, PT, R8.reuse, 0x20, PT ;  /* 0x000000200800780c */ /* 0x040fe20003f44270 */
[--C-:B------:R-:W-:Y:S01]  /*151c0*/  IMAD.MOV.U32 R58, RZ, RZ, R151.reuse ;  /* 0x000000ffff3a7224 */ /* 0x100fe200078e0097 */
[----:B---3--:R-:W-:Y:S01]  /*151d0*/  FSEL R53, R53, -INF , P4 ;  /* 0xff80000035357808 */ /* 0x008fe20002000000 */
[--C-:B------:R-:W-:Y:S01]  /*151e0*/  IMAD.MOV.U32 R52, RZ, RZ, R151.reuse ;  /* 0x000000ffff347224 */ /* 0x100fe200078e0097 */
[----:B------:R-:W-:Y:S01]  /*151f0*/  FMNMX.FTZ R10, R63, R10, !PT ;  /* 0x0000000a3f0a7209 */ /* 0x000fe20007810000 */
[----:B------:R-:W2:Y:S01]  /*15200*/  MUFU.TANH R41, R41 ;  /* 0x0000002900297308 */ /* 0x000ea20000002400 */
[----:B----4-:R-:W-:Y:S01]  /*15210*/  FSEL R11, R11, -INF , P3 ;  /* 0xff8000000b0b7808 */ /* 0x010fe20001800000 */
[----:B------:R-:W-:Y:S01]  /*15220*/  IMAD.MOV.U32 R50, RZ, RZ, R151 ;  /* 0x000000ffff327224 */ /* 0x000fe200078e0097 */
[----:B------:R-:W-:-:S02]  /*15230*/  ISETP.GT.AND P3, PT, R8, 0x21, PT ;  /* 0x000000210800780c */ /* 0x000fc40003f64270 */
[----:B------:R-:W-:Y:S02]  /*15240*/  FMNMX.FTZ R10, R53, R10, !PT ;  /* 0x0000000a350a7209 */ /* 0x000fe40007810000 */
[----:B------:R-:W-:Y:S01]  /*15250*/  FSEL R13, R13, -INF , P6 ;  /* 0xff8000000d0d7808 */ /* 0x000fe20003000000 */
[----:B0-----:R0:W3:Y:S01]  /*15260*/  MUFU.TANH R15, R54 ;  /* 0x00000036000f7308 */ /* 0x0010e20000002400 */
[----:B-1----:R-:W-:Y:S01]  /*15270*/  FSEL R65, R40, -INF , P2 ;  /* 0xff80000028417808 */ /* 0x002fe20001000000 */
[--C-:B------:R-:W-:Y:S01]  /*15280*/  IMAD.MOV.U32 R40, RZ, RZ, R151.reuse ;  /* 0x000000ffff287224 */ /* 0x100fe200078e0097 */
[C---:B------:R-:W-:Y:S02]  /*15290*/  ISETP.GT.AND P6, PT, R8.reuse, 0x28, PT ;  /* 0x000000280800780c */ /* 0x040fe40003fc4270 */
[----:B------:R-:W-:Y:S02]  /*152a0*/  FMNMX.FTZ R10, R65, R10, !PT ;  /* 0x0000000a410a7209 */ /* 0x000fe40007810000 */
[----:B------:R-:W-:Y:S01]  /*152b0*/  FSEL R21, R21, -INF , P4 ;  /* 0xff80000015157808 */ /* 0x000fe20002000000 */
[----:B------:R-:W1:Y:S01]  /*152c0*/  MUFU.TANH R44, R44 ;  /* 0x0000002c002c7308 */ /* 0x000e620000002400 */
[----:B--2---:R-:W-:Y:S01]  /*152d0*/  FSEL R67, R41, -INF , P3 ;  /* 0xff80000029437808 */ /* 0x004fe20001800000 */
[----:B0-----:R-:W-:Y:S01]  /*152e0*/  IMAD.MOV.U32 R54, RZ, RZ, R151 ;  /* 0x000000ffff367224 */ /* 0x001fe200078e0097 */
[----:B------:R-:W-:-:S02]  /*152f0*/  ISETP.GT.AND P4, PT, R8, 0x30, PT ;  /* 0x000000300800780c */ /* 0x000fc40003f84270 */
[----:B------:R-:W-:Y:S01]  /*15300*/  FMNMX.FTZ R10, R67, R10, !PT ;  /* 0x0000000a430a7209 */ /* 0x000fe20007810000 */
[----:B------:R-:W-:Y:S02]  /*15310*/  WARPGROUP.DEPBAR.LE gsb0, 0x0 ;  /* 0x00008000000079c5 */ /* 0x000fe40000010000 */
[----:B------:R-:W-:Y:S01]  /*15320*/  WARPGROUP.ARRIVE ;  /* 0x00000000000079c5 */ /* 0x000fe20000000000 */
[----:B------:R-:W-:Y:S01]  /*15330*/  FMUL.FTZ R32, R32, UR8 ;  /* 0x0000000820207c20 */ /* 0x000fe20008410000 */
[----:B------:R-:W0:Y:S01]  /*15340*/  MUFU.TANH R45, R45 ;  /* 0x0000002d002d7308 */ /* 0x000e220000002400 */
[----:B------:R-:W-:Y:S01]  /*15350*/  FMUL.FTZ R33, R33, UR8 ;  /* 0x0000000821217c20 */ /* 0x000fe20008410000 */
[----:B------:R-:W-:Y:S01]  /*15360*/  FMUL.FTZ R36, R36, UR8 ;  /* 0x0000000824247c20 */ /* 0x000fe20008410000 */
[----:B------:R-:W-:Y:S01]  /*15370*/  FMUL.FTZ R37, R37, UR8 ;  /* 0x0000000825257c20 */ /* 0x000fe20008410000 */
[----:B------:R-:W-:Y:S01]  /*15380*/  HGMMA.64x16x16.F32 R24, gdesc[UR4], R24, gsb0 ;  /* 0x00200000041879f0 */ /* 0x000fe20008000818 */
[----:B---3--:R-:W-:Y:S01]  /*15390*/  FSEL R15, R15, -INF , P5 ;  /* 0xff8000000f0f7808 */ /* 0x008fe20002800000 */
[----:B------:R-:W-:Y:S01]  /*153a0*/  FMUL.FTZ R34, R34, UR8 ;  /* 0x0000000822227c20 */ /* 0x000fe20008410000 */
[----:B------:R-:W-:Y:S01]  /*153b0*/  ISETP.GT.AND P5, PT, R8, 0x29, PT ;  /* 0x000000290800780c */ /* 0x000fe20003fa4270 */
[----:B------:R-:W-:Y:S01]  /*153c0*/  MUFU.TANH R43, R43 ;  /* 0x0000002b002b7308 */ /* 0x000fe20000002400 */
[----:B-1----:R-:W-:Y:S01]  /*153d0*/  FSEL R69, R44, -INF , P6 ;  /* 0xff8000002c457808 */ /* 0x002fe20003000000 */
[----:B------:R-:W-:Y:S01]  /*153e0*/  FMUL.FTZ R35, R35, UR8 ;  /* 0x0000000823237c20 */ /* 0x000fe20008410000 */
[----:B------:R-:W-:Y:S01]  /*153f0*/  FMUL.FTZ R38, R38, UR8 ;  /* 0x0000000826267c20 */ /* 0x000fe20008410000 */
[----:B------:R-:W-:Y:S01]  /*15400*/  FMUL.FTZ R39, R39, UR8 ;  /* 0x0000000827277c20 */ /* 0x000fe20008410000 */
[----:B------:R-:W-:Y:S01]  /*15410*/  FMNMX.FTZ R10, R69, R10, !PT ;  /* 0x0000000a450a7209 */ /* 0x000fe20007810000 */
[----:B------:R-:W-:Y:S01]  /*15420*/  ULDC UR4, c[0x0][0x988] ;  /* 0x0002620000047ab9 */ /* 0x000fe20000000800 */
[----:B------:R-:W-:Y:S01]  /*15430*/  IMAD.MOV.U32 R44, RZ, RZ, R151 ;  /* 0x000000ffff2c7224 */ /* 0x000fe200078e0097 */
[----:B------:R-:W1:Y:S01]  /*15440*/  MUFU.TANH R32, R32 ;  /* 0x0000002000207308 */ /* 0x000e620000002400 */
[----:B0-----:R-:W-:-:S04]  /*15450*/  FSEL R45, R45, -INF , P5 ;  /* 0xff8000002d2d7808 */ /* 0x001fc80002800000 */
[----:B------:R-:W-:-:S03]  /*15460*/  FMNMX.FTZ R10, R45, R10, !PT ;  /* 0x0000000a2d0a7209 */ /* 0x000fc60007810000 */
[----:B------:R-:W0:Y:S08]  /*15470*/  MUFU.TANH R42, R42 ;  /* 0x0000002a002a7308 */ /* 0x000e300000002400 */
[----:B------:R0:W-:Y:S01]  /*15480*/  MUFU.TANH R2, R33 ;  /* 0x0000002100027308 */ /* 0x0001e20000002400 */
[----:B-1----:R-:W-:-:S04]  /*15490*/  FSEL R71, R32, -INF , P4 ;  /* 0xff80000020477808 */ /* 0x002fc80002000000 */
[----:B------:R-:W-:-:S03]  /*154a0*/  FMNMX.FTZ R10, R71, R10, !PT ;  /* 0x0000000a470a7209 */ /* 0x000fc60007810000 */
[----:B------:R-:W1:Y:S01]  /*154b0*/  MUFU.TANH R46, R46 ;  /* 0x0000002e002e7308 */ /* 0x000e620000002400 */
[----:B0-----:R-:W-:Y:S01]  /*154c0*/  FSEL R33, R42, -INF , P2 ;  /* 0xff8000002a217808 */ /* 0x001fe20001000000 */
[----:B------:R-:W-:Y:S01]  /*154d0*/  IMAD.MOV.U32 R42, RZ, RZ, R151 ;  /* 0x000000ffff2a7224 */ /* 0x000fe200078e0097 */
[----:B------:R-:W-:-:S05]  /*154e0*/  ISETP.GT.AND P2, PT, R8, 0x38, PT ;  /* 0x000000380800780c */ /* 0x000fca0003f44270 */
[----:B------:R-:W-:Y:S08]  /*154f0*/  MUFU.TANH R47, R47 ;  /* 0x0000002f002f7308 */ /* 0x000ff00000002400 */
[----:B------:R-:W-:Y:S01]  /*15500*/  MUFU.TANH R36, R36 ;  /* 0x0000002400247308 */ /* 0x000fe20000002400 */
[----:B------:R-:W-:Y:S02]  /*15510*/  WARPGROUP.DEPBAR.LE gsb0, 0x0 ;  /* 0x00008000000079c5 */ /* 0x000fe40000010000 */
[----:B------:R-:W-:Y:S01]  /*15520*/  FMUL.FTZ R24, R24, UR8 ;  /* 0x0000000818187c20 */ /* 0x000fe20008410000 */
[----:B------:R-:W-:Y:S01]  /*15530*/  FMUL.FTZ R5, R25, UR8 ;  /* 0x0000000819057c20 */ /* 0x000fe20008410000 */
[----:B------:R-:W-:Y:S01]  /*15540*/  FMUL.FTZ R28, R28, UR8 ;  /* 0x000000081c1c7c20 */ /* 0x000fe20008410000 */
[----:B-1----:R-:W-:Y:S01]  /*15550*/  FSEL R25, R46, -INF , P6 ;  /* 0xff8000002e197808 */ /* 0x002fe20003000000 */
[----:B------:R-:W-:Y:S01]  /*15560*/  FMUL.FTZ R26, R26, UR8 ;  /* 0x000000081a1a7c20 */ /* 0x000fe20008410000 */
[----:B------:R-:W0:Y:S01]  /*15570*/  MUFU.TANH R37, R37 ;  /* 0x0000002500257308 */ /* 0x000e220000002400 */
[----:B------:R-:W-:Y:S01]  /*15580*/  ISETP.GT.AND P6, PT, R8, 0x39, PT ;  /* 0x000000390800780c */ /* 0x000fe20003fc4270 */
[----:B------:R-:W-:Y:S01]  /*15590*/  FMUL.FTZ R27, R27, UR8 ;  /* 0x000000081b1b7c20 */ /* 0x000fe20008410000 */
[----:B------:R-:W-:Y:S01]  /*155a0*/  FMUL.FTZ R30, R30, UR8 ;  /* 0x000000081e1e7c20 */ /* 0x000fe20008410000 */
[----:B------:R-:W-:Y:S01]  /*155b0*/  FMUL.FTZ R31, R31, UR8 ;  /* 0x000000081f1f7c20 */ /* 0x000fe20008410000 */
[----:B------:R1:W-:Y:S01]  /*155c0*/  @!P1 SYNCS.ARRIVE.TRANS64.RED.A1T0 RZ, [R0+URZ], RZ ;  /* 0x000000ff00ff99a7 */ /* 0x0003e2000810043f */
[----:B------:R-:W-:-:S02]  /*155d0*/  IMAD.MOV.U32 R46, RZ, RZ, R151 ;  /* 0x000000ffff2e7224 */ /* 0x000fc400078e0097 */
[----:B------:R-:W2:Y:S08]  /*155e0*/  MUFU.TANH R34, R34 ;  /* 0x0000002200227308 */ /* 0x000eb00000002400 */
[----:B------:R3:W-:Y:S01]  /*155f0*/  MUFU.TANH R4, R35 ;  /* 0x0000002300047308 */ /* 0x0007e20000002400 */
[----:B0-----:R-:W-:-:S07]  /*15600*/  FSEL R75, R37, -INF , P6 ;  /* 0xff800000254b7808 */ /* 0x001fce0003000000 */
[----:B------:R-:W0:Y:S01]  /*15610*/  MUFU.TANH R24, R24 ;  /* 0x0000001800187308 */ /* 0x000e220000002400 */
[----:B---3--:R-:W-:Y:S02]  /*15620*/  FSEL R35, R43, -INF , P3 ;  /* 0xff8000002b237808 */ /* 0x008fe40001800000 */
[----:B------:R-:W-:Y:S02]  /*15630*/  ISETP.GT.AND P3, PT, R8, 0x31, PT ;  /* 0x000000310800780c */ /* 0x000fe40003f64270 */
[----:B--2---:R-:W-:Y:S02]  /*15640*/  FSEL R37, R34, -INF , P4 ;  /* 0xff80000022257808 */ /* 0x004fe40002000000 */
[----:B------:R-:W-:Y:S01]  /*15650*/  FSEL R73, R2, -INF , P3 ;  /* 0xff80000002497808 */ /* 0x000fe20001800000 */
[----:B------:R-:W2:Y:S01]  /*15660*/  MUFU.TANH R5, R5 ;  /* 0x0000000500057308 */ /* 0x000ea20000002400 */
[----:B------:R-:W-:Y:S01]  /*15670*/  FMUL.FTZ R2, R29, UR8 ;  /* 0x000000081d027c20 */ /* 0x000fe20008410000 */
[----:B------:R-:W-:-:S02]  /*15680*/  FSEL R29, R47, -INF , P5 ;  /* 0xff8000002f1d7808 */ /* 0x000fc40002800000 */
[----:B------:R-:W-:Y:S01]  /*15690*/  FSEL R47, R36, -INF , P2 ;  /* 0xff800000242f7808 */ /* 0x000fe20001000000 */
[----:B------:R-:W-:Y:S01]  /*156a0*/  IMAD.MOV.U32 R36, RZ, RZ, R151 ;  /* 0x000000ffff247224 */ /* 0x000fe200078e0097 */
[----:B------:R-:W-:Y:S02]  /*156b0*/  FMNMX.FTZ R10, R73, R10, !PT ;  /* 0x0000000a490a7209 */ /* 0x000fe40007810000 */
[----:B------:R-:W3:Y:S01]  /*156c0*/  MUFU.TANH R38, R38 ;  /* 0x0000002600267308 */ /* 0x000ee20000002400 */
[C---:B------:R-:W-:Y:S02]  /*156d0*/  ISETP.GT.AND P5, PT, R8.reuse, 0x40, PT ;  /* 0x000000400800780c */ /* 0x040fe40003fa4270 */
[----:B------:R-:W-:Y:S02]  /*156e0*/  FMNMX.FTZ R10, R47, R10, !PT ;  /* 0x0000000a2f0a7209 */ /* 0x000fe40007810000 */
[----:B------:R-:W-:Y:S02]  /*156f0*/  ISETP.GT.AND P4, PT, R8, 0x41, PT ;  /* 0x000000410800780c */ /* 0x000fe40003f84270 */
[----:B0-----:R-:W-:Y:S01]  /*15700*/  FSEL R77, R24, -INF , P5 ;  /* 0xff800000184d7808 */ /* 0x001fe20002800000 */
[----:B------:R-:W0:Y:S01]  /*15710*/  MUFU.TANH R28, R28 ;  /* 0x0000001c001c7308 */ /* 0x000e220000002400 */
[----:B------:R-:W-:-:S02]  /*15720*/  FMNMX.FTZ R10, R75, R10, !PT ;  /* 0x0000000a4b0a7209 */ /* 0x000fc40007810000 */
[----:B------:R-:W-:Y:S02]  /*15730*/  FSEL R41, R4, -INF , P3 ;  /* 0xff80000004297808 */ /* 0x000fe40001800000 */
[----:B------:R-:W-:Y:S02]  /*15740*/  ISETP.GT.AND P3, PT, R8, 0x48, PT ;  /* 0x000000480800780c */ /* 0x000fe40003f64270 */
[----:B--2---:R-:W-:Y:S01]  /*15750*/  FSEL R79, R5, -INF , P4 ;  /* 0xff800000054f7808 */ /* 0x004fe20002000000 */
[----:B------:R-:W2:Y:S01]  /*15760*/  MUFU.TANH R2, R2 ;  /* 0x0000000200027308 */ /* 0x000ea20000002400 */
[----:B------:R-:W-:Y:S02]  /*15770*/  FMNMX.FTZ R10, R77, R10, !PT ;  /* 0x0000000a4d0a7209 */ /* 0x000fe40007810000 */
[----:B---3--:R-:W-:Y:S01]  /*15780*/  FSEL R43, R38, -INF , P2 ;  /* 0xff800000262b7808 */ /* 0x008fe20001000000 */
[----:B------:R-:W-:Y:S01]  /*15790*/  IMAD.MOV.U32 R38, RZ, RZ, R151 ;  /* 0x000000ffff267224 */ /* 0x000fe200078e0097 */
[----:B------:R-:W-:-:S02]  /*157a0*/  ISETP.GT.AND P2, PT, R8, 0x49, PT ;  /* 0x000000490800780c */ /* 0x000fc40003f44270 */
[----:B------:R-:W-:Y:S01]  /*157b0*/  FMNMX.FTZ R10, R79, R10, !PT ;  /* 0x0000000a4f0a7209 */ /* 0x000fe20007810000 */
[----:B------:R-:W3:Y:S01]  /*157c0*/  MUFU.TANH R39, R39 ;  /* 0x0000002700277308 */ /* 0x000ee20000002400 */
[----:B0-----:R-:W-:-:S04]  /*157d0*/  FSEL R81, R28, -INF , P3 ;  /* 0xff8000001c517808 */ /* 0x001fc80001800000 */
[----:B------:R-:W-:-:S03]  /*157e0*/  FMNMX.FTZ R10, R81, R10, !PT ;  /* 0x0000000a510a7209 */ /* 0x000fc60007810000 */
[----:B------:R-:W-:Y:S01]  /*157f0*/  MUFU.TANH R26, R26 ;  /* 0x0000001a001a7308 */ /* 0x000fe20000002400 */
[----:B--2---:R-:W-:Y:S01]  /*15800*/  FSEL R83, R2, -INF , P2 ;  /* 0xff80000002537808 */ /* 0x004fe20001000000 */
[----:B------:R-:W-:-:S03]  /*15810*/  IMAD.U32 R2, RZ, RZ, UR4 ;  /* 0x00000004ff027e24 */ /* 0x000fc6000f8e00ff */
[----:B------:R-:W-:-:S03]  /*15820*/  FMNMX.FTZ R10, R83, R10, !PT ;  /* 0x0000000a530a7209 */ /* 0x000fc60007810000 */
[----:B------:R-:W0:Y:S01]  /*15830*/  MUFU.TANH R27, R27 ;  /* 0x0000001b001b7308 */ /* 0x000e220000002400 */
[----:B---3--:R-:W-:Y:S01]  /*15840*/  FSEL R39, R39, -INF , P6 ;  /* 0xff80000027277808 */ /* 0x008fe20003000000 */
[----:B------:R-:W2:Y:S06]  /*15850*/  SHFL.BFLY PT, R5, R10, 0x2, 0x1f ;  /* 0x0c401f000a057f89 */ /* 0x000eac00000e0000 */
[----:B------:R-:W-:Y:S08]  /*15860*/  MUFU.TANH R30, R30 ;  /* 0x0000001e001e7308 */ /* 0x000ff00000002400 */
[----:B------:R-:W3:Y:S01]  /*15870*/  MUFU.TANH R31, R31 ;  /* 0x0000001f001f7308 */ /* 0x000ee20000002400 */
[----:B0-----:R-:W-:-:S02]  /*15880*/  FSEL R27, R27, -INF , P4 ;  /* 0xff8000001b1b7808 */ /* 0x001fc40002000000 */
[----:B--2---:R-:W-:-:S05]  /*15890*/  FMNMX.FTZ R4, R10, R5, !PT ;  /* 0x000000050a047209 */ /* 0x004fca0007810000 */
[----:B------:R-:W0:Y:S01]  /*158a0*/  SHFL.BFLY PT, R5, R4, 0x1, 0x1f ;  /* 0x0c201f0004057f89 */ /* 0x000e2200000e0000 */
[----:B---3--:R-:W-:Y:S02]  /*158b0*/  FSEL R31, R31, -INF , P2 ;  /* 0xff8000001f1f7808 */ /* 0x008fe40001000000 */
[----:B0-----:R-:W-:Y:S02]  /*158c0*/  FMNMX.FTZ R5, R4, R5, !PT ;  /* 0x0000000504057209 */ /* 0x001fe40007810000 */
        /* <DEDUP_REMOVED lines=11> */
[----:B------:R-:W-:Y:S01]  /*15980*/  FSEL R51, R26, -INF , P5 ;  /* 0xff8000001a337808 */ /* 0x000fe20002800000 */
[--C-:B------:R-:W-:Y:S01]  /*15990*/  FFMA.FTZ R10, R49, R2, -R8.reuse ;  /* 0x00000002310a7223 */ /* 0x100fe20000010808 */
[----:B------:R-:W-:Y:S01]  /*159a0*/  FMNMX.FTZ R4, R15, R4, !PT ;  /* 0x000000040f047209 */ /* 0x000fe20007810000 */
[----:B------:R0:W-:Y:S01]  /*159b0*/  MUFU.EX2 R210, R55 ;  /* 0x0000003700d27308 */ /* 0x0001e20000000800 */
[-CC-:B------:R-:W-:Y:S01]  /*159c0*/  FFMA.FTZ R57, R57, R2.reuse, -R8.reuse ;  /* 0x0000000239397223 */ /* 0x180fe20000010808 */
[--C-:B------:R-:W-:Y:S01]  /*159d0*/  FFMA.FTZ R61, R61, R2, -R8.reuse ;  /* 0x000000023d3d7223 */ /* 0x100fe20000010808 */
[----:B------:R-:W-:Y:S01]  /*159e0*/  FMNMX.FTZ R4, R21, R4, !PT ;  /* 0x0000000415047209 */ /* 0x000fe20007810000 */
[-CC-:B------:R-:W-:Y:S01]  /*159f0*/  FFMA.FTZ R59, R59, R2.reuse, -R8.reuse ;  /* 0x000000023b3b7223 */ /* 0x180fe20000010808 */
[-CC-:B------:R-:W-:Y:S01]  /*15a00*/  FFMA.FTZ R63, R63, R2.reuse, -R8.reuse ;  /* 0x000000023f3f7223 */ /* 0x180fe20000010808 */
[--C-:B------:R-:W-:Y:S01]  /*15a10*/  FFMA.FTZ R53, R53, R2, -R8.reuse ;  /* 0x0000000235357223 */ /* 0x100fe20000010808 */
[----:B------:R-:W-:Y:S01]  /*15a20*/  FMNMX.FTZ R4, R33, R4, !PT ;  /* 0x0000000421047209 */ /* 0x000fe20007810000 */
[----:B------:R-:W-:Y:S01]  /*15a30*/  MUFU.EX2 R208, R208 ;  /* 0x000000d000d07308 */ /* 0x000fe20000000800 */
[----:B0-----:R-:W-:Y:S01]  /*15a40*/  FSEL R55, R30, -INF , P3 ;  /* 0xff8000001e377808 */ /* 0x001fe20001800000 */
[--C-:B------:R-:W-:Y:S01]  /*15a50*/  FFMA.FTZ R65, R65, R2, -R8.reuse ;  /* 0x0000000241417223 */ /* 0x100fe20000010808 */
[----:B------:R-:W-:Y:S01]  /*15a60*/  FMNMX.FTZ R4, R35, R4, !PT ;  /* 0x0000000423047209 */ /* 0x000fe20007810000 */
[-CC-:B------:R-:W-:Y:S01]  /*15a70*/  FFMA.FTZ R67, R67, R2.reuse, -R8.reuse ;  /* 0x0000000243437223 */ /* 0x180fe20000010808 */
[-CC-:B------:R-:W-:Y:S01]  /*15a80*/  FFMA.FTZ R69, R69, R2.reuse, -R8.reuse ;  /* 0x0000000245457223 */ /* 0x180fe20000010808 */
[--C-:B------:R-:W-:Y:S01]  /*15a90*/  FFMA.FTZ R45, R45, R2, -R8.reuse ;  /* 0x000000022d2d7223 */ /* 0x100fe20000010808 */
[----:B------:R-:W-:Y:S01]  /*15aa0*/  FMNMX.FTZ R4, R25, R4, !PT ;  /* 0x0000000419047209 */ /* 0x000fe20007810000 */
[----:B------:R-:W-:Y:S01]  /*15ab0*/  MUFU.EX2 R57, R57 ;  /* 0x0000003900397308 */ /* 0x000fe20000000800 */
        /* <DEDUP_REMOVED lines=11> */
[----:B------:R-:W-:Y:S01]  /*15b70*/  FFMA.FTZ R8, R83, R2, -R8 ;  /* 0x0000000253087223 */ /* 0x000fe20000010808 */
[----:B------:R-:W-:-:S02]  /*15b80*/  MOV R83, R151 ;  /* 0x0000009700537202 */ /* 0x000fc40000000f00 */
[----:B------:R-:W-:Y:S01]  /*15b90*/  FMNMX.FTZ R4, R43, R4, !PT ;  /* 0x000000042b047209 */ /* 0x000fe20007810000 */
[----:B------:R-:W-:Y:S03]  /*15ba0*/  MUFU.EX2 R59, R59 ;  /* 0x0000003b003b7308 */ /* 0x000fe60000000800 */
[----:B------:R-:W-:-:S04]  /*15bb0*/  FMNMX.FTZ R4, R39, R4, !PT ;  /* 0x0000000427047209 */ /* 0x000fc80007810000 */
[----:B------:R-:W-:Y:S01]  /*15bc0*/  FMNMX.FTZ R4, R51, R4, !PT ;  /* 0x0000000433047209 */ /* 0x000fe20007810000 */
[----:B------:R-:W0:Y:S03]  /*15bd0*/  MUFU.EX2 R10, R10 ;  /* 0x0000000a000a7308 */ /* 0x000e260000000800 */
[----:B------:R-:W-:-:S04]  /*15be0*/  FMNMX.FTZ R4, R27, R4, !PT ;  /* 0x000000041b047209 */ /* 0x000fc80007810000 */
[----:B------:R-:W-:Y:S01]  /*15bf0*/  FMNMX.FTZ R4, R55, R4, !PT ;  /* 0x0000000437047209 */ /* 0x000fe20007810000 */
[----:B------:R-:W-:Y:S03]  /*15c00*/  MUFU.EX2 R63, R63 ;  /* 0x0000003f003f7308 */ /* 0x000fe60000000800 */
[----:B------:R-:W-:-:S05]  /*15c10*/  FMNMX.FTZ R4, R31, R4, !PT ;  /* 0x000000041f047209 */ /* 0x000fca0007810000 */
[----:B------:R-:W2:Y:S01]  /*15c20*/  SHFL.BFLY PT, R49, R4, 0x2, 0x1f ;  /* 0x0c401f0004317f89 */ /* 0x000ea200000e0000 */
[----:B------:R3:W-:Y:S01]  /*15c30*/  MUFU.EX2 R206, R53 ;  /* 0x0000003500ce7308 */ /* 0x0007e20000000800 */
[----:B0-----:R-:W-:-:S07]  /*15c40*/  F2FP.F16.F32.PACK_AB R204, R10, R59 ;  /* 0x0000003b0acc723e */ /* 0x001fce00000000ff */
[----:B------:R-:W-:Y:S01]  /*15c50*/  MUFU.EX2 R65, R65 ;  /* 0x0000004100417308 */ /* 0x000fe20000000800 */
[----:B---3--:R-:W-:-:S07]  /*15c60*/  MOV R53, R151 ;  /* 0x0000009700357202 */ /* 0x008fce0000000f00 */
[----:B------:R0:W-:Y:S01]  /*15c70*/  MUFU.EX2 R200, R67 ;  /* 0x0000004300c87308 */ /* 0x0001e20000000800 */
[----:B--2---:R-:W-:-:S07]  /*15c80*/  FMNMX.FTZ R49, R4, R49, !PT ;  /* 0x0000003104317209 */ /* 0x004fce0007810000 */
[----:B------:R-:W-:Y:S01]  /*15c90*/  MUFU.EX2 R69, R69 ;  /* 0x0000004500457308 */ /* 0x000fe20000000800 */
[-C--:B0-----:R-:W-:Y:S01]  /*15ca0*/  MOV R67, R151.reuse ;  /* 0x0000009700437202 */ /* 0x081fe20000000f00 */
[----:B------:R-:W0:Y:S06]  /*15cb0*/  SHFL.BFLY PT, R4, R49, 0x1, 0x1f ;  /* 0x0c201f0031047f89 */ /* 0x000e2c00000e0000 */
[----:B------:R2:W-:Y:S08]  /*15cc0*/  MUFU.EX2 R202, R45 ;  /* 0x0000002d00ca7308 */ /* 0x0005f00000000800 */
[----:B------:R-:W-:Y:S01]  /*15cd0*/  MUFU.EX2 R71, R71 ;  /* 0x0000004700477308 */ /* 0x000fe20000000800 */
[----:B--2---:R-:W-:-:S07]  /*15ce0*/  MOV R45, R151 ;  /* 0x00000097002d7202 */ /* 0x004fce0000000f00 */
[----:B------:R2:W-:Y:S01]  /*15cf0*/  MUFU.EX2 R196, R73 ;  /* 0x0000004900c47308 */ /* 0x0005e20000000800 */
[----:B0-----:R-:W-:Y:S02]  /*15d00*/  FMNMX.FTZ R4, R49, R4, !PT ;  /* 0x0000000431047209 */ /* 0x001fe40007810000 */
[-C--:B------:R-:W-:Y:S02]  /*15d10*/  MOV R49, R151.reuse ;  /* 0x0000009700317202 */ /* 0x080fe40000000f00 */
[C---:B------:R-:W-:Y:S01]  /*15d20*/  FSETP.NEU.FTZ.AND P2, PT, R4.reuse, -INF , PT ;  /* 0xff8000000400780b */ /* 0x040fe20003f5d000 */
[----:B------:R-:W-:Y:S02]  /*15d30*/  FMUL.FTZ R12, R4, R2 ;  /* 0x00000002040c7220 */ /* 0x000fe40000410000 */
[----:B------:R-:W-:Y:S01]  /*15d40*/  MUFU.EX2 R47, R47 ;  /* 0x0000002f002f7308 */ /* 0x000fe20000000800 */
[----:B--2---:R-:W-:Y:S02]  /*15d50*/  MOV R73, R151 ;  /* 0x0000009700497202 */ /* 0x004fe40000000f00 */
[----:B------:R-:W-:-:S02]  /*15d60*/  FSEL R12, R12, RZ, P2 ;  /* 0x000000ff0c0c7208 */ /* 0x000fc40001000000 */
[----:B------:R-:W-:Y:S01]  /*15d70*/  ISETP.GE.AND P2, PT, R148, 0x51, PT ;  /* 0x000000519400780c */ /* 0x000fe20003f46270 */
[----:B------:R-:W-:Y:S02]  /*15d80*/  IMAD.MOV.U32 R148, RZ, RZ, R151 ;  /* 0x000000ffff947224 */ /* 0x000fe400078e0097 */
[----:B------:R0:W-:Y:S01]  /*15d90*/  MUFU.EX2 R198, R75 ;  /* 0x0000004b00c67308 */ /* 0x0001e20000000800 */
[-CC-:B------:R-:W-:Y:S01]  /*15da0*/  FFMA.FTZ R3, R3, R2.reuse, -R12.reuse ;  /* 0x0000000203037223 */ /* 0x180fe2000001080c */
[-CC-:B------:R-:W-:Y:S01]  /*15db0*/  FFMA.FTZ R6, R6, R2.reuse, -R12.reuse ;  /* 0x0000000206067223 */ /* 0x180fe2000001080c */
        /* <DEDUP_REMOVED lines=19> */
[----:B------:R-:W-:Y:S01]  /*15ef0*/  FFMA.FTZ R31, R31, R2, -R12 ;  /* 0x000000021f1f7223 */ /* 0x000fe2000001080c */
[----:B0-----:R-:W-:Y:S01]  /*15f00*/  MOV R75, R151 ;  /* 0x00000097004b7202 */ /* 0x001fe20000000f00 */
[----:B------:R0:W-:Y:S08]  /*15f10*/  MUFU.EX2 R14, R9 ;  /* 0x00000009000e7308 */ /* 0x0001f00000000800 */
[----:B------:R-:W3:Y:S01]  /*15f20*/  MUFU.EX2 R7, R7 ;  /* 0x0000000700077308 */ /* 0x000ee20000000800 */
[----:B0-----:R-:W-:Y:S01]  /*15f30*/  FADD.FTZ R9, R208, R57 ;  /* 0x00000039d0097221 */ /* 0x001fe20000010000 */
[----:B--2---:R-:W-:-:S02]  /*15f40*/  F2FP.F16.F32.PACK_AB R209, R6, R3 ;  /* 0x0000000306d1723e */ /* 0x004fc400000000ff */
[----:B------:R-:W-:Y:S01]  /*15f50*/  F2FP.F16.F32.PACK_AB R208, R57, R208 ;  /* 0x000000d039d0723e */ /* 0x000fe200000000ff */
[----:B------:R-:W-:Y:S01]  /*15f60*/  FADD.FTZ R30, R210, R9 ;  /* 0x00000009d21e7221 */ /* 0x000fe20000010000 */
[C---:B------:R-:W-:Y:S02]  /*15f70*/  F2FP.F16.F32.PACK_AB R210, R61.reuse, R210 ;  /* 0x000000d23dd2723e */ /* 0x040fe400000000ff */
[----:B------:R-:W0:Y:S01]  /*15f80*/  MUFU.EX2 R11, R11 ;  /* 0x0000000b000b7308 */ /* 0x000e220000000800 */
[----:B------:R-:W-:Y:S01]  /*15f90*/  FADD.FTZ R30, R61, R30 ;  /* 0x0000001e3d1e7221 */ /* 0x000fe20000010000 */
[-C--:B------:R-:W-:Y:S02]  /*15fa0*/  MOV R61, R151.reuse ;  /* 0x00000097003d7202 */ /* 0x080fe40000000f00 */
[-C--:B------:R-:W-:Y:S01]  /*15fb0*/  MOV R57, R151.reuse ;  /* 0x0000009700397202 */ /* 0x080fe20000000f00 */
[----:B------:R-:W-:Y:S01]  /*15fc0*/  FADD.FTZ R9, R59, R30 ;  /* 0x0000001e3b097221 */ /* 0x000fe20000010000 */
[----:B------:R-:W-:Y:S01]  /*15fd0*/  FADD.FTZ R30, R3, R6 ;  /* 0x00000006031e7221 */ /* 0x000fe20000010000 */
[----:B------:R-:W-:Y:S01]  /*15fe0*/  MOV R59, R151 ;  /* 0x00000097003b7202 */ /* 0x000fe20000000f00 */
[----:B------:R2:W4:Y:S01]  /*15ff0*/  MUFU.EX2 R20, R13 ;  /* 0x0000000d00147308 */ /* 0x0005220000000800 */
[----:B------:R-:W-:Y:S01]  /*16000*/  FADD.FTZ R32, R10, R9 ;  /* 0x000000090a207221 */ /* 0x000fe20000010000 */
[----:B---3--:R-:W-:Y:S01]  /*16010*/  FADD.FTZ R9, R7, R30 ;  /* 0x0000001e07097221 */ /* 0x008fe20000010000 */
[----:B------:R-:W-:-:S05]  /*16020*/  F2FP.F16.F32.PACK_AB R211, R14, R7 ;  /* 0x000000070ed3723e */ /* 0x000fca00000000ff */
[----:B------:R-:W3:Y:S01]  /*16030*/  MUFU.EX2 R207, R15 ;  /* 0x0000000f00cf7308 */ /* 0x000ee20000000800 */
[----:B--2---:R-:W-:Y:S01]  /*16040*/  FADD.FTZ R13, R63, R32 ;  /* 0x000000203f0d7221 */ /* 0x004fe20000010000 */
[----:B------:R-:W-:-:S03]  /*16050*/  FADD.FTZ R32, R14, R9 ;  /* 0x000000090e207221 */ /* 0x000fc60000010000 */
[C---:B------:R-:W-:Y:S01]  /*16060*/  FADD.FTZ R34, R206.reuse, R13 ;  /* 0x0000000dce227221 */ /* 0x040fe20000010000 */
[----:B0-----:R-:W-:Y:S01]  /*16070*/  FADD.FTZ R9, R11, R32 ;  /* 0x000000200b097221 */ /* 0x001fe20000010000 */
[----:B------:R-:W-:Y:S01]  /*16080*/  F2FP.F16.F32.PACK_AB R206, R206, R63 ;  /* 0x0000003fcece723e */ /* 0x000fe200000000ff */
[----:B------:R-:W0:Y:S01]  /*16090*/  MUFU.EX2 R24, R21 ;  /* 0x0000001500187308 */ /* 0x000e220000000800 */
[----:B------:R-:W-:Y:S01]  /*160a0*/  FADD.FTZ R13, R65, R34 ;  /* 0x00000022410d7221 */ /* 0x000fe20000010000 */
[C---:B----4-:R-:W-:Y:S01]  /*160b0*/  FADD.FTZ R32, R20.reuse, R9 ;  /* 0x0000000914207221 */ /* 0x050fe20000010000 */
[----:B------:R-:W-:Y:S02]  /*160c0*/  F2FP.F16.F32.PACK_AB R205, R20, R11 ;  /* 0x0000000b14cd723e */ /* 0x000fe400000000ff */
[C---:B------:R-:W-:Y:S01]  /*160d0*/  FADD.FTZ R34, R200.reuse, R13 ;  /* 0x0000000dc8227221 */ /* 0x040fe20000010000 */
[----:B------:R-:W-:Y:S02]  /*160e0*/  F2FP.F16.F32.PACK_AB R200, R200, R65 ;  /* 0x00000041c8c8723e */ /* 0x000fe400000000ff */
[----:B------:R-:W2:Y:S01]  /*160f0*/  MUFU.EX2 R33, R33 ;  /* 0x0000002100217308 */ /* 0x000ea20000000800 */
[----:B---3--:R-:W-:Y:S01]  /*16100*/  FADD.FTZ R9, R207, R32 ;  /* 0x00000020cf097221 */ /* 0x008fe20000010000 */
[----:B------:R-:W-:Y:S01]  /*16110*/  FADD.FTZ R13, R69, R34 ;  /* 0x00000022450d7221 */ /* 0x000fe20000010000 */
[----:B------:R-:W-:-:S02]  /*16120*/  MOV R65, R151 ;  /* 0x0000009700417202 */ /* 0x000fc40000000f00 */
[----:B------:R-:W-:Y:S01]  /*16130*/  MOV R63, R151 ;  /* 0x00000097003f7202 */ /* 0x000fe20000000f00 */
[C---:B------:R-:W-:Y:S01]  /*16140*/  FADD.FTZ R34, R202.reuse, R13 ;  /* 0x0000000dca227221 */ /* 0x040fe20000010000 */
[----:B------:R-:W-:Y:S01]  /*16150*/  F2FP.F16.F32.PACK_AB R202, R202, R69 ;  /* 0x00000045caca723e */ /* 0x000fe200000000ff */
[----:B------:R3:W4:Y:S01]  /*16160*/  MUFU.EX2 R26, R35 ;  /* 0x00000023001a7308 */ /* 0x0007220000000800 */
[C---:B0-----:R-:W-:Y:S01]  /*16170*/  FADD.FTZ R32, R24.reuse, R9 ;  /* 0x0000000918207221 */ /* 0x041fe20000010000 */
[----:B------:R-:W-:Y:S01]  /*16180*/  FADD.FTZ R13, R71, R34 ;  /* 0x00000022470d7221 */ /* 0x000fe20000010000 */
[----:B------:R-:W-:Y:S01]  /*16190*/  F2FP.F16.F32.PACK_AB R207, R24, R207 ;  /* 0x000000cf18cf723e */ /* 0x000fe200000000ff */
[----:B------:R-:W-:Y:S01]  /*161a0*/  IMAD.MOV.U32 R34, RZ, RZ, R151 ;  /* 0x000000ffff227224 */ /* 0x000fe200078e0097 */
[----:B------:R-:W-:Y:S01]  /*161b0*/  MOV R69, R151 ;  /* 0x0000009700457202 */ /* 0x000fe20000000f00 */
[C---:B------:R-:W-:Y:S01]  /*161c0*/  FADD.FTZ R12, R196.reuse, R13 ;  /* 0x0000000dc40c7221 */ /* 0x040fe20000010000 */
[----:B------:R-:W-:Y:S01]  /*161d0*/  F2FP.F16.F32.PACK_AB R196, R196, R71 ;  /* 0x00000047c4c4723e */ /* 0x000fe200000000ff */
[----:B------:R-:W0:Y:S01]  /*161e0*/  MUFU.EX2 R25, R25 ;  /* 0x0000001900197308 */ /* 0x000e220000000800 */
[----:B--2---:R-:W-:Y:S01]  /*161f0*/  FADD.FTZ R9, R33, R32 ;  /* 0x0000002021097221 */ /* 0x004fe20000010000 */
[----:B------:R-:W-:Y:S01]  /*16200*/  FADD.FTZ R13, R47, R12 ;  /* 0x0000000c2f0d7221 */ /* 0x000fe20000010000 */
[-C--:B------:R-:W-:Y:S01]  /*16210*/  MOV R71, R151.reuse ;  /* 0x0000009700477202 */ /* 0x080fe20000000f00 */
[----:B------:R-:W-:Y:S01]  /*16220*/  IMAD.MOV.U32 R24, RZ, RZ, R151 ;  /* 0x000000ffff187224 */ /* 0x000fe200078e0097 */
[----:B---3--:R-:W-:Y:S01]  /*16230*/  MOV R35, R151 ;  /* 0x0000009700237202 */ /* 0x008fe20000000f00 */
[C---:B------:R-:W-:Y:S01]  /*16240*/  FADD.FTZ R10, R198.reuse, R13 ;  /* 0x0000000dc60a7221 */ /* 0x040fe20000010000 */
[----:B------:R-:W-:Y:S01]  /*16250*/  F2FP.F16.F32.PACK_AB R198, R198, R47 ;  /* 0x0000002fc6c6723e */ /* 0x000fe200000000ff */
[----:B------:R2:W3:Y:S01]  /*16260*/  MUFU.EX2 R28, R29 ;  /* 0x0000001d001c7308 */ /* 0x0004e20000000800 */
[C---:B----4-:R-:W-:Y:S01]  /*16270*/  FADD.FTZ R32, R26.reuse, R9 ;  /* 0x000000091a207221 */ /* 0x050fe20000010000 */
[----:B------:R-:W-:Y:S01]  /*16280*/  F2FP.F16.F32.PACK_AB R201, R26, R33 ;  /* 0x000000211ac9723e */ /* 0x000fe200000000ff */
[----:B------:R-:W-:Y:S01]  /*16290*/  IMAD.MOV.U32 R26, RZ, RZ, R151 ;  /* 0x000000ffff1a7224 */ /* 0x000fe200078e0097 */
[----:B------:R-:W-:-:S02]  /*162a0*/  MOV R47, R151 ;  /* 0x00000097002f7202 */ /* 0x000fc40000000f00 */
[-C--:B------:R-:W-:Y:S02]  /*162b0*/  MOV R33, R151.reuse ;  /* 0x0000009700217202 */ /* 0x080fe40000000f00 */
[----:B------:R-:W4:Y:S01]  /*162c0*/  MUFU.EX2 R37, R37 ;  /* 0x0000002500257308 */ /* 0x000f220000000800 */
[----:B0-----:R-:W-:Y:S01]  /*162d0*/  FADD.FTZ R9, R25, R32 ;  /* 0x0000002019097221 */ /* 0x001fe20000010000 */
[----:B--2---:R-:W-:-:S06]  /*162e0*/  MOV R29, R151 ;  /* 0x00000097001d7202 */ /* 0x004fcc0000000f00 */
[----:B------:R-:W0:Y:S01]  /*162f0*/  MUFU.EX2 R77, R77 ;  /* 0x0000004d004d7308 */ /* 0x000e220000000800 */
[C---:B---3--:R-:W-:Y:S01]  /*16300*/  FADD.FTZ R32, R28.reuse, R9 ;  /* 0x000000091c207221 */ /* 0x048fe20000010000 */
[----:B------:R-:W-:Y:S01]  /*16310*/  F2FP.F16.F32.PACK_AB R203, R28, R25 ;  /* 0x000000191ccb723e */ /* 0x000fe200000000ff */
[----:B------:R-:W-:Y:S01]  /*16320*/  IMAD.MOV.U32 R28, RZ, RZ, R151 ;  /* 0x000000ffff1c7224 */ /* 0x000fe200078e0097 */
[----:B------:R-:W-:-:S04]  /*16330*/  MOV R25, R151 ;  /* 0x0000009700197202 */ /* 0x000fc80000000f00 */
[----:B------:R2:W3:Y:S01]  /*16340*/  MUFU.EX2 R30, R41 ;  /* 0x00000029001e7308 */ /* 0x0004e20000000800 */
[----:B----4-:R-:W-:-:S07]  /*16350*/  FADD.FTZ R9, R37, R32 ;  /* 0x0000002025097221 */ /* 0x010fce0000010000 */
[----:B------:R4:W1:Y:S01]  /*16360*/  MUFU.EX2 R192, R79 ;  /* 0x0000004f00c07308 */ /* 0x0008620000000800 */
[----:B0-----:R-:W-:Y:S01]  /*16370*/  FADD.FTZ R13, R77, R10 ;  /* 0x0000000a4d0d7221 */ /* 0x001fe20000010000 */
[----:B--2---:R-:W-:-:S06]  /*16380*/  MOV R41, R151 ;  /* 0x0000009700297202 */ /* 0x004fcc0000000f00 */
[----:B------:R-:W0:Y:S01]  /*16390*/  MUFU.EX2 R43, R43 ;  /* 0x0000002b002b7308 */ /* 0x000e220000000800 */
[C---:B---3--:R-:W-:Y:S01]  /*163a0*/  FADD.FTZ R10, R30.reuse, R9 ;  /* 0x000000091e0a7221 */ /* 0x048fe20000010000 */
[----:B------:R-:W-:Y:S01]  /*163b0*/  F2FP.F16.F32.PACK_AB R197, R30, R37 ;  /* 0x000000251ec5723e */ /* 0x000fe200000000ff */
[----:B------:R-:W-:Y:S01]  /*163c0*/  IMAD.MOV.U32 R30, RZ, RZ, R151 ;  /* 0x000000ffff1e7224 */ /* 0x000fe200078e0097 */
[-C--:B----4-:R-:W-:Y:S02]  /*163d0*/  MOV R79, R151.reuse ;  /* 0x00000097004f7202 */ /* 0x090fe40000000f00 */
[----:B------:R-:W-:Y:S02]  /*163e0*/  MOV R37, R151 ;  /* 0x0000009700257202 */ /* 0x000fe40000000f00 */
[----:B------:R-:W2:Y:S01]  /*163f0*/  MUFU.EX2 R81, R81 ;  /* 0x0000005100517308 */ /* 0x000ea20000000800 */
[C---:B-1----:R-:W-:Y:S01]  /*16400*/  FADD.FTZ R32, R192.reuse, R13 ;  /* 0x0000000dc0207221 */ /* 0x042fe20000010000 */
[----:B------:R-:W-:-:S02]  /*16410*/  F2FP.F16.F32.PACK_AB R192, R192, R77 ;  /* 0x0000004dc0c0723e */ /* 0x000fc400000000ff */
[----:B------:R-:W-:-:S04]  /*16420*/  MOV R77, R151 ;  /* 0x00000097004d7202 */ /* 0x000fc80000000f00 */
[----:B------:R1:W3:Y:S01]  /*16430*/  MUFU.EX2 R0, R39 ;  /* 0x0000002700007308 */ /* 0x0002e20000000800 */
[----:B0-----:R-:W-:-:S07]  /*16440*/  FADD.FTZ R9, R43, R10 ;  /* 0x0000000a2b097221 */ /* 0x001fce0000010000 */
[----:B------:R-:W0:Y:S01]  /*16450*/  MUFU.EX2 R51, R51 ;  /* 0x0000003300337308 */ /* 0x000e220000000800 */
[----:B--2---:R-:W-:Y:S01]  /*16460*/  FADD.FTZ R15, R81, R32 ;  /* 0x00000020510f7221 */ /* 0x004fe20000010000 */
[----:B-1----:R-:W-:-:S06]  /*16470*/  MOV R39, R151 ;  /* 0x0000009700277202 */ /* 0x002fcc0000000f00 */
[----:B------:R1:W2:Y:S01]  /*16480*/  MUFU.EX2 R12, R27 ;  /* 0x0000001b000c7308 */ /* 0x0002a20000000800 */
[C---:B---3--:R-:W-:Y:S01]  /*16490*/  FADD.FTZ R32, R0.reuse, R9 ;  /* 0x0000000900207221 */ /* 0x048fe20000010000 */
[----:B------:R-:W-:Y:S01]  /*164a0*/  F2FP.F16.F32.PACK_AB R199, R0, R43 ;  /* 0x0000002b00c7723e */ /* 0x000fe200000000ff */
[----:B------:R-:W-:Y:S01]  /*164b0*/  IMAD.MOV.U32 R0, RZ, RZ, 0x3f800000 ;  /* 0x3f800000ff007424 */ /* 0x000fe200078e00ff */
[----:B------:R-:W-:-:S04]  /*164c0*/  MOV R43, R151 ;  /* 0x00000097002b7202 */ /* 0x000fc80000000f00 */
[----:B------:R-:W3:Y:S01]  /*164d0*/  MUFU.EX2 R55, R55 ;  /* 0x0000003700377308 */ /* 0x000ee20000000800 */
[----:B0-----:R-:W-:Y:S01]  /*164e0*/  FADD.FTZ R9, R51, R32 ;  /* 0x0000002033097221 */ /* 0x001fe20000010000 */
[----:B------:R-:W-:Y:S01]  /*164f0*/  IMAD.MOV.U32 R32, RZ, RZ, R151 ;  /* 0x000000ffff207224 */ /* 0x000fe200078e0097 */
[----:B-1----:R-:W-:-:S05]  /*16500*/  MOV R27, R151 ;  /* 0x00000097001b7202 */ /* 0x002fca0000000f00 */
[----:B------:R-:W0:Y:S01]  /*16510*/  MUFU.EX2 R8, R8 ;  /* 0x0000000800087308 */ /* 0x000e220000000800 */
[C---:B--2---:R-:W-:Y:S01]  /*16520*/  FADD.FTZ R6, R12.reuse, R9 ;  /* 0x000000090c067221 */ /* 0x044fe20000010000 */
[----:B------:R-:W-:Y:S02]  /*16530*/  F2FP.F16.F32.PACK_AB R193, R12, R51 ;  /* 0x000000330cc1723e */ /* 0x000fe400000000ff */
[----:B------:R-:W-:-:S04]  /*16540*/  MOV R51, R151 ;  /* 0x0000009700337202 */ /* 0x000fc80000000f00 */
[----:B------:R1:W2:Y:S01]  /*16550*/  MUFU.EX2 R10, R31 ;  /* 0x0000001f000a7308 */ /* 0x0002a20000000800 */
[----:B---3--:R-:W-:Y:S01]  /*16560*/  FADD.FTZ R3, R55, R6 ;  /* 0x0000000637037221 */ /* 0x008fe20000010000 */
[C---:B0-----:R-:W-:Y:S01]  /*16570*/  F2FP.F16.F32.PACK_AB R194, R8.reuse, R81 ;  /* 0x0000005108c2723e */ /* 0x041fe200000000ff */
[----:B------:R-:W-:Y:S01]  /*16580*/  FADD.FTZ R15, R8, R15 ;  /* 0x0000000f080f7221 */ /* 0x000fe20000010000 */
[-C--:B------:R-:W-:Y:S02]  /*16590*/  MOV R81, R151.reuse ;  /* 0x0000009700517202 */ /* 0x080fe40000000f00 */
[----:B-1----:R-:W-:Y:S01]  /*165a0*/  MOV R31, R151 ;  /* 0x00000097001f7202 */ /* 0x002fe20000000f00 */
[C---:B--2---:R-:W-:Y:S01]  /*165b0*/  FADD.FTZ R14, R10.reuse, R3 ;  /* 0x000000030a0e7221 */ /* 0x044fe20000010000 */
[----:B------:R-:W-:Y:S02]  /*165c0*/  F2FP.F16.F32.PACK_AB R195, R10, R55 ;  /* 0x000000370ac3723e */ /* 0x000fe400000000ff */
[----:B------:R-:W-:-:S02]  /*165d0*/  MOV R3, 0x3f800000 ;  /* 0x3f80000000037802 */ /* 0x000fc40000000f00 */
[----:B------:R-:W-:Y:S01]  /*165e0*/  MOV R55, R151 ;  /* 0x0000009700377202 */ /* 0x000fe20000000f00 */
[----:B------:R-:W-:Y:S06]  /*165f0*/  @!P2 BRA `(.L_x_646) ;  /* 0x000000500070a947 */ /* 0x000fec0003800000 */
[----:B------:R-:W-:Y:S01]  /*16600*/  IADD3 R6, R180, -0x2, RZ ;  /* 0xfffffffeb4067810 */ /* 0x000fe20007ffe0ff */
[----:B------:R-:W-:Y:S01]  /*16610*/  IMAD.MOV.U32 R7, RZ, RZ, R4 ;  /* 0x000000ffff077224 */ /* 0x000fe200078e0004 */
[----:B------:R-:W-:Y:S01]  /*16620*/  MOV R8, R5 ;  /* 0x0000000500087202 */ /* 0x000fe20000000f00 */
        /* <DEDUP_REMOVED lines=66> */
[----:B------:R-:W-:-:S07]  /*16a50*/  CS2R R24, SRZ ;  /* 0x0000000000187805 */ /* 0x000fce000001ff00 */
.L_x_657:
[----:B------:R-:W-:-:S04]  /*16a60*/  IADD3 R2, R10, 0x1, RZ ;  /* 0x000000010a027810 */ /* 0x000fc80007ffe0ff */
[----:B------:R-:W-:-:S04]  /*16a70*/  ISETP.NE.AND P2, PT, R2, 0x2, PT ;  /* 0x000000020200780c */ /* 0x000fc80003f45270 */
[----:B------:R-:W-:Y:S02]  /*16a80*/  SEL R4, RZ, 0x1, P2 ;  /* 0x00000001ff047807 */ /* 0x000fe40001000000 */
[----:B------:R-:W-:Y:S02]  /*16a90*/  SEL R222, R2, RZ, P2 ;  /* 0x000000ff02de7207 */ /* 0x000fe40001000000 */
[----:B------:R-:W-:Y:S01]  /*16aa0*/  LOP3.LUT R223, R9, R4, RZ, 0x3c, !PT ;  /* 0x0000000409df7212 */ /* 0x000fe200078e3cff */
[----:B------:R-:W-:Y:S06]  /*16ab0*/  @!P0 BRA `(.L_x_647) ;  /* 0x0000000000048947 */ /* 0x000fec0003800000 */
[----:B------:R-:W-:Y:S01]  /*16ac0*/  BPT.TRAP 0x1 ;  /* 0x000000040000795c */ /* 0x000fe20000300000 */
.L_x_647:
[----:B------:R-:W-:Y:S01]  /*16ad0*/  IMAD R11, R222, 0x8, R16 ;  /* 0x00000008de0b7824 */ /* 0x000fe200078e0210 */
[----:B------:R-:W-:-:S04]  /*16ae0*/  SHF.L.U32 R4, R223, 0x1f, RZ ;  /* 0x0000001fdf047819 */ /* 0x000fc800000006ff */
[----:B------:R0:W1:Y:S01]  /*16af0*/  SYNCS.PHASECHK.TRANS64.TRYWAIT P2, [R11+URZ+0x38830], R4 ;  /* 0x038830040b0075a7 */ /* 0x000062000804017f */
[----:B------:R-:W-:Y:S05]  /*16b00*/  @!P0 BRA `(.L_x_648) ;  /* 0x0000000000048947 */ /* 0x000fea0003800000 */
[----:B------:R-:W-:Y:S01]  /*16b10*/  BPT.TRAP 0x1 ;  /* 0x000000040000795c */ /* 0x000fe20000300000 */
.L_x_648:
[----:B------:R-:W-:Y:S01]  /*16b20*/  IMAD R2, R222, 0xa00, R235 ;  /* 0x00000a00de027824 */ /* 0x000fe200078e02eb */
[----:B------:R-:W-:Y:S03]  /*16b30*/  BSSY B1, `(.L_x_649) ;  /* 0x0000006000017945 */ /* 0x000fe60003800000 */
[C---:B------:R-:W-:Y:S01]  /*16b40*/  VIADD R20, R2.reuse, 0x100 ;  /* 0x0000010002147836 */ /* 0x040fe20000000000 */
[----:B------:R-:W-:Y:S01]  /*16b50*/  IADD3 R13, R2, 0x80, RZ ;  /* 0x00000080020d7810 */ /* 0x000fe20007ffe0ff */
[----:B-1----:R-:W-:Y:S06]  /*16b60*/  @P2 BRA `(.L_x_650) ;  /* 0x0000000000082947 */ /* 0x002fec0003800000 */
[----:B------:R-:W1:Y:S02]  /*16b70*/  SYNCS.PHASECHK.TRANS64.TRYWAIT P2, [R11+URZ+0x38830], R4 ;  /* 0x038830040b0075a7 */ /* 0x000e64000804017f */
[----:B-1----:R-:W-:Y:S05]  /*16b80*/  @!P2 BRA `(.L_x_651) ;  /* 0x000000f40084a947 */ /* 0x002fea0003800000 */
.L_x_650:
[----:B------:R-:W-:Y:S05]  /*16b90*/  BSYNC B1 ;  /* 0x0000000000017941 */ /* 0x000fea0003800000 */
.L_x_649:
[----:B------:R-:W2:Y:S04]  /*16ba0*/  LDL.64 R152, [R1+0x48] ;  /* 0x0000480001987983 */ /* 0x000ea80000100a00 */
[----:B------:R-:W3:Y:S01]  /*16bb0*/  LDL.64 R154, [R1+0x50] ;  /* 0x00005000019a7983 */ /* 0x000ee20000100a00 */
[----:B------:R-:W-:Y:S01]  /*16bc0*/  IMAD.MOV.U32 R5, RZ, RZ, 0x40000040 ;  /* 0x40000040ff057424 */ /* 0x000fe200078e00ff */
[----:B01----:R-:W-:-:S04]  /*16bd0*/  MOV R4, R2 ;  /* 0x0000000200047202 */ /* 0x003fc80000000f00 */
[----:B------:R-:W-:Y:S02]  /*16be0*/  R2UR UR22, R4 ;  /* 0x00000000041672ca */ /* 0x000fe400000e0000 */
[C---:B------:R-:W-:Y:S01]  /*16bf0*/  R2UR UR23, R5.reuse ;  /* 0x00000000051772ca */ /* 0x040fe200000e0000 */
[----:B------:R-:W-:Y:S01]  /*16c00*/  WARPGROUP.ARRIVE ;  /* 0x00000000000079c5 */ /* 0x000fe20000000000 */
[----:B------:R-:W-:Y:S01]  /*16c10*/  IMAD.MOV.U32 R4, RZ, RZ, R13 ;  /* 0x000000ffff047224 */ /* 0x000fe200078e000d */
[----:B------:R-:W-:-:S04]  /*16c20*/  R2UR UR7, R5 ;  /* 0x00000000050772ca */ /* 0x000fc800000e0000 */
[----:B------:R-:W-:Y:S01]  /*16c30*/  R2UR UR6, R4 ;  /* 0x00000000040672ca */ /* 0x000fe200000e0000 */
[----:B------:R-:W-:Y:S01]  /*16c40*/  IMAD.MOV.U32 R21, RZ, RZ, 0x40000040 ;  /* 0x40000040ff157424 */ /* 0x000fe200078e00ff */
[----:B------:R-:W-:-:S04]  /*16c50*/  R2UR UR18, R20 ;  /* 0x00000000141272ca */ /* 0x000fc800000e0000 */
[----:B------:R-:W-:Y:S02]  /*16c60*/  R2UR UR19, R21 ;  /* 0x00000000151372ca */ /* 0x000fe400000e0000 */
[----:B------:R-:W-:Y:S01]  /*16c70*/  IADD3 R12, R2, 0x180, RZ ;  /* 0x00000180020c7810 */ /* 0x000fe20007ffe0ff */
[----:B------:R-:W4:Y:S01]  /*16c80*/  LDL.64 R20, [R1+0x38] ;  /* 0x0000380001147983 */ /* 0x000f220000100a00 */
[----:B------:R-:W-:Y:S02]  /*16c90*/  MOV R13, 0x40000040 ;  /* 0x40000040000d7802 */ /* 0x000fe40000000f00 */
[----:B------:R-:W-:Y:S02]  /*16ca0*/  R2UR UR14, R12 ;  /* 0x000000000c0e72ca */ /* 0x000fe400000e0000 */
[----:B------:R-:W-:Y:S02]  /*16cb0*/  R2UR UR15, R13 ;  /* 0x000000000d0f72ca */ /* 0x000fe400000e0000 */
[----:B--2---:R-:W-:-:S02]  /*16cc0*/  R2UR UR34, R152 ;  /* 0x00000000982272ca */ /* 0x004fc400000e0000 */
[----:B------:R-:W-:Y:S02]  /*16cd0*/  R2UR UR35, R153 ;  /* 0x00000000992372ca */ /* 0x000fe400000e0000 */
[----:B------:R-:W2:Y:S01]  /*16ce0*/  LDL.64 R152, [R1+0x40] ;  /* 0x0000400001987983 */ /* 0x000ea20000100a00 */
[----:B---3--:R-:W-:Y:S02]  /*16cf0*/  R2UR UR8, R154 ;  /* 0x000000009a0872ca */ /* 0x008fe400000e0000 */
[----:B------:R-:W-:-:S11]  /*16d00*/  R2UR UR9, R155 ;  /* 0x000000009b0972ca */ /* 0x000fd600000e0000 */
[----:B------:R-:W-:Y:S02]  /*16d10*/  UMOV UR20, UR8 ;  /* 0x0000000800147c82 */ /* 0x000fe40008000000 */
[----:B------:R-:W-:Y:S02]  /*16d20*/  UMOV UR21, UR9 ;  /* 0x0000000900157c82 */ /* 0x000fe40008000000 */
[----:B------:R-:W-:Y:S01]  /*16d30*/  HGMMA.64x16x16.F32 R184, gdesc[UR20], RZ, !UPT, gsb0 ;  /* 0x0020000014b879f0 */ /* 0x000fe2000c0008ff */
[----:B------:R-:W-:Y:S01]  /*16d40*/  UMOV UR4, UR8 ;  /* 0x0000000800047c82 */ /* 0x000fe20008000000 */
[----:B------:R-:W-:Y:S01]  /*16d50*/  UMOV UR5, UR9 ;  /* 0x0000000900057c82 */ /* 0x000fe20008000000 */
[----:B------:R-:W-:Y:S02]  /*16d60*/  WARPGROUP.DEPBAR.LE gsb0, 0x0 ;  /* 0x00008000000079c5 */ /* 0x000fe40000010000 */
[----:B------:R-:W-:-:S06]  /*16d70*/  WARPGROUP.ARRIVE ;  /* 0x00000000000079c5 */ /* 0x000fcc0000000000 */
        /* <DEDUP_REMOVED lines=8> */
[----:B------:R-:W-:Y:S01]  /*16e00*/  IADD3 R4, R2, 0x200, RZ ;  /* 0x0000020002047810 */ /* 0x000fe20007ffe0ff */
[----:B------:R-:W-:Y:S02]  /*16e10*/  WARPGROUP.DEPBAR.LE gsb0, 0x0 ;  /* 0x00008000000079c5 */ /* 0x000fe40000010000 */
[----:B------:R-:W-:-:S06]  /*16e20*/  WARPGROUP.ARRIVE ;  /* 0x00000000000079c5 */ /* 0x000fcc0000000000 */
[----:B------:R-:W-:Y:S01]  /*16e30*/  HGMMA.64x16x16.F32 R160, gdesc[UR12], RZ, !UPT, gsb0 ;  /* 0x002000000ca079f0 */ /* 0x000fe2000c0008ff */
[----:B------:R-:W-:Y:S02]  /*16e40*/  R2UR UR10, R4 ;  /* 0x00000000040a72ca */ /* 0x000fe400000e0000 */
[----:B------:R-:W-:Y:S01]  /*16e50*/  R2UR UR11, R5 ;  /* 0x00000000050b72ca */ /* 0x000fe200000e0000 */
[----:B------:R-:W-:Y:S01]  /*16e60*/  VIADD R12, R2, 0x2 ;  /* 0x00000002020c7836 */ /* 0x000fe20000000000 */
[----:B------:R-:W-:Y:S02]  /*16e70*/  WARPGROUP.DEPBAR.LE gsb0, 0x0 ;  /* 0x00008000000079c5 */ /* 0x000fe40000010000 */
[----:B------:R-:W-:Y:S01]  /*16e80*/  IMAD.MOV.U32 R13, RZ, RZ, 0x40000040 ;  /* 0x40000040ff0d7424 */ /* 0x000fe200078e00ff */
[----:B--2---:R-:W-:Y:S02]  /*16e90*/  R2UR UR32, R152 ;  /* 0x00000000982072ca */ /* 0x004fe400000e0000 */
[----:B------:R-:W-:-:S02]  /*16ea0*/  R2UR UR33, R153 ;  /* 0x00000000992172ca */ /* 0x000fc400000e0000 */
[----:B------:R-:W-:-:S06]  /*16eb0*/  WARPGROUP.ARRIVE ;  /* 0x00000000000079c5 */ /* 0x000fcc0000000000 */
[----:B------:R-:W-:Y:S01]  /*16ec0*/  HGMMA.64x16x16.F32 R152, gdesc[UR8], RZ, !UPT, gsb0 ;  /* 0x00200000089879f0 */ /* 0x000fe2000c0008ff */
[----:B------:R-:W-:Y:S02]  /*16ed0*/  R2UR UR30, R12 ;  /* 0x000000000c1e72ca */ /* 0x000fe400000e0000 */
[----:B------:R-:W-:Y:S01]  /*16ee0*/  R2UR UR31, R13 ;  /* 0x000000000d1f72ca */ /* 0x000fe200000e0000 */
[----:B------:R-:W-:Y:S01]  /*16ef0*/  UMOV UR28, UR34 ;  /* 0x00000022001c7c82 */ /* 0x000fe20008000000 */
[----:B------:R-:W-:Y:S01]  /*16f00*/  UMOV UR29, UR35 ;  /* 0x00000023001d7c82 */ /* 0x000fe20008000000 */
[----:B------:R-:W-:Y:S02]  /*16f10*/  WARPGROUP.DEPBAR.LE gsb0, 0x0 ;  /* 0x00008000000079c5 */ /* 0x000fe40000010000 */
[----:B------:R-:W-:-:S08]  /*16f20*/  WARPGROUP.ARRIVE ;  /* 0x00000000000079c5 */ /* 0x000fd00000000000 */
[----:B------:R-:W-:Y:S01]  /*16f30*/  HGMMA.64x16x16.F32 R184, gdesc[UR28], R184, gsb0 ;  /* 0x002000001cb879f0 */ /* 0x000fe200080008b8 */
[----:B------:R-:W-:Y:S01]  /*16f40*/  IMAD.MOV.U32 R5, RZ, RZ, 0x40000040 ;  /* 0x40000040ff057424 */ /* 0x000fe200078e00ff */
[----:B------:R-:W-:-:S04]  /*16f50*/  IADD3 R4, R2, 0x82, RZ ;  /* 0x0000008202047810 */ /* 0x000fc80007ffe0ff */
[----:B------:R-:W-:Y:S02]  /*16f60*/  R2UR UR26, R4 ;  /* 0x00000000041a72ca */ /* 0x000fe400000e0000 */
[----:B------:R-:W-:Y:S01]  /*16f70*/  R2UR UR27, R5 ;  /* 0x00000000051b72ca */ /* 0x000fe200000e0000 */
[----:B------:R-:W-:Y:S01]  /*16f80*/  UMOV UR24, UR34 ;  /* 0x0000002200187c82 */ /* 0x000fe20008000000 */
[----:B------:R-:W-:Y:S01]  /*16f90*/  UMOV UR25, UR35 ;  /* 0x0000002300197c82 */ /* 0x000fe20008000000 */
[----:B------:R-:W-:Y:S02]  /*16fa0*/  WARPGROUP.DEPBAR.LE gsb0, 0x0 ;  /* 0x00008000000079c5 */ /* 0x000fe40000010000 */
[----:B------:R-:W-:-:S08]  /*16fb0*/  WARPGROUP.ARRIVE ;  /* 0x00000000000079c5 */ /* 0x000fd00000000000 */
[----:B------:R-:W-:Y:S01]  /*16fc0*/  HGMMA.64x16x16.F32 R176, gdesc[UR24], R176, gsb0 ;  /* 0x0020000018b079f0 */ /* 0x000fe200080008b0 */
[----:B------:R-:W-:Y:S02]  /*16fd0*/  IADD3 R12, R2, 0x102, RZ ;  /* 0x00000102020c7810 */ /* 0x000fe40007ffe0ff */
[----:B------:R-:W-:Y:S02]  /*16fe0*/  MOV R13, 0x40000040 ;  /* 0x40000040000d7802 */ /* 0x000fe40000000f00 */
[----:B------:R-:W-:Y:S02]  /*16ff0*/  R2UR UR6, R12 ;  /* 0x000000000c0672ca */ /* 0x000fe400000e0000 */
[----:B------:R-:W-:Y:S01]  /*17000*/  R2UR UR7, R13 ;  /* 0x000000000d0772ca */ /* 0x000fe200000e0000 */
[----:B------:R-:W-:Y:S01]  /*17010*/  UMOV UR4, UR34 ;  /* 0x0000002200047c82 */ /* 0x000fe20008000000 */
[----:B------:R-:W-:Y:S01]  /*17020*/  UMOV UR5, UR35 ;  /* 0x0000002300057c82 */ /* 0x000fe20008000000 */
[----:B------:R-:W-:Y:S01]  /*17030*/  VIADD R4, R2, 0x182 ;  /* 0x0000018202047836 */ /* 0x000fe20000000000 */
[----:B------:R-:W-:Y:S01]  /*17040*/  MOV R5, 0x40000040 ;  /* 0x4000004000057802 */ /* 0x000fe20000000f00 */
[----:B------:R-:W-:Y:S01]  /*17050*/  UMOV UR20, UR34 ;  /* 0x0000002200147c82 */ /* 0x000fe20008000000 */
[----:B------:R-:W-:Y:S01]  /*17060*/  UMOV UR21, UR35 ;  /* 0x0000002300157c82 */ /* 0x000fe20008000000 */
[----:B------:R-:W-:Y:S01]  /*17070*/  UMOV UR16, UR34 ;  /* 0x0000002200107c82 */ /* 0x000fe20008000000 */
[----:B------:R-:W-:-:S02]  /*17080*/  WARPGROUP.DEPBAR.LE gsb0, 0x0 ;  /* 0x00008000000079c5 */ /* 0x000fc40000010000 */
[----:B------:R-:W-:Y:S01]  /*17090*/  WARPGROUP.ARRIVE ;  /* 0x00000000000079c5 */ /* 0x000fe20000000000 */
[----:B------:R-:W-:Y:S01]  /*170a0*/  UMOV UR17, UR35 ;  /* 0x0000002300117c82 */ /* 0x000fe20008000000 */
[----:B------:R-:W-:Y:S01]  /*170b0*/  UMOV UR12, UR32 ;  /* 0x00000020000c7c82 */ /* 0x000fe20008000000 */
[----:B------:R-:W-:Y:S01]  /*170c0*/  UMOV UR13, UR33 ;  /* 0x00000021000d7c82 */ /* 0x000fe20008000000 */
[----:B------:R-:W-:Y:S01]  /*170d0*/  UMOV UR8, UR32 ;  /* 0x0000002000087c82 */ /* 0x000fe20008000000 */
[----:B------:R-:W-:Y:S01]  /*170e0*/  UMOV UR9, UR33 ;  /* 0x0000002100097c82 */ /* 0x000fe20008000000 */
[----:B------:R-:W-:Y:S01]  /*170f0*/  HGMMA.64x16x16.F32 R168, gdesc[UR4], R168, gsb0 ;  /* 0x0020000004a879f0 */ /* 0x000fe200080008a8 */
[----:B------:R-:W-:Y:S01]  /*17100*/  R2UR UR22, R4 ;  /* 0x00000000041672ca */ /* 0x000fe200000e0000 */
[----:B------:R-:W-:Y:S01]  /*17110*/  UMOV UR28, UR32 ;  /* 0x00000020001c7c82 */ /* 0x000fe20008000000 */
[----:B------:R-:W-:Y:S01]  /*17120*/  R2UR UR23, R5 ;  /* 0x00000000051772ca */ /* 0x000fe200000e0000 */
[----:B------:R-:W-:Y:S01]  /*17130*/  VIADD R4, R2, 0x202 ;  /* 0x0000020202047836 */ /* 0x000fe20000000000 */
[----:B------:R-:W-:Y:S01]  /*17140*/  UMOV UR29, UR33 ;  /* 0x00000021001d7c82 */ /* 0x000fe20008000000 */
[----:B------:R-:W-:Y:S01]  /*17150*/  UMOV UR24, UR32 ;  /* 0x0000002000187c82 */ /* 0x000fe20008000000 */
[----:B------:R-:W-:Y:S01]  /*17160*/  UMOV UR25, UR33 ;  /* 0x0000002100197c82 */ /* 0x000fe20008000000 */
[----:B------:R-:W2:Y:S01]  /*17170*/  LDL.64 R12, [R1+0x30] ;  /* 0x00003000010c7983 */ /* 0x000ea20000100a00 */
[----:B------:R-:W-:-:S02]  /*17180*/  WARPGROUP.DEPBAR.LE gsb0, 0x0 ;  /* 0x00008000000079c5 */ /* 0x000fc40000010000 */
[----:B------:R-:W-:-:S06]  /*17190*/  WARPGROUP.ARRIVE ;  /* 0x00000000000079c5 */ /* 0x000fcc0000000000 */
[----:B------:R-:W-:Y:S01]  /*171a0*/  HGMMA.64x16x16.F32 R160, gdesc[UR20], R160, gsb0 ;  /* 0x0020000014a079f0 */ /* 0x000fe200080008a0 */
[----:B------:R-:W-:Y:S02]  /*171b0*/  MOV R5, 0x40000040 ;  /* 0x4000004000057802 */ /* 0x000fe40000000f00 */
[----:B------:R-:W-:Y:S02]  /*171c0*/  R2UR UR18, R4 ;  /* 0x00000000041272ca */ /* 0x000fe400000e0000 */
[----:B------:R-:W-:Y:S01]  /*171d0*/  R2UR UR19, R5 ;  /* 0x00000000051372ca */ /* 0x000fe200000e0000 */
[----:B------:R-:W-:Y:S02]  /*171e0*/  WARPGROUP.DEPBAR.LE gsb0, 0x0 ;  /* 0x00008000000079c5 */ /* 0x000fe40000010000 */
[----:B------:R-:W-:-:S10]  /*171f0*/  WARPGROUP.ARRIVE ;  /* 0x00000000000079c5 */ /* 0x000fd40000000000 */
[----:B------:R-:W-:Y:S01]  /*17200*/  HGMMA.64x16x16.F32 R152, gdesc[UR16], R152, gsb0 ;  /* 0x00200000109879f0 */ /* 0x000fe20008000898 */
[----:B------:R-:W-:Y:S01]  /*17210*/  VIADD R4, R2, 0x4 ;  /* 0x0000000402047836 */ /* 0x000fe20000000000 */
[----:B------:R-:W-:-:S04]  /*17220*/  MOV R5, 0x40000040 ;  /* 0x4000004000057802 */ /* 0x000fc80000000f00 */
        /* <DEDUP_REMOVED lines=16> */
[----:B------:R-:W-:Y:S01]  /*17330*/  UMOV UR4, UR32 ;  /* 0x0000002000047c82 */ /* 0x000fe20008000000 */
[----:B------:R-:W-:Y:S01]  /*17340*/  UMOV UR5, UR33 ;  /* 0x0000002100057c82 */ /* 0x000fe20008000000 */
[----:B------:R-:W-:Y:S02]  /*17350*/  WARPGROUP.DEPBAR.LE gsb0, 0x0 ;  /* 0x00008000000079c5 */ /* 0x000fe40000010000 */
[----:B------:R-:W-:-:S08]  /*17360*/  WARPGROUP.ARRIVE ;  /* 0x00000000000079c5 */ /* 0x000fd00000000000 */
        /* <DEDUP_REMOVED lines=16> */
[----:B------:R-:W-:Y:S02]  /*17470*/  MOV R5, 0x40000040 ;  /* 0x4000004000057802 */ /* 0x000fe40000000f00 */
[----:B----4-:R-:W-:Y:S02]  /*17480*/  R2UR UR34, R20 ;  /* 0x00000000142272ca */ /* 0x010fe400000e0000 */
[----:B------:R-:W-:Y:S02]  /*17490*/  R2UR UR35, R21 ;  /* 0x00000000152372ca */ /* 0x000fe400000e0000 */
[----:B------:R-:W-:Y:S01]  /*174a0*/  R2UR UR22, R4 ;  /* 0x00000000041672ca */ /* 0x000fe200000e0000 */
[----:B------:R-:W3:Y:S01]  /*174b0*/  LDL.64 R20, [R1+0x28] ;  /* 0x0000280001147983 */ /* 0x000ee20000100a00 */
[----:B------:R-:W-:-:S07]  /*174c0*/  R2UR UR23, R5 ;  /* 0x00000000051772ca */ /* 0x000fce00000e0000 */
[----:B------:R-:W-:Y:S02]  /*174d0*/  UMOV UR20, UR34 ;  /* 0x0000002200147c82 */ /* 0x000fe40008000000 */
[----:B------:R-:W-:Y:S01]  /*174e0*/  UMOV UR21, UR35 ;  /* 0x0000002300157c82 */ /* 0x000fe20008000000 */
[----:B------:R-:W-:Y:S02]  /*174f0*/  WARPGROUP.DEPBAR.LE gsb0, 0x0 ;  /* 0x00008000000079c5 */ /* 0x000fe40000010000 */
[----:B------:R-:W-:-:S06]  /*17500*/  WARPGROUP.ARRIVE ;  /* 0x00000000000079c5 */ /* 0x000fcc0000000000 */
        /* <DEDUP_REMOVED lines=38> */
[----:B------:R-:W-:Y:S02]  /*17770*/  MOV R5, 0x40000040 ;  /* 0x4000004000057802 */ /* 0x000fe40000000f00 */
[----:B--2---:R-:W-:Y:S02]  /*17780*/  R2UR UR32, R12 ;  /* 0x000000000c2072ca */ /* 0x004fe400000e0000 */
[----:B------:R-:W-:Y:S02]  /*17790*/  R2UR UR33, R13 ;  /* 0x000000000d2172ca */ /* 0x000fe400000e0000 */
[----:B------:R-:W-:Y:S01]  /*177a0*/  R2UR UR30, R4 ;  /* 0x00000000041e72ca */ /* 0x000fe200000e0000 */
[----:B------:R-:W2:Y:S01]  /*177b0*/  LDL.64 R12, [R1+0x20] ;  /* 0x00002000010c7983 */ /* 0x000ea20000100a00 */
        /* <DEDUP_REMOVED lines=44> */
[----:B---3--:R-:W-:Y:S02]  /*17a80*/  R2UR UR34, R20 ;  /* 0x00000000142272ca */ /* 0x008fe400000e0000 */
        /* <DEDUP_REMOVED lines=146> */
[----:B------:R-:W2:Y:S01]  /*183b0*/  LDL.64 R12, [R1] ;  /* 0x00000000010c7983 */ /* 0x000ea20000100a00 */
        /* <DEDUP_REMOVED lines=46> */
[----:B------:R-:W-:Y:S02]  /*186a0*/  R2UR UR22, R4 ;  /* 0x00000000041672ca */ /* 0x000fe400000e0000 */
        /* <DEDUP_REMOVED lines=445> */
.L_x_652:
[----:B------:R-:W-:Y:S01]  /*1a280*/  SHF.L.U32 R0, R9, 0x1f, RZ ;  /* 0x0000001f09007819 */ /* 0x000fe200000006ff */
[----:B------:R-:W-:-:S04]  /*1a290*/  IMAD R9, R10, 0x8, R16 ;  /* 0x000000080a097824 */ /* 0x000fc800078e0210 */
[----:B------:R0:W1:Y:S01]  /*1a2a0*/  SYNCS.PHASECHK.TRANS64.TRYWAIT P2, [R9+URZ+0x38850], R0 ;  /* 0x03885000090075a7 */ /* 0x000062000804017f */
[----:B------:R-:W-:Y:S05]  /*1a2b0*/  @!P0 BRA `(.L_x_653) ;  /* 0x0000000000048947 */ /* 0x000fea0003800000 */
[----:B------:R-:W-:Y:S01]  /*1a2c0*/  BPT.TRAP 0x1 ;  /* 0x000000040000795c */ /* 0x000fe20000300000 */
.L_x_653:
[----:B------:R-:W-:Y:S04]  /*1a2d0*/  BSSY B1, `(.L_x_654) ;  /* 0x0000004000017945 */ /* 0x000fe80003800000 */
[----:B-1----:R-:W-:Y:S05]  /*1a2e0*/  @P2 BRA `(.L_x_655) ;  /* 0x0000000000082947 */ /* 0x002fea0003800000 */
[----:B------:R-:W1:Y:S02]  /*1a2f0*/  SYNCS.PHASECHK.TRANS64.TRYWAIT P2, [R9+URZ+0x38850], R0 ;  /* 0x03885000090075a7 */ /* 0x000e64000804017f */
[----:B-1----:R-:W-:Y:S05]  /*1a300*/  @!P2 BRA `(.L_x_656) ;  /* 0x000000bc00b8a947 */ /* 0x002fea0003800000 */
.L_x_655:
[----:B------:R-:W-:Y:S05]  /*1a310*/  BSYNC B1 ;  /* 0x0000000000017941 */ /* 0x000fea0003800000 */
.L_x_654:
[----:B01----:R-:W-:Y:S01]  /*1a320*/  IADD3 R0, R16, 0x400, RZ ;  /* 0x0000040010007810 */ /* 0x003fe20007ffe0ff */
[----:B------:R-:W-:Y:S01]  /*1a330*/  IMAD.MOV.U32 R3, RZ, RZ, 0x40000040 ;  /* 0x40000040ff037424 */ /* 0x000fe200078e00ff */
[----:B------:R-:W-:Y:S01]  /*1a340*/  WARPGROUP.ARRIVE ;  /* 0x00000000000079c5 */ /* 0x000fe20000000000 */
[----:B------:R-:W-:Y:S01]  /*1a350*/  IMAD.MOV.U32 R5, RZ, RZ, 0x40000040 ;  /* 0x40000040ff057424 */ /* 0x000fe200078e00ff */
[----:B------:R-:W-:Y:S01]  /*1a360*/  SHF.R.U32.HI R0, RZ, 0x4, R0 ;  /* 0x00000004ff007819 */ /* 0x000fe20000011600 */
[----:B------:R-:W-:Y:S01]  /*1a370*/  FMUL.FTZ R20, R188, UR39 ;  /* 0x00000027bc147c20 */ /* 0x000fe20008410000 */
[----:B------:R-:W-:Y:S01]  /*1a380*/  R2UR UR7, R3 ;  /* 0x00000000030772ca */ /* 0x000fe200000e0000 */
[----:B------:R-:W-:Y:S01]  /*1a390*/  FMUL.FTZ R21, R189, UR39 ;  /* 0x00000027bd157c20 */ /* 0x000fe20008410000 */
[----:B------:R-:W-:Y:S01]  /*1a3a0*/  LOP3.LUT R0, R0, 0x3fff, RZ, 0xc0, !PT ;  /* 0x00003fff00007812 */ /* 0x000fe200078ec0ff */
[----:B------:R-:W-:Y:S01]  /*1a3b0*/  FMUL.FTZ R177, R177, UR39 ;  /* 0x00000027b1b17c20 */ /* 0x000fe20008410000 */
[----:B------:R-:W-:Y:S01]  /*1a3c0*/  FMUL.FTZ R180, R180, UR39 ;  /* 0x00000027b4b47c20 */ /* 0x000fe20008410000 */
[----:B------:R-:W-:Y:S01]  /*1a3d0*/  MUFU.TANH R20, R20 ;  /* 0x0000001400147308 */ /* 0x000fe20000002400 */
[----:B------:R-:W-:Y:S01]  /*1a3e0*/  LOP3.LUT R0, R0, 0x2800000, RZ, 0xfc, !PT ;  /* 0x0280000000007812 */ /* 0x000fe200078efcff */
[----:B------:R-:W-:Y:S01]  /*1a3f0*/  FMUL.FTZ R181, R181, UR39 ;  /* 0x00000027b5b57c20 */ /* 0x000fe20008410000 */
[----:B------:R-:W-:Y:S01]  /*1a400*/  FMUL.FTZ R168, R168, UR39 ;  /* 0x00000027a8a87c20 */ /* 0x000fe20008410000 */
[----:B------:R-:W-:Y:S01]  /*1a410*/  FMUL.FTZ R169, R169, UR39 ;  /* 0x00000027a9a97c20 */ /* 0x000fe20008410000 */
[----:B------:R-:W-:Y:S01]  /*1a420*/  FMUL.FTZ R172, R172, UR39 ;  /* 0x00000027acac7c20 */ /* 0x000fe20008410000 */
[----:B------:R-:W-:-:S02]  /*1a430*/  IMAD R2, R10, 0xa00, R0 ;  /* 0x00000a000a027824 */ /* 0x000fc400078e0200 */
[----:B------:R-:W-:Y:S01]  /*1a440*/  FMUL.FTZ R0, R184, UR39 ;  /* 0x00000027b8007c20 */ /* 0x000fe20008410000 */
[----:B------:R-:W-:Y:S01]  /*1a450*/  MUFU.TANH R21, R21 ;  /* 0x0000001500157308 */ /* 0x000fe20000002400 */
[----:B------:R-:W-:Y:S01]  /*1a460*/  FMUL.FTZ R173, R173, UR39 ;  /* 0x00000027adad7c20 */ /* 0x000fe20008410000 */
[----:B------:R-:W-:Y:S01]  /*1a470*/  FMUL.FTZ R160, R160, UR39 ;  /* 0x00000027a0a07c20 */ /* 0x000fe20008410000 */
[C---:B------:R-:W-:Y:S01]  /*1a480*/  R2UR UR6, R2.reuse ;  /* 0x00000000020672ca */ /* 0x040fe200000e0000 */
[----:B------:R-:W-:Y:S01]  /*1a490*/  FMUL.FTZ R161, R161, UR39 ;  /* 0x00000027a1a17c20 */ /* 0x000fe20008410000 */
[----:B------:R-:W-:Y:S01]  /*1a4a0*/  IADD3 R4, R2, 0x80, RZ ;  /* 0x0000008002047810 */ /* 0x000fe20007ffe0ff */
[----:B------:R-:W-:Y:S01]  /*1a4b0*/  FMUL.FTZ R164, R164, UR39 ;  /* 0x00000027a4a47c20 */ /* 0x000fe20008410000 */
[----:B------:R-:W-:Y:S01]  /*1a4c0*/  FMUL.FTZ R165, R165, UR39 ;  /* 0x00000027a5a57c20 */ /* 0x000fe20008410000 */
[----:B------:R-:W0:Y:S01]  /*1a4d0*/  MUFU.TANH R0, R0 ;  /* 0x0000000000007308 */ /* 0x000e220000002400 */
[----:B------:R-:W-:Y:S01]  /*1a4e0*/  FMUL.FTZ R152, R152, UR39 ;  /* 0x0000002798987c20 */ /* 0x000fe20008410000 */
[----:B------:R-:W-:Y:S01]  /*1a4f0*/  FMUL.FTZ R153, R153, UR39 ;  /* 0x0000002799997c20 */ /* 0x000fe20008410000 */
[----:B------:R-:W-:Y:S01]  /*1a500*/  FMUL.FTZ R156, R156, UR39 ;  /* 0x000000279c9c7c20 */ /* 0x000fe20008410000 */
[----:B------:R-:W-:-:S02]  /*1a510*/  IMAD.MOV.U32 R3, RZ, RZ, 0x40000040 ;  /* 0x40000040ff037424 */ /* 0x000fc400078e00ff */
[----:B------:R-:W-:Y:S01]  /*1a520*/  FMUL.FTZ R10, R186, UR39 ;  /* 0x00000027ba0a7c20 */ /* 0x000fe20008410000 */
[----:B------:R-:W-:Y:S01]  /*1a530*/  FMUL.FTZ R12, R187, UR39 ;  /* 0x00000027bb0c7c20 */ /* 0x000fe20008410000 */
[----:B------:R-:W-:Y:S01]  /*1a540*/  FMUL.FTZ R13, R190, UR39 ;  /* 0x00000027be0d7c20 */ /* 0x000fe20008410000 */
[----:B------:R-:W-:Y:S01]  /*1a550*/  HGMMA.64x256x16.F32 R24, R208, gdesc[UR4].tnspB, R24, gsb0 ;  /* 0x43e00004d0187df0 */ /* 0x000fe20008000818 */
[----:B------:R-:W-:Y:S01]  /*1a560*/  R2UR UR6, R4 ;  /* 0x00000000040672ca */ /* 0x000fe200000e0000 */
[----:B------:R-:W-:Y:S01]  /*1a570*/  MUFU.TANH R177, R177 ;  /* 0x000000b100b17308 */ /* 0x000fe20000002400 */
[----:B------:R-:W-:Y:S01]  /*1a580*/  R2UR UR7, R5 ;  /* 0x00000000050772ca */ /* 0x000fe200000e0000 */
[----:B------:R-:W-:Y:S01]  /*1a590*/  IMAD.MOV.U32 R5, RZ, RZ, 0x40000040 ;  /* 0x40000040ff057424 */ /* 0x000fe200078e00ff */
[----:B------:R-:W-:Y:S01]  /*1a5a0*/  IADD3 R4, R2, 0x100, RZ ;  /* 0x0000010002047810 */ /* 0x000fe20007ffe0ff */
        /* <DEDUP_REMOVED lines=15> */
[----:B------:R-:W-:Y:S01]  /*1a6a0*/  @!P1 VIADD R11, R11, 0x38840 ;  /* 0x000388400b0b9836 */ /* 0x000fe20000000000 */
[----:B------:R-:W-:-:S02]  /*1a6b0*/  @!P1 IADD3 R9, R9, 0x38860, RZ ;  /* 0x0003886009099810 */ /* 0x000fc40007ffe0ff */
[C---:B------:R-:W-:Y:S01]  /*1a6c0*/  ISETP.GT.AND P2, PT, R6.reuse, RZ, PT ;  /* 0x000000ff0600720c */ /* 0x040fe20003f44270 */
[----:B------:R-:W-:Y:S01]  /*1a6d0*/  VIADD R6, R6, 0xffffffff ;  /* 0xffffffff06067836 */ /* 0x000fe20000000000 */
[----:B------:R-:W-:Y:S01]  /*1a6e0*/  MUFU.TANH R168, R168 ;  /* 0x000000a800a87308 */ /* 0x000fe20000002400 */
[----:B------:R-:W-:-:S07]  /*1a6f0*/  @!P1 PRMT R9, RZ, 0x654, R9 ;  /* 0x00000654ff099816 */ /* 0x000fce0000000009 */
        /* <DEDUP_REMOVED lines=27> */
[----:B------:R-:W-:-:S06]  /*1a8b0*/  WARPGROUP.ARRIVE ;  /* 0x00000000000079c5 */ /* 0x000fcc0000000000 */
[----:B------:R-:W-:Y:S01]  /*1a8c0*/  HGMMA.64x256x16.F32 R24, R204, gdesc[UR4].tnspB, R24, gsb0 ;  /* 0x43e00004cc187df0 */ /* 0x000fe20008000818 */
[----:B------:R-:W-:Y:S02]  /*1a8d0*/  R2UR UR6, R4 ;  /* 0x00000000040672ca */ /* 0x000fe400000e0000 */
[----:B------:R-:W-:Y:S01]  /*1a8e0*/  R2UR UR7, R5 ;  /* 0x00000000050772ca */ /* 0x000fe200000e0000 */
[----:B------:R-:W-:Y:S01]  /*1a8f0*/  IMAD.MOV.U32 R5, RZ, RZ, 0x40000040 ;  /* 0x40000040ff057424 */ /* 0x000fe200078e00ff */
[C---:B------:R-:W-:Y:S02]  /*1a900*/  IADD3 R4, R2.reuse, 0x180, RZ ;  /* 0x0000018002047810 */ /* 0x040fe40007ffe0ff */
[----:B------:R-:W-:Y:S01]  /*1a910*/  IADD3 R2, R2, 0x200, RZ ;  /* 0x0000020002027810 */ /* 0x000fe20007ffe0ff */
[----:B------:R-:W-:Y:S02]  /*1a920*/  WARPGROUP.DEPBAR.LE gsb0, 0x0 ;  /* 0x00008000000079c5 */ /* 0x000fe40000010000 */
[----:B------:R-:W-:-:S15]  /*1a930*/  WARPGROUP.ARRIVE ;  /* 0x00000000000079c5 */ /* 0x000fde0000000000 */
[----:B------:R-:W-:-:S03]  /*1a940*/  NOP ;  /* 0x0000000000007918 */ /* 0x000fc60000000000 */
[----:B------:R-:W-:Y:S01]  /*1a950*/  HGMMA.64x256x16.F32 R24, R200, gdesc[UR4].tnspB, R24, gsb0 ;  /* 0x43e00004c8187df0 */ /* 0x000fe20008000818 */
[----:B------:R-:W-:Y:S01]  /*1a960*/  R2UR UR6, R4 ;  /* 0x00000000040672ca */ /* 0x000fe200000e0000 */
[----:B------:R-:W-:Y:S01]  /*1a970*/  FMUL.FTZ R4, R185, UR39 ;  /* 0x00000027b9047c20 */ /* 0x000fe20008410000 */
[----:B------:R-:W-:Y:S01]  /*1a980*/  R2UR UR7, R5 ;  /* 0x00000000050772ca */ /* 0x000fe200000e0000 */
[----:B------:R-:W-:Y:S01]  /*1a990*/  FMUL.FTZ R185, R176, UR39 ;  /* 0x00000027b0b97c20 */ /* 0x000fe20008410000 */
[----:B------:R-:W-:Y:S01]  /*1a9a0*/  FMUL.FTZ R176, R178, UR39 ;  /* 0x00000027b2b07c20 */ /* 0x000fe20008410000 */
[----:B------:R-:W-:Y:S01]  /*1a9b0*/  FMUL.FTZ R178, R179, UR39 ;  /* 0x00000027b3b27c20 */ /* 0x000fe20008410000 */
[----:B------:R-:W-:Y:S01]  /*1a9c0*/  FMUL.FTZ R179, R182, UR39 ;  /* 0x00000027b6b37c20 */ /* 0x000fe20008410000 */
[----:B------:R-:W1:Y:S01]  /*1a9d0*/  MUFU.TANH R4, R4 ;  /* 0x0000000400047308 */ /* 0x000e620000002400 */
[----:B------:R-:W-:Y:S01]  /*1a9e0*/  FMUL.FTZ R182, R157, UR39 ;  /* 0x000000279db67c20 */ /* 0x000fe20008410000 */
[----:B------:R-:W-:-:S06]  /*1a9f0*/  FMUL.FTZ R157, R183, UR39 ;  /* 0x00000027b79d7c20 */ /* 0x000fcc0008410000 */
[----:B------:R-:W2:Y:S08]  /*1aa00*/  MUFU.TANH R185, R185 ;  /* 0x000000b900b97308 */ /* 0x000eb00000002400 */
[----:B------:R-:W3:Y:S08]  /*1aa10*/  MUFU.TANH R182, R182 ;  /* 0x000000b600b67308 */ /* 0x000ef00000002400 */
[----:B------:R-:W4:Y:S08]  /*1aa20*/  MUFU.TANH R176, R176 ;  /* 0x000000b000b07308 */ /* 0x000f300000002400 */
[----:B------:R-:W5:Y:S08]  /*1aa30*/  MUFU.TANH R178, R178 ;  /* 0x000000b200b27308 */ /* 0x000f700000002400 */
[----:B------:R-:W5:Y:S08]  /*1aa40*/  MUFU.TANH R179, R179 ;  /* 0x000000b300b37308 */ /* 0x000f700000002400 */
[----:B------:R-:W5:Y:S01]  /*1aa50*/  MUFU.TANH R157, R157 ;  /* 0x0000009d009d7308 */ /* 0x000f620000002400 */
[----:B------:R-:W-:-:S02]  /*1aa60*/  WARPGROUP.DEPBAR.LE gsb0, 0x0 ;  /* 0x00008000000079c5 */ /* 0x000fc40000010000 */
[----:B------:R-:W-:-:S06]  /*1aa70*/  WARPGROUP.ARRIVE ;  /* 0x00000000000079c5 */ /* 0x000fcc0000000000 */
[----:B------:R-:W-:Y:S01]  /*1aa80*/  HGMMA.64x256x16.F32 R24, R196, gdesc[UR4].tnspB, R24, gsb0 ;  /* 0x43e00004c4187df0 */ /* 0x000fe20008000818 */
[----:B------:R-:W-:Y:S02]  /*1aa90*/  R2UR UR6, R2 ;  /* 0x00000000020672ca */ /* 0x000fe400000e0000 */
[----:B0-----:R-:W-:Y:S02]  /*1aaa0*/  FMNMX.FTZ R2, R0, R8, !PT ;  /* 0x0000000800027209 */ /* 0x001fe40007810000 */
[----:B------:R-:W-:Y:S02]  /*1aab0*/  R2UR UR7, R3 ;  /* 0x00000000030772ca */ /* 0x000fe400000e0000 */
[----:B-1----:R-:W-:-:S04]  /*1aac0*/  FMNMX.FTZ R2, R4, R2, !PT ;  /* 0x0000000204027209 */ /* 0x002fc80007810000 */
[----:B------:R-:W-:-:S04]  /*1aad0*/  FMNMX.FTZ R2, R20, R2, !PT ;  /* 0x0000000214027209 */ /* 0x000fc80007810000 */
[----:B------:R-:W-:-:S04]  /*1aae0*/  FMNMX.FTZ R2, R21, R2, !PT ;  /* 0x0000000215027209 */ /* 0x000fc80007810000 */
[----:B--2---:R-:W-:-:S04]  /*1aaf0*/  FMNMX.FTZ R2, R185, R2, !PT ;  /* 0x00000002b9027209 */ /* 0x004fc80007810000 */
[----:B------:R-:W-:-:S04]  /*1ab00*/  FMNMX.FTZ R2, R177, R2, !PT ;  /* 0x00000002b1027209 */ /* 0x000fc80007810000 */
        /* <DEDUP_REMOVED lines=13> */
[----:B---3--:R-:W-:-:S05]  /*1abe0*/  FMNMX.FTZ R2, R182, R2, !PT ;  /* 0x00000002b6027209 */ /* 0x008fca0007810000 */
[----:B------:R-:W0:Y:S02]  /*1abf0*/  SHFL.BFLY PT, R3, R2, 0x2, 0x1f ;  /* 0x0c401f0002037f89 */ /* 0x000e2400000e0000 */
[----:B0-----:R-:W-:Y:S02]  /*1ac00*/  FMNMX.FTZ R3, R2, R3, !PT ;  /* 0x0000000302037209 */ /* 0x001fe40007810000 */
[----:B------:R-:W-:-:S03]  /*1ac10*/  MOV R2, UR38 ;  /* 0x0000002600027c02 */ /* 0x000fc60008000f00 */
[----:B------:R-:W0:Y:S02]  /*1ac20*/  SHFL.BFLY PT, R5, R3, 0x1, 0x1f ;  /* 0x0c201f0003057f89 */ /* 0x000e2400000e0000 */
[----:B0-----:R-:W-:Y:S02]  /*1ac30*/  FMNMX.FTZ R5, R3, R5, !PT ;  /* 0x0000000503057209 */ /* 0x001fe40007810000 */
[----:B------:R-:W-:-:S03]  /*1ac40*/  FMNMX.FTZ R3, R10, R7, !PT ;  /* 0x000000070a037209 */ /* 0x000fc60007810000 */
[----:B------:R-:W-:Y:S01]  /*1ac50*/  FADD.FTZ R8, -R5, R8 ;  /* 0x0000000805087221 */ /* 0x000fe20000010100 */
[----:B------:R-:W-:-:S03]  /*1ac60*/  FMNMX.FTZ R183, R12, R3, !PT ;  /* 0x000000030cb77209 */ /* 0x000fc60007810000 */
[-C--:B------:R-:W-:Y:S01]  /*1ac70*/  FMUL.FTZ R3, R8, R2.reuse ;  /* 0x0000000208037220 */ /* 0x080fe20000410000 */
[----:B------:R-:W-:Y:S01]  /*1ac80*/  FMNMX.FTZ R8, R13, R183, !PT ;  /* 0x000000b70d087209 */ /* 0x000fe20007810000 */
[----:B------:R-:W-:-:S03]  /*1ac90*/  FMUL.FTZ R183, R5, R2 ;  /* 0x0000000205b77220 */ /* 0x000fc60000410000 */
[----:B------:R-:W-:Y:S01]  /*1aca0*/  FMNMX.FTZ R8, R184, R8, !PT ;  /* 0x00000008b8087209 */ /* 0x000fe20007810000 */
[-CC-:B------:R-:W-:Y:S01]  /*1acb0*/  FFMA.FTZ R208, R0, R2.reuse, -R183.reuse ;  /* 0x0000000200d07223 */ /* 0x180fe200000108b7 */
[--C-:B------:R-:W-:Y:S01]  /*1acc0*/  FFMA.FTZ R4, R4, R2, -R183.reuse ;  /* 0x0000000204047223 */ /* 0x100fe200000108b7 */
[----:B------:R-:W-:Y:S01]  /*1acd0*/  MUFU.EX2 R3, R3 ;  /* 0x0000000300037308 */ /* 0x000fe20000000800 */
[----:B----4-:R-:W-:Y:S01]  /*1ace0*/  FMNMX.FTZ R8, R176, R8, !PT ;  /* 0x00000008b0087209 */ /* 0x010fe20007810000 */
[-CC-:B------:R-:W-:Y:S01]  /*1acf0*/  FFMA.FTZ R210, R20, R2.reuse, -R183.reuse ;  /* 0x0000000214d27223 */ /* 0x180fe200000108b7 */
[-CC-:B------:R-:W-:Y:S01]  /*1ad00*/  FFMA.FTZ R186, R21, R2.reuse, -R183.reuse ;  /* 0x0000000215ba7223 */ /* 0x180fe200000108b7 */
[--C-:B------:R-:W-:Y:S01]  /*1ad10*/  FFMA.FTZ R204, R185, R2, -R183.reuse ;  /* 0x00000002b9cc7223 */ /* 0x100fe200000108b7 */
[----:B-----5:R-:W-:Y:S01]  /*1ad20*/  FMNMX.FTZ R8, R178, R8, !PT ;  /* 0x00000008b2087209 */ /* 0x020fe20007810000 */
[-CC-:B------:R-:W-:Y:S01]  /*1ad30*/  FFMA.FTZ R20, R177, R2.reuse, -R183.reuse ;  /* 0x00000002b1147223 */ /* 0x180fe200000108b7 */
[--C-:B------:R-:W-:Y:S01]  /*1ad40*/  FFMA.FTZ R206, R180, R2, -R183.reuse ;  /* 0x00000002b4ce7223 */ /* 0x100fe200000108b7 */
[----:B------:R-:W0:Y:S01]  /*1ad50*/  MUFU.EX2 R208, R208 ;  /* 0x000000d000d07308 */ /* 0x000e220000000800 */
[----:B------:R-:W-:Y:S01]  /*1ad60*/  FMNMX.FTZ R0, R179, R8, !PT ;  /* 0x00000008b3007209 */ /* 0x000fe20007810000 */
[-CC-:B------:R-:W-:Y:S01]  /*1ad70*/  FFMA.FTZ R21, R181, R2.reuse, -R183.reuse ;  /* 0x00000002b5157223 */ /* 0x180fe200000108b7 */
[-CC-:B------:R-:W-:Y:S01]  /*1ad80*/  FFMA.FTZ R200, R168, R2.reuse, -R183.reuse ;  /* 0x00000002a8c87223 */ /* 0x180fe200000108b7 */
[--C-:B------:R-:W-:Y:S01]  /*1ad90*/  FFMA.FTZ R168, R169, R2, -R183.reuse ;  /* 0x00000002a9a87223 */ /* 0x100fe200000108b7 */
[----:B------:R-:W-:Y:S01]  /*1ada0*/  FMNMX.FTZ R0, R157, R0, !PT ;  /* 0x000000009d007209 */ /* 0x000fe20007810000 */
[-CC-:B------:R-:W-:Y:S01]  /*1adb0*/  FFMA.FTZ R202, R172, R2.reuse, -R183.reuse ;  /* 0x00000002acca7223 */ /* 0x180fe200000108b7 */
[--C-:B------:R-:W-:Y:S01]  /*1adc0*/  FFMA.FTZ R169, R173, R2, -R183.reuse ;  /* 0x00000002ada97223 */ /* 0x100fe200000108b7 */
[----:B------:R-:W1:Y:S01]  /*1add0*/  MUFU.EX2 R8, R4 ;  /* 0x0000000400087308 */ /* 0x000e620000000800 */
[----:B------:R-:W-:Y:S01]  /*1ade0*/  FMNMX.FTZ R0, R170, R0, !PT ;  /* 0x00000000aa007209 */ /* 0x000fe20007810000 */
[----:B------:R-:W-:-:S03]  /*1adf0*/  FFMA.FTZ R182, R182, R2, -R183 ;  /* 0x00000002b6b67223 */ /* 0x000fc600000108b7 */
[----:B------:R-:W-:-:S03]  /*1ae00*/  FMNMX.FTZ R0, R171, R0, !PT ;  /* 0x00000000ab007209 */ /* 0x000fc60007810000 */
[----:B------:R-:W2:Y:S01]  /*1ae10*/  MUFU.EX2 R210, R210 ;  /* 0x000000d200d27308 */ /* 0x000ea20000000800 */
[----:B------:R-:W-:Y:S01]  /*1ae20*/  FMNMX.FTZ R0, R174, R0, !PT ;  /* 0x00000000ae007209 */ /* 0x000fe20007810000 */
[----:B0-----:R-:W-:-:S03]  /*1ae30*/  FFMA.FTZ R15, R3, R15, R208 ;  /* 0x0000000f030f7223 */ /* 0x001fc600000100d0 */
[----:B------:R-:W-:-:S03]  /*1ae40*/  FMNMX.FTZ R0, R175, R0, !PT ;  /* 0x00000000af007209 */ /* 0x000fc60007810000 */
[----:B------:R-:W0:Y:S01]  /*1ae50*/  MUFU.EX2 R186, R186 ;  /* 0x000000ba00ba7308 */ /* 0x000e220000000800 */
[----:B------:R-:W-:Y:S01]  /*1ae60*/  FMNMX.FTZ R0, R162, R0, !PT ;  /* 0x00000000a2007209 */ /* 0x000fe20007810000 */
[C---:B-1----:R-:W-:Y:S01]  /*1ae70*/  FADD.FTZ R15, R8.reuse, R15 ;  /* 0x0000000f080f7221 */ /* 0x042fe20000010000 */
[----:B------:R-:W-:Y:S02]  /*1ae80*/  F2FP.F16.F32.PACK_AB R208, R8, R208 ;  /* 0x000000d008d0723e */ /* 0x000fe400000000ff */
[----:B------:R-:W-:-:S03]  /*1ae90*/  FMNMX.FTZ R0, R163, R0, !PT ;  /* 0x00000000a3007209 */ /* 0x000fc60007810000 */
[----:B------:R-:W1:Y:S01]  /*1aea0*/  MUFU.EX2 R204, R204 ;  /* 0x000000cc00cc7308 */ /* 0x000e620000000800 */
[----:B------:R-:W-:Y:S01]  /*1aeb0*/  FMNMX.FTZ R0, R166, R0, !PT ;  /* 0x00000000a6007209 */ /* 0x000fe20007810000 */
[----:B--2---:R-:W-:-:S03]  /*1aec0*/  FADD.FTZ R15, R210, R15 ;  /* 0x0000000fd20f7221 */ /* 0x004fc60000010000 */
[----:B------:R-:W-:-:S03]  /*1aed0*/  FMNMX.FTZ R0, R167, R0, !PT ;  /* 0x00000000a7007209 */ /* 0x000fc60007810000 */
[----:B------:R-:W2:Y:S01]  /*1aee0*/  MUFU.EX2 R20, R20 ;  /* 0x0000001400147308 */ /* 0x000ea20000000800 */
[----:B------:R-:W-:Y:S01]  /*1aef0*/  FMNMX.FTZ R0, R154, R0, !PT ;  /* 0x000000009a007209 */ /* 0x000fe20007810000 */
[C---:B0-----:R-:W-:Y:S01]  /*1af00*/  FADD.FTZ R15, R186.reuse, R15 ;  /* 0x0000000fba0f7221 */ /* 0x041fe20000010000 */
[----:B------:R-:W-:Y:S02]  /*1af10*/  F2FP.F16.F32.PACK_AB R210, R186, R210 ;  /* 0x000000d2bad2723e */ /* 0x000fe400000000ff */
[----:B------:R-:W-:-:S03]  /*1af20*/  FMNMX.FTZ R0, R155, R0, !PT ;  /* 0x000000009b007209 */ /* 0x000fc60007810000 */
[----:B------:R-:W0:Y:S01]  /*1af30*/  MUFU.EX2 R206, R206 ;  /* 0x000000ce00ce7308 */ /* 0x000e220000000800 */
[----:B------:R-:W-:Y:S01]  /*1af40*/  FMNMX.FTZ R0, R158, R0, !PT ;  /* 0x000000009e007209 */ /* 0x000fe20007810000 */
[----:B-1----:R-:W-:-:S03]  /*1af50*/  FADD.FTZ R15, R204, R15 ;  /* 0x0000000fcc0f7221 */ /* 0x002fc60000010000 */
[----:B------:R-:W-:-:S03]  /*1af60*/  FMNMX.FTZ R0, R159, R0, !PT ;  /* 0x000000009f007209 */ /* 0x000fc60007810000 */
[----:B------:R-:W1:Y:S01]  /*1af70*/  MUFU.EX2 R21, R21 ;  /* 0x0000001500157308 */ /* 0x000e620000000800 */
[C---:B--2---:R-:W-:Y:S01]  /*1af80*/  FADD.FTZ R15, R20.reuse, R15 ;  /* 0x0000000f140f7221 */ /* 0x044fe20000010000 */
[----:B------:R-:W2:Y:S01]  /*1af90*/  SHFL.BFLY PT, R4, R0, 0x2, 0x1f ;  /* 0x0c401f0000047f89 */ /* 0x000ea200000e0000 */
[----:B------:R-:W-:-:S05]  /*1afa0*/  F2FP.F16.F32.PACK_AB R204, R20, R204 ;  /* 0x000000cc14cc723e */ /* 0x000fca00000000ff */
[----:B------:R-:W3:Y:S01]  /*1afb0*/  MUFU.EX2 R200, R200 ;  /* 0x000000c800c87308 */ /* 0x000ee20000000800 */
[----:B0-----:R-:W-:-:S07]  /*1afc0*/  FADD.FTZ R15, R206, R15 ;  /* 0x0000000fce0f7221 */ /* 0x001fce0000010000 */
[----:B------:R-:W0:Y:S01]  /*1afd0*/  MUFU.EX2 R168, R168 ;  /* 0x000000a800a87308 */ /* 0x000e220000000800 */
[C---:B-1----:R-:W-:Y:S01]  /*1afe0*/  FADD.FTZ R15, R21.reuse, R15 ;  /* 0x0000000f150f7221 */ /* 0x042fe20000010000 */
[----:B------:R-:W-:-:S06]  /*1aff0*/  F2FP.F16.F32.PACK_AB R206, R21, R206 ;  /* 0x000000ce15ce723e */ /* 0x000fcc00000000ff */
[----:B------:R-:W1:Y:S01]  /*1b000*/  MUFU.EX2 R202, R202 ;  /* 0x000000ca00ca7308 */ /* 0x000e620000000800 */
[----:B---3--:R-:W-:Y:S01]  /*1b010*/  FADD.FTZ R15, R200, R15 ;  /* 0x0000000fc80f7221 */ /* 0x008fe20000010000 */
[----:B--2---:R-:W-:-:S05]  /*1b020*/  FMNMX.FTZ R0, R0, R4, !PT ;  /* 0x0000000400007209 */ /* 0x004fca0007810000 */
[----:B------:R-:W2:Y:S01]  /*1b030*/  SHFL.BFLY PT, R4, R0, 0x1, 0x1f ;  /* 0x0c201f0000047f89 */ /* 0x000ea200000e0000 */
[----:B------:R-:W3:Y:S01]  /*1b040*/  MUFU.EX2 R169, R169 ;  /* 0x000000a900a97308 */ /* 0x000ee20000000800 */
[C---:B0-----:R-:W-:Y:S01]  /*1b050*/  FADD.FTZ R15, R168.reuse, R15 ;  /* 0x0000000fa80f7221 */ /* 0x041fe20000010000 */
[----:B------:R-:W-:-:S03]  /*1b060*/  F2FP.F16.F32.PACK_AB R200, R168, R200 ;  /* 0x000000c8a8c8723e */ /* 0x000fc600000000ff */
[----:B-1----:R-:W-:-:S04]  /*1b070*/  FADD.FTZ R15, R202, R15 ;  /* 0x0000000fca0f7221 */ /* 0x002fc80000010000 */
[C---:B---3--:R-:W-:Y:S01]  /*1b080*/  FADD.FTZ R15, R169.reuse, R15 ;  /* 0x0000000fa90f7221 */ /* 0x048fe20000010000 */
[----:B------:R-:W-:Y:S01]  /*1b090*/  F2FP.F16.F32.PACK_AB R202, R169, R202 ;  /* 0x000000caa9ca723e */ /* 0x000fe200000000ff */
[----:B------:R-:W-:Y:S02]  /*1b0a0*/  WARPGROUP.DEPBAR.LE gsb0, 0x0 ;  /* 0x00008000000079c5 */ /* 0x000fe40000010000 */
[----:B------:R-:W-:Y:S01]  /*1b0b0*/  WARPGROUP.ARRIVE ;  /* 0x00000000000079c5 */ /* 0x000fe20000000000 */
[----:B--2---:R-:W-:Y:S01]  /*1b0c0*/  FMNMX.FTZ R4, R0, R4, !PT ;  /* 0x0000000400047209 */ /* 0x004fe20007810000 */
[-CC-:B------:R-:W-:Y:S01]  /*1b0d0*/  FFMA.FTZ R196, R160, R2.reuse, -R183.reuse ;  /* 0x00000002a0c47223 */ /* 0x180fe200000108b7 */
[-C--:B------:R-:W-:Y:S01]  /*1b0e0*/  FFMA.FTZ R198, R164, R2.reuse, -R183 ;  /* 0x00000002a4c67223 */ /* 0x080fe200000108b7 */
[----:B------:R-:W-:Y:S01]  /*1b0f0*/  @!P1 PRMT R164, RZ, 0x654, R11 ;  /* 0x00000654ffa49816 */ /* 0x000fe2000000000b */
[-C--:B------:R-:W-:Y:S01]  /*1b100*/  FFMA.FTZ R160, R161, R2.reuse, -R183 ;  /* 0x00000002a1a07223 */ /* 0x080fe200000108b7 */
[----:B------:R-:W-:Y:S01]  /*1b110*/  HGMMA.64x256x16.F32 R24, R192, gdesc[UR4].tnspB, R24, gsb0 ;  /* 0x43e00004c0187df0 */ /* 0x000fe20008000818 */
[----:B------:R-:W-:Y:S01]  /*1b120*/  FADD.FTZ R0, -R4, R7 ;  /* 0x0000000704007221 */ /* 0x000fe20000010100 */
[----:B------:R-:W0:Y:S01]  /*1b130*/  MUFU.EX2 R196, R196 ;  /* 0x000000c400c47308 */ /* 0x000e220000000800 */
[----:B------:R-:W-:-:S02]  /*1b140*/  FFMA.FTZ R161, R165, R2, -R183 ;  /* 0x00000002a5a17223 */ /* 0x000fc400000108b7 */
[----:B------:R-:W-:-:S05]  /*1b150*/  FMUL.FTZ R0, R0, R2 ;  /* 0x0000000200007220 */ /* 0x000fca0000410000 */
[----:B------:R-:W1:Y:S08]  /*1b160*/  MUFU.EX2 R160, R160 ;  /* 0x000000a000a07308 */ /* 0x000e700000000800 */
[----:B------:R-:W-:Y:S01]  /*1b170*/  MUFU.EX2 R0, R0 ;  /* 0x0000000000007308 */ /* 0x000fe20000000800 */
[----:B0-----:R-:W-:-:S07]  /*1b180*/  FADD.FTZ R15, R196, R15 ;  /* 0x0000000fc40f7221 */ /* 0x001fce0000010000 */
[----:B------:R-:W0:Y:S01]  /*1b190*/  MUFU.EX2 R198, R198 ;  /* 0x000000c600c67308 */ /* 0x000e220000000800 */
[C---:B-1----:R-:W-:Y:S01]  /*1b1a0*/  FADD.FTZ R15, R160.reuse, R15 ;  /* 0x0000000fa00f7221 */ /* 0x042fe20000010000 */
[----:B------:R-:W-:-:S06]  /*1b1b0*/  F2FP.F16.F32.PACK_AB R196, R160, R196 ;  /* 0x000000c4a0c4723e */ /* 0x000fcc00000000ff */
[----:B------:R-:W1:Y:S08]  /*1b1c0*/  MUFU.EX2 R161, R161 ;  /* 0x000000a100a17308 */ /* 0x000e700000000800 */
[----:B------:R-:W-:Y:S01]  /*1b1d0*/  MUFU.EX2 R7, R182 ;  /* 0x000000b600077308 */ /* 0x000fe20000000800 */
[----:B0-----:R-:W-:-:S04]  /*1b1e0*/  FADD.FTZ R15, R198, R15 ;  /* 0x0000000fc60f7221 */ /* 0x001fc80000010000 */
[C---:B-1----:R-:W-:Y:S01]  /*1b1f0*/  FADD.FTZ R15, R161.reuse, R15 ;  /* 0x0000000fa10f7221 */ /* 0x042fe20000010000 */
[----:B------:R-:W-:Y:S01]  /*1b200*/  F2FP.F16.F32.PACK_AB R198, R161, R198 ;  /* 0x000000c6a1c6723e */ /* 0x000fe200000000ff */
[----:B------:R-:W-:Y:S02]  /*1b210*/  WARPGROUP.DEPBAR.LE gsb0, 0x0 ;  /* 0x00008000000079c5 */ /* 0x000fe40000010000 */
[-CC-:B------:R-:W-:Y:S01]  /*1b220*/  FFMA.FTZ R192, R152, R2.reuse, -R183.reuse ;  /* 0x0000000298c07223 */ /* 0x180fe200000108b7 */
[-CC-:B------:R-:W-:Y:S01]  /*1b230*/  FFMA.FTZ R152, R153, R2.reuse, -R183.reuse ;  /* 0x0000000299987223 */ /* 0x180fe200000108b7 */
[-C--:B------:R-:W-:Y:S01]  /*1b240*/  FMUL.FTZ R153, R4, R2.reuse ;  /* 0x0000000204997220 */ /* 0x080fe20000410000 */
[-C--:B------:R-:W-:Y:S01]  /*1b250*/  FFMA.FTZ R194, R156, R2.reuse, -R183 ;  /* 0x000000029cc27223 */ /* 0x080fe200000108b7 */
[----:B------:R-:W-:Y:S02]  /*1b260*/  @!P1 SYNCS.ARRIVE.TRANS64.RED.A1T0 RZ, [R164+URZ], RZ ;  /* 0x000000ffa4ff99a7 */ /* 0x000fe4000810043f */
[-CC-:B------:R-:W-:Y:S01]  /*1b270*/  FFMA.FTZ R209, R10, R2.reuse, -R153.reuse ;  /* 0x000000020ad17223 */ /* 0x180fe20000010899 */
[-CC-:B------:R-:W-:Y:S01]  /*1b280*/  FFMA.FTZ R10, R12, R2.reuse, -R153.reuse ;  /* 0x000000020c0a7223 */ /* 0x180fe20000010899 */
[-CC-:B------:R-:W-:Y:S01]  /*1b290*/  FFMA.FTZ R211, R13, R2.reuse, -R153.reuse ;  /* 0x000000020dd37223 */ /* 0x180fe20000010899 */
[-CC-:B------:R-:W-:Y:S01]  /*1b2a0*/  FFMA.FTZ R13, R184, R2.reuse, -R153.reuse ;  /* 0x00000002b80d7223 */ /* 0x180fe20000010899 */
[-CC-:B------:R-:W-:Y:S01]  /*1b2b0*/  FFMA.FTZ R205, R176, R2.reuse, -R153.reuse ;  /* 0x00000002b0cd7223 */ /* 0x180fe20000010899 */
[-CC-:B------:R-:W-:Y:S01]  /*1b2c0*/  FFMA.FTZ R156, R178, R2.reuse, -R153.reuse ;  /* 0x00000002b29c7223 */ /* 0x180fe20000010899 */
[----:B------:R-:W0:Y:S01]  /*1b2d0*/  MUFU.EX2 R209, R209 ;  /* 0x000000d100d17308 */ /* 0x000e220000000800 */
[-CC-:B------:R-:W-:Y:S01]  /*1b2e0*/  FFMA.FTZ R207, R179, R2.reuse, -R153.reuse ;  /* 0x00000002b3cf7223 */ /* 0x180fe20000010899 */
[-CC-:B------:R-:W-:Y:S01]  /*1b2f0*/  FFMA.FTZ R12, R157, R2.reuse, -R153.reuse ;  /* 0x000000029d0c7223 */ /* 0x180fe20000010899 */
[-CC-:B------:R-:W-:Y:S01]  /*1b300*/  FFMA.FTZ R201, R170, R2.reuse, -R153.reuse ;  /* 0x00000002aac97223 */ /* 0x180fe20000010899 */
[-CC-:B------:R-:W-:Y:S01]  /*1b310*/  FFMA.FTZ R197, R162, R2.reuse, -R153.reuse ;  /* 0x00000002a2c57223 */ /* 0x180fe20000010899 */
[-CC-:B------:R-:W-:Y:S01]  /*1b320*/  FFMA.FTZ R157, R171, R2.reuse, -R153.reuse ;  /* 0x00000002ab9d7223 */ /* 0x180fe20000010899 */
[-CC-:B------:R-:W-:Y:S01]  /*1b330*/  FFMA.FTZ R203, R174, R2.reuse, -R153.reuse ;  /* 0x00000002aecb7223 */ /* 0x180fe20000010899 */
[-CC-:B------:R-:W-:Y:S01]  /*1b340*/  FFMA.FTZ R175, R175, R2.reuse, -R153.reuse ;  /* 0x00000002afaf7223 */ /* 0x180fe20000010899 */
[----:B------:R-:W1:Y:S01]  /*1b350*/  MUFU.EX2 R10, R10 ;  /* 0x0000000a000a7308 */ /* 0x000e620000000800 */
[-CC-:B------:R-:W-:Y:S01]  /*1b360*/  FFMA.FTZ R163, R163, R2.reuse, -R153.reuse ;  /* 0x00000002a3a37223 */ /* 0x180fe20000010899 */
[-CC-:B------:R-:W-:Y:S01]  /*1b370*/  FFMA.FTZ R199, R166, R2.reuse, -R153.reuse ;  /* 0x00000002a6c77223 */ /* 0x180fe20000010899 */
[----:B------:R2:W-:Y:S01]  /*1b380*/  @!P1 SYNCS.ARRIVE.TRANS64.RED.A1T0 RZ, [R9+URZ], RZ ;  /* 0x000000ff09ff99a7 */ /* 0x0005e2000810043f */
[-CC-:B------:R-:W-:Y:S01]  /*1b390*/  FFMA.FTZ R193, R154, R2.reuse, -R153.reuse ;  /* 0x000000029ac17223 */ /* 0x180fe20000010899 */
[-CC-:B------:R-:W-:Y:S01]  /*1b3a0*/  FFMA.FTZ R155, R155, R2.reuse, -R153.reuse ;  /* 0x000000029b9b7223 */ /* 0x180fe20000010899 */
[----:B------:R-:W-:-:S02]  /*1b3b0*/  FFMA.FTZ R158, R158, R2, -R153 ;  /* 0x000000029e9e7223 */ /* 0x000fc40000010899 */
[----:B------:R-:W3:Y:S01]  /*1b3c0*/  MUFU.EX2 R211, R211 ;  /* 0x000000d300d37308 */ /* 0x000ee20000000800 */
[----:B0-----:R-:W-:-:S07]  /*1b3d0*/  FFMA.FTZ R14, R0, R14, R209 ;  /* 0x0000000e000e7223 */ /* 0x001fce00000100d1 */
[----:B------:R-:W0:Y:S01]  /*1b3e0*/  MUFU.EX2 R13, R13 ;  /* 0x0000000d000d7308 */ /* 0x000e220000000800 */
[C---:B-1----:R-:W-:Y:S01]  /*1b3f0*/  FADD.FTZ R14, R10.reuse, R14 ;  /* 0x0000000e0a0e7221 */ /* 0x042fe20000010000 */
[----:B------:R-:W-:Y:S01]  /*1b400*/  F2FP.F16.F32.PACK_AB R209, R10, R209 ;  /* 0x000000d10ad1723e */ /* 0x000fe200000000ff */
[----:B------:R-:W-:-:S05]  /*1b410*/  IMAD.MOV.U32 R10, RZ, RZ, R222 ;  /* 0x000000ffff0a7224 */ /* 0x000fca00078e00de */
[----:B------:R-:W1:Y:S01]  /*1b420*/  MUFU.EX2 R205, R205 ;  /* 0x000000cd00cd7308 */ /* 0x000e620000000800 */
[----:B---3--:R-:W-:-:S07]  /*1b430*/  FADD.FTZ R14, R211, R14 ;  /* 0x0000000ed30e7221 */ /* 0x008fce0000010000 */
[----:B------:R-:W3:Y:S01]  /*1b440*/  MUFU.EX2 R156, R156 ;  /* 0x0000009c009c7308 */ /* 0x000ee20000000800 */
[----:B0-----:R-:W-:Y:S01]  /*1b450*/  FADD.FTZ R162, R13, R14 ;  /* 0x0000000e0da27221 */ /* 0x001fe20000010000 */
[-CC-:B------:R-:W-:Y:S01]  /*1b460*/  FFMA.FTZ R14, R167, R2.reuse, -R153.reuse ;  /* 0x00000002a70e7223 */ /* 0x180fe20000010899 */
[----:B------:R-:W-:Y:S01]  /*1b470*/  FFMA.FTZ R153, R159, R2, -R153 ;  /* 0x000000029f997223 */ /* 0x000fe20000010899 */
[----:B------:R-:W-:-:S04]  /*1b480*/  F2FP.F16.F32.PACK_AB R211, R13, R211 ;  /* 0x000000d30dd3723e */ /* 0x000fc800000000ff */
[----:B------:R-:W0:Y:S01]  /*1b490*/  MUFU.EX2 R207, R207 ;  /* 0x000000cf00cf7308 */ /* 0x000e220000000800 */
[----:B-1----:R-:W-:-:S07]  /*1b4a0*/  FADD.FTZ R162, R205, R162 ;  /* 0x000000a2cda27221 */ /* 0x002fce0000010000 */
[----:B------:R-:W1:Y:S01]  /*1b4b0*/  MUFU.EX2 R12, R12 ;  /* 0x0000000c000c7308 */ /* 0x000e620000000800 */
[C---:B---3--:R-:W-:Y:S01]  /*1b4c0*/  FADD.FTZ R162, R156.reuse, R162 ;  /* 0x000000a29ca27221 */ /* 0x048fe20000010000 */
[----:B------:R-:W-:-:S06]  /*1b4d0*/  F2FP.F16.F32.PACK_AB R205, R156, R205 ;  /* 0x000000cd9ccd723e */ /* 0x000fcc00000000ff */
[----:B------:R-:W3:Y:S01]  /*1b4e0*/  MUFU.EX2 R201, R201 ;  /* 0x000000c900c97308 */ /* 0x000ee20000000800 */
[----:B0-----:R-:W-:-:S07]  /*1b4f0*/  FADD.FTZ R162, R207, R162 ;  /* 0x000000a2cfa27221 */ /* 0x001fce0000010000 */
[----:B------:R-:W0:Y:S01]  /*1b500*/  MUFU.EX2 R157, R157 ;  /* 0x0000009d009d7308 */ /* 0x000e220000000800 */
[C---:B-1----:R-:W-:Y:S01]  /*1b510*/  FADD.FTZ R162, R12.reuse, R162 ;  /* 0x000000a20ca27221 */ /* 0x042fe20000010000 */
[----:B------:R-:W-:-:S06]  /*1b520*/  F2FP.F16.F32.PACK_AB R207, R12, R207 ;  /* 0x000000cf0ccf723e */ /* 0x000fcc00000000ff */
[----:B------:R-:W1:Y:S01]  /*1b530*/  MUFU.EX2 R203, R203 ;  /* 0x000000cb00cb7308 */ /* 0x000e620000000800 */
[----:B---3--:R-:W-:-:S07]  /*1b540*/  FADD.FTZ R162, R201, R162 ;  /* 0x000000a2c9a27221 */ /* 0x008fce0000010000 */
[----:B------:R-:W3:Y:S01]  /*1b550*/  MUFU.EX2 R11, R175 ;  /* 0x000000af000b7308 */ /* 0x000ee20000000800 */
[C---:B0-----:R-:W-:Y:S01]  /*1b560*/  FADD.FTZ R162, R157.reuse, R162 ;  /* 0x000000a29da27221 */ /* 0x041fe20000010000 */
[----:B------:R-:W-:-:S06]  /*1b570*/  F2FP.F16.F32.PACK_AB R201, R157, R201 ;  /* 0x000000c99dc9723e */ /* 0x000fcc00000000ff */
[----:B------:R-:W0:Y:S01]  /*1b580*/  MUFU.EX2 R197, R197 ;  /* 0x000000c500c57308 */ /* 0x000e220000000800 */
[----:B-1----:R-:W-:-:S07]  /*1b590*/  FADD.FTZ R162, R203, R162 ;  /* 0x000000a2cba27221 */ /* 0x002fce0000010000 */
[----:B--2---:R-:W1:Y:S01]  /*1b5a0*/  MUFU.EX2 R9, R163 ;  /* 0x000000a300097308 */ /* 0x004e620000000800 */
[C---:B---3--:R-:W-:Y:S01]  /*1b5b0*/  FADD.FTZ R162, R11.reuse, R162 ;  /* 0x000000a20ba27221 */ /* 0x048fe20000010000 */
[----:B------:R-:W-:-:S06]  /*1b5c0*/  F2FP.F16.F32.PACK_AB R203, R11, R203 ;  /* 0x000000cb0bcb723e */ /* 0x000fcc00000000ff */
[----:B------:R-:W2:Y:S01]  /*1b5d0*/  MUFU.EX2 R199, R199 ;  /* 0x000000c700c77308 */ /* 0x000ea20000000800 */
[----:B0-----:R-:W-:-:S07]  /*1b5e0*/  FADD.FTZ R162, R197, R162 ;  /* 0x000000a2c5a27221 */ /* 0x001fce0000010000 */
[----:B------:R-:W0:Y:S01]  /*1b5f0*/  MUFU.EX2 R14, R14 ;  /* 0x0000000e000e7308 */ /* 0x000e220000000800 */
[C---:B-1----:R-:W-:Y:S01]  /*1b600*/  FADD.FTZ R162, R9.reuse, R162 ;  /* 0x000000a209a27221 */ /* 0x042fe20000010000 */
[----:B------:R-:W-:-:S06]  /*1b610*/  F2FP.F16.F32.PACK_AB R197, R9, R197 ;  /* 0x000000c509c5723e */ /* 0x000fcc00000000ff */
[----:B------:R-:W1:Y:S01]  /*1b620*/  MUFU.EX2 R192, R192 ;  /* 0x000000c000c07308 */ /* 0x000e620000000800 */
[----:B--2---:R-:W-:-:S07]  /*1b630*/  FADD.FTZ R13, R199, R162 ;  /* 0x000000a2c70d7221 */ /* 0x004fce0000010000 */
[----:B------:R-:W2:Y:S01]  /*1b640*/  MUFU.EX2 R193, R193 ;  /* 0x000000c100c17308 */ /* 0x000ea20000000800 */
[C---:B0-----:R-:W-:Y:S01]  /*1b650*/  FADD.FTZ R8, R14.reuse, R13 ;  /* 0x0000000d0e087221 */ /* 0x041fe20000010000 */
[----:B------:R-:W-:-:S06]  /*1b660*/  F2FP.F16.F32.PACK_AB R199, R14, R199 ;  /* 0x000000c70ec7723e */ /* 0x000fcc00000000ff */
[----:B------:R-:W0:Y:S01]  /*1b670*/  MUFU.EX2 R152, R152 ;  /* 0x0000009800987308 */ /* 0x000e220000000800 */
[----:B-1----:R-:W-:-:S07]  /*1b680*/  FADD.FTZ R15, R192, R15 ;  /* 0x0000000fc00f7221 */ /* 0x002fce0000010000 */
[----:B------:R-:W1:Y:S01]  /*1b690*/  MUFU.EX2 R155, R155 ;  /* 0x0000009b009b7308 */ /* 0x000e620000000800 */
[----:B--2---:R-:W-:-:S07]  /*1b6a0*/  FADD.FTZ R8, R193, R8 ;  /* 0x00000008c1087221 */ /* 0x004fce0000010000 */
[----:B------:R-:W2:Y:S01]  /*1b6b0*/  MUFU.EX2 R194, R194 ;  /* 0x000000c200c27308 */ /* 0x000ea20000000800 */
[C---:B0-----:R-:W-:Y:S01]  /*1b6c0*/  FADD.FTZ R15, R152.reuse, R15 ;  /* 0x0000000f980f7221 */ /* 0x041fe20000010000 */
[----:B------:R-:W-:-:S06]  /*1b6d0*/  F2FP.F16.F32.PACK_AB R192, R152, R192 ;  /* 0x000000c098c0723e */ /* 0x000fcc00000000ff */
[----:B------:R-:W0:Y:S01]  /*1b6e0*/  MUFU.EX2 R158, R158 ;  /* 0x0000009e009e7308 */ /* 0x000e220000000800 */
[C---:B-1----:R-:W-:Y:S01]  /*1b6f0*/  FADD.FTZ R9, R155.reuse, R8 ;  /* 0x000000089b097221 */ /* 0x042fe20000010000 */
[----:B------:R-:W-:-:S06]  /*1b700*/  F2FP.F16.F32.PACK_AB R193, R155, R193 ;  /* 0x000000c19bc1723e */ /* 0x000fcc00000000ff */
[----:B------:R-:W1:Y:S01]  /*1b710*/  MUFU.EX2 R153, R153 ;  /* 0x0000009900997308 */ /* 0x000e620000000800 */
[----:B--2---:R-:W-:Y:S01]  /*1b720*/  FADD.FTZ R8, R194, R15 ;  /* 0x0000000fc2087221 */ /* 0x004fe20000010000 */
[----:B------:R-:W-:-:S03]  /*1b730*/  F2FP.F16.F32.PACK_AB R194, R7, R194 ;  /* 0x000000c207c2723e */ /* 0x000fc600000000ff */
[----:B------:R-:W-:Y:S01]  /*1b740*/  FADD.FTZ R15, R7, R8 ;  /* 0x00000008070f7221 */ /* 0x000fe20000010000 */
[----:B------:R-:W-:Y:S01]  /*1b750*/  MOV R7, R4 ;  /* 0x0000000400077202 */ /* 0x000fe20000000f00 */
[----:B------:R-:W-:Y:S02]  /*1b760*/  IMAD.MOV.U32 R8, RZ, RZ, R5 ;  /* 0x000000ffff087224 */ /* 0x000fe400078e0005 */
[----:B0-----:R-:W-:Y:S01]  /*1b770*/  FADD.FTZ R14, R158, R9 ;  /* 0x000000099e0e7221 */ /* 0x001fe20000010000 */
[----:B------:R-:W-:-:S03]  /*1b780*/  MOV R9, R223 ;  /* 0x000000df00097202 */ /* 0x000fc60000000f00 */
[C---:B-1----:R-:W-:Y:S01]  /*1b790*/  FADD.FTZ R14, R153.reuse, R14 ;  /* 0x0000000e990e7221 */ /* 0x042fe20000010000 */
[----:B------:R-:W-:Y:S01]  /*1b7a0*/  F2FP.F16.F32.PACK_AB R195, R153, R158 ;  /* 0x0000009e99c3723e */ /* 0x000fe200000000ff */
[----:B------:R-:W-:Y:S06]  /*1b7b0*/  @P2 BRA `(.L_x_657) ;  /* 0xffffffb000a82947 */ /* 0x000fec000383ffff */
.L_x_646:
[----:B------:R-:W-:Y:S05]  /*1b7c0*/  BSYNC B0 ;  /* 0x0000000000007941 */ /* 0x000fea0003800000 */
.L_x_645:
        /* <DEDUP_REMOVED lines=131> */
.L_x_658:
[----:B------:R-:W-:Y:S02]  /*1c000*/  LEA R0, R222, R16, 0x3 ;  /* 0x00000010de007211 */ /* 0x000fe400078e18ff */
[----:B------:R-:W-:-:S04]  /*1c010*/  SHF.L.U32 R7, R223, 0x1f, RZ ;  /* 0x0000001fdf077819 */ /* 0x000fc800000006ff */
[----:B------:R0:W1:Y:S01]  /*1c020*/  SYNCS.PHASECHK.TRANS64.TRYWAIT P2, [R0+URZ+0x38850], R7 ;  /* 0x03885007000075a7 */ /* 0x000062000804017f */
[----:B------:R-:W-:Y:S05]  /*1c030*/  @!P0 BRA `(.L_x_659) ;  /* 0x0000000000048947 */ /* 0x000fea0003800000 */
[----:B------:R-:W-:Y:S01]  /*1c040*/  BPT.TRAP 0x1 ;  /* 0x000000040000795c */ /* 0x000fe20000300000 */
.L_x_659:
[----:B------:R-:W-:Y:S01]  /*1c050*/  VIADD R16, R16, 0x400 ;  /* 0x0000040010107836 */ /* 0x000fe20000000000 */
[----:B------:R-:W-:Y:S04]  /*1c060*/  BSSY B0, `(.L_x_660) ;  /* 0x0000008000007945 */ /* 0x000fe80003800000 */
[----:B------:R-:W-:-:S04]  /*1c070*/  SHF.R.U32.HI R16, RZ, 0x4, R16 ;  /* 0x00000004ff107819 */ /* 0x000fc80000011610 */
[----:B------:R-:W-:-:S04]  /*1c080*/  LOP3.LUT R16, R16, 0x3fff, RZ, 0xc0, !PT ;  /* 0x00003fff10107812 */ /* 0x000fc800078ec0ff */
[----:B------:R-:W-:-:S05]  /*1c090*/  LOP3.LUT R3, R16, 0x2800000, RZ, 0xfc, !PT ;  /* 0x0280000010037812 */ /* 0x000fca00078efcff */
[----:B------:R-:W-:Y:S01]  /*1c0a0*/  IMAD R3, R222, 0xa00, R3 ;  /* 0x00000a00de037824 */ /* 0x000fe200078e0203 */
[----:B-1----:R-:W-:Y:S06]  /*1c0b0*/  @P2 BRA `(.L_x_661) ;  /* 0x0000000000082947 */ /* 0x002fec0003800000 */
[----:B------:R-:W1:Y:S02]  /*1c0c0*/  SYNCS.PHASECHK.TRANS64.TRYWAIT P0, [R0+URZ+0x38850], R7 ;  /* 0x03885007000075a7 */ /* 0x000e64000800017f */
[----:B-1----:R-:W-:Y:S05]  /*1c0d0*/  @!P0 BRA `(.L_x_662) ;  /* 0x000000a000588947 */ /* 0x002fea0003800000 */
.L_x_661:
[----:B------:R-:W-:Y:S05]  /*1c0e0*/  BSYNC B0 ;  /* 0x0000000000007941 */ /* 0x000fea0003800000 */
.L_x_660:
[----:B01----:R-:W-:Y:S01]  /*1c0f0*/  IMAD.MOV.U32 R7, RZ, RZ, 0x40000040 ;  /* 0x40000040ff077424 */ /* 0x003fe200078e00ff */
[----:B------:R-:W-:Y:S01]  /*1c100*/  MOV R6, R3 ;  /* 0x0000000300067202 */ /* 0x000fe20000000f00 */
[----:B------:R-:W2:Y:S01]  /*1c110*/  LDL.LU R20, [R1+0x68] ;  /* 0x0000680001147983 */ /* 0x000ea20000300800 */
[----:B------:R-:W-:Y:S01]  /*1c120*/  WARPGROUP.ARRIVE ;  /* 0x00000000000079c5 */ /* 0x000fe20000000000 */
[----:B------:R-:W-:Y:S01]  /*1c130*/  IADD3 R222, R222, 0x1, RZ ;  /* 0x00000001dede7810 */ /* 0x000fe20007ffe0ff */
[----:B------:R-:W-:Y:S01]  /*1c140*/  IMAD.MOV.U32 R12, RZ, RZ, RZ ;  /* 0x000000ffff0c7224 */ /* 0x000fe200078e00ff */
[----:B------:R-:W-:Y:S02]  /*1c150*/  R2UR UR6, R6 ;  /* 0x00000000060672ca */ /* 0x000fe400000e0000 */
[----:B------:R-:W-:Y:S01]  /*1c160*/  R2UR UR7, R7 ;  /* 0x00000000070772ca */ /* 0x000fe200000e0000 */
[----:B------:R-:W-:Y:S01]  /*1c170*/  IMAD.MOV.U32 R7, RZ, RZ, 0x40000040 ;  /* 0x40000040ff077424 */ /* 0x000fe200078e00ff */
[----:B------:R-:W-:-:S02]  /*1c180*/  IADD3 R6, R3, 0x80, RZ ;  /* 0x0000008003067810 */ /* 0x000fc40007ffe0ff */
[----:B------:R-:W-:Y:S02]  /*1c190*/  ISETP.NE.AND P2, PT, R222, 0x2, PT ;  /* 0x00000002de00780c */ /* 0x000fe40003f45270 */
[----:B------:R-:W-:Y:S01]  /*1c1a0*/  @!P1 IADD3 R11, R0, 0x38860, RZ ;  /* 0x00038860000b9810 */ /* 0x000fe20007ffe0ff */
[----:B------:R-:W-:Y:S01]  /*1c1b0*/  IMAD.MOV.U32 R0, RZ, RZ, -0x800000 ;  /* 0xff800000ff007424 */ /* 0x000fe200078e00ff */
[----:B------:R-:W-:Y:S02]  /*1c1c0*/  SEL R222, R222, RZ, P2 ;  /* 0x000000ffdede7207 */ /* 0x000fe40001000000 */
[----:B------:R-:W-:-:S03]  /*1c1d0*/  @!P1 PRMT R11, RZ, 0x654, R11 ;  /* 0x00000654ff0b9816 */ /* 0x000fc6000000000b */
[----:B------:R-:W-:Y:S01]  /*1c1e0*/  HGMMA.64x256x16.F32 R24, R208, gdesc[UR4].tnspB, R24, gsb0 ;  /* 0x43e00004d0187df0 */ /* 0x000fe20008000818 */
[----:B------:R-:W-:Y:S02]  /*1c1f0*/  R2UR UR6, R6 ;  /* 0x00000000060672ca */ /* 0x000fe400000e0000 */
        /* <DEDUP_REMOVED lines=9> */
[----:B------:R-:W-:Y:S01]  /*1c290*/  IMAD.MOV.U32 R7, RZ, RZ, 0x40000040 ;  /* 0x40000040ff077424 */ /* 0x000fe200078e00ff */
[----:B------:R-:W-:Y:S02]  /*1c2a0*/  IADD3 R6, R3, 0x180, RZ ;  /* 0x0000018003067810 */ /* 0x000fe40007ffe0ff */
[----:B--2---:R-:W-:-:S05]  /*1c2b0*/  IADD3 R20, R20, 0x1, RZ ;  /* 0x0000000114147810 */ /* 0x004fca0007ffe0ff */
[----:B------:R-:W-:Y:S01]  /*1c2c0*/  STL [R1+0x68], R20 ;  /* 0x0000681401007387 */ /* 0x000fe20000100800 */
[----:B------:R-:W-:Y:S02]  /*1c2d0*/  WARPGROUP.DEPBAR.LE gsb0, 0x0 ;  /* 0x00008000000079c5 */ /* 0x000fe40000010000 */
[----:B------:R-:W-:-:S13]  /*1c2e0*/  WARPGROUP.ARRIVE ;  /* 0x00000000000079c5 */ /* 0x000fda0000000000 */
[----:B------:R-:W-:Y:S01]  /*1c2f0*/  HGMMA.64x256x16.F32 R24, R200, gdesc[UR4].tnspB, R24, gsb0 ;  /* 0x43e00004c8187df0 */ /* 0x000fe20008000818 */
[----:B------:R-:W-:Y:S02]  /*1c300*/  R2UR UR6, R6 ;  /* 0x00000000060672ca */ /* 0x000fe400000e0000 */
[----:B------:R-:W-:Y:S01]  /*1c310*/  R2UR UR7, R7 ;  /* 0x00000000070772ca */ /* 0x000fe200000e0000 */
[----:B------:R-:W-:Y:S01]  /*1c320*/  IMAD.MOV.U32 R7, RZ, RZ, 0x40000040 ;  /* 0x40000040ff077424 */ /* 0x000fe200078e00ff */
[----:B------:R-:W-:Y:S02]  /*1c330*/  IADD3 R6, R3, 0x200, RZ ;  /* 0x0000020003067810 */ /* 0x000fe40007ffe0ff */
[----:B------:R-:W0:Y:S01]  /*1c340*/  SHFL.BFLY PT, R3, R14, 0x2, 0x1f ;  /* 0x0c401f000e037f89 */ /* 0x000e2200000e0000 */
[----:B------:R-:W-:Y:S02]  /*1c350*/  WARPGROUP.DEPBAR.LE gsb0, 0x0 ;  /* 0x00008000000079c5 */ /* 0x000fe40000010000 */
[----:B------:R-:W-:-:S15]  /*1c360*/  WARPGROUP.ARRIVE ;  /* 0x00000000000079c5 */ /* 0x000fde0000000000 */
[----:B------:R-:W-:-:S03]  /*1c370*/  NOP ;  /* 0x0000000000007918 */ /* 0x000fc60000000000 */
[----:B------:R-:W-:Y:S01]  /*1c380*/  HGMMA.64x256x16.F32 R24, R196, gdesc[UR4].tnspB, R24, gsb0 ;  /* 0x43e00004c4187df0 */ /* 0x000fe20008000818 */
[----:B------:R-:W-:Y:S02]  /*1c390*/  R2UR UR6, R6 ;  /* 0x00000000060672ca */ /* 0x000fe400000e0000 */
[----:B------:R-:W-:Y:S01]  /*1c3a0*/  R2UR UR7, R7 ;  /* 0x00000000070772ca */ /* 0x000fe200000e0000 */
[----:B------:R-:W1:Y:S01]  /*1c3b0*/  SHFL.BFLY PT, R6, R15, 0x2, 0x1f ;  /* 0x0c401f000f067f89 */ /* 0x000e6200000e0000 */
[----:B0-----:R-:W-:-:S05]  /*1c3c0*/  FADD.FTZ R7, R3, R14 ;  /* 0x0000000e03077221 */ /* 0x001fca0000010000 */
[----:B------:R-:W0:Y:S01]  /*1c3d0*/  SHFL.BFLY PT, R8, R7, 0x1, 0x1f ;  /* 0x0c201f0007087f89 */ /* 0x000e2200000e0000 */
[----:B-1----:R-:W-:-:S05]  /*1c3e0*/  FADD.FTZ R6, R6, R15 ;  /* 0x0000000f06067221 */ /* 0x002fca0000010000 */
[----:B------:R-:W1:Y:S01]  /*1c3f0*/  SHFL.BFLY PT, R3, R6, 0x1, 0x1f ;  /* 0x0c201f0006037f89 */ /* 0x000e6200000e0000 */
[----:B0-----:R-:W-:-:S05]  /*1c400*/  FADD.FTZ R16, R7, R8 ;  /* 0x0000000807107221 */ /* 0x001fca0000010000 */
[----:B------:R-:W-:-:S13]  /*1c410*/  FSETP.NE.FTZ.AND P3, PT, R16, RZ, PT ;  /* 0x000000ff1000720b */ /* 0x000fda0003f75000 */
[----:B------:R-:W0:Y:S01]  /*1c420*/  @P3 MUFU.LG2 R10, R16 ;  /* 0x00000010000a3308 */ /* 0x000e220000000c00 */
[----:B-1----:R-:W-:Y:S01]  /*1c430*/  FADD.FTZ R13, R6, R3 ;  /* 0x00000003060d7221 */ /* 0x002fe20000010000 */
[----:B------:R-:W-:Y:S01]  /*1c440*/  SEL R6, RZ, 0x1, P2 ;  /* 0x00000001ff067807 */ /* 0x000fe20001000000 */
[----:B------:R-:W-:-:S03]  /*1c450*/  IMAD.MOV.U32 R3, RZ, RZ, -0x800000 ;  /* 0xff800000ff037424 */ /* 0x000fc600078e00ff */
[----:B------:R-:W-:Y:S02]  /*1c460*/  FSETP.NE.FTZ.AND P0, PT, R13, RZ, PT ;  /* 0x000000ff0d00720b */ /* 0x000fe40003f15000 */
[----:B------:R-:W-:Y:S02]  /*1c470*/  LOP3.LUT R223, R223, R6, RZ, 0x3c, !PT ;  /* 0x00000006dfdf7212 */ /* 0x000fe400078e3cff */
[----:B------:R-:W-:Y:S01]  /*1c480*/  MOV R6, RZ ;  /* 0x000000ff00067202 */ /* 0x000fe20000000f00 */
[----:B0-----:R-:W-:-:S05]  /*1c490*/  @P3 FMUL.FTZ R7, R10, 0.69314718246459960938 ;  /* 0x3f3172180a073820 */ /* 0x001fca0000410000 */
[----:B------:R-:W-:Y:S03]  /*1c4a0*/  @P3 MUFU.RCP R6, R16 ;  /* 0x0000001000063308 */ /* 0x000fe60000001000 */
[C---:B------:R-:W-:Y:S01]  /*1c4b0*/  @P0 FMUL.FTZ R8, R2.reuse, 0.69314718246459960938 ;  /* 0x3f31721802080820 */ /* 0x040fe20000410000 */
[----:B------:R-:W-:-:S04]  /*1c4c0*/  @P3 FMUL.FTZ R2, R2, 0.69314718246459960938 ;  /* 0x3f31721802023820 */ /* 0x000fc80000410000 */
[----:B------:R-:W0:Y:S01]  /*1c4d0*/  @P0 MUFU.LG2 R9, R13 ;  /* 0x0000000d00090308 */ /* 0x000e220000000c00 */
[----:B------:R-:W-:-:S07]  /*1c4e0*/  @P3 FFMA.FTZ R3, R2, R4, R7 ;  /* 0x0000000402033223 */ /* 0x000fce0000010007 */
[----:B------:R-:W1:Y:S01]  /*1c4f0*/  @P0 MUFU.RCP R12, R13 ;  /* 0x0000000d000c0308 */ /* 0x000e620000001000 */
[----:B0-----:R-:W-:-:S04]  /*1c500*/  @P0 FMUL.FTZ R9, R9, 0.69314718246459960938 ;  /* 0x3f31721809090820 */ /* 0x001fc80000410000 */
[----:B------:R-:W-:Y:S01]  /*1c510*/  @P0 FFMA.FTZ R0, R8, R5, R9 ;  /* 0x0000000508000223 */ /* 0x000fe20000010009 */
[----:B------:R-:W-:Y:S01]  /*1c520*/  PLOP3.LUT P0, PT, PT, PT, PT, 0x8, 0x0 ;  /* 0x000000000000781c */ /* 0x000fe20003f0e170 */
[----:B------:R-:W-:Y:S02]  /*1c530*/  WARPGROUP.DEPBAR.LE gsb0, 0x0 ;  /* 0x00008000000079c5 */ /* 0x000fe40000010000 */
[----:B------:R-:W-:-:S06]  /*1c540*/  WARPGROUP.ARRIVE ;  /* 0x00000000000079c5 */ /* 0x000fcc0000000000 */
[----:B------:R-:W-:Y:S03]  /*1c550*/  HGMMA.64x256x16.F32 R24, R192, gdesc[UR4].tnspB, R24, gsb0 ;  /* 0x43e00004c0187df0 */ /* 0x000fe60008000818 */
[----:B------:R-:W-:Y:S02]  /*1c560*/  WARPGROUP.DEPBAR.LE gsb0, 0x0 ;  /* 0x00008000000079c5 */ /* 0x000fe40000010000 */
[-C--:B-1----:R-:W-:Y:S01]  /*1c570*/  FMUL.FTZ R4, R24, R12.reuse ;  /* 0x0000000c18047220 */ /* 0x082fe20000410000 */
[-C--:B------:R-:W-:Y:S01]  /*1c580*/  FMUL.FTZ R160, R44, R12.reuse ;  /* 0x0000000c2ca07220 */ /* 0x080fe20000410000 */
[-C--:B------:R-:W-:Y:S01]  /*1c590*/  FMUL.FTZ R163, R56, R12.reuse ;  /* 0x0000000c38a37220 */ /* 0x080fe20000410000 */
[----:B------:R-:W-:Y:S01]  /*1c5a0*/  FMUL.FTZ R169, R80, R12 ;  /* 0x0000000c50a97220 */ /* 0x000fe20000410000 */
[-C--:B------:R-:W-:Y:S01]  /*1c5b0*/  FMUL.FTZ R10, R27, R6.reuse ;  /* 0x000000061b0a7220 */ /* 0x080fe20000410000 */
[----:B------:R-:W-:Y:S01]  /*1c5c0*/  FMUL.FTZ R8, R31, R6 ;  /* 0x000000061f087220 */ /* 0x000fe20000410000 */
[----:B------:R0:W-:Y:S01]  /*1c5d0*/  @!P1 SYNCS.ARRIVE.TRANS64.RED.A1T0 RZ, [R11+URZ], RZ ;  /* 0x000000ff0bff99a7 */ /* 0x0001e2000810043f */
        /* <DEDUP_REMOVED lines=61> */
[----:B------:R-:W-:Y:S01]  /*1c9b0*/  FMUL.FTZ R31, R63, R6 ;  /* 0x000000063f1f7220 */ /* 0x000fe20000410000 */
        /* <DEDUP_REMOVED lines=8> */
[-C--:B0-----:R-:W-:Y:S01]  /*1ca40*/  FMUL.FTZ R11, R46, R6.reuse ;  /* 0x000000062e0b7220 */ /* 0x081fe20000410000 */
        /* <DEDUP_REMOVED lines=50> */
[----:B------:R-:W-:-:S07]  /*1cd70*/  FMUL.FTZ R76, R151, R6 ;  /* 0x00000006974c7220 */ /* 0x000fce0000410000 */
.L_x_570:
[----:B------:R-:W0:Y:S08]  /*1cd80*/  S2UR UR5, SR_CgaCtaId ;  /* 0x00000000000579c3 */ /* 0x000e300000008800 */
[----:B------:R-:W-:Y:S06]  /*1cd90*/  BAR.SYNC.DEFER_BLOCKING 0x5, 0x120 ;  /* 0x0144800000007b1d */ /* 0x000fec0000010000 */
[----:B------:R-:W-:Y:S01]  /*1cda0*/  UMOV UR4, 0x400 ;  /* 0x0000040000047882 */ /* 0x000fe20000000000 */
[----:B------:R-:W-:Y:S01]  /*1cdb0*/  BSSY B0, `(.L_x_663) ;  /* 0x0000293000007945 */ /* 0x000fe20003800000 */
[----:B0-----:R-:W-:-:S06]  /*1cdc0*/  ULEA UR4, UR5, UR4, 0x18 ;  /* 0x0000000405047291 */ /* 0x001fcc000f8ec03f */
[----:B------:R-:W-:-:S05]  /*1cdd0*/  IMAD.U32 R16, RZ, RZ, UR4 ;  /* 0x00000004ff107e24 */ /* 0x000fca000f8e00ff */
[----:B------:R0:W1:Y:S01]  /*1cde0*/  LDS.128 R148, [R16+0x388d0] ;  /* 0x0388d00010947984 */ /* 0x0000620000000c00 */
[----:B------:R-:W-:Y:S06]  /*1cdf0*/  BAR.ARV 0x4, 0x120 ;  /* 0x0104800000007b1d */ /* 0x000fec0000002000 */
[----:B------:R-:W-:Y:S05]  /*1ce00*/  @P0 BRA `(.L_x_664) ;  /* 0x0000001c00580947 */ /* 0x000fea0003800000 */
[----:B------:R-:W2:Y:S04]  /*1ce10*/  LDL R6, [R1+0x90] ;  /* 0x0000900001067983 */ /* 0x000ea80000100800 */
[----:B-1----:R-:W3:Y:S01]  /*1ce20*/  LDL R148, [R1+0x5c] ;  /* 0x00005c0001947983 */ /* 0x002ee20000100800 */
[----:B------:R-:W1:Y:S01]  /*1ce30*/  S2R R21, SR_SWINHI ;  /* 0x0000000000157919 */ /* 0x000e620000002f00 */
[----:B------:R-:W-:Y:S01]  /*1ce40*/  F2FP.F16.F32.PACK_AB R5, R10, R5 ;  /* 0x000000050a05723e */ /* 0x000fe200000000ff */
[----:B------:R-:W-:Y:S01]  /*1ce50*/  ULDC.64 UR4, c[0x0][0xbd8] ;  /* 0x0002f60000047ab9 */ /* 0x000fe20000000a00 */
[----:B------:R-:W-:Y:S02]  /*1ce60*/  MOV R14, R16 ;  /* 0x00000010000e7202 */ /* 0x000fe40000000f00 */
[----:B-1----:R-:W-:-:S02]  /*1ce70*/  MOV R15, R21 ;  /* 0x00000015000f7202 */ /* 0x002fc40000000f00 */
        /* <DEDUP_REMOVED lines=11> */
[----:B-----5:R-:W-:Y:S01]  /*1cf30*/  F2FP.F16.F32.PACK_AB R147, R76, R72 ;  /* 0x000000484c93723e */ /* 0x020fe200000000ff */
[----:B------:R-:W-:Y:S01]  /*1cf40*/  ULDC.64 UR6, c[0x0][0x208] ;  /* 0x0000820000067ab9 */ /* 0x000fe20000000a00 */
[----:B------:R-:W-:Y:S01]  /*1cf50*/  BAR.SYNC.DEFER_BLOCKING 0x1, 0x100 ;  /* 0x0044000000007b1d */ /* 0x000fe20000010000 */
[----:B--2---:R-:W-:-:S03]  /*1cf60*/  IMAD.WIDE R120, R6, 0x2, R14 ;  /* 0x0000000206787825 */ /* 0x004fc600078e020e */
[C---:B------:R-:W-:Y:S02]  /*1cf70*/  IADD3 R6, P1, R120.reuse, 0x20, RZ ;  /* 0x0000002078067810 */ /* 0x040fe40007f3e0ff */
[----:B------:R-:W-:Y:S02]  /*1cf80*/  IADD3 R46, P0, R120, 0x40, RZ ;  /* 0x00000040782e7810 */ /* 0x000fe40007f1e0ff */
[----:B------:R-:W-:Y:S02]  /*1cf90*/  LOP3.LUT R88, R6, 0x380, RZ, 0xc0, !PT ;  /* 0x0000038006587812 */ /* 0x000fe400078ec0ff */
[----:B------:R-:W-:Y:S02]  /*1cfa0*/  IADD3 R100, P3, R120, 0x4000, RZ ;  /* 0x0000400078647810 */ /* 0x000fe40007f7e0ff */
[----:B------:R-:W-:Y:S02]  /*1cfb0*/  LOP3.LUT R92, R46, 0x380, RZ, 0xc0, !PT ;  /* 0x000003802e5c7812 */ /* 0x000fe400078ec0ff */
[----:B------:R-:W-:-:S02]  /*1cfc0*/  IADD3.X R89, RZ, R121, RZ, P1, !PT ;  /* 0x00000079ff597210 */ /* 0x000fc40000ffe4ff */
[----:B------:R-:W-:Y:S02]  /*1cfd0*/  SHF.R.U64 R88, R88, 0x3, RZ ;  /* 0x0000000358587819 */ /* 0x000fe400000012ff */
[C---:B------:R-:W-:Y:S02]  /*1cfe0*/  IADD3 R108, P1, R120.reuse, 0x8000, RZ ;  /* 0x00008000786c7810 */ /* 0x040fe40007f3e0ff */
[----:B------:R-:W-:Y:S02]  /*1cff0*/  IADD3 R84, P4, R120, 0x60, RZ ;  /* 0x0000006078547810 */ /* 0x000fe40007f9e0ff */
[----:B------:R-:W-:Y:S02]  /*1d000*/  LOP3.LUT R118, R100, 0x380, RZ, 0xc0, !PT ;  /* 0x0000038064767812 */ /* 0x000fe400078ec0ff */
[----:B------:R-:W-:Y:S02]  /*1d010*/  SHF.R.U64 R92, R92, 0x3, RZ ;  /* 0x000000035c5c7819 */ /* 0x000fe400000012ff */
[----:B------:R-:W-:-:S02]  /*1d020*/  IADD3 R106, P2, R120, 0x4060, RZ ;  /* 0x00004060786a7810 */ /* 0x000fc40007f5e0ff */
[----:B------:R-:W-:Y:S02]  /*1d030*/  LOP3.LUT R88, R88, R6, RZ, 0x3c, !PT ;  /* 0x0000000658587212 */ /* 0x000fe400078e3cff */
[----:B------:R-:W-:Y:S02]  /*1d040*/  LOP3.LUT R6, R108, 0x380, RZ, 0xc0, !PT ;  /* 0x000003806c067812 */ /* 0x000fe400078ec0ff */
[----:B------:R-:W-:Y:S02]  /*1d050*/  LOP3.LUT R96, R84, 0x380, RZ, 0xc0, !PT ;  /* 0x0000038054607812 */ /* 0x000fe400078ec0ff */
[----:B------:R-:W-:Y:S02]  /*1d060*/  SHF.R.U64 R118, R118, 0x3, RZ ;  /* 0x0000000376767819 */ /* 0x000fe400000012ff */
[----:B------:R-:W-:Y:S02]  /*1d070*/  LOP3.LUT R92, R92, R46, RZ, 0x3c, !PT ;  /* 0x0000002e5c5c7212 */ /* 0x000fe400078e3cff */
[----:B------:R-:W-:-:S02]  /*1d080*/  IADD3 R102, P6, R120, 0x4020, RZ ;  /* 0x0000402078667810 */ /* 0x000fc40007fde0ff */
[----:B------:R-:W-:Y:S01]  /*1d090*/  LOP3.LUT R46, R106, 0x380, RZ, 0xc0, !PT ;  /* 0x000003806a2e7812 */ /* 0x000fe200078ec0ff */
[----:B------:R-:W-:Y:S01]  /*1d0a0*/  IMAD.X R101, RZ, RZ, R121, P3 ;  /* 0x000000ffff657224 */ /* 0x000fe200018e0679 */
[----:B------:R-:W-:Y:S02]  /*1d0b0*/  SHF.R.U64 R6, R6, 0x3, RZ ;  /* 0x0000000306067819 */ /* 0x000fe400000012ff */
[----:B------:R-:W-:Y:S02]  /*1d0c0*/  IADD3 R114, P3, R120, 0x8060, RZ ;  /* 0x0000806078727810 */ /* 0x000fe40007f7e0ff */
[----:B------:R-:W-:Y:S02]  /*1d0d0*/  SHF.R.U64 R96, R96, 0x3, RZ ;  /* 0x0000000360607819 */ /* 0x000fe400000012ff */
[----:B------:R-:W-:Y:S02]  /*1d0e0*/  LOP3.LUT R100, R118, R100, RZ, 0x3c, !PT ;  /* 0x0000006476647212 */ /* 0x000fe400078e3cff */
[----:B------:R-:W-:-:S02]  /*1d0f0*/  LOP3.LUT R21, R120, 0x380, RZ, 0xc0, !PT ;  /* 0x0000038078157812 */ /* 0x000fc400078ec0ff */
[----:B------:R-:W-:Y:S02]  /*1d100*/  IADD3 R104, P5, R120, 0x4040, RZ ;  /* 0x0000404078687810 */ /* 0x000fe40007fbe0ff */
[----:B------:R-:W-:Y:S02]  /*1d110*/  IADD3.X R103, RZ, R121, RZ, P6, !PT ;  /* 0x00000079ff677210 */ /* 0x000fe400037fe4ff */
[----:B------:R-:W-:Y:S02]  /*1d120*/  LOP3.LUT R118, R102, 0x380, RZ, 0xc0, !PT ;  /* 0x0000038066767812 */ /* 0x000fe400078ec0ff */
[----:B------:R-:W-:Y:S02]  /*1d130*/  SHF.R.U64 R46, R46, 0x3, RZ ;  /* 0x000000032e2e7819 */ /* 0x000fe400000012ff */
[----:B------:R-:W-:Y:S02]  /*1d140*/  IADD3 R116, P6, R120, 0xc000, RZ ;  /* 0x0000c00078747810 */ /* 0x000fe40007fde0ff */
[----:B------:R-:W-:-:S02]  /*1d150*/  LOP3.LUT R108, R6, R108, RZ, 0x3c, !PT ;  /* 0x0000006c066c7212 */ /* 0x000fc400078e3cff */
[----:B------:R-:W-:Y:S02]  /*1d160*/  LOP3.LUT R96, R96, R84, RZ, 0x3c, !PT ;  /* 0x0000005460607212 */ /* 0x000fe400078e3cff */
[----:B------:R-:W-:Y:S01]  /*1d170*/  LOP3.LUT R6, R114, 0x380, RZ, 0xc0, !PT ;  /* 0x0000038072067812 */ /* 0x000fe200078ec0ff */
[----:B------:R-:W-:Y:S01]  /*1d180*/  IMAD.X R105, RZ, RZ, R121, P5 ;  /* 0x000000ffff697224 */ /* 0x000fe200028e0679 */
[----:B------:R-:W-:Y:S02]  /*1d190*/  IADD3.X R97, RZ, R121, RZ, P4, !PT ;  /* 0x00000079ff617210 */ /* 0x000fe400027fe4ff */
[----:B------:R-:W-:Y:S02]  /*1d1a0*/  SHF.R.U64 R21, R21, 0x3, RZ ;  /* 0x0000000315157819 */ /* 0x000fe400000012ff */
[----:B------:R-:W-:Y:S02]  /*1d1b0*/  LOP3.LUT R84, R104, 0x380, RZ, 0xc0, !PT ;  /* 0x0000038068547812 */ /* 0x000fe400078ec0ff */
[----:B------:R-:W-:-:S02]  /*1d1c0*/  SHF.R.U64 R118, R118, 0x3, RZ ;  /* 0x0000000376767819 */ /* 0x000fc400000012ff */
[----:B------:R-:W-:Y:S01]  /*1d1d0*/  LOP3.LUT R106, R46, R106, RZ, 0x3c, !PT ;  /* 0x0000006a2e6a7212 */ /* 0x000fe200078e3cff */
[--C-:B------:R-:W-:Y:S01]  /*1d1e0*/  IMAD.X R93, RZ, RZ, R121.reuse, P0 ;  /* 0x000000ffff5d7224 */ /* 0x100fe200000e0679 */
[----:B------:R-:W-:Y:S01]  /*1d1f0*/  IADD3 R112, P4, R120, 0x8040, RZ ;  /* 0x0000804078707810 */ /* 0x000fe20007f9e0ff */
[----:B------:R-:W-:Y:S01]  /*1d200*/  IMAD.X R109, RZ, RZ, R121, P1 ;  /* 0x000000ffff6d7224 */ /* 0x000fe200008e0679 */
[----:B------:R-:W-:Y:S02]  /*1d210*/  LOP3.LUT R46, R116, 0x380, RZ, 0xc0, !PT ;  /* 0x00000380742e7812 */ /* 0x000fe400078ec0ff */
[C---:B------:R-:W-:Y:S02]  /*1d220*/  IADD3 R20, P5, R120.reuse, 0xc020, RZ ;  /* 0x0000c02078147810 */ /* 0x040fe40007fbe0ff */
[----:B------:R-:W-:Y:S02]  /*1d230*/  IADD3.X R107, RZ, R121, RZ, P2, !PT ;  /* 0x00000079ff6b7210 */ /* 0x000fe400017fe4ff */
[----:B------:R-:W-:-:S02]  /*1d240*/  IADD3 R110, P0, R120, 0x8020, RZ ;  /* 0x00008020786e7810 */ /* 0x000fc40007f1e0ff */
[C---:B------:R-:W-:Y:S02]  /*1d250*/  IADD3 R26, P2, R120.reuse, 0xc040, RZ ;  /* 0x0000c040781a7810 */ /* 0x040fe40007f5e0ff */
[----:B------:R-:W-:Y:S02]  /*1d260*/  IADD3 R30, P1, R120, 0xc060, RZ ;  /* 0x0000c060781e7810 */ /* 0x000fe40007f3e0ff */
[----:B------:R-:W-:Y:S02]  /*1d270*/  SHF.R.U64 R6, R6, 0x3, RZ ;  /* 0x0000000306067819 */ /* 0x000fe400000012ff */
[----:B------:R-:W-:Y:S02]  /*1d280*/  LOP3.LUT R120, R21, R120, RZ, 0x3c, !PT ;  /* 0x0000007815787212 */ /* 0x000fe400078e3cff */
[----:B------:R-:W-:Y:S02]  /*1d290*/  SHF.R.U64 R84, R84, 0x3, RZ ;  /* 0x0000000354547819 */ /* 0x000fe400000012ff */
[----:B------:R-:W-:-:S02]  /*1d2a0*/  LOP3.LUT R102, R118, R102, RZ, 0x3c, !PT ;  /* 0x0000006676667212 */ /* 0x000fc400078e3cff */
[----:B------:R-:W-:Y:S02]  /*1d2b0*/  LOP3.LUT R118, R112, 0x380, RZ, 0xc0, !PT ;  /* 0x0000038070767812 */ /* 0x000fe400078ec0ff */
[----:B------:R-:W-:Y:S02]  /*1d2c0*/  SHF.R.U64 R46, R46, 0x3, RZ ;  /* 0x000000032e2e7819 */ /* 0x000fe400000012ff */
[----:B------:R-:W-:Y:S02]  /*1d2d0*/  LOP3.LUT R10, R20, 0x380, RZ, 0xc0, !PT ;  /* 0x00000380140a7812 */ /* 0x000fe400078ec0ff */
[----:B------:R-:W-:Y:S02]  /*1d2e0*/  LOP3.LUT R114, R6, R114, RZ, 0x3c, !PT ;  /* 0x0000007206727212 */ /* 0x000fe400078e3cff */
[----:B------:R-:W-:Y:S02]  /*1d2f0*/  LOP3.LUT R104, R84, R104, RZ, 0x3c, !PT ;  /* 0x0000006854687212 */ /* 0x000fe400078e3cff */
[----:B------:R-:W-:-:S02]  /*1d300*/  MOV R120, R120 ;  /* 0x0000007800787202 */ /* 0x000fc40000000f00 */
[----:B------:R-:W-:Y:S02]  /*1d310*/  F2FP.F16.F32.PACK_AB R6, R29, R28 ;  /* 0x0000001c1d06723e */ /* 0x000fe400000000ff */
[----:B------:R-:W-:Y:S02]  /*1d320*/  LOP3.LUT R84, R110, 0x380, RZ, 0xc0, !PT ;  /* 0x000003806e547812 */ /* 0x000fe400078ec0ff */
[----:B------:R-:W-:Y:S02]  /*1d330*/  SHF.R.U64 R118, R118, 0x3, RZ ;  /* 0x0000000376767819 */ /* 0x000fe400000012ff */
[----:B------:R-:W-:Y:S02]  /*1d340*/  LOP3.LUT R116, R46, R116, RZ, 0x3c, !PT ;  /* 0x000000742e747212 */ /* 0x000fe400078e3cff */
[----:B------:R-:W-:Y:S02]  /*1d350*/  LOP3.LUT R25, R26, 0x380, RZ, 0xc0, !PT ;  /* 0x000003801a197812 */ /* 0x000fe400078ec0ff */
[----:B------:R-:W-:-:S02]  /*1d360*/  LOP3.LUT R46, R30, 0x380, RZ, 0xc0, !PT ;  /* 0x000003801e2e7812 */ /* 0x000fc400078ec0ff */
[----:B------:R-:W-:Y:S01]  /*1d370*/  SHF.R.U64 R10, R10, 0x3, RZ ;  /* 0x000000030a0a7819 */ /* 0x000fe200000012ff */
[----:B------:R1:W-:Y:S01]  /*1d380*/  STSM.16.M88.4 [R120], R4 ;  /* 0x0000000478007844 */ /* 0x0003e20000000200 */
[----:B------:R-:W-:Y:S02]  /*1d390*/  SHF.R.U64 R84, R84, 0x3, RZ ;  /* 0x0000000354547819 */ /* 0x000fe400000012ff */
[----:B------:R-:W-:Y:S02]  /*1d3a0*/  LOP3.LUT R112, R118, R112, RZ, 0x3c, !PT ;  /* 0x0000007076707212 */ /* 0x000fe400078e3cff */
[----:B------:R-:W-:Y:S02]  /*1d3b0*/  SHF.R.U64 R25, R25, 0x3, RZ ;  /* 0x0000000319197819 */ /* 0x000fe400000012ff */
[----:B------:R-:W-:Y:S02]  /*1d3c0*/  SHF.R.U64 R46, R46, 0x3, RZ ;  /* 0x000000032e2e7819 */ /* 0x000fe400000012ff */
[----:B------:R-:W-:-:S02]  /*1d3d0*/  LOP3.LUT R118, R10, R20, RZ, 0x3c, !PT ;  /* 0x000000140a767212 */ /* 0x000fc400078e3cff */
[----:B------:R-:W-:Y:S02]  /*1d3e0*/  MOV R88, R88 ;  /* 0x0000005800587202 */ /* 0x000fe40000000f00 */
[----:B------:R-:W-:Y:S02]  /*1d3f0*/  MOV R92, R92 ;  /* 0x0000005c005c7202 */ /* 0x000fe40000000f00 */
[----:B------:R-:W-:Y:S02]  /*1d400*/  F2FP.F16.F32.PACK_AB R10, R45, R160 ;  /* 0x000000a02d0a723e */ /* 0x000fe400000000ff */
[----:B-1----:R-:W-:Y:S02]  /*1d410*/  F2FP.F16.F32.PACK_AB R4, R33, R32 ;  /* 0x000000202104723e */ /* 0x002fe400000000ff */
[----:B------:R-:W-:Y:S02]  /*1d420*/  F2FP.F16.F32.PACK_AB R5, R35, R34 ;  /* 0x000000222305723e */ /* 0x000fe400000000ff */
[----:B------:R-:W-:-:S02]  /*1d430*/  F2FP.F16.F32.PACK_AB R6, R37, R24 ;  /* 0x000000182506723e */ /* 0x000fc400000000ff */
[----:B------:R-:W-:Y:S02]  /*1d440*/  F2FP.F16.F32.PACK_AB R7, R39, R38 ;  /* 0x000000262707723e */ /* 0x000fe400000000ff */
[----:B------:R-:W-:Y:S02]  /*1d450*/  LOP3.LUT R110, R84, R110, RZ, 0x3c, !PT ;  /* 0x0000006e546e7212 */ /* 0x000fe400078e3cff */
[----:B------:R-:W-:Y:S01]  /*1d460*/  LOP3.LUT R20, R25, R26, RZ, 0x3c, !PT ;  /* 0x0000001a19147212 */ /* 0x000fe200078e3cff */
[----:B------:R1:W-:Y:S01]  /*1d470*/  STSM.16.M88.4 [R88], R4 ;  /* 0x0000000458007844 */ /* 0x0003e20000000200 */
[----:B------:R-:W-:Y:S02]  /*1d480*/  LOP3.LUT R84, R46, R30, RZ, 0x3c, !PT ;  /* 0x0000001e2e547212 */ /* 0x000fe400078e3cff */
[----:B------:R-:W-:Y:S02]  /*1d490*/  MOV R96, R96 ;  /* 0x0000006000607202 */ /* 0x000fe40000000f00 */
[----:B------:R-:W-:-:S02]  /*1d4a0*/  F2FP.F16.F32.PACK_AB R24, R49, R161 ;  /* 0x000000a13118723e */ /* 0x000fc400000000ff */
[----:B------:R-:W-:Y:S02]  /*1d4b0*/  F2FP.F16.F32.PACK_AB R25, R51, R50 ;  /* 0x000000323319723e */ /* 0x000fe400000000ff */
[----:B------:R-:W-:Y:S01]  /*1d4c0*/  F2FP.F16.F32.PACK_AB R26, R53, R162 ;  /* 0x000000a2351a723e */ /* 0x000fe200000000ff */
[----:B------:R2:W-:Y:S01]  /*1d4d0*/  STSM.16.M88.4 [R92], R8 ;  /* 0x000000085c007844 */ /* 0x0005e20000000200 */
[----:B------:R-:W-:Y:S02]  /*1d4e0*/  MOV R100, R100 ;  /* 0x0000006400647202 */ /* 0x000fe40000000f00 */
[----:B------:R-:W-:Y:S02]  /*1d4f0*/  F2FP.F16.F32.PACK_AB R28, R57, R163 ;  /* 0x000000a3391c723e */ /* 0x000fe400000000ff */
[----:B------:R-:W-:Y:S02]  /*1d500*/  F2FP.F16.F32.PACK_AB R29, R59, R58 ;  /* 0x0000003a3b1d723e */ /* 0x000fe400000000ff */
[----:B------:R-:W-:Y:S01]  /*1d510*/  F2FP.F16.F32.PACK_AB R30, R61, R164 ;  /* 0x000000a43d1e723e */ /* 0x000fe200000000ff */
[----:B------:R-:W-:Y:S01]  /*1d520*/  IMAD.X R113, RZ, RZ, R121, P4 ;  /* 0x000000ffff717224 */ /* 0x000fe200020e0679 */
[----:B------:R-:W-:-:S02]  /*1d530*/  MOV R102, R102 ;  /* 0x0000006600667202 */ /* 0x000fc40000000f00 */
[----:B-1----:R-:W-:Y:S02]  /*1d540*/  F2FP.F16.F32.PACK_AB R4, R65, R165 ;  /* 0x000000a54104723e */ /* 0x002fe400000000ff */
[----:B------:R-:W-:Y:S02]  /*1d550*/  F2FP.F16.F32.PACK_AB R5, R67, R66 ;  /* 0x000000424305723e */ /* 0x000fe400000000ff */
[----:B------:R-:W-:Y:S02]  /*1d560*/  F2FP.F16.F32.PACK_AB R6, R69, R166 ;  /* 0x000000a64506723e */ /* 0x000fe400000000ff */
[----:B------:R-:W-:Y:S02]  /*1d570*/  F2FP.F16.F32.PACK_AB R7, R71, R70 ;  /* 0x000000464707723e */ /* 0x000fe400000000ff */
[----:B------:R-:W-:Y:S02]  /*1d580*/  IADD3.X R111, RZ, R121, RZ, P0, !PT ;  /* 0x00000079ff6f7210 */ /* 0x000fe400007fe4ff */
[----:B------:R-:W-:-:S02]  /*1d590*/  MOV R104, R104 ;  /* 0x0000006800687202 */ /* 0x000fc40000000f00 */
[----:B--2---:R-:W-:Y:S02]  /*1d5a0*/  F2FP.F16.F32.PACK_AB R8, R73, R167 ;  /* 0x000000a74908723e */ /* 0x004fe400000000ff */
[----:B------:R-:W-:Y:S02]  /*1d5b0*/  F2FP.F16.F32.PACK_AB R9, R75, R74 ;  /* 0x0000004a4b09723e */ /* 0x000fe400000000ff */
[----:B------:R-:W-:Y:S02]  /*1d5c0*/  F2FP.F16.F32.PACK_AB R10, R77, R168 ;  /* 0x000000a84d0a723e */ /* 0x000fe400000000ff */
[----:B------:R-:W-:Y:S01]  /*1d5d0*/  F2FP.F16.F32.PACK_AB R11, R79, R78 ;  /* 0x0000004e4f0b723e */ /* 0x000fe200000000ff */
[----:B------:R-:W-:Y:S01]  /*1d5e0*/  STSM.16.M88.4 [R96], R24 ;  /* 0x0000001860007844 */ /* 0x000fe20000000200 */
[----:B------:R-:W-:Y:S02]  /*1d5f0*/  IADD3.X R115, RZ, R121, RZ, P3, !PT ;  /* 0x00000079ff737210 */ /* 0x000fe40001ffe4ff */
[----:B------:R-:W-:Y:S01]  /*1d600*/  MOV R106, R106 ;  /* 0x0000006a006a7202 */ /* 0x000fe20000000f00 */
[----:B------:R-:W-:Y:S01]  /*1d610*/  STSM.16.M88.4 [R100], R28 ;  /* 0x0000001c64007844 */ /* 0x000fe20000000200 */
[----:B------:R-:W-:-:S02]  /*1d620*/  F2FP.F16.F32.PACK_AB R32, R81, R169 ;  /* 0x000000a95120723e */ /* 0x000fc400000000ff */
[----:B------:R-:W-:Y:S02]  /*1d630*/  F2FP.F16.F32.PACK_AB R33, R83, R82 ;  /* 0x000000525321723e */ /* 0x000fe400000000ff */
[----:B------:R-:W-:Y:S02]  /*1d640*/  F2FP.F16.F32.PACK_AB R34, R44, R170 ;  /* 0x000000aa2c22723e */ /* 0x000fe400000000ff */
[----:B------:R-:W-:Y:S01]  /*1d650*/  F2FP.F16.F32.PACK_AB R35, R87, R86 ;  /* 0x000000565723723e */ /* 0x000fe200000000ff */
[----:B------:R1:W-:Y:S01]  /*1d660*/  STSM.16.M88.4 [R102], R4 ;  /* 0x0000000466007844 */ /* 0x0003e20000000200 */
[----:B------:R-:W-:Y:S02]  /*1d670*/  MOV R108, R108 ;  /* 0x0000006c006c7202 */ /* 0x000fe40000000f00 */
[----:B------:R-:W-:Y:S02]  /*1d680*/  F2FP.F16.F32.PACK_AB R44, R56, R171 ;  /* 0x000000ab382c723e */ /* 0x000fe400000000ff */
[----:B------:R-:W-:-:S02]  /*1d690*/  F2FP.F16.F32.PACK_AB R45, R91, R90 ;  /* 0x0000005a5b2d723e */ /* 0x000fc400000000ff */
[----:B------:R-:W-:Y:S01]  /*1d6a0*/  F2FP.F16.F32.PACK_AB R46, R80, R172 ;  /* 0x000000ac502e723e */ /* 0x000fe200000000ff */
[----:B------:R2:W-:Y:S01]  /*1d6b0*/  STSM.16.M88.4 [R104], R8 ;  /* 0x0000000868007844 */ /* 0x0005e20000000200 */
[----:B------:R-:W-:Y:S02]  /*1d6c0*/  MOV R110, R110 ;  /* 0x0000006e006e7202 */ /* 0x000fe40000000f00 */
[----:B------:R-:W-:Y:S02]  /*1d6d0*/  F2FP.F16.F32.PACK_AB R56, R152, R173 ;  /* 0x000000ad9838723e */ /* 0x000fe400000000ff */
[----:B------:R-:W-:Y:S02]  /*1d6e0*/  F2FP.F16.F32.PACK_AB R57, R99, R98 ;  /* 0x000000626339723e */ /* 0x000fe400000000ff */
[----:B------:R-:W-:Y:S02]  /*1d6f0*/  F2FP.F16.F32.PACK_AB R58, R153, R174 ;  /* 0x000000ae993a723e */ /* 0x000fe400000000ff */
[----:B------:R-:W-:-:S02]  /*1d700*/  F2FP.F16.F32.PACK_AB R59, R36, R13 ;  /* 0x0000000d243b723e */ /* 0x000fc400000000ff */
[----:B------:R-:W-:Y:S02]  /*1d710*/  MOV R112, R112 ;  /* 0x0000007000707202 */ /* 0x000fe40000000f00 */
[----:B-1----:R-:W-:Y:S02]  /*1d720*/  F2FP.F16.F32.PACK_AB R4, R154, R175 ;  /* 0x000000af9a04723e */ /* 0x002fe400000000ff */
[----:B------:R-:W-:Y:S02]  /*1d730*/  F2FP.F16.F32.PACK_AB R5, R42, R40 ;  /* 0x000000282a05723e */ /* 0x000fe400000000ff */
[----:B------:R-:W-:Y:S02]  /*1d740*/  F2FP.F16.F32.PACK_AB R6, R155, R176 ;  /* 0x000000b09b06723e */ /* 0x000fe400000000ff */
[----:B------:R-:W-:Y:S01]  /*1d750*/  F2FP.F16.F32.PACK_AB R7, R52, R48 ;  /* 0x000000303407723e */ /* 0x000fe200000000ff */
[----:B------:R-:W-:Y:S01]  /*1d760*/  STSM.16.M88.4 [R106], R32 ;  /* 0x000000206a007844 */ /* 0x000fe20000000200 */
[----:B------:R-:W-:-:S02]  /*1d770*/  MOV R114, R114 ;  /* 0x0000007200727202 */ /* 0x000fc40000000f00 */
[----:B--2---:R-:W-:Y:S02]  /*1d780*/  F2FP.F16.F32.PACK_AB R8, R156, R177 ;  /* 0x000000b19c08723e */ /* 0x004fe400000000ff */
[----:B------:R-:W-:Y:S02]  /*1d790*/  F2FP.F16.F32.PACK_AB R9, R60, R55 ;  /* 0x000000373c09723e */ /* 0x000fe400000000ff */
[----:B------:R-:W-:Y:S02]  /*1d7a0*/  F2FP.F16.F32.PACK_AB R10, R157, R178 ;  /* 0x000000b29d0a723e */ /* 0x000fe400000000ff */
[----:B------:R-:W-:Y:S01]  /*1d7b0*/  F2FP.F16.F32.PACK_AB R11, R64, R63 ;  /* 0x0000003f400b723e */ /* 0x000fe200000000ff */
[----:B------:R-:W-:Y:S01]  /*1d7c0*/  STSM.16.M88.4 [R108], R44 ;  /* 0x0000002c6c007844 */ /* 0x000fe20000000200 */
[----:B------:R-:W-:-:S03]  /*1d7d0*/  IMAD.X R117, RZ, RZ, R121, P6 ;  /* 0x000000ffff757224 */ /* 0x000fc600030e0679 */
[----:B------:R-:W-:Y:S01]  /*1d7e0*/  STSM.16.M88.4 [R110], R56 ;  /* 0x000000386e007844 */ /* 0x000fe20000000200 */
[----:B------:R-:W-:-:S03]  /*1d7f0*/  IADD3.X R119, RZ, R121, RZ, P5, !PT ;  /* 0x00000079ff777210 */ /* 0x000fc60002ffe4ff */
[----:B------:R3:W-:Y:S01]  /*1d800*/  STSM.16.M88.4 [R112], R4 ;  /* 0x0000000470007844 */ /* 0x0007e20000000200 */
[----:B------:R-:W-:-:S03]  /*1d810*/  IMAD.X R21, RZ, RZ, R121, P2 ;  /* 0x000000ffff157224 */ /* 0x000fc600010e0679 */
[----:B------:R1:W-:Y:S01]  /*1d820*/  STSM.16.M88.4 [R114], R8 ;  /* 0x0000000872007844 */ /* 0x0003e20000000200 */
[----:B------:R-:W-:Y:S02]  /*1d830*/  IADD3.X R85, RZ, R121, RZ, P1, !PT ;  /* 0x00000079ff557210 */ /* 0x000fe40000ffe4ff */
[----:B------:R-:W-:Y:S02]  /*1d840*/  MOV R116, R116 ;  /* 0x0000007400747202 */ /* 0x000fe40000000f00 */
[----:B------:R-:W-:Y:S02]  /*1d850*/  F2FP.F16.F32.PACK_AB R24, R158, R179 ;  /* 0x000000b39e18723e */ /* 0x000fe400000000ff */
[----:B------:R-:W-:Y:S01]  /*1d860*/  F2FP.F16.F32.PACK_AB R25, R123, R122 ;  /* 0x0000007a7b19723e */ /* 0x000fe200000000ff */
[----:B---3--:R-:W-:Y:S01]  /*1d870*/  IMAD.SHL.U32 R4, R148, 0x4, RZ ;  /* 0x0000000494047824 */ /* 0x008fe200078e00ff */
[----:B-1----:R-:W-:Y:S02]  /*1d880*/  SHF.R.S32.HI R10, RZ, 0x1f, R148 ;  /* 0x0000001fff0a7819 */ /* 0x002fe40000011494 */
[----:B------:R-:W-:-:S02]  /*1d890*/  F2FP.F16.F32.PACK_AB R26, R125, R124 ;  /* 0x0000007c7d1a723e */ /* 0x000fc400000000ff */
[----:B------:R-:W-:Y:S02]  /*1d8a0*/  F2FP.F16.F32.PACK_AB R27, R127, R126 ;  /* 0x0000007e7f1b723e */ /* 0x000fe400000000ff */
[----:B------:R-:W-:Y:S02]  /*1d8b0*/  ISETP.NE.U32.AND P3, PT, RZ, UR4, PT ;  /* 0x00000004ff007c0c */ /* 0x000fe4000bf65070 */
[----:B------:R-:W-:Y:S02]  /*1d8c0*/  SHF.L.U64.HI R8, R148, 0x2, R10 ;  /* 0x0000000294087819 */ /* 0x000fe4000001020a */
[----:B------:R-:W-:Y:S02]  /*1d8d0*/  IADD3 R6, P0, R4, UR4, RZ ;  /* 0x0000000404067c10 */ /* 0x000fe4000ff1e0ff */
[----:B------:R-:W-:Y:S02]  /*1d8e0*/  MOV R118, R118 ;  /* 0x0000007600767202 */ /* 0x000fe40000000f00 */
[----:B------:R-:W-:-:S02]  /*1d8f0*/  F2FP.F16.F32.PACK_AB R28, R129, R128 ;  /* 0x00000080811c723e */ /* 0x000fc400000000ff */
[----:B------:R-:W-:Y:S02]  /*1d900*/  F2FP.F16.F32.PACK_AB R29, R131, R130 ;  /* 0x00000082831d723e */ /* 0x000fe400000000ff */
[----:B------:R-:W-:Y:S02]  /*1d910*/  F2FP.F16.F32.PACK_AB R30, R133, R132 ;  /* 0x00000084851e723e */ /* 0x000fe400000000ff */
[----:B------:R-:W-:Y:S02]  /*1d920*/  F2FP.F16.F32.PACK_AB R31, R135, R134 ;  /* 0x00000086871f723e */ /* 0x000fe400000000ff */
[----:B------:R-:W-:Y:S02]  /*1d930*/  MOV R20, R20 ;  /* 0x0000001400147202 */ /* 0x000fe40000000f00 */
[----:B------:R-:W-:Y:S02]  /*1d940*/  F2FP.F16.F32.PACK_AB R32, R137, R136 ;  /* 0x000000888920723e */ /* 0x000fe400000000ff */
[----:B------:R-:W-:-:S02]  /*1d950*/  F2FP.F16.F32.PACK_AB R33, R139, R138 ;  /* 0x0000008a8b21723e */ /* 0x000fc400000000ff */
[----:B------:R-:W-:Y:S02]  /*1d960*/  F2FP.F16.F32.PACK_AB R34, R141, R140 ;  /* 0x0000008c8d22723e */ /* 0x000fe400000000ff */
[----:B------:R-:W-:Y:S02]  /*1d970*/  F2FP.F16.F32.PACK_AB R35, R143, R142 ;  /* 0x0000008e8f23723e */ /* 0x000fe400000000ff */
[----:B------:R-:W-:Y:S01]  /*1d980*/  MOV R84, R84 ;  /* 0x0000005400547202 */ /* 0x000fe20000000f00 */
[----:B------:R1:W-:Y:S01]  /*1d990*/  STSM.16.M88.4 [R116], R24 ;  /* 0x0000001874007844 */ /* 0x0003e20000000200 */
[----:B------:R-:W-:Y:S02]  /*1d9a0*/  ISETP.NE.AND.EX P3, PT, RZ, UR5, PT, P3 ;  /* 0x00000005ff007c0c */ /* 0x000fe4000bf65330 */
[----:B------:R-:W-:Y:S01]  /*1d9b0*/  IADD3.X R7, R8, UR5, RZ, P0, !PT ;  /* 0x0000000508077c10 */ /* 0x000fe200087fe4ff */
[----:B------:R-:W-:Y:S01]  /*1d9c0*/  ULDC.64 UR4, c[0x0][0xbe0] ;  /* 0x0002f80000047ab9 */ /* 0x000fe20000000a00 */
[----:B------:R1:W-:Y:S01]  /*1d9d0*/  STSM.16.M88.4 [R118], R28 ;  /* 0x0000001c76007844 */ /* 0x0003e20000000200 */
[----:B------:R-:W-:-:S03]  /*1d9e0*/  ISETP.NE.U32.AND P1, PT, RZ, UR4, PT ;  /* 0x00000004ff007c0c */ /* 0x000fc6000bf25070 */
[----:B------:R1:W-:Y:S01]  /*1d9f0*/  STSM.16.M88.4 [R20], R32 ;  /* 0x0000002014007844 */ /* 0x0003e20000000200 */
[----:B------:R-:W-:-:S03]  /*1da00*/  ISETP.NE.AND.EX P1, PT, RZ, UR5, PT, P1 ;  /* 0x00000005ff007c0c */ /* 0x000fc6000bf25310 */
[----:B------:R1:W-:Y:S01]  /*1da10*/  STSM.16.M88.4 [R84], R144 ;  /* 0x0000009054007844 */ /* 0x0003e20000000200 */
[----:B------:R-:W-:-:S05]  /*1da20*/  IMAD R5, R18, 0x8, R220 ;  /* 0x0000000812057824 */ /* 0x000fca00078e02dc */
[----:B------:R-:W-:Y:S01]  /*1da30*/  SHF.L.U32 R5, R5, 0x3, RZ ;  /* 0x0000000305057819 */ /* 0x000fe200000006ff */
[----:B------:R-:W-:Y:S03]  /*1da40*/  BAR.SYNC.DEFER_BLOCKING 0x1, 0x100 ;  /* 0x0044000000007b1d */ /* 0x000fe60000010000 */
[----:B------:R-:W-:Y:S01]  /*1da50*/  @P1 IADD3 R4, P0, R4, UR4, RZ ;  /* 0x0000000404041c10 */ /* 0x000fe2000ff1e0ff */
[----:B------:R-:W-:Y:S02]  /*1da60*/  IMAD.WIDE R14, R5, 0x2, R14 ;  /* 0x00000002050e7825 */ /* 0x000fe400078e020e */
[----:B------:R-:W-:Y:S01]  /*1da70*/  ULDC UR4, c[0x0][0xa88] ;  /* 0x0002a20000047ab9 */ /* 0x000fe20000000800 */
[----:B------:R-:W-:Y:S01]  /*1da80*/  MOV R77, RZ ;  /* 0x000000ff004d7202 */ /* 0x000fe20000000f00 */
[----:B------:R-:W-:Y:S01]  /*1da90*/  IMAD.U32 R2, RZ, RZ, UR4 ;  /* 0x00000004ff027e24 */ /* 0x000fe2000f8e00ff */
[----:B------:R-:W-:-:S02]  /*1daa0*/  @P1 IADD3.X R5, R8, UR5, RZ, P0, !PT ;  /* 0x0000000508051c10 */ /* 0x000fc400087fe4ff */
[----:B------:R-:W-:-:S04]  /*1dab0*/  IADD3 R9, P0, R14, 0x1000, RZ ;  /* 0x000010000e097810 */ /* 0x000fc80007f1e0ff */
[----:B------:R-:W-:Y:S01]  /*1dac0*/  LOP3.LUT R8, R9, 0x380, RZ, 0xc0, !PT ;  /* 0x0000038009087812 */ /* 0x000fe200078ec0ff */
[----:B------:R1:W5:Y:S04]  /*1dad0*/  @P3 LDG.E R77, desc[UR6][R6.64] ;  /* 0x00000006064d3981 */ /* 0x000368000c1e1900 */
[----:B------:R1:W5:Y:S01]  /*1dae0*/  @P1 LDG.E R2, desc[UR6][R4.64] ;  /* 0x0000000604021981 */ /* 0x000362000c1e1900 */
[----:B------:R-:W-:Y:S05]  /*1daf0*/  @P1 BRA `(.L_x_665) ;  /* 0x0000000000141947 */ /* 0x000fea0003800000 */
[----:B------:R-:W-:Y:S05]  /*1db00*/  @!P3 BRA `(.L_x_665) ;  /* 0x000000000010b947 */ /* 0x000fea0003800000 */
[----:B------:R-:W-:Y:S02]  /*1db10*/  ULDC.64 UR4, c[0x0][0x208] ;  /* 0x0000820000047ab9 */ /* 0x000fe40000000a00 */
[----:B-1----:R-:W2:Y:S04]  /*1db20*/  LDG.E R5, desc[UR4][R6.64] ;  /* 0x0000000406057981 */ /* 0x002ea8000c1e1900 */
[----:B-----5:R-:W2:Y:S02]  /*1db30*/  LDG.E R2, desc[UR4][R6.64+0x4] ;  /* 0x0000040406027981 */ /* 0x020ea4000c1e1900 */
[----:B--2---:R-:W-:-:S07]  /*1db40*/  IADD3 R2, -R5, R2, RZ ;  /* 0x0000000205027210 */ /* 0x004fce0007ffe1ff */
.L_x_665:
[----:B-1----:R-:W2:Y:S01]  /*1db50*/  LDL R6, [R1+0x8c] ;  /* 0x00008c0001067983 */ /* 0x002ea20000100800 */
[----:B------:R-:W-:-:S03]  /*1db60*/  ULDC.64 UR4, c[0x0][0xb70] ;  /* 0x0002dc0000047ab9 */ /* 0x000fc60000000a00 */
[----:B------:R-:W3:Y:S04]  /*1db70*/  LDL.LU R82, [R1+0x60] ;  /* 0x0000600001527983 */ /* 0x000ee80000300800 */
[----:B------:R-:W2:Y:S01]  /*1db80*/  LDL.LU R80, [R1+0x6c] ;  /* 0x00006c0001507983 */ /* 0x000ea20000300800 */
[----:B------:R-:W-:Y:S01]  /*1db90*/  SEL R19, R10, RZ, !P3 ;  /* 0x000000ff0a137207 */ /* 0x000fe20005800000 */
[--C-:B-----5:R-:W-:Y:S01]  /*1dba0*/  IMAD.MOV.U32 R20, RZ, RZ, R77.reuse ;  /* 0x000000ffff147224 */ /* 0x120fe200078e004d */
[----:B------:R-:W-:Y:S01]  /*1dbb0*/  SHF.R.S32.HI R21, RZ, 0x1f, R77 ;  /* 0x0000001fff157819 */ /* 0x000fe2000001144d */
[----:B------:R-:W4:Y:S01]  /*1dbc0*/  LDL R10, [R1+0x70] ;  /* 0x00007000010a7983 */ /* 0x000f220000100800 */
[C---:B------:R-:W-:Y:S02]  /*1dbd0*/  IADD3 R25, P2, R14.reuse, 0x3000, RZ ;  /* 0x000030000e197810 */ /* 0x040fe40007f5e0ff */
[----:B------:R-:W-:Y:S01]  /*1dbe0*/  IADD3 R13, P1, R14, 0x2000, RZ ;  /* 0x000020000e0d7810 */ /* 0x000fe20007f3e0ff */
[----:B------:R-:W4:Y:S01]  /*1dbf0*/  LDL R81, [R1+0x74] ;  /* 0x0000740001517983 */ /* 0x000f220000100800 */
[----:B------:R-:W-:-:S02]  /*1dc00*/  LOP3.LUT R24, R25, 0x380, RZ, 0xc0, !PT ;  /* 0x0000038019187812 */ /* 0x000fc400078ec0ff */
[----:B------:R-:W-:Y:S02]  /*1dc10*/  SHF.R.U64 R8, R8, 0x3, RZ ;  /* 0x0000000308087819 */ /* 0x000fe400000012ff */
[----:B------:R-:W-:Y:S02]  /*1dc20*/  LOP3.LUT R12, R13, 0x380, RZ, 0xc0, !PT ;  /* 0x000003800d0c7812 */ /* 0x000fe400078ec0ff */
[----:B------:R-:W-:Y:S02]  /*1dc30*/  SHF.R.U64 R24, R24, 0x3, RZ ;  /* 0x0000000318187819 */ /* 0x000fe400000012ff */
[----:B------:R-:W-:Y:S02]  /*1dc40*/  LOP3.LUT R8, R8, R9, RZ, 0x3c, !PT ;  /* 0x0000000908087212 */ /* 0x000fe400078e3cff */
[----:B------:R-:W-:Y:S02]  /*1dc50*/  SHF.R.U64 R12, R12, 0x3, RZ ;  /* 0x000000030c0c7819 */ /* 0x000fe400000012ff */
[----:B------:R-:W-:-:S02]  /*1dc60*/  IADD3.X R9, RZ, R15, RZ, P0, !PT ;  /* 0x0000000fff097210 */ /* 0x000fc400007fe4ff */
[----:B------:R-:W-:Y:S02]  /*1dc70*/  LOP3.LUT R24, R24, R25, RZ, 0x3c, !PT ;  /* 0x0000001918187212 */ /* 0x000fe400078e3cff */
[C---:B------:R-:W-:Y:S02]  /*1dc80*/  IADD3 R45, P0, R14.reuse, 0x8000, RZ ;  /* 0x000080000e2d7810 */ /* 0x040fe40007f1e0ff */
[C---:B------:R-:W-:Y:S02]  /*1dc90*/  IADD3 R33, P4, R14.reuse, 0x5000, RZ ;  /* 0x000050000e217810 */ /* 0x040fe40007f9e0ff */
[----:B------:R-:W-:Y:S02]  /*1dca0*/  IADD3 R37, P5, R14, 0x6000, RZ ;  /* 0x000060000e257810 */ /* 0x000fe40007fbe0ff */
[----:B------:R-:W-:Y:S02]  /*1dcb0*/  IADD3.X R25, RZ, R15, RZ, P2, !PT ;  /* 0x0000000fff197210 */ /* 0x000fe400017fe4ff */
[----:B------:R-:W-:Y:S01]  /*1dcc0*/  LOP3.LUT R12, R12, R13, RZ, 0x3c, !PT ;  /* 0x0000000d0c0c7212 */ /* 0x000fe200078e3cff */
[----:B------:R-:W-:Y:S01]  /*1dcd0*/  IMAD.X R13, RZ, RZ, R15, P1 ;  /* 0x000000ffff0d7224 */ /* 0x000fe200008e060f */
[----:B------:R-:W-:-:S02]  /*1dce0*/  IADD3 R53, P2, R14, 0xa000, RZ ;  /* 0x0000a0000e357810 */ /* 0x000fc40007f5e0ff */
[----:B------:R-:W-:Y:S02]  /*1dcf0*/  IADD3 R49, P1, R14, 0x9000, RZ ;  /* 0x000090000e317810 */ /* 0x000fe40007f3e0ff */
[----:B------:R-:W-:Y:S02]  /*1dd00*/  LOP3.LUT R44, R45, 0x380, RZ, 0xc0, !PT ;  /* 0x000003802d2c7812 */ /* 0x000fe400078ec0ff */
[----:B------:R-:W-:Y:S02]  /*1dd10*/  LOP3.LUT R32, R33, 0x380, RZ, 0xc0, !PT ;  /* 0x0000038021207812 */ /* 0x000fe400078ec0ff */
[----:B------:R-:W-:Y:S02]  /*1dd20*/  LOP3.LUT R36, R37, 0x380, RZ, 0xc0, !PT ;  /* 0x0000038025247812 */ /* 0x000fe400078ec0ff */
[----:B------:R-:W-:Y:S02]  /*1dd30*/  LOP3.LUT R52, R53, 0x380, RZ, 0xc0, !PT ;  /* 0x0000038035347812 */ /* 0x000fe400078ec0ff */
[----:B------:R-:W-:-:S02]  /*1dd40*/  LOP3.LUT R48, R49, 0x380, RZ, 0xc0, !PT ;  /* 0x0000038031307812 */ /* 0x000fc400078ec0ff */
[----:B------:R-:W-:Y:S02]  /*1dd50*/  SHF.R.U64 R44, R44, 0x3, RZ ;  /* 0x000000032c2c7819 */ /* 0x000fe400000012ff */
[----:B------:R-:W-:Y:S02]  /*1dd60*/  SHF.R.U64 R32, R32, 0x3, RZ ;  /* 0x0000000320207819 */ /* 0x000fe400000012ff */
[----:B------:R-:W-:Y:S02]  /*1dd70*/  SHF.R.U64 R36, R36, 0x3, RZ ;  /* 0x0000000324247819 */ /* 0x000fe400000012ff */
[----:B------:R-:W-:Y:S02]  /*1dd80*/  SHF.R.U64 R52, R52, 0x3, RZ ;  /* 0x0000000334347819 */ /* 0x000fe400000012ff */
[----:B------:R-:W-:Y:S02]  /*1dd90*/  SHF.R.U64 R48, R48, 0x3, RZ ;  /* 0x0000000330307819 */ /* 0x000fe400000012ff */
[----:B------:R-:W-:Y:S01]  /*1dda0*/  LOP3.LUT R44, R44, R45, RZ, 0x3c, !PT ;  /* 0x0000002d2c2c7212 */ /* 0x000fe200078e3cff */
[----:B------:R-:W-:Y:S01]  /*1ddb0*/  IMAD.X R45, RZ, RZ, R15, P0 ;  /* 0x000000ffff2d7224 */ /* 0x000fe200000e060f */
[----:B------:R-:W-:-:S02]  /*1ddc0*/  LOP3.LUT R32, R32, R33, RZ, 0x3c, !PT ;  /* 0x0000002120207212 */ /* 0x000fc400078e3cff */
[----:B------:R-:W-:Y:S01]  /*1ddd0*/  LOP3.LUT R36, R36, R37, RZ, 0x3c, !PT ;  /* 0x0000002524247212 */ /* 0x000fe200078e3cff */
[----:B------:R-:W-:Y:S01]  /*1dde0*/  IMAD.X R37, RZ, RZ, R15, P5 ;  /* 0x000000ffff257224 */ /* 0x000fe200028e060f */
[----:B------:R-:W-:Y:S02]  /*1ddf0*/  LOP3.LUT R52, R52, R53, RZ, 0x3c, !PT ;  /* 0x0000003534347212 */ /* 0x000fe400078e3cff */
[-C--:B------:R-:W-:Y:S02]  /*1de00*/  IADD3.X R33, RZ, R15.reuse, RZ, P4, !PT ;  /* 0x0000000fff217210 */ /* 0x080fe400027fe4ff */
[C---:B------:R-:W-:Y:S02]  /*1de10*/  IADD3 R61, P4, R14.reuse, 0xc000, RZ ;  /* 0x0000c0000e3d7810 */ /* 0x040fe40007f9e0ff */
[----:B------:R-:W-:Y:S02]  /*1de20*/  IADD3 R65, P5, R14, 0xd000, RZ ;  /* 0x0000d0000e417810 */ /* 0x000fe40007fbe0ff */
[----:B------:R-:W-:-:S02]  /*1de30*/  IADD3.X R53, RZ, R15, RZ, P2, !PT ;  /* 0x0000000fff357210 */ /* 0x000fc400017fe4ff */
[----:B------:R-:W-:Y:S02]  /*1de40*/  LOP3.LUT R48, R48, R49, RZ, 0x3c, !PT ;  /* 0x0000003130307212 */ /* 0x000fe400078e3cff */
[----:B------:R-:W-:Y:S02]  /*1de50*/  IADD3.X R49, RZ, R15, RZ, P1, !PT ;  /* 0x0000000fff317210 */ /* 0x000fe40000ffe4ff */
[----:B------:R-:W-:Y:S02]  /*1de60*/  LOP3.LUT R60, R61, 0x380, RZ, 0xc0, !PT ;  /* 0x000003803d3c7812 */ /* 0x000fe400078ec0ff */
[----:B------:R-:W-:Y:S02]  /*1de70*/  LOP3.LUT R64, R65, 0x380, RZ, 0xc0, !PT ;  /* 0x0000038041407812 */ /* 0x000fe400078ec0ff */
[----:B------:R-:W-:Y:S02]  /*1de80*/  SHF.R.U64 R60, R60, 0x3, RZ ;  /* 0x000000033c3c7819 */ /* 0x000fe400000012ff */
[----:B------:R-:W-:-:S02]  /*1de90*/  SHF.R.U64 R64, R64, 0x3, RZ ;  /* 0x0000000340407819 */ /* 0x000fc400000012ff */
[----:B------:R-:W-:Y:S02]  /*1dea0*/  LOP3.LUT R60, R60, R61, RZ, 0x3c, !PT ;  /* 0x0000003d3c3c7212 */ /* 0x000fe400078e3cff */
[----:B------:R-:W-:Y:S01]  /*1deb0*/  LOP3.LUT R64, R64, R65, RZ, 0x3c, !PT ;  /* 0x0000004140407212 */ /* 0x000fe200078e3cff */
[----:B------:R-:W-:Y:S01]  /*1dec0*/  IMAD.X R65, RZ, RZ, R15, P5 ;  /* 0x000000ffff417224 */ /* 0x000fe200028e060f */
[----:B------:R-:W-:Y:S01]  /*1ded0*/  IADD3.X R61, RZ, R15, RZ, P4, !PT ;  /* 0x0000000fff3d7210 */ /* 0x000fe200027fe4ff */
[----:B------:R-:W-:Y:S01]  /*1dee0*/  ULDC.64 UR6, c[0x0][0x208] ;  /* 0x0000820000067ab9 */ /* 0x000fe20000000a00 */
[--C-:B------:R-:W-:Y:S01]  /*1def0*/  SHF.R.S32.HI R79, RZ, 0x1f, R212.reuse ;  /* 0x0000001fff4f7819 */ /* 0x100fe200000114d4 */
[----:B------:R-:W-:Y:S01]  /*1df00*/  IMAD.MOV.U32 R78, RZ, RZ, R212 ;  /* 0x000000ffff4e7224 */ /* 0x000fe200078e00d4 */
[----:B------:R-:W-:Y:S01]  /*1df10*/  BSSY B1, `(.L_x_666) ;  /* 0x0000079000017945 */ /* 0x000fe20003800000 */
[----:B---3--:R-:W-:Y:S01]  /*1df20*/  SHF.R.S32.HI R76, RZ, 0x1f, R82 ;  /* 0x0000001fff4c7819 */ /* 0x008fe20000011452 */
[----:B--2---:R-:W-:-:S04]  /*1df30*/  IMAD R11, R80, 0x80, R6 ;  /* 0x00000080500b7824 */ /* 0x004fc800078e0206 */
[----:B------:R-:W-:-:S04]  /*1df40*/  IMAD R4, R76, UR4, RZ ;  /* 0x000000044c047c24 */ /* 0x000fc8000f8e02ff */
[C---:B------:R-:W-:Y:S02]  /*1df50*/  IMAD R7, R82.reuse, UR5, R4 ;  /* 0x0000000552077c24 */ /* 0x040fe4000f8e0204 */
[----:B------:R-:W-:Y:S01]  /*1df60*/  IMAD.WIDE.U32 R4, R82, UR4, R20 ;  /* 0x0000000452047c25 */ /* 0x000fe2000f8e0014 */
[----:B------:R-:W-:Y:S01]  /*1df70*/  SEL R20, R148, RZ, !P3 ;  /* 0x000000ff94147207 */ /* 0x000fe20005800000 */
[----:B------:R-:W-:-:S03]  /*1df80*/  ULDC.64 UR4, c[0x0][0xb78] ;  /* 0x0002de0000047ab9 */ /* 0x000fc60000000a00 */
[----:B------:R-:W-:Y:S01]  /*1df90*/  IADD3 R5, R5, R7, RZ ;  /* 0x0000000705057210 */ /* 0x000fe20007ffe0ff */
[----:B------:R-:W-:Y:S02]  /*1dfa0*/  IMAD R7, R19, UR4, RZ ;  /* 0x0000000413077c24 */ /* 0x000fe4000f8e02ff */
[----:B------:R-:W-:-:S04]  /*1dfb0*/  IMAD.WIDE.U32 R4, R20, UR4, R4 ;  /* 0x0000000414047c25 */ /* 0x000fc8000f8e0004 */
[----:B------:R-:W-:Y:S01]  /*1dfc0*/  IMAD R6, R20, UR5, R7 ;  /* 0x0000000514067c24 */ /* 0x000fe2000f8e0207 */
[----:B------:R-:W-:Y:S01]  /*1dfd0*/  SHF.R.S32.HI R7, RZ, 0x1f, R11 ;  /* 0x0000001fff077819 */ /* 0x000fe2000001140b */
[----:B------:R-:W-:Y:S01]  /*1dfe0*/  ULDC.64 UR4, c[0x0][0xb40] ;  /* 0x0002d00000047ab9 */ /* 0x000fe20000000a00 */
[----:B------:R-:W-:-:S04]  /*1dff0*/  IADD3 R4, P6, R11, R4, RZ ;  /* 0x000000040b047210 */ /* 0x000fc80007fde0ff */
[----:B------:R-:W-:Y:S02]  /*1e000*/  IADD3.X R7, R7, R5, R6, P6, !PT ;  /* 0x0000000507077210 */ /* 0x000fe400037fe406 */
[----:B------:R-:W-:Y:S02]  /*1e010*/  LEA R54, P6, R4, UR4, 0x2 ;  /* 0x0000000404367c11 */ /* 0x000fe4000f8c10ff */
[----:B------:R-:W-:Y:S02]  /*1e020*/  IADD3 R29, P3, R14, 0x4000, RZ ;  /* 0x000040000e1d7810 */ /* 0x000fe40007f7e0ff */
[----:B------:R-:W-:Y:S01]  /*1e030*/  LEA.HI.X R55, R4, UR5, R7, 0x2, P6 ;  /* 0x0000000504377c11 */ /* 0x000fe2000b0f1407 */
[----:B------:R-:W-:Y:S01]  /*1e040*/  VIADD R5, R11, 0x8 ;  /* 0x000000080b057836 */ /* 0x000fe20000000000 */
[----:B------:R-:W-:Y:S01]  /*1e050*/  IADD3 R41, P6, R14, 0x7000, RZ ;  /* 0x000070000e297810 */ /* 0x000fe20007fde0ff */
[----:B------:R-:W-:Y:S01]  /*1e060*/  ULDC.64 UR4, c[0x0][0xaa0] ;  /* 0x0002a80000047ab9 */ /* 0x000fe20000000a00 */
[----:B------:R-:W-:-:S02]  /*1e070*/  LOP3.LUT R28, R29, 0x380, RZ, 0xc0, !PT ;  /* 0x000003801d1c7812 */ /* 0x000fc400078ec0ff */
[----:B------:R-:W-:Y:S02]  /*1e080*/  LOP3.LUT R40, R41, 0x380, RZ, 0xc0, !PT ;  /* 0x0000038029287812 */ /* 0x000fe400078ec0ff */
[----:B------:R-:W-:Y:S02]  /*1e090*/  SHF.R.U64 R28, R28, 0x3, RZ ;  /* 0x000000031c1c7819 */ /* 0x000fe400000012ff */
[----:B------:R-:W-:Y:S02]  /*1e0a0*/  SHF.R.U64 R40, R40, 0x3, RZ ;  /* 0x0000000328287819 */ /* 0x000fe400000012ff */
[----:B------:R-:W-:Y:S01]  /*1e0b0*/  LOP3.LUT R28, R28, R29, RZ, 0x3c, !PT ;  /* 0x0000001d1c1c7212 */ /* 0x000fe200078e3cff */
[----:B------:R-:W-:Y:S01]  /*1e0c0*/  IMAD.X R29, RZ, RZ, R15, P3 ;  /* 0x000000ffff1d7224 */ /* 0x000fe200018e060f */
[----:B------:R-:W-:Y:S02]  /*1e0d0*/  LOP3.LUT R40, R40, R41, RZ, 0x3c, !PT ;  /* 0x0000002928287212 */ /* 0x000fe400078e3cff */
[----:B------:R-:W-:-:S02]  /*1e0e0*/  IADD3.X R41, RZ, R15, RZ, P6, !PT ;  /* 0x0000000fff297210 */ /* 0x000fc400037fe4ff */
[----:B----4-:R-:W-:Y:S02]  /*1e0f0*/  LOP3.LUT P0, RZ, R10, 0x3, RZ, 0xc0, !PT ;  /* 0x000000030aff7812 */ /* 0x010fe4000780c0ff */
[C---:B------:R-:W-:Y:S02]  /*1e100*/  IADD3 R57, P3, R14.reuse, 0xb000, RZ ;  /* 0x0000b0000e397810 */ /* 0x040fe40007f7e0ff */
[C---:B------:R-:W-:Y:S02]  /*1e110*/  IADD3 R69, P6, R14.reuse, 0xe000, RZ ;  /* 0x0000e0000e457810 */ /* 0x040fe40007fde0ff */
[----:B------:R-:W-:Y:S02]  /*1e120*/  IADD3 R7, P2, R14, 0xf000, RZ ;  /* 0x0000f0000e077810 */ /* 0x000fe40007f5e0ff */
[----:B------:R-:W-:Y:S02]  /*1e130*/  ISETP.GE.OR P1, PT, R11, R2, P0 ;  /* 0x000000020b00720c */ /* 0x000fe40000726670 */
[----:B------:R-:W-:-:S02]  /*1e140*/  LOP3.LUT R56, R57, 0x380, RZ, 0xc0, !PT ;  /* 0x0000038039387812 */ /* 0x000fc400078ec0ff */
[----:B------:R-:W-:Y:S02]  /*1e150*/  LOP3.LUT R68, R69, 0x380, RZ, 0xc0, !PT ;  /* 0x0000038045447812 */ /* 0x000fe400078ec0ff */
[----:B------:R-:W-:Y:S02]  /*1e160*/  LOP3.LUT R4, R14, 0x380, RZ, 0xc0, !PT ;  /* 0x000003800e047812 */ /* 0x000fe400078ec0ff */
[----:B------:R-:W-:Y:S02]  /*1e170*/  ISETP.GE.OR P0, PT, R5, R2, P0 ;  /* 0x000000020500720c */ /* 0x000fe40000706670 */
[----:B------:R-:W-:Y:S02]  /*1e180*/  LOP3.LUT R6, R7, 0x380, RZ, 0xc0, !PT ;  /* 0x0000038007067812 */ /* 0x000fe400078ec0ff */
[----:B------:R-:W-:Y:S02]  /*1e190*/  SHF.R.U64 R56, R56, 0x3, RZ ;  /* 0x0000000338387819 */ /* 0x000fe400000012ff */
[----:B------:R-:W-:-:S02]  /*1e1a0*/  SHF.R.U64 R68, R68, 0x3, RZ ;  /* 0x0000000344447819 */ /* 0x000fc400000012ff */
[----:B------:R-:W-:Y:S02]  /*1e1b0*/  SHF.R.U64 R5, R4, 0x3, RZ ;  /* 0x0000000304057819 */ /* 0x000fe400000012ff */
[----:B------:R-:W-:Y:S01]  /*1e1c0*/  SHF.R.U64 R6, R6, 0x3, RZ ;  /* 0x0000000306067819 */ /* 0x000fe200000012ff */
[--C-:B------:R-:W-:Y:S01]  /*1e1d0*/  IMAD.X R73, RZ, RZ, R15.reuse, P2 ;  /* 0x000000ffff497224 */ /* 0x100fe200010e060f */
[----:B------:R-:W-:Y:S01]  /*1e1e0*/  LOP3.LUT R56, R56, R57, RZ, 0x3c, !PT ;  /* 0x0000003938387212 */ /* 0x000fe200078e3cff */
[----:B------:R-:W-:Y:S01]  /*1e1f0*/  IMAD.X R57, RZ, RZ, R15, P3 ;  /* 0x000000ffff397224 */ /* 0x000fe200018e060f */
[----:B------:R-:W-:Y:S02]  /*1e200*/  LOP3.LUT R68, R68, R69, RZ, 0x3c, !PT ;  /* 0x0000004544447212 */ /* 0x000fe400078e3cff */
[----:B------:R-:W-:Y:S02]  /*1e210*/  LOP3.LUT R4, R5, R14, RZ, 0x3c, !PT ;  /* 0x0000000e05047212 */ /* 0x000fe400078e3cff */
[----:B------:R-:W-:-:S02]  /*1e220*/  IADD3.X R69, RZ, R15, RZ, P6, !PT ;  /* 0x0000000fff457210 */ /* 0x000fc400037fe4ff */
[----:B------:R-:W-:Y:S02]  /*1e230*/  MOV R5, R15 ;  /* 0x0000000f00057202 */ /* 0x000fe40000000f00 */
[----:B------:R-:W-:Y:S01]  /*1e240*/  LOP3.LUT R72, R6, R7, RZ, 0x3c, !PT ;  /* 0x0000000706487212 */ /* 0x000fe200078e3cff */
[----:B------:R1:W-:Y:S01]  /*1e250*/  @!P1 STG.E desc[UR6][R54.64], R0 ;  /* 0x0000000036009986 */ /* 0x0003e2000c101906 */
[----:B------:R-:W-:-:S03]  /*1e260*/  IMAD.WIDE.U32 R78, R77, UR4, R78 ;  /* 0x000000044d4e7c25 */ /* 0x000fc6000f8e004e */
[----:B------:R2:W-:Y:S04]  /*1e270*/  @!P0 STG.E desc[UR6][R54.64+0x20], R3 ;  /* 0x0000200336008986 */ /* 0x0005e8000c101906 */
[----:B------:R-:W5:Y:S01]  /*1e280*/  LD.E.128 R4, desc[UR6][R4.64] ;  /* 0x0000000604047980 */ /* 0x000f62000c101d00 */
[----:B-1----:R-:W-:-:S03]  /*1e290*/  IMAD R0, R21, UR4, RZ ;  /* 0x0000000415007c24 */ /* 0x002fc6000f8e02ff */
[----:B------:R-:W5:Y:S04]  /*1e2a0*/  LD.E.128 R8, desc[UR6][R8.64] ;  /* 0x0000000608087980 */ /* 0x000f68000c101d00 */
[----:B------:R-:W5:Y:S01]  /*1e2b0*/  LD.E.128 R12, desc[UR6][R12.64] ;  /* 0x000000060c0c7980 */ /* 0x000f62000c101d00 */
[----:B------:R-:W-:Y:S01]  /*1e2c0*/  IMAD R77, R77, UR5, R0 ;  /* 0x000000054d4d7c24 */ /* 0x000fe2000f8e0200 */
[----:B------:R-:W-:Y:S02]  /*1e2d0*/  ULDC.64 UR4, c[0x0][0xae0] ;  /* 0x0002b80000047ab9 */ /* 0x000fe40000000a00 */
[----:B------:R-:W5:Y:S04]  /*1e2e0*/  LD.E.128 R24, desc[UR6][R24.64] ;  /* 0x0000000618187980 */ /* 0x000f68000c101d00 */
[----:B------:R-:W5:Y:S04]  /*1e2f0*/  LD.E.128 R28, desc[UR6][R28.64] ;  /* 0x000000061c1c7980 */ /* 0x000f68000c101d00 */
[----:B------:R-:W5:Y:S04]  /*1e300*/  LD.E.128 R32, desc[UR6][R32.64] ;  /* 0x0000000620207980 */ /* 0x000f68000c101d00 */
[----:B------:R-:W5:Y:S04]  /*1e310*/  LD.E.128 R36, desc[UR6][R36.64] ;  /* 0x0000000624247980 */ /* 0x000f68000c101d00 */
[----:B------:R-:W5:Y:S04]  /*1e320*/  LD.E.128 R40, desc[UR6][R40.64] ;  /* 0x0000000628287980 */ /* 0x000f68000c101d00 */
[----:B------:R-:W5:Y:S04]  /*1e330*/  LD.E.128 R44, desc[UR6][R44.64] ;  /* 0x000000062c2c7980 */ /* 0x000f68000c101d00 */
[----:B------:R-:W5:Y:S04]  /*1e340*/  LD.E.128 R48, desc[UR6][R48.64] ;  /* 0x0000000630307980 */ /* 0x000f68000c101d00 */
[----:B--2---:R-:W5:Y:S04]  /*1e350*/  LD.E.128 R52, desc[UR6][R52.64] ;  /* 0x0000000634347980 */ /* 0x004f68000c101d00 */
[----:B------:R-:W5:Y:S04]  /*1e360*/  LD.E.128 R56, desc[UR6][R56.64] ;  /* 0x0000000638387980 */ /* 0x000f68000c101d00 */
[----:B------:R-:W5:Y:S04]  /*1e370*/  LD.E.128 R60, desc[UR6][R60.64] ;  /* 0x000000063c3c7980 */ /* 0x000f68000c101d00 */
[----:B------:R-:W5:Y:S04]  /*1e380*/  LD.E.128 R64, desc[UR6][R64.64] ;  /* 0x0000000640407980 */ /* 0x000f68000c101d00 */
[----:B------:R-:W5:Y:S04]  /*1e390*/  LD.E.128 R68, desc[UR6][R68.64] ;  /* 0x0000000644447980 */ /* 0x000f68000c101d00 */
[----:B------:R-:W5:Y:S01]  /*1e3a0*/  LD.E.128 R72, desc[UR6][R72.64] ;  /* 0x0000000648487980 */ /* 0x000f62000c101d00 */
[----:B------:R-:W-:Y:S01]  /*1e3b0*/  @!PT LDS RZ, [RZ] ;  /* 0x00000000fffff984 */ /* 0x000fe20000000800 */
[----:B------:R-:W-:Y:S01]  /*1e3c0*/  @!PT LDS RZ, [RZ] ;  /* 0x00000000fffff984 */ /* 0x000fe20000000800 */
[----:B------:R-:W-:Y:S01]  /*1e3d0*/  @!PT LDS RZ, [RZ] ;  /* 0x00000000fffff984 */ /* 0x000fe20000000800 */
[----:B------:R-:W-:Y:S01]  /*1e3e0*/  @!PT LDS RZ, [RZ] ;  /* 0x00000000fffff984 */ /* 0x000fe20000000800 */
[----:B------:R1:W-:Y:S06]  /*1e3f0*/  MEMBAR.ALL.CTA ;  /* 0x0000000000007992 */ /* 0x0003ec0000008000 */
[----:B-1----:R-:W1:Y:S01]  /*1e400*/  FENCE.VIEW.ASYNC.S ;  /* 0x00000000000073c6 */ /* 0x002e620000000000 */
[----:B------:R-:W-:Y:S01]  /*1e410*/  IADD3 R79, R79, R77, RZ ;  /* 0x0000004d4f4f7210 */ /* 0x000fe20007ffe0ff */
[----:B------:R-:W-:-:S02]  /*1e420*/  IMAD R77, R80, -0x80, R2 ;  /* 0xffffff80504d7824 */ /* 0x000fc400078e0202 */
[----:B------:R-:W-:Y:S02]  /*1e430*/  IMAD R76, R76, UR4, RZ ;  /* 0x000000044c4c7c24 */ /* 0x000fe4000f8e02ff */
[----:B------:R-:W-:Y:S01]  /*1e440*/  IMAD.WIDE.U32 R2, R82, UR4, R78 ;  /* 0x0000000452027c25 */ /* 0x000fe2000f8e004e */
[----:B------:R-:W-:-:S03]  /*1e450*/  ISETP.GE.AND P3, PT, R18, R77, PT ;  /* 0x0000004d1200720c */ /* 0x000fc60003f66270 */
[----:B------:R-:W-:Y:S01]  /*1e460*/  IMAD R21, R82, UR5, R76 ;  /* 0x0000000552157c24 */ /* 0x000fe2000f8e024c */
[----:B------:R-:W-:Y:S01]  /*1e470*/  ULDC.64 UR4, c[0x0][0xae8] ;  /* 0x0002ba0000047ab9 */ /* 0x000fe20000000a00 */
[----:B------:R-:W-:Y:S02]  /*1e480*/  IADD3 R0, R16, 0x38820, RZ ;  /* 0x0003882010007810 */ /* 0x000fe40007ffe0ff */
[----:B------:R-:W-:Y:S02]  /*1e490*/  IMAD.IADD R3, R3, 0x1, R21 ;  /* 0x0000000103037824 */ /* 0x000fe400078e0215 */
[----:B------:R-:W-:Y:S01]  /*1e4a0*/  IMAD R21, R19, UR4, RZ ;  /* 0x0000000413157c24 */ /* 0x000fe2000f8e02ff */
[----:B------:R-:W-:Y:S02]  /*1e4b0*/  PRMT R0, RZ, 0x654, R0 ;  /* 0x00000654ff007816 */ /* 0x000fe40000000000 */
[----:B------:R-:W-:Y:S01]  /*1e4c0*/  SHF.R.S32.HI R19, RZ, 0x1f, R18 ;  /* 0x0000001fff137819 */ /* 0x000fe20000011412 */
[----:B------:R-:W-:-:S02]  /*1e4d0*/  IMAD R79, R20, UR5, R21 ;  /* 0x00000005144f7c24 */ /* 0x000fc4000f8e0215 */
[----:B------:R-:W-:Y:S01]  /*1e4e0*/  IMAD.WIDE.U32 R20, R20, UR4, R2 ;  /* 0x0000000414147c25 */ /* 0x000fe2000f8e0002 */
[----:B-1----:R1:W-:Y:S01]  /*1e4f0*/  SYNCS.ARRIVE.TRANS64.RED.A1T0 RZ, [R0+URZ], RZ ;  /* 0x000000ff00ff79a7 */ /* 0x0023e2000810043f */
[-C--:B------:R-:W-:Y:S02]  /*1e500*/  ISETP.GE.AND P0, PT, R217, R77.reuse, PT ;  /* 0x0000004dd900720c */ /* 0x080fe40003f06270 */
[-C--:B------:R-:W-:Y:S02]  /*1e510*/  ISETP.GE.AND P1, PT, R218, R77.reuse, PT ;  /* 0x0000004dda00720c */ /* 0x080fe40003f26270 */
[----:B------:R-:W-:Y:S01]  /*1e520*/  ISETP.GE.AND P2, PT, R81, R77, PT ;  /* 0x0000004d5100720c */ /* 0x000fe20003f46270 */
[----:B------:R-:W-:-:S04]  /*1e530*/  IMAD.WIDE R76, R80, 0x80, R18 ;  /* 0x00000080504c7825 */ /* 0x000fc800078e0212 */
[----:B------:R-:W-:Y:S01]  /*1e540*/  IMAD.IADD R81, R21, 0x1, R79 ;  /* 0x0000000115517824 */ /* 0x000fe200078e024f */
[----:B-1----:R-:W-:Y:S07]  /*1e550*/  @P3 BRA `(.L_x_667) ;  /* 0x0000000000503947 */ /* 0x002fee0003800000 */
[----:B------:R-:W-:Y:S01]  /*1e560*/  ULDC.64 UR4, c[0x0][0xad8] ;  /* 0x0002b60000047ab9 */ /* 0x000fe20000000a00 */
[----:B------:R-:W-:Y:S01]  /*1e570*/  MOV R2, R20 ;  /* 0x0000001400027202 */ /* 0x000fe20000000f00 */
[----:B------:R-:W-:Y:S01]  /*1e580*/  IMAD R79, R77, UR4, RZ ;  /* 0x000000044d4f7c24 */ /* 0x000fe2000f8e02ff */
[----:B------:R-:W-:Y:S01]  /*1e590*/  ULDC.64 UR6, c[0x0][0xa80] ;  /* 0x0002a00000067ab9 */ /* 0x000fe20000000a00 */
[----:B------:R-:W-:Y:S01]  /*1e5a0*/  IMAD.MOV.U32 R3, RZ, RZ, R81 ;  /* 0x000000ffff037224 */ /* 0x000fe200078e0051 */
[----:B------:R-:W-:Y:S01]  /*1e5b0*/  ULDC.64 UR8, c[0x0][0x208] ;  /* 0x0000820000087ab9 */ /* 0x000fe20000000a00 */
[C---:B------:R-:W-:Y:S02]  /*1e5c0*/  IMAD R79, R76.reuse, UR5, R79 ;  /* 0x000000054c4f7c24 */ /* 0x040fe4000f8e024f */
[----:B------:R-:W-:Y:S01]  /*1e5d0*/  IMAD.WIDE.U32 R2, R76, UR4, R2 ;  /* 0x000000044c027c25 */ /* 0x000fe2000f8e0002 */
[----:B------:R-:W-:Y:S02]  /*1e5e0*/  ULDC UR4, c[0x0][0xa8c] ;  /* 0x0002a30000047ab9 */ /* 0x000fe40000000800 */
[----:B------:R-:W-:-:S02]  /*1e5f0*/  ISETP.GE.AND P3, PT, R212, UR4, PT ;  /* 0x00000004d4007c0c */ /* 0x000fc4000bf66270 */
[C---:B------:R-:W-:Y:S02]  /*1e600*/  LEA R78, P5, R2.reuse, UR6, 0x1 ;  /* 0x00000006024e7c11 */ /* 0x040fe4000f8a08ff */
[----:B------:R-:W-:Y:S02]  /*1e610*/  IADD3 R3, R3, R79, RZ ;  /* 0x0000004f03037210 */ /* 0x000fe40007ffe0ff */
[----:B------:R-:W-:Y:S02]  /*1e620*/  ISETP.GE.AND P4, PT, R213, UR4, PT ;  /* 0x00000004d5007c0c */ /* 0x000fe4000bf86270 */
[----:B------:R-:W-:Y:S02]  /*1e630*/  LEA.HI.X R79, R2, UR7, R3, 0x1, P5 ;  /* 0x00000007024f7c11 */ /* 0x000fe4000a8f0c03 */
[----:B------:R-:W-:Y:S02]  /*1e640*/  ISETP.GE.AND P5, PT, R225, UR4, PT ;  /* 0x00000004e1007c0c */ /* 0x000fe4000bfa6270 */
[----:B------:R-:W-:Y:S01]  /*1e650*/  ISETP.GE.AND P6, PT, R224, UR4, PT ;  /* 0x00000004e0007c0c */ /* 0x000fe2000bfc6270 */
[----:B-----5:R1:W-:Y:S06]  /*1e660*/  @!P3 STG.E.128 desc[UR8][R78.64], R4 ;  /* 0x000000044e00b986 */ /* 0x0203ec000c101d08 */
[----:B------:R1:W-:Y:S04]  /*1e670*/  @!P4 STG.E.128 desc[UR8][R78.64+0x80], R28 ;  /* 0x0000801c4e00c986 */ /* 0x0003e8000c101d08 */
[----:B------:R1:W-:Y:S04]  /*1e680*/  @!P5 STG.E.128 desc[UR8][R78.64+0x100], R44 ;  /* 0x0001002c4e00d986 */ /* 0x0003e8000c101d08 */
[----:B------:R1:W-:Y:S02]  /*1e690*/  @!P6 STG.E.128 desc[UR8][R78.64+0x180], R60 ;  /* 0x0001803c4e00e986 */ /* 0x0003e4000c101d08 */
.L_x_667:
[----:B------:R-:W-:Y:S05]  /*1e6a0*/  BSYNC B1 ;  /* 0x0000000000017941 */ /* 0x000fea0003800000 */
.L_x_666:
[----:B------:R-:W-:Y:S04]  /*1e6b0*/  BSSY B1, `(.L_x_668) ;  /* 0x0000018000017945 */ /* 0x000fe80003800000 */
[----:B------:R-:W-:Y:S05]  /*1e6c0*/  @P0 BRA `(.L_x_669) ;  /* 0x0000000000580947 */ /* 0x000fea0003800000 */
[----:B-1---5:R-:W-:Y:S01]  /*1e6d0*/  IADD3 R5, P0, R76, 0x20, RZ ;  /* 0x000000204c057810 */ /* 0x022fe20007f1e0ff */
[----:B------:R-:W-:Y:S01]  /*1e6e0*/  ULDC.64 UR6, c[0x0][0xad8] ;  /* 0x0002b60000067ab9 */ /* 0x000fe20000000a00 */
[----:B------:R-:W-:Y:S01]  /*1e6f0*/  MOV R2, R20 ;  /* 0x0000001400027202 */ /* 0x000fe20000000f00 */
[----:B------:R-:W-:Y:S01]  /*1e700*/  IMAD.MOV.U32 R3, RZ, RZ, R81 ;  /* 0x000000ffff037224 */ /* 0x000fe200078e0051 */
[----:B------:R-:W-:Y:S01]  /*1e710*/  ULDC UR4, c[0x0][0xa8c] ;  /* 0x0002a30000047ab9 */ /* 0x000fe20000000800 */
[----:B------:R-:W-:Y:S01]  /*1e720*/  IMAD.X R0, RZ, RZ, R77, P0 ;  /* 0x000000ffff007224 */ /* 0x000fe200000e064d */
[----:B------:R-:W-:Y:S01]  /*1e730*/  ISETP.GE.AND P3, PT, R212, UR4, PT ;  /* 0x00000004d4007c0c */ /* 0x000fe2000bf66270 */
[----:B------:R-:W-:Y:S01]  /*1e740*/  IMAD.WIDE.U32 R2, R5, UR6, R2 ;  /* 0x0000000605027c25 */ /* 0x000fe2000f8e0002 */
[----:B------:R-:W-:Y:S01]  /*1e750*/  ISETP.GE.AND P4, PT, R213, UR4, PT ;  /* 0x00000004d5007c0c */ /* 0x000fe2000bf86270 */
[----:B------:R-:W-:Y:S01]  /*1e760*/  ULDC.64 UR8, c[0x0][0x208] ;  /* 0x0000820000087ab9 */ /* 0x000fe20000000a00 */
[----:B------:R-:W-:Y:S01]  /*1e770*/  ISETP.GE.AND P5, PT, R225, UR4, PT ;  /* 0x00000004e1007c0c */ /* 0x000fe2000bfa6270 */
[----:B------:R-:W-:Y:S01]  /*1e780*/  IMAD R0, R0, UR6, RZ ;  /* 0x0000000600007c24 */ /* 0x000fe2000f8e02ff */
[----:B------:R-:W-:-:S03]  /*1e790*/  ISETP.GE.AND P6, PT, R224, UR4, PT ;  /* 0x00000004e0007c0c */ /* 0x000fc6000bfc6270 */
[----:B------:R-:W-:Y:S01]  /*1e7a0*/  IMAD R5, R5, UR7, R0 ;  /* 0x0000000705057c24 */ /* 0x000fe2000f8e0200 */
[----:B------:R-:W-:Y:S02]  /*1e7b0*/  ULDC.64 UR6, c[0x0][0xa80] ;  /* 0x0002a00000067ab9 */ /* 0x000fe40000000a00 */
[----:B------:R-:W-:Y:S02]  /*1e7c0*/  LEA R4, P0, R2, UR6, 0x1 ;  /* 0x0000000602047c11 */ /* 0x000fe4000f8008ff */
[----:B------:R-:W-:-:S04]  /*1e7d0*/  IADD3 R3, R3, R5, RZ ;  /* 0x0000000503037210 */ /* 0x000fc80007ffe0ff */
[----:B------:R-:W-:-:S05]  /*1e7e0*/  LEA.HI.X R5, R2, UR7, R3, 0x1, P0 ;  /* 0x0000000702057c11 */ /* 0x000fca00080f0c03 */
[----:B------:R2:W-:Y:S04]  /*1e7f0*/  @!P3 STG.E.128 desc[UR8][R4.64], R8 ;  /* 0x000000080400b986 */ /* 0x0005e8000c101d08 */
[----:B------:R2:W-:Y:S04]  /*1e800*/  @!P4 STG.E.128 desc[UR8][R4.64+0x80], R32 ;  /* 0x000080200400c986 */ /* 0x0005e8000c101d08 */
[----:B------:R2:W-:Y:S04]  /*1e810*/  @!P5 STG.E.128 desc[UR8][R4.64+0x100], R48 ;  /* 0x000100300400d986 */ /* 0x0005e8000c101d08 */
[----:B------:R2:W-:Y:S02]  /*1e820*/  @!P6 STG.E.128 desc[UR8][R4.64+0x180], R64 ;  /* 0x000180400400e986 */ /* 0x0005e4000c101d08 */
.L_x_669:
[----:B------:R-:W-:Y:S05]  /*1e830*/  BSYNC B1 ;  /* 0x0000000000017941 */ /* 0x000fea0003800000 */
.L_x_668:
[----:B------:R-:W-:Y:S04]  /*1e840*/  BSSY B1, `(.L_x_670) ;  /* 0x0000018000017945 */ /* 0x000fe80003800000 */
[----:B------:R-:W-:Y:S05]  /*1e850*/  @P1 BRA `(.L_x_671) ;  /* 0x0000000000581947 */ /* 0x000fea0003800000 */
[----:B-12--5:R-:W-:Y:S01]  /*1e860*/  IADD3 R5, P0, R76, 0x40, RZ ;  /* 0x000000404c057810 */ /* 0x026fe20007f1e0ff */
        /* <DEDUP_REMOVED lines=21> */
.L_x_671:
[----:B------:R-:W-:Y:S05]  /*1e9c0*/  BSYNC B1 ;  /* 0x0000000000017941 */ /* 0x000fea0003800000 */
.L_x_670:
[----:B------:R-:W-:Y:S05]  /*1e9d0*/  @P2 BRA `(.L_x_672) ;  /* 0x0000000c00402947 */ /* 0x000fea0003800000 */
[----:B-123-5:R-:W-:Y:S01]  /*1e9e0*/  IADD3 R5, P0, R76, 0x60, RZ ;  /* 0x000000604c057810 */ /* 0x02efe20007f1e0ff */
        /* <DEDUP_REMOVED lines=10> */
[----:B------:R-:W-:-:S04]  /*1ea90*/  IMAD R76, R76, UR6, RZ ;  /* 0x000000064c4c7c24 */ /* 0x000fc8000f8e02ff */
[----:B------:R-:W-:Y:S01]  /*1eaa0*/  IMAD R5, R5, UR7, R76 ;  /* 0x0000000705057c24 */ /* 0x000fe2000f8e024c */
[----:B------:R-:W-:Y:S02]  /*1eab0*/  ULDC.64 UR6, c[0x0][0xa80] ;  /* 0x0002a00000067ab9 */ /* 0x000fe40000000a00 */
[----:B------:R-:W-:Y:S02]  /*1eac0*/  LEA R4, P0, R2, UR6, 0x1 ;  /* 0x0000000602047c11 */ /* 0x000fe4000f8008ff */
[----:B------:R-:W-:-:S04]  /*1ead0*/  IADD3 R3, R3, R5, RZ ;  /* 0x0000000503037210 */ /* 0x000fc80007ffe0ff */
        /* <DEDUP_REMOVED lines=9> */
.L_x_664:
[----:B------:R-:W2:Y:S01]  /*1eb70*/  LDL R13, [R1+0x5c] ;  /* 0x00005c00010d7983 */ /* 0x000ea20000100800 */
[----:B------:R-:W-:Y:S01]  /*1eb80*/  ULDC.64 UR4, c[0x0][0xbd8] ;  /* 0x0002f60000047ab9 */ /* 0x000fe20000000a00 */
[----:B------:R-:W-:Y:S01]  /*1eb90*/  MOV R7, RZ ;  /* 0x000000ff00077202 */ /* 0x000fe20000000f00 */
[----:B------:R-:W-:Y:S01]  /*1eba0*/  ULDC.64 UR6, c[0x0][0x208] ;  /* 0x0000820000067ab9 */ /* 0x000fe20000000a00 */
[----:B------:R-:W-:Y:S01]  /*1ebb0*/  ISETP.NE.U32.AND P0, PT, RZ, UR4, PT ;  /* 0x00000004ff007c0c */ /* 0x000fe2000bf05070 */
[----:B------:R-:W3:Y:S03]  /*1ebc0*/  S2R R8, SR_TID.X ;  /* 0x0000000000087919 */ /* 0x000ee60000002100 */
[----:B------:R-:W-:Y:S02]  /*1ebd0*/  ISETP.NE.AND.EX P0, PT, RZ, UR5, PT, P0 ;  /* 0x00000005ff007c0c */ /* 0x000fe4000bf05300 */
[----:B---3--:R-:W-:Y:S01]  /*1ebe0*/  IADD3 R6, R8, -0x80, RZ ;  /* 0xffffff8008067810 */ /* 0x008fe20007ffe0ff */
[----:B--2---:R-:W-:Y:S01]  /*1ebf0*/  IMAD.SHL.U32 R4, R13, 0x4, RZ ;  /* 0x000000040d047824 */ /* 0x004fe200078e00ff */
[----:B------:R-:W-:-:S04]  /*1ec00*/  SHF.R.S32.HI R10, RZ, 0x1f, R13 ;  /* 0x0000001fff0a7819 */ /* 0x000fc8000001140d */
[----:B------:R-:W-:Y:S02]  /*1ec10*/  IADD3 R2, P1, R4, UR4, RZ ;  /* 0x0000000404027c10 */ /* 0x000fe4000ff3e0ff */
[----:B------:R-:W-:-:S04]  /*1ec20*/  SHF.L.U64.HI R0, R13, 0x2, R10 ;  /* 0x000000020d007819 */ /* 0x000fc8000001020a */
[----:B------:R-:W-:Y:S01]  /*1ec30*/  IADD3.X R3, R0, UR5, RZ, P1, !PT ;  /* 0x0000000500037c10 */ /* 0x000fe20008ffe4ff */
[----:B------:R-:W-:Y:S02]  /*1ec40*/  ULDC.64 UR4, c[0x0][0xbe0] ;  /* 0x0002f80000047ab9 */ /* 0x000fe40000000a00 */
[----:B------:R-:W-:Y:S02]  /*1ec50*/  ISETP.NE.U32.AND P1, PT, RZ, UR4, PT ;  /* 0x00000004ff007c0c */ /* 0x000fe4000bf25070 */
[----:B------:R2:W5:Y:S02]  /*1ec60*/  @P0 LDG.E R7, desc[UR6][R2.64] ;  /* 0x0000000602070981 */ /* 0x000564000c1e1900 */
[----:B------:R-:W-:-:S13]  /*1ec70*/  ISETP.NE.AND.EX P1, PT, RZ, UR5, PT, P1 ;  /* 0x00000005ff007c0c */ /* 0x000fda000bf25310 */
[----:B------:R-:W-:Y:S01]  /*1ec80*/  @P1 IADD3 R4, P2, R4, UR4, RZ ;  /* 0x0000000404041c10 */ /* 0x000fe2000ff5e0ff */
[----:B------:R-:W-:-:S03]  /*1ec90*/  ULDC UR4, c[0x0][0xa88] ;  /* 0x0002a20000047ab9 */ /* 0x000fc60000000800 */
[----:B------:R-:W-:Y:S01]  /*1eca0*/  @P1 IADD3.X R5, R0, UR5, RZ, P2, !PT ;  /* 0x0000000500051c10 */ /* 0x000fe200097fe4ff */
[----:B------:R-:W-:Y:S01]  /*1ecb0*/  IMAD.U32 R0, RZ, RZ, UR4 ;  /* 0x00000004ff007e24 */ /* 0x000fe2000f8e00ff */
[----:B------:R-:W-:-:S05]  /*1ecc0*/  ISETP.GE.AND P2, PT, R6, 0x80, PT ;  /* 0x000000800600780c */ /* 0x000fca0003f46270 */
[----:B------:R2:W5:Y:S01]  /*1ecd0*/  @P1 LDG.E R0, desc[UR6][R4.64] ;  /* 0x0000000604001981 */ /* 0x000562000c1e1900 */
[----:B------:R-:W-:Y:S07]  /*1ece0*/  @P1 BRA `(.L_x_673) ;  /* 0x0000000000141947 */ /* 0x000fee0003800000 */
[----:B------:R-:W-:Y:S05]  /*1ecf0*/  @!P0 BRA `(.L_x_673) ;  /* 0x0000000000108947 */ /* 0x000fea0003800000 */
[----:B------:R-:W-:Y:S02]  /*1ed00*/  ULDC.64 UR4, c[0x0][0x208] ;  /* 0x0000820000047ab9 */ /* 0x000fe40000000a00 */
[----:B--2---:R-:W2:Y:S04]  /*1ed10*/  LDG.E R5, desc[UR4][R2.64] ;  /* 0x0000000402057981 */ /* 0x004ea8000c1e1900 */
[----:B-----5:R-:W2:Y:S02]  /*1ed20*/  LDG.E R0, desc[UR4][R2.64+0x4] ;  /* 0x0000040402007981 */ /* 0x020ea4000c1e1900 */
[----:B--2---:R-:W-:-:S07]  /*1ed30*/  IMAD.IADD R0, R0, 0x1, -R5 ;  /* 0x0000000100007824 */ /* 0x004fce00078e0a05 */
.L_x_673:
[----:B------:R-:W3:Y:S04]  /*1ed40*/  LDL R14, [R1+0x60] ;  /* 0x00006000010e7983 */ /* 0x000ee80000100800 */
[----:B------:R4:W5:Y:S01]  /*1ed50*/  LDL R12, [R1+0x6c] ;  /* 0x00006c00010c7983 */ /* 0x0009620000100800 */
[----:B------:R-:W-:Y:S01]  /*1ed60*/  BSSY B1, `(.L_x_674) ;  /* 0x000001d000017945 */ /* 0x000fe20003800000 */
[----:B------:R-:W-:Y:S02]  /*1ed70*/  SHF.R.S32.HI R11, RZ, 0x1f, R212 ;  /* 0x0000001fff0b7819 */ /* 0x000fe400000114d4 */
[----:B------:R-:W-:Y:S02]  /*1ed80*/  SEL R13, R13, RZ, !P0 ;  /* 0x000000ff0d0d7207 */ /* 0x000fe40004000000 */
[----:B------:R-:W-:-:S02]  /*1ed90*/  SEL R10, R10, RZ, !P0 ;  /* 0x000000ff0a0a7207 */ /* 0x000fc40004000000 */
[----:B-----5:R-:W-:Y:S02]  /*1eda0*/  SHF.R.S32.HI R6, RZ, 0x1f, R7 ;  /* 0x0000001fff067819 */ /* 0x020fe40000011407 */
[----:B---3--:R-:W-:Y:S01]  /*1edb0*/  SHF.R.S32.HI R9, RZ, 0x1f, R14 ;  /* 0x0000001fff097819 */ /* 0x008fe2000001140e */
[----:B----4-:R-:W-:Y:S06]  /*1edc0*/  @P2 BRA `(.L_x_675) ;  /* 0x0000000000582947 */ /* 0x010fec0003800000 */
[----:B--2---:R-:W-:-:S05]  /*1edd0*/  LEA R2, R12, R8, 0x7 ;  /* 0x000000080c027211 */ /* 0x004fca00078e38ff */
[----:B------:R-:W-:-:S05]  /*1ede0*/  VIADD R3, R2, 0xffffff80 ;  /* 0xffffff8002037836 */ /* 0x000fca0000000000 */
[----:B------:R-:W-:-:S13]  /*1edf0*/  ISETP.GE.AND P0, PT, R3, R0, PT ;  /* 0x000000000300720c */ /* 0x000fda0003f06270 */
[----:B------:R-:W-:Y:S05]  /*1ee00*/  @P0 BRA `(.L_x_675) ;  /* 0x0000000000480947 */ /* 0x000fea0003800000 */
[----:B------:R-:W-:Y:S01]  /*1ee10*/  IADD3 R2, P0, R3, R7, RZ ;  /* 0x0000000703027210 */ /* 0x000fe20007f1e0ff */
[----:B------:R-:W-:Y:S01]  /*1ee20*/  ULDC.64 UR4, c[0x0][0xb70] ;  /* 0x0002dc0000047ab9 */ /* 0x000fe20000000a00 */
[----:B------:R-:W-:Y:S01]  /*1ee30*/  ULDC.64 UR6, c[0x0][0x208] ;  /* 0x0000820000067ab9 */ /* 0x000fe20000000a00 */
[----:B------:R-:W-:Y:S01]  /*1ee40*/  IMAD R4, R9, UR4, RZ ;  /* 0x0000000409047c24 */ /* 0x000fe2000f8e02ff */
[----:B------:R-:W-:-:S03]  /*1ee50*/  LEA.HI.X.SX32 R3, R3, R6, 0x1, P0 ;  /* 0x0000000603037211 */ /* 0x000fc600000f0eff */
[C---:B------:R-:W-:Y:S02]  /*1ee60*/  IMAD R5, R14.reuse, UR5, R4 ;  /* 0x000000050e057c24 */ /* 0x040fe4000f8e0204 */
[----:B------:R-:W-:Y:S01]  /*1ee70*/  IMAD.WIDE.U32 R2, R14, UR4, R2 ;  /* 0x000000040e027c25 */ /* 0x000fe2000f8e0002 */
[----:B------:R-:W-:-:S03]  /*1ee80*/  ULDC.64 UR4, c[0x0][0xb78] ;  /* 0x0002de0000047ab9 */ /* 0x000fc60000000a00 */
[----:B------:R-:W-:Y:S01]  /*1ee90*/  IMAD R4, R10, UR4, RZ ;  /* 0x000000040a047c24 */ /* 0x000fe2000f8e02ff */
[----:B------:R-:W-:-:S03]  /*1eea0*/  IADD3 R3, R3, R5, RZ ;  /* 0x0000000503037210 */ /* 0x000fc60007ffe0ff */
[C---:B------:R-:W-:Y:S02]  /*1eeb0*/  IMAD R5, R13.reuse, UR5, R4 ;  /* 0x000000050d057c24 */ /* 0x040fe4000f8e0204 */
[----:B------:R-:W-:Y:S01]  /*1eec0*/  IMAD.WIDE.U32 R2, R13, UR4, R2 ;  /* 0x000000040d027c25 */ /* 0x000fe2000f8e0002 */
[----:B------:R-:W-:-:S03]  /*1eed0*/  ULDC.64 UR4, c[0x0][0xb40] ;  /* 0x0002d00000047ab9 */ /* 0x000fc60000000a00 */
[----:B------:R-:W-:Y:S01]  /*1eee0*/  IMAD.IADD R3, R3, 0x1, R5 ;  /* 0x0000000103037824 */ /* 0x000fe200078e0205 */
[----:B------:R-:W-:-:S04]  /*1eef0*/  LEA R4, P0, R2, UR4, 0x2 ;  /* 0x0000000402047c11 */ /* 0x000fc8000f8010ff */
[----:B------:R-:W-:Y:S02]  /*1ef00*/  LEA.HI.X R5, R2, UR5, R3, 0x2, P0 ;  /* 0x0000000502057c11 */ /* 0x000fe400080f1403 */
[----:B------:R-:W-:-:S05]  /*1ef10*/  MOV R3, 0xff800000 ;  /* 0xff80000000037802 */ /* 0x000fca0000000f00 */
[----:B------:R3:W-:Y:S02]  /*1ef20*/  STG.E desc[UR6][R4.64], R3 ;  /* 0x0000000304007986 */ /* 0x0007e4000c101906 */
.L_x_675:
[----:B------:R-:W-:Y:S05]  /*1ef30*/  BSYNC B1 ;  /* 0x0000000000017941 */ /* 0x000fea0003800000 */
.L_x_674:
[----:B------:R-:W-:Y:S01]  /*1ef40*/  ULDC.64 UR4, c[0x0][0xaa0] ;  /* 0x0002a80000047ab9 */ /* 0x000fe20000000a00 */
[----:B--23--:R-:W-:Y:S01]  /*1ef50*/  MOV R3, R11 ;  /* 0x0000000b00037202 */ /* 0x00cfe20000000f00 */
[----:B------:R-:W-:Y:S01]  /*1ef60*/  IMAD.MOV.U32 R2, RZ, RZ, R212 ;  /* 0x000000ffff027224 */ /* 0x000fe200078e00d4 */
[----:B------:R-:W-:Y:S01]  /*1ef70*/  BSSY B1, `(.L_x_676) ;  /* 0x000002b000017945 */ /* 0x000fe20003800000 */
[----:B------:R-:W-:Y:S02]  /*1ef80*/  IMAD R4, R6, UR4, RZ ;  /* 0x0000000406047c24 */ /* 0x000fe4000f8e02ff */
[----:B------:R-:W-:-:S04]  /*1ef90*/  IMAD.WIDE.U32 R2, R7, UR4, R2 ;  /* 0x0000000407027c25 */ /* 0x000fc8000f8e0002 */
[----:B------:R-:W-:Y:S01]  /*1efa0*/  IMAD R7, R7, UR5, R4 ;  /* 0x0000000507077c24 */ /* 0x000fe2000f8e0204 */
[----:B------:R-:W-:Y:S01]  /*1efb0*/  ULDC.64 UR4, c[0x0][0xae0] ;  /* 0x0002b80000047ab9 */ /* 0x000fe20000000a00 */
[----:B------:R-:W-:Y:S02]  /*1efc0*/  IMAD R11, R12, -0x80, R0 ;  /* 0xffffff800c0b7824 */ /* 0x000fe400078e0200 */
[----:B------:R-:W-:Y:S02]  /*1efd0*/  IMAD R4, R9, UR4, RZ ;  /* 0x0000000409047c24 */ /* 0x000fe4000f8e02ff */
[----:B------:R-:W-:Y:S01]  /*1efe0*/  IMAD.IADD R3, R3, 0x1, R7 ;  /* 0x0000000103037824 */ /* 0x000fe200078e0207 */
[-C--:B------:R-:W-:Y:S01]  /*1eff0*/  ISETP.GE.AND P2, PT, R18, R11.reuse, PT ;  /* 0x0000000b1200720c */ /* 0x080fe20003f46270 */
[C---:B------:R-:W-:Y:S01]  /*1f000*/  IMAD R5, R14.reuse, UR5, R4 ;  /* 0x000000050e057c24 */ /* 0x040fe2000f8e0204 */
[----:B------:R-:W-:Y:S01]  /*1f010*/  SHF.R.S32.HI R7, RZ, 0x1f, R18 ;  /* 0x0000001fff077819 */ /* 0x000fe20000011412 */
[----:B------:R-:W-:Y:S01]  /*1f020*/  IMAD.WIDE.U32 R2, R14, UR4, R2 ;  /* 0x000000040e027c25 */ /* 0x000fe2000f8e0002 */
[----:B------:R-:W-:Y:S01]  /*1f030*/  ULDC.64 UR4, c[0x0][0xae8] ;  /* 0x0002ba0000047ab9 */ /* 0x000fe20000000a00 */
[----:B------:R-:W-:-:S02]  /*1f040*/  ISETP.GE.AND P1, PT, R217, R11, PT ;  /* 0x0000000bd900720c */ /* 0x000fc40003f26270 */
[----:B------:R-:W-:Y:S01]  /*1f050*/  IMAD R0, R10, UR4, RZ ;  /* 0x000000040a007c24 */ /* 0x000fe2000f8e02ff */
[----:B------:R-:W-:Y:S01]  /*1f060*/  IADD3 R3, R3, R5, RZ ;  /* 0x0000000503037210 */ /* 0x000fe20007ffe0ff */
[----:B------:R-:W-:Y:S01]  /*1f070*/  IMAD.MOV.U32 R6, RZ, RZ, R18 ;  /* 0x000000ffff067224 */ /* 0x000fe200078e0012 */
[----:B------:R-:W-:Y:S01]  /*1f080*/  ISETP.GE.AND P0, PT, R218, R11, PT ;  /* 0x0000000bda00720c */ /* 0x000fe20003f06270 */
[C---:B------:R-:W-:Y:S02]  /*1f090*/  IMAD R9, R13.reuse, UR5, R0 ;  /* 0x000000050d097c24 */ /* 0x040fe4000f8e0200 */
[----:B------:R-:W-:-:S04]  /*1f0a0*/  IMAD.WIDE.U32 R4, R13, UR4, R2 ;  /* 0x000000040d047c25 */ /* 0x000fc8000f8e0002 */
[----:B------:R-:W-:Y:S01]  /*1f0b0*/  IMAD.WIDE R6, R12, 0x80, R6 ;  /* 0x000000800c067825 */ /* 0x000fe200078e0206 */
[----:B------:R-:W-:Y:S01]  /*1f0c0*/  IADD3 R13, R5, R9, RZ ;  /* 0x00000009050d7210 */ /* 0x000fe20007ffe0ff */
[----:B------:R-:W-:Y:S06]  /*1f0d0*/  @P2 BRA `(.L_x_677) ;  /* 0x0000000000502947 */ /* 0x000fec0003800000 */
[----:B------:R-:W-:Y:S01]  /*1f0e0*/  ULDC.64 UR6, c[0x0][0xad8] ;  /* 0x0002b60000067ab9 */ /* 0x000fe20000000a00 */
[----:B------:R-:W-:Y:S01]  /*1f0f0*/  MOV R3, R13 ;  /* 0x0000000d00037202 */ /* 0x000fe20000000f00 */
[----:B------:R-:W-:Y:S01]  /*1f100*/  IMAD R9, R7, UR6, RZ ;  /* 0x0000000607097c24 */ /* 0x000fe2000f8e02ff */
[----:B------:R-:W-:Y:S01]  /*1f110*/  ULDC UR4, c[0x0][0xa8c] ;  /* 0x0002a30000047ab9 */ /* 0x000fe20000000800 */
[----:B------:R-:W-:Y:S01]  /*1f120*/  IMAD.MOV.U32 R2, RZ, RZ, R4 ;  /* 0x000000ffff027224 */ /* 0x000fe200078e0004 */
[----:B------:R-:W-:Y:S01]  /*1f130*/  ISETP.GE.AND P3, PT, R212, UR4, PT ;  /* 0x00000004d4007c0c */ /* 0x000fe2000bf66270 */
[C---:B------:R-:W-:Y:S01]  /*1f140*/  IMAD R9, R6.reuse, UR7, R9 ;  /* 0x0000000706097c24 */ /* 0x040fe2000f8e0209 */
[----:B------:R-:W-:Y:S01]  /*1f150*/  ISETP.GE.AND P4, PT, R213, UR4, PT ;  /* 0x00000004d5007c0c */ /* 0x000fe2000bf86270 */
[----:B------:R-:W-:Y:S01]  /*1f160*/  IMAD.WIDE.U32 R2, R6, UR6, R2 ;  /* 0x0000000606027c25 */ /* 0x000fe2000f8e0002 */
[----:B------:R-:W-:Y:S01]  /*1f170*/  ISETP.GE.AND P5, PT, R225, UR4, PT ;  /* 0x00000004e1007c0c */ /* 0x000fe2000bfa6270 */
[----:B------:R-:W-:Y:S01]  /*1f180*/  ULDC.64 UR6, c[0x0][0xa80] ;  /* 0x0002a00000067ab9 */ /* 0x000fe20000000a00 */
[----:B------:R-:W-:Y:S01]  /*1f190*/  ISETP.GE.AND P6, PT, R224, UR4, PT ;  /* 0x00000004e0007c0c */ /* 0x000fe2000bfc6270 */
[----:B------:R-:W-:Y:S01]  /*1f1a0*/  IMAD.IADD R3, R3, 0x1, R9 ;  /* 0x0000000103037824 */ /* 0x000fe200078e0209 */
[----:B------:R-:W-:Y:S01]  /*1f1b0*/  LEA R8, P2, R2, UR6, 0x1 ;  /* 0x0000000602087c11 */ /* 0x000fe2000f8408ff */
[----:B------:R-:W-:-:S03]  /*1f1c0*/  ULDC.64 UR8, c[0x0][0x208] ;  /* 0x0000820000087ab9 */ /* 0x000fc60000000a00 */
[----:B------:R-:W-:-:S05]  /*1f1d0*/  LEA.HI.X R9, R2, UR7, R3, 0x1, P2 ;  /* 0x0000000702097c11 */ /* 0x000fca00090f0c03 */
[----:B------:R2:W-:Y:S04]  /*1f1e0*/  @!P3 STG.E.128 desc[UR8][R8.64], RZ ;  /* 0x000000ff0800b986 */ /* 0x0005e8000c101d08 */
[----:B------:R2:W-:Y:S04]  /*1f1f0*/  @!P4 STG.E.128 desc[UR8][R8.64+0x80], RZ ;  /* 0x000080ff0800c986 */ /* 0x0005e8000c101d08 */
[----:B------:R2:W-:Y:S04]  /*1f200*/  @!P5 STG.E.128 desc[UR8][R8.64+0x100], RZ ;  /* 0x000100ff0800d986 */ /* 0x0005e8000c101d08 */
[----:B------:R2:W-:Y:S02]  /*1f210*/  @!P6 STG.E.128 desc[UR8][R8.64+0x180], RZ ;  /* 0x000180ff0800e986 */ /* 0x0005e4000c101d08 */
.L_x_677:
[----:B------:R-:W-:Y:S05]  /*1f220*/  BSYNC B1 ;  /* 0x0000000000017941 */ /* 0x000fea0003800000 */
.L_x_676:
[----:B------:R-:W3:Y:S01]  /*1f230*/  LDL R0, [R1+0x74] ;  /* 0x0000740001007983 */ /* 0x000ee20000100800 */
[----:B------:R-:W-:Y:S01]  /*1f240*/  BSSY B1, `(.L_x_678) ;  /* 0x0000019000017945 */ /* 0x000fe20003800000 */
[----:B---3--:R-:W-:-:S03]  /*1f250*/  ISETP.GE.AND P2, PT, R0, R11, PT ;  /* 0x0000000b0000720c */ /* 0x008fc60003f46270 */
[----:B------:R-:W-:Y:S10]  /*1f260*/  @P1 BRA `(.L_x_679) ;  /* 0x0000000000581947 */ /* 0x000ff40003800000 */
[----:B--2---:R-:W-:Y:S01]  /*1f270*/  IADD3 R9, P1, R6, 0x20, RZ ;  /* 0x0000002006097810 */ /* 0x004fe20007f3e0ff */
[----:B------:R-:W-:Y:S01]  /*1f280*/  ULDC.64 UR6, c[0x0][0xad8] ;  /* 0x0002b60000067ab9 */ /* 0x000fe20000000a00 */
[----:B------:R-:W-:Y:S01]  /*1f290*/  MOV R3, R13 ;  /* 0x0000000d00037202 */ /* 0x000fe20000000f00 */
[----:B------:R-:W-:Y:S01]  /*1f2a0*/  IMAD.MOV.U32 R2, RZ, RZ, R4 ;  /* 0x000000ffff027224 */ /* 0x000fe200078e0004 */
[----:B------:R-:W-:Y:S01]  /*1f2b0*/  IADD3.X R0, RZ, R7, RZ, P1, !PT ;  /* 0x00000007ff007210 */ /* 0x000fe20000ffe4ff */
[----:B------:R-:W-:Y:S01]  /*1f2c0*/  ULDC UR4, c[0x0][0xa8c] ;  /* 0x0002a30000047ab9 */ /* 0x000fe20000000800 */
[----:B------:R-:W-:Y:S01]  /*1f2d0*/  ULDC.64 UR8, c[0x0][0x208] ;  /* 0x0000820000087ab9 */ /* 0x000fe20000000a00 */
[----:B------:R-:W-:Y:S01]  /*1f2e0*/  IMAD.WIDE.U32 R2, R9, UR6, R2 ;  /* 0x0000000609027c25 */ /* 0x000fe2000f8e0002 */
[----:B------:R-:W-:Y:S02]  /*1f2f0*/  ISETP.GE.AND P3, PT, R212, UR4, PT ;  /* 0x00000004d4007c0c */ /* 0x000fe4000bf66270 */
[----:B------:R-:W-:Y:S01]  /*1f300*/  ISETP.GE.AND P4, PT, R213, UR4, PT ;  /* 0x00000004d5007c0c */ /* 0x000fe2000bf86270 */
[----:B------:R-:W-:Y:S01]  /*1f310*/  IMAD R0, R0, UR6, RZ ;  /* 0x0000000600007c24 */ /* 0x000fe2000f8e02ff */
[----:B------:R-:W-:-:S02]  /*1f320*/  ISETP.GE.AND P5, PT, R225, UR4, PT ;  /* 0x00000004e1007c0c */ /* 0x000fc4000bfa6270 */
        /* <DEDUP_REMOVED lines=10> */
.L_x_679:
[----:B------:R-:W-:Y:S05]  /*1f3d0*/  BSYNC B1 ;  /* 0x0000000000017941 */ /* 0x000fea0003800000 */
.L_x_678:
[----:B------:R-:W-:Y:S04]  /*1f3e0*/  BSSY B1, `(.L_x_680) ;  /* 0x0000018000017945 */ /* 0x000fe80003800000 */
[----:B------:R-:W-:Y:S05]  /*1f3f0*/  @P0 BRA `(.L_x_681) ;  /* 0x0000000000580947 */ /* 0x000fea0003800000 */
[----:B--23--:R-:W-:Y:S01]  /*1f400*/  IADD3 R9, P0, R6, 0x40, RZ ;  /* 0x0000004006097810 */ /* 0x00cfe20007f1e0ff */
        /* <DEDUP_REMOVED lines=21> */
.L_x_681:
[----:B------:R-:W-:Y:S05]  /*1f560*/  BSYNC B1 ;  /* 0x0000000000017941 */ /* 0x000fea0003800000 */
.L_x_680:
[----:B------:R-:W-:Y:S05]  /*1f570*/  @P2 BRA `(.L_x_672) ;  /* 0x0000000000582947 */ /* 0x000fea0003800000 */
[----:B------:R-:W-:Y:S01]  /*1f580*/  IADD3 R5, P0, R6, 0x60, RZ ;  /* 0x0000006006057810 */ /* 0x000fe20007f1e0ff */
        /* <DEDUP_REMOVED lines=21> */
.L_x_672:
[----:B------:R-:W-:Y:S05]  /*1f6e0*/  BSYNC B0 ;  /* 0x0000000000007941 */ /* 0x000fea0003800000 */
.L_x_663:
[----:B------:R-:W-:Y:S02]  /*1f6f0*/  ULDC UR4, c[0x0][0xc14] ;  /* 0x0003050000047ab9 */ /* 0x000fe40000000800 */
[----:B-1----:R-:W-:-:S13]  /*1f700*/  ISETP.GE.AND P0, PT, R151, UR4, PT ;  /* 0x0000000497007c0c */ /* 0x002fda000bf06270 */
[----:B------:R-:W-:Y:S05]  /*1f710*/  @!P0 BRA `(.L_x_682) ;  /* 0xfffffe1800948947 */ /* 0x000fea000383ffff */
[----:B------:R-:W-:Y:S05]  /*1f720*/  BRA `(.L_x_451) ;  /* 0x0000006000c87947 */ /* 0x000fea0003800000 */
.L_x_449:
[----:B------:R-:W-:-:S08]  /*1f730*/  NOP ;  /* 0x0000000000007918 */ /* 0x000fd00000000000 */
[----:B0-----:R-:W0:-:S00]  /*1f740*/  USETMAXREG.DEALLOC.CTAPOOL 0x18 ;  /* 0x00000018000079c8 */ /* 0x001e0000080e0500 */
[----:B0-----:R-:W-:-:S06]  /*1f750*/  LOP3.LUT R0, R0, 0x3, RZ, 0xc0, !PT ;  /* 0x0000000300007812 */ /* 0x001fcc00078ec0ff */
[----:B------:R-:W0:Y:S02]  /*1f760*/  SHFL.IDX PT, R0, R0, RZ, 0x1f ;  /* 0x00001fff00007589 */ /* 0x000e2400000e0000 */
[----:B0-----:R-:W-:-:S13]  /*1f770*/  ISETP.NE.AND P0, PT, R0, RZ, PT ;  /* 0x000000ff0000720c */ /* 0x001fda0003f05270 */
[----:B------:R-:W-:Y:S05]  /*1f780*/  @P0 BRA `(.L_x_451) ;  /* 0x0000006000b00947 */ /* 0x000fea0003800000 */
[----:B------:R-:W-:Y:S01]  /*1f790*/  LOP3.LUT R8, R3, 0x1f, RZ, 0xc0, !PT ;  /* 0x0000001f03087812 */ /* 0x000fe200078ec0ff */
[----:B------:R-:W-:Y:S01]  /*1f7a0*/  ULDC UR5, c[0x0][0xc14] ;  /* 0x0003050000057ab9 */ /* 0x000fe20000000800 */
[----:B------:R-:W-:Y:S01]  /*1f7b0*/  LOP3.LUT R4, R4, 0xffffffdf, RZ, 0xc0, !PT ;  /* 0xffffffdf04047812 */ /* 0x000fe200078ec0ff */
[----:B------:R-:W-:Y:S01]  /*1f7c0*/  ULDC.64 UR6, c[0x0][0x208] ;  /* 0x0000820000067ab9 */ /* 0x000fe20000000a00 */
[----:B------:R-:W-:Y:S01]  /*1f7d0*/  ISETP.NE.AND P0, PT, R8, 0x1f, PT ;  /* 0x0000001f0800780c */ /* 0x000fe20003f05270 */
[----:B------:R-:W-:Y:S01]  /*1f7e0*/  ULDC UR4, c[0x0][0xc10] ;  /* 0x0003040000047ab9 */ /* 0x000fe20000000800 */
[----:B------:R-:W-:-:S11]  /*1f7f0*/  MOV R0, RZ ;  /* 0x000000ff00007202 */ /* 0x000fd60000000f00 */
        /* <DEDUP_REMOVED lines=20> */
[----:B------:R-:W-:Y:S02]  /*1f940*/  ISETP.GE.U32.AND P0, PT, R8, 0x4, PT ;  /* 0x000000040800780c */ /* 0x000fe40003f06070 */
[----:B------:R-:W-:-:S05]  /*1f950*/  IADD3 R6, R5, R6, RZ ;  /* 0x0000000605067210 */ /* 0x000fca0007ffe0ff */
[----:B------:R-:W1:Y:S06]  /*1f960*/  SHFL.UP PT, R7, R6, 0x4, RZ ;  /* 0x0480000006077989 */ /* 0x000e6c00000e00ff */
        /* <DEDUP_REMOVED lines=9> */
[----:B------:R-:W-:Y:S02]  /*1fa00*/  ISETP.GE.U32.AND P0, PT, R8, 0x10, PT ;  /* 0x000000100800780c */ /* 0x000fe40003f06070 */
[----:B------:R-:W-:-:S05]  /*1fa10*/  IADD3 R3, R7, R2, RZ ;  /* 0x0000000207037210 */ /* 0x000fca0007ffe0ff */
[----:B------:R-:W1:Y:S06]  /*1fa20*/  SHFL.UP PT, R2, R3, 0x10, RZ ;  /* 0x0600000003027989 */ /* 0x000e6c00000e00ff */
[----:B------:R-:W-:Y:S02]  /*1fa30*/  @P0 LOP3.LUT R4, R4, 0x2, RZ, 0xfc, !PT ;  /* 0x0000000204040812 */ /* 0x000fe400078efcff */
[----:B-1----:R-:W-:-:S05]  /*1fa40*/  SEL R2, R2, RZ, P0 ;  /* 0x000000ff02027207 */ /* 0x002fca0000000000 */
[----:B------:R-:W-:-:S05]  /*1fa50*/  IMAD.IADD R2, R3, 0x1, R2 ;  /* 0x0000000103027824 */ /* 0x000fca00078e0202 */
[----:B------:R-:W1:Y:S02]  /*1fa60*/  SHFL.IDX PT, R5, R2, 0x1f, 0x1f ;  /* 0x03e01f0002057f89 */ /* 0x000e6400000e0000 */
[----:B-1----:R-:W-:-:S05]  /*1fa70*/  IMAD R5, R5, UR4, RZ ;  /* 0x0000000405057c24 */ /* 0x002fca000f8e02ff */
[----:B0-----:R-:W-:Y:S02]  /*1fa80*/  ISETP.GT.AND P0, PT, R5, UR6, PT ;  /* 0x0000000605007c0c */ /* 0x001fe4000bf04270 */
[----:B------:R-:W-:-:S11]  /*1fa90*/  MOV R6, R5 ;  /* 0x0000000500067202 */ /* 0x000fd60000000f00 */
[----:B------:R-:W-:Y:S05]  /*1faa0*/  @P0 BRA `(.L_x_683) ;  /* 0x0000000000c40947 */ /* 0x000fea0003800000 */
[----:B------:R-:W-:Y:S01]  /*1fab0*/  IMAD.MOV.U32 R5, RZ, RZ, R6 ;  /* 0x000000ffff057224 */ /* 0x000fe200078e0006 */
[----:B------:R-:W-:Y:S01]  /*1fac0*/  MOV R19, RZ ;  /* 0x000000ff00137202 */ /* 0x000fe20000000f00 */
[----:B------:R-:W-:Y:S01]  /*1fad0*/  ULDC UR5, c[0x0][0xc14] ;  /* 0x0003050000057ab9 */ /* 0x000fe20000000800 */
[----:B------:R-:W-:Y:S01]  /*1fae0*/  ULDC UR7, c[0x0][0xc14] ;  /* 0x0003050000077ab9 */ /* 0x000fe20000000800 */
[----:B------:R-:W-:-:S05]  /*1faf0*/  ULDC UR4, c[0x0][0xc10] ;  /* 0x0003040000047ab9 */ /* 0x000fca0000000800 */
.L_x_687:
        /* <DEDUP_REMOVED lines=9> */
[C---:B------:R-:W-:Y:S02]  /*1fb90*/  ISETP.NE.AND P1, PT, R8.reuse, 0x1f, PT ;  /* 0x0000001f0800780c */ /* 0x040fe40003f25270 */
[----:B------:R-:W-:-:S04]  /*1fba0*/  IADD3 R7, R8, R19, RZ ;  /* 0x0000001308077210 */ /* 0x000fc80007ffe0ff */
[----:B------:R-:W-:-:S13]  /*1fbb0*/  ISETP.GE.OR P0, PT, R7, UR5, !P1 ;  /* 0x0000000507007c0c */ /* 0x000fda000cf06670 */
[----:B------:R-:W-:Y:S05]  /*1fbc0*/  @P0 BRA `(.L_x_686) ;  /* 0x0000000000100947 */ /* 0x000fea0003800000 */
[----:B------:R-:W0:Y:S01]  /*1fbd0*/  LDC.64 R2, c[0x0][0xc58] ;  /* 0x00031600ff027b82 */ /* 0x000e220000000a00 */
[----:B------:R-:W-:Y:S01]  /*1fbe0*/  ULDC.64 UR8, c[0x0][0x208] ;  /* 0x0000820000087ab9 */ /* 0x000fe20000000a00 */
[----:B0-----:R-:W-:-:S05]  /*1fbf0*/  IMAD.WIDE R2, R7, 0x4, R2 ;  /* 0x0000000407027825 */ /* 0x001fca00078e0202 */
[----:B------:R0:W5:Y:S02]  /*1fc00*/  LDG.E R0, desc[UR8][R2.64] ;  /* 0x0000000802007981 */ /* 0x000164000c1e1900 */
.L_x_686:
[----:B------:R-:W-:Y:S05]  /*1fc10*/  BSYNC B0 ;  /* 0x0000000000007941 */ /* 0x000fea0003800000 */
.L_x_685:
[----:B0----5:R-:W0:Y:S01]  /*1fc20*/  SHFL.UP PT, R2, R0, 0x1, RZ ;  /* 0x0420000000027989 */ /* 0x021e2200000e00ff */
[C---:B------:R-:W-:Y:S02]  /*1fc30*/  ISETP.NE.AND P0, PT, R8.reuse, RZ, PT ;  /* 0x000000ff0800720c */ /* 0x040fe40003f05270 */
[----:B------:R-:W-:Y:S02]  /*1fc40*/  ISETP.GE.U32.AND P1, PT, R8, 0x2, PT ;  /* 0x000000020800780c */ /* 0x000fe40003f26070 */
[----:B0-----:R-:W-:Y:S02]  /*1fc50*/  SEL R3, R2, RZ, P0 ;  /* 0x000000ff02037207 */ /* 0x001fe40000000000 */
[----:B------:R-:W-:Y:S02]  /*1fc60*/  ISETP.GE.U32.AND P0, PT, R8, 0x4, PT ;  /* 0x000000040800780c */ /* 0x000fe40003f06070 */
[----:B------:R-:W-:-:S05]  /*1fc70*/  IADD3 R3, R0, R3, RZ ;  /* 0x0000000300037210 */ /* 0x000fca0007ffe0ff */
        /* <DEDUP_REMOVED lines=12> */
[----:B0-----:R-:W-:-:S04]  /*1fd40*/  SEL R9, R8, RZ, P0 ;  /* 0x000000ff08097207 */ /* 0x001fc80000000000 */
[----:B------:R-:W-:-:S05]  /*1fd50*/  IADD3 R9, R6, R9, RZ ;  /* 0x0000000906097210 */ /* 0x000fca0007ffe0ff */
[----:B------:R-:W0:Y:S02]  /*1fd60*/  SHFL.IDX PT, R3, R9, 0x1f, 0x1f ;  /* 0x03e01f0009037f89 */ /* 0x000e2400000e0000 */
[----:B0-----:R-:W-:-:S04]  /*1fd70*/  IMAD R6, R3, UR4, RZ ;  /* 0x0000000403067c24 */ /* 0x001fc8000f8e02ff */
[----:B------:R-:W-:-:S05]  /*1fd80*/  IMAD.IADD R5, R6, 0x1, R5 ;  /* 0x0000000106057824 */ /* 0x000fca00078e0205 */
[----:B------:R-:W-:-:S13]  /*1fd90*/  ISETP.GT.AND P0, PT, R5, UR6, PT ;  /* 0x0000000605007c0c */ /* 0x000fda000bf04270 */
[----:B------:R-:W-:Y:S05]  /*1fda0*/  @!P0 BRA `(.L_x_687) ;  /* 0xfffffffc00548947 */ /* 0x000fea000383ffff */
[----:B------:R-:W-:-:S07]  /*1fdb0*/  MOV R2, R9 ;  /* 0x0000000900027202 */ /* 0x000fce0000000f00 */
.L_x_683:
        /* <DEDUP_REMOVED lines=14> */
[----:B------:R-:W-:-:S05]  /*1fea0*/  IADD3 R9, R5, -0x1, RZ ;  /* 0xffffffff05097810 */ /* 0x000fca0007ffe0ff */
[----:B------:R0:W1:Y:S02]  /*1feb0*/  SHFL.IDX PT, R16, R2, R9, 0x1f ;  /* 0x00001f0902107589 */ /* 0x00006400000e0000 */
.L_x_688:
[----:B-1----:R-:W-:Y:S01]  /*1fec0*/  IMAD R16, R16, UR4, R7 ;  /* 0x0000000410107c24 */ /* 0x002fe2000f8e0207 */
[----:B------:R-:W-:Y:S01]  /*1fed0*/  IADD3 R19, R5, R19, RZ ;  /* 0x0000001305137210 */ /* 0x000fe20007ffe0ff */
[----:B------:R-:W-:Y:S02]  /*1fee0*/  IMAD R7, R11, R6, RZ ;  /* 0x000000060b077224 */ /* 0x000fe400078e02ff */
[----:B0-----:R-:W-:Y:S01]  /*1fef0*/  IMAD.MOV.U32 R2, RZ, RZ, RZ ;  /* 0x000000ffff027224 */ /* 0x001fe200078e00ff */
[----:B------:R-:W-:-:S03]  /*1ff00*/  IADD3 R17, -R16, UR6, RZ ;  /* 0x0000000610117c10 */ /* 0x000fc6000fffe1ff */
[----:B------:R-:W-:Y:S01]  /*1ff10*/  IMAD.HI.U32 R2, R3, R7, R2 ;  /* 0x0000000703027227 */ /* 0x000fe200078e0002 */
[----:B------:R-:W-:Y:S02]  /*1ff20*/  IABS R7, R0 ;  /* 0x0000000000077213 */ /* 0x000fe40000000000 */
[----:B------:R-:W-:Y:S02]  /*1ff30*/  IABS R3, R17 ;  /* 0x0000001100037213 */ /* 0x000fe40000000000 */
[----:B------:R-:W-:-:S03]  /*1ff40*/  IADD3 R7, RZ, -R7, RZ ;  /* 0x80000007ff077210 */ /* 0x000fc60007ffe0ff */
        /* <DEDUP_REMOVED lines=9> */
[----:B------:R-:W-:Y:S02]  /*1ffe0*/  @!P0 IADD3 R2, -R2, RZ, RZ ;  /* 0x000000ff02028210 */ /* 0x000fe40007ffe1ff */
[----:B------:R-:W-:-:S13]  /*1fff0*/  ISETP.NE.AND P0, PT, R0, RZ, PT ;  /* 0x000000ff0000720c */ /* 0x000fda0003f05270 */
[----:B------:R-:W-:-:S05]  /*20000*/  @!P0 LOP3.LUT R2, RZ, R0, RZ, 0x33, !PT ;  /* 0x00000000ff028212 */ /* 0x000fca00078e33ff */
[--C-:B------:R-:W-:Y:S02]  /*20010*/  IMAD.MOV R3, RZ, RZ, -R2.reuse ;  /* 0x000000ffff037224 */ /* 0x100fe400078e0a02 */
[----:B------:R-:W-:Y:S02]  /*20020*/  IMAD.MOV.U32 R18, RZ, RZ, R2 ;  /* 0x000000ffff127224 */ /* 0x000fe400078e0002 */
[----:B------:R-:W-:Y:S01]  /*20030*/  IMAD R17, R0, R3, R17 ;  /* 0x0000000300117224 */ /* 0x000fe200078e0211 */
[----:B------:R-:W-:Y:S06]  /*20040*/  BRA `(.L_x_689) ;  /* 0x00000000000c7947 */ /* 0x000fec0003800000 */
.L_x_684:
[----:B------:R-:W-:Y:S01]  /*20050*/  MOV R17, RZ ;  /* 0x000000ff00117202 */ /* 0x000fe20000000f00 */
[----:B------:R-:W-:Y:S01]  /*20060*/  IMAD.U32 R16, RZ, RZ, UR6 ;  /* 0x00000006ff107e24 */ /* 0x000fe2000f8e00ff */
[----:B------:R-:W-:-:S07]  /*20070*/  MOV R18, RZ ;  /* 0x000000ff00127202 */ /* 0x000fce0000000f00 */
.L_x_689:
        /* <DEDUP_REMOVED lines=14> */
[----:B0-----:R-:W-:Y:S01]  /*20160*/  MOV R0, 0x1 ;  /* 0x0000000100007802 */ /* 0x001fe20000000f00 */
[----:B------:R0:W-:Y:S01]  /*20170*/  STL [R1], RZ ;  /* 0x000000ff01007387 */ /* 0x0001e20000100800 */
[----:B------:R-:W-:Y:S01]  /*20180*/  ULDC.64 UR38, c[0x0][0x198] ;  /* 0x0000660000267ab9 */ /* 0x000fe20000000a00 */
[----:B------:R-:W-:Y:S02]  /*20190*/  ULDC UR36, c[0x0][0xc] ;  /* 0x0000030000247ab9 */ /* 0x000fe40000000800 */
[----:B------:R0:W-:Y:S04]  /*201a0*/  STL [R1+0x8], R0 ;  /* 0x0000080001007387 */ /* 0x0001e80000100800 */
[----:B------:R0:W-:Y:S04]  /*201b0*/  STL [R1+0x10], RZ ;  /* 0x000010ff01007387 */ /* 0x0001e80000100800 */
[----:B------:R0:W-:Y:S04]  /*201c0*/  STL [R1+0x14], R0 ;  /* 0x0000140001007387 */ /* 0x0001e80000100800 */
[----:B------:R0:W-:Y:S02]  /*201d0*/  STL [R1+0x30], RZ ;  /* 0x000030ff01007387 */ /* 0x0001e40000100800 */
.L_x_775:
[----:B-12---:R-:W1:Y:S01]  /*201e0*/  LDC.64 R2, c[0x0][0xc60] ;  /* 0x00031800ff027b82 */ /* 0x006e620000000a00 */
[----:B------:R-:W-:Y:S01]  /*201f0*/  ULDC.64 UR4, c[0x0][0x208] ;  /* 0x0000820000047ab9 */ /* 0x000fe20000000a00 */
[----:B-1----:R-:W-:-:S05]  /*20200*/  IMAD.WIDE R2, R19, 0x4, R2 ;  /* 0x0000000413027825 */ /* 0x002fca00078e0202 */
[----:B------:R-:W0:Y:S01]  /*20210*/  LDG.E R11, desc[UR4][R2.64] ;  /* 0x00000004020b7981 */ /* 0x000e22000c1e1900 */
[----:B------:R-:W-:Y:S05]  /*20220*/  YIELD ;  /* 0x0000000000007946 */ /* 0x000fea0003800000 */
[----:B------:R-:W-:Y:S01]  /*20230*/  ULDC.64 UR4, c[0x0][0xa28] ;  /* 0x00028a0000047ab9 */ /* 0x000fe20000000a00 */
[----:B------:R-:W-:Y:S01]  /*20240*/  IMAD.MOV.U32 R6, RZ, RZ, RZ ;  /* 0x000000ffff067224 */ /* 0x000fe200078e00ff */
[----:B------:R-:W-:Y:S01]  /*20250*/  ISETP.NE.U32.AND P0, PT, RZ, UR4, PT ;  /* 0x00000004ff007c0c */ /* 0x000fe2000bf05070 */
[----:B------:R-:W-:Y:S01]  /*20260*/  ULDC.64 UR8, c[0x0][0x208] ;  /* 0x0000820000087ab9 */ /* 0x000fe20000000a00 */
[----:B------:R-:W-:Y:S01]  /*20270*/  MOV R4, RZ ;  /* 0x000000ff00047202 */ /* 0x000fe20000000f00 */
[----:B------:R-:W-:Y:S01]  /*20280*/  ULDC.64 UR6, c[0x0][0xa10] ;  /* 0x0002840000067ab9 */ /* 0x000fe20000000a00 */
[----:B------:R-:W-:-:S02]  /*20290*/  ISETP.NE.AND.EX P0, PT, RZ, UR5, PT, P0 ;  /* 0x00000005ff007c0c */ /* 0x000fc4000bf05300 */
[----:B0-----:R-:W-:Y:S01]  /*202a0*/  SHF.R.S32.HI R0, RZ, 0x1f, R11 ;  /* 0x0000001fff007819 */ /* 0x001fe2000001140b */
[----:B------:R-:W-:Y:S10]  /*202b0*/  STL [R1+0x20], R11 ;  /* 0x0000200b01007387 */ /* 0x000ff40000100800 */
[----:B------:R-:W-:-:S04]  /*202c0*/  @P0 LEA R2, P1, R11, UR4, 0x2 ;  /* 0x000000040b020c11 */ /* 0x000fc8000f8210ff */
        /* <DEDUP_REMOVED lines=9> */
[----:B------:R-:W-:Y:S02]  /*20360*/  ISETP.NE.U32.AND P1, PT, RZ, UR4, PT ;  /* 0x00000004ff007c0c */ /* 0x000fe4000bf25070 */
[C---:B------:R-:W-:Y:S02]  /*20370*/  SHF.L.U64.HI R0, R11.reuse, 0x2, R0 ;  /* 0x000000020b007819 */ /* 0x040fe40000010200 */
[----:B------:R-:W-:Y:S02]  /*20380*/  ISETP.NE.AND.EX P1, PT, RZ, UR5, PT, P1 ;  /* 0x00000005ff007c0c */ /* 0x000fe4000bf25310 */
[----:B------:R-:W-:Y:S01]  /*20390*/  MOV R10, RZ ;  /* 0x000000ff000a7202 */ /* 0x000fe20000000f00 */
[----:B--2---:R0:W-:Y:S02]  /*203a0*/  STL [R1+0x38], R4 ;  /* 0x0000380401007387 */ /* 0x0041e40000100800 */
[----:B0-----:R-:W-:-:S08]  /*203b0*/  IMAD.SHL.U32 R4, R11, 0x4, RZ ;  /* 0x000000040b047824 */ /* 0x001fd000078e00ff */
[----:B------:R-:W-:Y:S01]  /*203c0*/  @P1 IADD3 R8, P0, R4, UR4, RZ ;  /* 0x0000000404081c10 */ /* 0x000fe2000ff1e0ff */
[----:B------:R0:W-:Y:S03]  /*203d0*/  STL [R1+0x28], R4 ;  /* 0x0000280401007387 */ /* 0x0001e60000100800 */
[----:B------:R-:W-:Y:S01]  /*203e0*/  @P1 IADD3.X R9, R0, UR5, RZ, P0, !PT ;  /* 0x0000000500091c10 */ /* 0x000fe200087fe4ff */
[----:B------:R-:W-:Y:S01]  /*203f0*/  ULDC.64 UR4, c[0x0][0xa08] ;  /* 0x0002820000047ab9 */ /* 0x000fe20000000a00 */
[----:B------:R1:W-:Y:S01]  /*20400*/  STL [R1+0x2c], R0 ;  /* 0x00002c0001007387 */ /* 0x0003e20000100800 */
[----:B------:R-:W-:Y:S02]  /*20410*/  IADD3 R2, P0, R4, UR4, RZ ;  /* 0x0000000404027c10 */ /* 0x000fe4000ff1e0ff */
[----:B------:R-:W-:Y:S02]  /*20420*/  ISETP.NE.U32.AND P2, PT, RZ, UR4, PT ;  /* 0x00000004ff007c0c */ /* 0x000fe4000bf45070 */
[----:B------:R-:W-:-:S02]  /*20430*/  IADD3.X R3, R0, UR5, RZ, P0, !PT ;  /* 0x0000000500037c10 */ /* 0x000fc400087fe4ff */
[----:B------:R-:W-:Y:S01]  /*20440*/  ISETP.NE.AND.EX P2, PT, RZ, UR5, PT, P2 ;  /* 0x00000005ff007c0c */ /* 0x000fe2000bf45320 */
[----:B------:R-:W-:Y:S01]  /*20450*/  ULDC.64 UR4, c[0x0][0x3f8] ;  /* 0x0000fe0000047ab9 */ /* 0x000fe20000000a00 */
[----:B0-----:R-:W-:Y:S01]  /*20460*/  IADD3 R4, P0, R4, UR6, RZ ;  /* 0x0000000604047c10 */ /* 0x001fe2000ff1e0ff */
[----:B------:R-:W-:-:S03]  /*20470*/  UISETP.NE.U32.AND UP0, UPT, UR4, URZ, UPT ;  /* 0x0000003f0400728c */ /* 0x000fc6000bf05070 */
[----:B------:R-:W-:Y:S01]  /*20480*/  ULDC UR4, c[0x0][0x404] ;  /* 0x0001010000047ab9 */ /* 0x000fe20000000800 */
[----:B------:R-:W-:Y:S01]  /*20490*/  UISETP.NE.AND.EX UP0, UPT, UR5, URZ, UPT, UP0 ;  /* 0x0000003f0500728c */ /* 0x000fe2000bf05300 */
[----:B------:R-:W-:Y:S02]  /*204a0*/  IADD3.X R5, R0, UR7, RZ, P0, !PT ;  /* 0x0000000700057c10 */ /* 0x000fe400087fe4ff */
[----:B------:R-:W-:Y:S01]  /*204b0*/  ULDC UR5, c[0x0][0x2e0] ;  /* 0x0000b80000057ab9 */ /* 0x000fe20000000800 */
[----:B------:R-:W-:Y:S02]  /*204c0*/  USEL UR4, UR4, 0x1, UP0 ;  /* 0x0000000104047887 */ /* 0x000fe40008000000 */
[----:B------:R0:W5:Y:S02]  /*204d0*/  @P2 LDG.E R10, desc[UR8][R2.64] ;  /* 0x00000008020a2981 */ /* 0x000164000c1e1900 */
[----:B------:R-:W-:Y:S01]  /*204e0*/  UIMAD UR4, UR4, UR5, URZ ;  /* 0x00000005040472a4 */ /* 0x000fe2000f8e023f */
[----:B------:R-:W-:-:S05]  /*204f0*/  ISETP.NE.U32.AND P0, PT, RZ, UR6, PT ;  /* 0x00000006ff007c0c */ /* 0x000fca000bf05070 */
[----:B------:R-:W-:Y:S01]  /*20500*/  IMAD.U32 R7, RZ, RZ, UR4 ;  /* 0x00000004ff077e24 */ /* 0x000fe2000f8e00ff */
[----:B------:R-:W-:Y:S01]  /*20510*/  ULDC UR4, c[0x0][0x338] ;  /* 0x0000ce0000047ab9 */ /* 0x000fe20000000800 */
[----:B------:R-:W-:Y:S02]  /*20520*/  ISETP.NE.AND.EX P0, PT, RZ, UR7, PT, P0 ;  /* 0x00000007ff007c0c */ /* 0x000fe4000bf05300 */
[----:B-1----:R-:W-:Y:S02]  /*20530*/  MOV R0, UR4 ;  /* 0x0000000400007c02 */ /* 0x002fe40008000f00 */
[----:B------:R0:W5:Y:S01]  /*20540*/  @P1 LDG.E R7, desc[UR8][R8.64] ;  /* 0x0000000808071981 */ /* 0x000162000c1e1900 */
[----:B------:R-:W-:Y:S08]  /*20550*/  @P1 BRA `(.L_x_691) ;  /* 0x0000000000141947 */ /* 0x000ff00003800000 */
[----:B------:R-:W-:Y:S05]  /*20560*/  @!P2 BRA `(.L_x_691) ;  /* 0x000000000010a947 */ /* 0x000fea0003800000 */
[----:B------:R-:W-:Y:S02]  /*20570*/  ULDC.64 UR4, c[0x0][0x208] ;  /* 0x0000820000047ab9 */ /* 0x000fe40000000a00 */
[----:B-----5:R-:W2:Y:S04]  /*20580*/  LDG.E R7, desc[UR4][R2.64] ;  /* 0x0000000402077981 */ /* 0x020ea8000c1e1900 */
[----:B0-----:R-:W2:Y:S02]  /*20590*/  LDG.E R2, desc[UR4][R2.64+0x4] ;  /* 0x0000040402027981 */ /* 0x001ea4000c1e1900 */
[----:B--2---:R-:W-:-:S07]  /*205a0*/  IMAD.IADD R7, R2, 0x1, -R7 ;  /* 0x0000000102077824 */ /* 0x004fce00078e0a07 */
.L_x_691:
[----:B------:R-:W-:Y:S02]  /*205b0*/  ULDC.64 UR4, c[0x0][0x208] ;  /* 0x0000820000047ab9 */ /* 0x000fe40000000a00 */
[----:B0-----:R-:W2:Y:S04]  /*205c0*/  @P0 LDG.E R2, desc[UR4][R4.64] ;  /* 0x0000000404020981 */ /* 0x001ea8000c1e1900 */
[----:B------:R-:W2:Y:S01]  /*205d0*/  @P0 LDG.E R3, desc[UR4][R4.64+0x4] ;  /* 0x0000040404030981 */ /* 0x000ea2000c1e1900 */
[----:B-----5:R-:W-:Y:S01]  /*205e0*/  IMAD.IADD R7, R7, 0x1, -R6 ;  /* 0x0000000107077824 */ /* 0x020fe200078e0a06 */
[----:B------:R-:W-:Y:S01]  /*205f0*/  BSSY B0, `(.L_x_692) ;  /* 0x0000108000007945 */ /* 0x000fe20003800000 */
[----:B------:R-:W-:Y:S02]  /*20600*/  PLOP3.LUT P2, PT, PT, PT, PT, 0x80, 0x0 ;  /* 0x000000000000781c */ /* 0x000fe40003f4f070 */
[----:B--2---:R-:W-:-:S04]  /*20610*/  @P0 IADD3 R0, -R2, R3, RZ ;  /* 0x0000000302000210 */ /* 0x004fc80007ffe1ff */
[----:B------:R-:W-:-:S05]  /*20620*/  IADD3 R8, R7, R0, RZ ;  /* 0x0000000007087210 */ /* 0x000fca0007ffe0ff */
[----:B------:R-:W-:Y:S01]  /*20630*/  VIADD R2, R8, 0x4f ;  /* 0x0000004f08027836 */ /* 0x000fe20000000000 */
[----:B------:R0:W-:Y:S03]  /*20640*/  STL [R1+0x34], R8 ;  /* 0x0000340801007387 */ /* 0x0001e60000100800 */
[----:B------:R-:W-:-:S05]  /*20650*/  IMAD.HI R2, R2, 0x66666667, RZ ;  /* 0x6666666702027827 */ /* 0x000fca00078e02ff */
[----:B------:R-:W-:-:S04]  /*20660*/  SHF.R.U32.HI R3, RZ, 0x1f, R2 ;  /* 0x0000001fff037819 */ /* 0x000fc80000011602 */
[----:B0-----:R-:W-:-:S05]  /*20670*/  LEA.HI.SX32 R8, R2, R3, 0x1b ;  /* 0x0000000302087211 */ /* 0x001fca00078fdaff */
[----:B------:R-:W-:Y:S01]  /*20680*/  IMAD R2, R8, 0x50, -R7 ;  /* 0x0000005008027824 */ /* 0x000fe200078e0a07 */
[----:B------:R-:W-:Y:S01]  /*20690*/  IADD3 R7, -R7, RZ, RZ ;  /* 0x000000ff07077210 */ /* 0x000fe20007ffe1ff */
[----:B------:R0:W-:Y:S03]  /*206a0*/  STL [R1+0x24], R8 ;  /* 0x0000240801007387 */ /* 0x0001e60000100800 */
[----:B------:R-:W-:Y:S02]  /*206b0*/  VIMNMX R0, R2, R0, PT ;  /* 0x0000000002007248 */ /* 0x000fe40003fe0100 */
[----:B------:R-:W-:-:S04]  /*206c0*/  VIMNMX R2, RZ, R7, !PT ;  /* 0x00000007ff027248 */ /* 0x000fc80007fe0100 */
[----:B------:R-:W-:Y:S01]  /*206d0*/  ISETP.GT.AND P1, PT, R0, R2, PT ;  /* 0x000000020000720c */ /* 0x000fe20003f24270 */
[----:B0-----:R-:W-:-:S12]  /*206e0*/  IMAD.WIDE.U32 R8, R2, -0x33333333, RZ ;  /* 0xcccccccd02087825 */ /* 0x001fd800078e00ff */
[----:B------:R-:W-:Y:S01]  /*206f0*/  @P1 VIADD R3, R0, 0x4f ;  /* 0x0000004f00031836 */ /* 0x000fe20000000000 */
[----:B------:R-:W-:-:S03]  /*20700*/  SHF.R.U32.HI R0, RZ, 0x6, R9 ;  /* 0x00000006ff007819 */ /* 0x000fc60000011609 */
[----:B------:R-:W-:Y:S01]  /*20710*/  @P1 IMAD.HI R3, R3, 0x66666667, RZ ;  /* 0x6666666703031827 */ /* 0x000fe200078e02ff */
[----:B------:R-:W-:-:S04]  /*20720*/  MOV R2, R0 ;  /* 0x0000000000027202 */ /* 0x000fc80000000f00 */
[----:B------:R-:W-:-:S04]  /*20730*/  @P1 SHF.R.U32.HI R7, RZ, 0x1f, R3 ;  /* 0x0000001fff071819 */ /* 0x000fc80000011603 */
[----:B------:R-:W-:Y:S01]  /*20740*/  @P1 LEA.HI.SX32 R2, R3, R7, 0x1b ;  /* 0x0000000703021211 */ /* 0x000fe200078fdaff */
[----:B------:R-:W-:Y:S01]  /*20750*/  IMAD.MOV.U32 R7, RZ, RZ, RZ ;  /* 0x000000ffff077224 */ /* 0x000fe200078e00ff */
[----:B------:R-:W-:-:S05]  /*20760*/  IADD3 R3, R10, R6, RZ ;  /* 0x000000060a037210 */ /* 0x000fca0007ffe0ff */
[----:B------:R0:W-:Y:S01]  /*20770*/  STL [R1+0x4], R3 ;  /* 0x0000040301007387 */ /* 0x0001e20000100800 */
[----:B------:R-:W-:-:S03]  /*20780*/  ISETP.GT.AND P1, PT, R2, R0, PT ;  /* 0x000000000200720c */ /* 0x000fc60003f24270 */
[----:B------:R0:W5:Y:S10]  /*20790*/  @P0 LDG.E R7, desc[UR4][R4.64] ;  /* 0x0000000404070981 */ /* 0x000174000c1e1900 */
[----:B0-----:R-:W-:Y:S05]  /*207a0*/  @!P1 BRA `(.L_x_693) ;  /* 0x0000000c00b09947 */ /* 0x001fea0003800000 */
[----:B------:R-:W0:Y:S01]  /*207b0*/  LDC R3, c[0x0][0x428] ;  /* 0x00010a00ff037b82 */ /* 0x000e220000000800 */
[----:B------:R-:W-:Y:S01]  /*207c0*/  UMOV UR4, 0xffffffff ;  /* 0xffffffff00047882 */ /* 0x000fe20000000000 */
[----:B0-----:R-:W-:Y:S01]  /*207d0*/  ISETP.NE.AND P1, PT, R3, 0x1, PT ;  /* 0x000000010300780c */ /* 0x001fe20003f25270 */
[----:B------:R-:W-:-:S12]  /*207e0*/  IMAD.MOV.U32 R3, RZ, RZ, R18 ;  /* 0x000000ffff037224 */ /* 0x000fd800078e0012 */
[----:B------:R-:W0:Y:S08]  /*207f0*/  @P1 LDC R4, c[0x0][0x42c] ;  /* 0x00010b00ff041b82 */ /* 0x000e300000000800 */
[----:B------:R-:W1:Y:S01]  /*20800*/  @P1 LDC R5, c[0x0][0x430] ;  /* 0x00010c00ff051b82 */ /* 0x000e620000000800 */
[----:B0-----:R-:W-:-:S05]  /*20810*/  @P1 IMAD.HI.U32 R4, R18, R4, RZ ;  /* 0x0000000412041227 */ /* 0x001fca00078e00ff */
[----:B-1----:R-:W-:Y:S02]  /*20820*/  @P1 SHF.R.U32.HI R3, RZ, R5, R4 ;  /* 0x00000005ff031219 */ /* 0x002fe40000011604 */
[----:B------:R-:W-:Y:S01]  /*20830*/  SEL R4, R11, RZ, !P0 ;  /* 0x000000ff0b047207 */ /* 0x000fe20004000000 */
[----:B------:R-:W-:Y:S06]  /*20840*/  BRA.DIV UR4, `(.L_x_694) ;  /* 0x0000005a04907947 */ /* 0x000fec000b800000 */
.L_x_818:
[----:B------:R-:W-:-:S03]  /*20850*/  UMOV UR4, 0xffffffff ;  /* 0xffffffff00047882 */ /* 0x000fc60000000000 */
[----:B------:R-:W-:Y:S05]  /*20860*/  BRA.DIV UR4, `(.L_x_695) ;  /* 0x0000005a04bc7947 */ /* 0x000fea000b800000 */
[----:B------:R-:W-:-:S13]  /*20870*/  ELECT P6, URZ, PT ;  /* 0x00000000003f782f */ /* 0x000fda00038c0000 */
.L_x_821:
[----:B------:R-:W2:Y:S01]  /*20880*/  LDL R5, [R1+0x30] ;  /* 0x0000300001057983 */ /* 0x000ea20000100800 */
[----:B------:R-:W-:Y:S01]  /*20890*/  BSSY B1, `(.L_x_696) ;  /* 0x000000b000017945 */ /* 0x000fe20003800000 */
[----:B------:R-:W0:Y:S01]  /*208a0*/  S2R R9, SR_CgaCtaId ;  /* 0x0000000000097919 */ /* 0x000e220000008800 */
[----:B--2---:R-:W-:-:S04]  /*208b0*/  IADD3 R5, R5, 0x1, RZ ;  /* 0x0000000105057810 */ /* 0x004fc80007ffe0ff */
[----:B------:R-:W-:-:S04]  /*208c0*/  LEA.HI R6, R5, R5, RZ, 0x1 ;  /* 0x0000000505067211 */ /* 0x000fc800078f08ff */
[----:B------:R-:W-:-:S05]  /*208d0*/  LOP3.LUT R6, R6, 0xfffffffe, RZ, 0xc0, !PT ;  /* 0xfffffffe06067812 */ /* 0x000fca00078ec0ff */
[----:B------:R-:W-:Y:S01]  /*208e0*/  IMAD.IADD R5, R5, 0x1, -R6 ;  /* 0x0000000105057824 */ /* 0x000fe200078e0a06 */
[----:B------:R-:W-:-:S04]  /*208f0*/  MOV R6, 0x400 ;  /* 0x0000040000067802 */ /* 0x000fc80000000f00 */
[----:B0-----:R-:W-:Y:S02]  /*20900*/  LEA R9, R9, R6, 0x18 ;  /* 0x0000000609097211 */ /* 0x001fe400078ec0ff */
[----:B------:R-:W-:-:S04]  /*20910*/  SHF.L.U32 R5, R5, 0x1f, RZ ;  /* 0x0000001f05057819 */ /* 0x000fc800000006ff */
[----:B------:R-:W0:Y:S02]  /*20920*/  SYNCS.PHASECHK.TRANS64.TRYWAIT P0, [R9+URZ+0x38820], R5 ;  /* 0x03882005090075a7 */ /* 0x000e24000800017f */
[----:B0-----:R-:W-:Y:S05]  /*20930*/  @!P0 BRA `(.L_x_697) ;  /* 0x0000005800a88947 */ /* 0x001fea0003800000 */
.L_x_822:
[----:B------:R-:W-:Y:S05]  /*20940*/  BSYNC B1 ;  /* 0x0000000000017941 */ /* 0x000fea0003800000 */
.L_x_696:
[----:B------:R-:W-:Y:S04]  /*20950*/  BSSY B1, `(.L_x_698) ;  /* 0x000005a000017945 */ /* 0x000fe80003800000 */
[----:B------:R-:W-:Y:S05]  /*20960*/  @!P6 BRA `(.L_x_699) ;  /* 0x000000040060e947 */ /* 0x000fea0003800000 */
[----:B------:R-:W0:Y:S04]  /*20970*/  LDL R8, [R1+0x10] ;  /* 0x0000100001087983 */ /* 0x000e280000100800 */
[----:B------:R-:W2:Y:S01]  /*20980*/  LDL R6, [R1+0x14] ;  /* 0x0000140001067983 */ /* 0x000ea20000100800 */
[----:B0-----:R-:W-:Y:S02]  /*20990*/  LEA R5, R8, R9, 0x3 ;  /* 0x0000000908057211 */ /* 0x001fe400078e18ff */
[----:B--2---:R-:W-:-:S04]  /*209a0*/  SHF.L.U32 R10, R6, 0x1f, RZ ;  /* 0x0000001f060a7819 */ /* 0x004fc800000006ff */
[----:B------:R-:W0:Y:S02]  /*209b0*/  SYNCS.PHASECHK.TRANS64.TRYWAIT P0, [R5+URZ+0x388a0], R10 ;  /* 0x0388a00a050075a7 */ /* 0x000e24000800017f */
[----:B0-----:R-:W-:Y:S05]  /*209c0*/  @!P0 BRA `(.L_x_700) ;  /* 0x0000005800988947 */ /* 0x001fea0003800000 */
.L_x_823:
[----:B------:R-:W1:Y:S02]  /*209d0*/  S2R R6, SR_TID.X ;  /* 0x0000000000067919 */ /* 0x000e640000002100 */
[----:B-1----:R-:W-:-:S04]  /*209e0*/  LOP3.LUT R6, R6, 0x7f, RZ, 0xc0, !PT ;  /* 0x0000007f06067812 */ /* 0x002fc800078ec0ff */
[----:B------:R-:W-:-:S13]  /*209f0*/  ISETP.NE.AND P1, PT, R6, RZ, PT ;  /* 0x000000ff0600720c */ /* 0x000fda0003f25270 */
        /* <DEDUP_REMOVED lines=8> */
.L_x_701:
[----:B-1----:R-:W2:Y:S01]  /*20a80*/  LDL R6, [R1+0x10] ;  /* 0x0000100001067983 */ /* 0x002ea20000100800 */
[----:B------:R-:W-:Y:S01]  /*20a90*/  R2UR UR9, R5 ;  /* 0x00000000050972ca */ /* 0x000fe200000e0000 */
[----:B-----5:R-:W-:Y:S01]  /*20aa0*/  IMAD R8, R2, 0x50, R7 ;  /* 0x0000005002087824 */ /* 0x020fe200078e0207 */
[----:B------:R-:W-:Y:S01]  /*20ab0*/  UIADD3 UR4, UP0, UR38, 0x570, URZ ;  /* 0x0000057026047890 */ /* 0x000fe2000ff1e03f */
[----:B------:R-:W-:Y:S01]  /*20ac0*/  R2UR UR12, R3 ;  /* 0x00000000030c72ca */ /* 0x000fe200000e0000 */
[----:B------:R-:W-:Y:S01]  /*20ad0*/  UMOV UR10, URZ ;  /* 0x0000003f000a7c82 */ /* 0x000fe20008000000 */
[----:B------:R-:W-:Y:S01]  /*20ae0*/  R2UR UR13, R4 ;  /* 0x00000000040d72ca */ /* 0x000fe200000e0000 */
[----:B------:R-:W-:Y:S01]  /*20af0*/  UIADD3.X UR5, URZ, UR39, URZ, UP0, !UPT ;  /* 0x000000273f057290 */ /* 0x000fe200087fe43f */
[----:B------:R-:W-:Y:S01]  /*20b00*/  IADD3 R8, R8, -0x50, RZ ;  /* 0xffffffb008087810 */ /* 0x000fe20007ffe0ff */
[----:B------:R-:W-:Y:S01]  /*20b10*/  UMOV UR6, 0x0 ;  /* 0x0000000000067882 */ /* 0x000fe20000000000 */
[----:B------:R-:W-:Y:S01]  /*20b20*/  UMOV UR7, 0x12f00000 ;  /* 0x12f0000000077882 */ /* 0x000fe20000000000 */
[----:B------:R-:W-:Y:S01]  /*20b30*/  UMOV UR17, 0x40 ;  /* 0x0000004000117882 */ /* 0x000fe20000000000 */
[----:B------:R-:W-:-:S02]  /*20b40*/  R2UR UR11, R8 ;  /* 0x00000000080b72ca */ /* 0x000fc400000e0000 */
[----:B------:R-:W-:Y:S01]  /*20b50*/  UIADD3 UR9, UR9, 0x38890, URZ ;  /* 0x0003889009097890 */ /* 0x000fe2000fffe03f */
[----:B--2---:R-:W-:-:S05]  /*20b60*/  IMAD R6, R6, 0xa000, R9 ;  /* 0x0000a00006067824 */ /* 0x004fca00078e0209 */
[----:B------:R-:W-:-:S13]  /*20b70*/  R2UR UR16, R6 ;  /* 0x00000000061072ca */ /* 0x000fda00000e0000 */
[----:B------:R-:W-:Y:S02]  /*20b80*/  UIADD3 UR8, UR16, 0x24400, URZ ;  /* 0x0002440010087890 */ /* 0x000fe4000fffe03f */
        /* <DEDUP_REMOVED lines=14> */
[----:B------:R1:W-:Y:S01]  /*20c70*/  UTMALDG.4D [UR8], [UR4], desc[UR6] ;  /* 0x00000608040075b4 */ /* 0x0003e20008019000 */
[----:B------:R-:W2:Y:S02]  /*20c80*/  SYNCS.PHASECHK.TRANS64.TRYWAIT P0, [R5+URZ+0x388c0], R10 ;  /* 0x0388c00a050075a7 */ /* 0x000ea4000800017f */
[----:B-12---:R-:W-:Y:S05]  /*20c90*/  @!P0 BRA `(.L_x_702) ;  /* 0x0000005400f88947 */ /* 0x006fea0003800000 */
.L_x_824:
[----:B------:R-:W-:Y:S05]  /*20ca0*/  @P1 BRA `(.L_x_703) ;  /* 0x00000000001c1947 */ /* 0x000fea0003800000 */
[----:B------:R-:W2:Y:S01]  /*20cb0*/  S2R R11, SR_TID.X ;  /* 0x00000000000b7919 */ /* 0x000ea20000002100 */
[----:B01----:R-:W-:-:S04]  /*20cc0*/  IMAD.MOV.U32 R10, RZ, RZ, 0xa000 ;  /* 0x0000a000ff0a7424 */ /* 0x003fc800078e00ff */
[----:B------:R3:W-:Y:S01]  /*20cd0*/  SYNCS.ARRIVE.TRANS64 RZ, [R5+URZ+0x388b0], R10 ;  /* 0x0388b00a05ff79a7 */ /* 0x0007e2000800003f */
[----:B--2---:R-:W-:-:S04]  /*20ce0*/  LOP3.LUT R11, R11, 0x1f, RZ, 0xc0, !PT ;  /* 0x0000001f0b0b7812 */ /* 0x004fc800078ec0ff */
[----:B------:R-:W-:-:S13]  /*20cf0*/  ISETP.NE.AND P0, PT, R11, RZ, PT ;  /* 0x000000ff0b00720c */ /* 0x000fda0003f05270 */
[----:B---3--:R-:W-:Y:S05]  /*20d00*/  @!P0 BRA `(.L_x_703) ;  /* 0x0000000000048947 */ /* 0x008fea0003800000 */
[----:B------:R-:W-:Y:S01]  /*20d10*/  BPT.TRAP 0x1 ;  /* 0x000000040000795c */ /* 0x000fe20000300000 */
.L_x_703:
[----:B------:R-:W-:Y:S01]  /*20d20*/  R2UR UR16, R6 ;  /* 0x00000000061072ca */ /* 0x000fe200000e0000 */
[----:B------:R-:W-:Y:S01]  /*20d30*/  UIADD3 UR4, UP0, UR38, 0x670, URZ ;  /* 0x0000067026047890 */ /* 0x000fe2000ff1e03f */
[----:B------:R-:W-:Y:S01]  /*20d40*/  R2UR UR9, R5 ;  /* 0x00000000050972ca */ /* 0x000fe200000e0000 */
[----:B------:R-:W-:Y:S01]  /*20d50*/  UMOV UR10, URZ ;  /* 0x0000003f000a7c82 */ /* 0x000fe20008000000 */
[----:B------:R-:W-:Y:S01]  /*20d60*/  R2UR UR11, R8 ;  /* 0x00000000080b72ca */ /* 0x000fe200000e0000 */
[----:B------:R-:W-:Y:S01]  /*20d70*/  UIADD3.X UR5, URZ, UR39, URZ, UP0, !UPT ;  /* 0x000000273f057290 */ /* 0x000fe200087fe43f */
[----:B------:R-:W-:Y:S01]  /*20d80*/  R2UR UR12, R3 ;  /* 0x00000000030c72ca */ /* 0x000fe200000e0000 */
[----:B------:R-:W-:Y:S01]  /*20d90*/  UMOV UR6, 0x0 ;  /* 0x0000000000067882 */ /* 0x000fe20000000000 */
[----:B------:R-:W-:Y:S01]  /*20da0*/  R2UR UR13, R4 ;  /* 0x00000000040d72ca */ /* 0x000fe200000e0000 */
[----:B------:R-:W-:Y:S01]  /*20db0*/  UMOV UR7, 0x12f00000 ;  /* 0x12f0000000077882 */ /* 0x000fe20000000000 */
[----:B------:R-:W-:-:S03]  /*20dc0*/  UMOV UR17, 0x40 ;  /* 0x0000004000117882 */ /* 0x000fc60000000000 */
[----:B------:R-:W-:Y:S02]  /*20dd0*/  UIADD3 UR8, UR16, 0x400, URZ ;  /* 0x0000040010087890 */ /* 0x000fe4000fffe03f */
[----:B------:R-:W-:Y:S02]  /*20de0*/  UIADD3 UR9, UR9, 0x388b0, URZ ;  /* 0x000388b009097890 */ /* 0x000fe4000fffe03f */
[----:B------:R-:W-:Y:S02]  /*20df0*/  UIADD3 UR14, UR16, 0x2c00, URZ ;  /* 0x00002c00100e7890 */ /* 0x000fe4000fffe03f */
[----:B------:R-:W-:Y:S02]  /*20e00*/  UIADD3 UR15, UR16, 0x5400, URZ ;  /* 0x00005400100f7890 */ /* 0x000fe4000fffe03f */
[----:B------:R-:W-:-:S03]  /*20e10*/  UIADD3 UR16, UR16, 0x7c00, URZ ;  /* 0x00007c0010107890 */ /* 0x000fc6000fffe03f */
        /* <DEDUP_REMOVED lines=13> */
.L_x_699:
[----:B------:R-:W-:Y:S05]  /*20ef0*/  BSYNC B1 ;  /* 0x0000000000017941 */ /* 0x000fea0003800000 */
.L_x_698:
[----:B01----:R-:W2:Y:S04]  /*20f00*/  LDL.LU R5, [R1+0x10] ;  /* 0x0000100001057983 */ /* 0x003ea80000300800 */
[----:B------:R-:W3:Y:S01]  /*20f10*/  LDL.LU R8, [R1+0x14] ;  /* 0x0000140001087983 */ /* 0x000ee20000300800 */
[----:B------:R-:W-:Y:S02]  /*20f20*/  PLOP3.LUT P2, PT, PT, PT, PT, 0x8, 0x0 ;  /* 0x000000000000781c */ /* 0x000fe40003f4e170 */
[----:B--2---:R-:W-:-:S04]  /*20f30*/  IADD3 R5, R5, 0x1, RZ ;  /* 0x0000000105057810 */ /* 0x004fc80007ffe0ff */
[----:B------:R-:W-:-:S04]  /*20f40*/  ISETP.NE.AND P0, PT, R5, 0x2, PT ;  /* 0x000000020500780c */ /* 0x000fc80003f05270 */
[----:B------:R-:W-:Y:S02]  /*20f50*/  SEL R6, RZ, 0x1, P0 ;  /* 0x00000001ff067807 */ /* 0x000fe40000000000 */
[----:B------:R-:W-:Y:S01]  /*20f60*/  SEL R10, R5, RZ, P0 ;  /* 0x000000ff050a7207 */ /* 0x000fe20000000000 */
[----:B------:R-:W-:Y:S01]  /*20f70*/  VIADD R5, R2, 0xfffffffe ;  /* 0xfffffffe02057836 */ /* 0x000fe20000000000 */
[----:B---3--:R-:W-:-:S03]  /*20f80*/  LOP3.LUT R8, R8, R6, RZ, 0x3c, !PT ;  /* 0x0000000608087212 */ /* 0x008fc600078e3cff */
[----:B------:R0:W-:Y:S01]  /*20f90*/  STL [R1+0x10], R10 ;  /* 0x0000100a01007387 */ /* 0x0001e20000100800 */
[----:B------:R-:W-:-:S03]  /*20fa0*/  ISETP.GE.AND P0, PT, R5, R0, PT ;  /* 0x000000000500720c */ /* 0x000fc60003f06270 */
[----:B------:R0:W-:Y:S10]  /*20fb0*/  STL [R1+0x14], R8 ;  /* 0x0000140801007387 */ /* 0x0001f40000100800 */
[----:B0-----:R-:W-:Y:S05]  /*20fc0*/  @!P0 BRA `(.L_x_693) ;  /* 0x0000000400a88947 */ /* 0x001fea0003800000 */
[C---:B-----5:R-:W-:Y:S01]  /*20fd0*/  IMAD R5, R2.reuse, 0x50, R7 ;  /* 0x0000005002057824 */ /* 0x060fe200078e0207 */
[----:B------:R-:W-:-:S03]  /*20fe0*/  IADD3 R2, R2, -0x1, RZ ;  /* 0xffffffff02027810 */ /* 0x000fc60007ffe0ff */
[----:B------:R-:W-:-:S07]  /*20ff0*/  VIADD R5, R5, 0xffffff60 ;  /* 0xffffff6005057836 */ /* 0x000fce0000000000 */
.L_x_710:
[----:B------:R-:W-:Y:S05]  /*21000*/  YIELD ;  /* 0x0000000000007946 */ /* 0x000fea0003800000 */
[----:B------:R-:W-:Y:S04]  /*21010*/  BSSY B1, `(.L_x_704) ;  /* 0x0000058000017945 */ /* 0x000fe80003800000 */
[----:B0-----:R-:W-:Y:S05]  /*21020*/  @!P6 BRA `(.L_x_705) ;  /* 0x000000040058e947 */ /* 0x001fea0003800000 */
[----:B------:R-:W2:Y:S04]  /*21030*/  LDL R6, [R1+0x10] ;  /* 0x0000100001067983 */ /* 0x000ea80000100800 */
[----:B------:R-:W3:Y:S01]  /*21040*/  LDL R7, [R1+0x14] ;  /* 0x0000140001077983 */ /* 0x000ee20000100800 */
[----:B--2---:R-:W-:Y:S02]  /*21050*/  LEA R6, R6, R9, 0x3 ;  /* 0x0000000906067211 */ /* 0x004fe400078e18ff */
[----:B---3--:R-:W-:-:S04]  /*21060*/  SHF.L.U32 R7, R7, 0x1f, RZ ;  /* 0x0000001f07077819 */ /* 0x008fc800000006ff */
[----:B------:R-:W0:Y:S02]  /*21070*/  SYNCS.PHASECHK.TRANS64.TRYWAIT P0, [R6+URZ+0x388a0], R7 ;  /* 0x0388a007060075a7 */ /* 0x000e24000800017f */
[----:B0-----:R-:W-:Y:S05]  /*21080*/  @!P0 BRA `(.L_x_706) ;  /* 0x0000005400108947 */ /* 0x001fea0003800000 */
.L_x_825:
        /* <DEDUP_REMOVED lines=11> */
.L_x_707:
[----:B-1----:R-:W2:Y:S01]  /*21140*/  LDL R8, [R1+0x10] ;  /* 0x0000100001087983 */ /* 0x002ea20000100800 */
        /* <DEDUP_REMOVED lines=8> */
[----:B------:R-:W-:Y:S01]  /*211d0*/  UMOV UR7, 0x12f00000 ;  /* 0x12f0000000077882 */ /* 0x000fe20000000000 */
[----:B------:R-:W-:-:S04]  /*211e0*/  UMOV UR17, 0x40 ;  /* 0x0000004000117882 */ /* 0x000fc80000000000 */
        /* <DEDUP_REMOVED lines=21> */
.L_x_826:
[----:B------:R-:W-:Y:S05]  /*21340*/  @P0 BRA `(.L_x_709) ;  /* 0x00000000001c0947 */ /* 0x000fea0003800000 */
[----:B------:R-:W2:Y:S01]  /*21350*/  S2R R10, SR_TID.X ;  /* 0x00000000000a7919 */ /* 0x000ea20000002100 */
[----:B01----:R-:W-:-:S04]  /*21360*/  MOV R7, 0xa000 ;  /* 0x0000a00000077802 */ /* 0x003fc80000000f00 */
[----:B------:R3:W-:Y:S01]  /*21370*/  SYNCS.ARRIVE.TRANS64 RZ, [R6+URZ+0x388b0], R7 ;  /* 0x0388b00706ff79a7 */ /* 0x0007e2000800003f */
[----:B--2---:R-:W-:-:S04]  /*21380*/  LOP3.LUT R10, R10, 0x1f, RZ, 0xc0, !PT ;  /* 0x0000001f0a0a7812 */ /* 0x004fc800078ec0ff */
[----:B------:R-:W-:-:S13]  /*21390*/  ISETP.NE.AND P1, PT, R10, RZ, PT ;  /* 0x000000ff0a00720c */ /* 0x000fda0003f25270 */
[----:B---3--:R-:W-:Y:S05]  /*213a0*/  @!P1 BRA `(.L_x_709) ;  /* 0x0000000000049947 */ /* 0x008fea0003800000 */
[----:B------:R-:W-:Y:S01]  /*213b0*/  BPT.TRAP 0x1 ;  /* 0x000000040000795c */ /* 0x000fe20000300000 */
.L_x_709:
        /* <DEDUP_REMOVED lines=29> */
.L_x_705:
[----:B------:R-:W-:Y:S05]  /*21590*/  BSYNC B1 ;  /* 0x0000000000017941 */ /* 0x000fea0003800000 */
.L_x_704:
[----:B01----:R-:W2:Y:S04]  /*215a0*/  LDL.LU R6, [R1+0x10] ;  /* 0x0000100001067983 */ /* 0x003ea80000300800 */
[----:B------:R-:W3:Y:S01]  /*215b0*/  LDL.LU R7, [R1+0x14] ;  /* 0x0000140001077983 */ /* 0x000ee20000300800 */
[----:B------:R-:W-:Y:S01]  /*215c0*/  IADD3 R2, R2, -0x1, RZ ;  /* 0xffffffff02027810 */ /* 0x000fe20007ffe0ff */
[----:B------:R-:W-:Y:S02]  /*215d0*/  VIADD R5, R5, 0xffffffb0 ;  /* 0xffffffb005057836 */ /* 0x000fe40000000000 */
[----:B--2---:R-:W-:-:S05]  /*215e0*/  VIADD R6, R6, 0x1 ;  /* 0x0000000106067836 */ /* 0x004fca0000000000 */
[----:B------:R-:W-:-:S04]  /*215f0*/  ISETP.NE.AND P0, PT, R6, 0x2, PT ;  /* 0x000000020600780c */ /* 0x000fc80003f05270 */
[----:B------:R-:W-:Y:S02]  /*21600*/  SEL R8, R6, RZ, P0 ;  /* 0x000000ff06087207 */ /* 0x000fe40000000000 */
[----:B------:R-:W-:Y:S02]  /*21610*/  SEL R6, RZ, 0x1, P0 ;  /* 0x00000001ff067807 */ /* 0x000fe40000000000 */
[----:B------:R-:W-:Y:S01]  /*21620*/  ISETP.GT.AND P0, PT, R2, R0, PT ;  /* 0x000000000200720c */ /* 0x000fe20003f04270 */
[----:B------:R0:W-:Y:S01]  /*21630*/  STL [R1+0x10], R8 ;  /* 0x0000100801007387 */ /* 0x0001e20000100800 */
[----:B---3--:R-:W-:-:S05]  /*21640*/  LOP3.LUT R7, R7, R6, RZ, 0x3c, !PT ;  /* 0x0000000607077212 */ /* 0x008fca00078e3cff */
[----:B------:R0:W-:Y:S06]  /*21650*/  STL [R1+0x14], R7 ;  /* 0x0000140701007387 */ /* 0x0001ec0000100800 */
[----:B------:R-:W-:Y:S05]  /*21660*/  @P0 BRA `(.L_x_710) ;  /* 0xfffffff800640947 */ /* 0x000fea000383ffff */
.L_x_693:
[----:B------:R-:W-:Y:S05]  /*21670*/  BSYNC B0 ;  /* 0x0000000000007941 */ /* 0x000fea0003800000 */
.L_x_692:
[----:B------:R-:W2:Y:S01]  /*21680*/  LDL R6, [R1+0x34] ;  /* 0x0000340001067983 */ /* 0x000ea20000100800 */
[----:B------:R-:W-:Y:S05]  /*21690*/  @!P2 WARPSYNC.ALL ;  /* 0x000000000000a948 */ /* 0x000fea0003800000 */
[----:B------:R-:W-:Y:S01]  /*216a0*/  BSSY B6, `(.L_x_711) ;  /* 0x0000361000067945 */ /* 0x000fe20003800000 */
[----:B------:R-:W-:Y:S01]  /*216b0*/  @!P2 BAR.SYNC.DEFER_BLOCKING 0xc, 0x120 ;  /* 0x030480000000ab1d */ /* 0x000fe20000010000 */
[----:B--2---:R-:W-:-:S13]  /*216c0*/  ISETP.GT.AND P0, PT, R6, RZ, PT ;  /* 0x000000ff0600720c */ /* 0x004fda0003f04270 */
[----:B------:R-:W-:Y:S05]  /*216d0*/  @P0 BRA `(.L_x_712) ;  /* 0x0000000000480947 */ /* 0x000fea0003800000 */
[----:B------:R-:W1:Y:S02]  /*216e0*/  S2R R6, SR_TID.X ;  /* 0x0000000000067919 */ /* 0x000e640000002100 */
[----:B-1----:R-:W-:-:S04]  /*216f0*/  LOP3.LUT R6, R6, 0x1f, RZ, 0xc0, !PT ;  /* 0x0000001f06067812 */ /* 0x002fc800078ec0ff */
[----:B------:R-:W-:-:S13]  /*21700*/  ISETP.NE.AND P1, PT, R6, RZ, PT ;  /* 0x000000ff0600720c */ /* 0x000fda0003f25270 */
[----:B------:R-:W-:Y:S05]  /*21710*/  @P1 BRA `(.L_x_713) ;  /* 0x0000003400641947 */ /* 0x000fea0003800000 */
[----:B0----5:R-:W0:Y:S01]  /*21720*/  S2R R7, SR_LANEID ;  /* 0x0000000000077919 */ /* 0x021e220000000000 */
[----:B------:R-:W-:Y:S01]  /*21730*/  VOTEU.ANY UR4, UPT, PT ;  /* 0x0000000000047886 */ /* 0x000fe200038e0100 */
[----:B------:R-:W1:Y:S01]  /*21740*/  LDC.64 R2, c[0x0][0xc38] ;  /* 0x00030e00ff027b82 */ /* 0x000e620000000a00 */
[----:B------:R-:W0:Y:S01]  /*21750*/  FLO.U32 R0, UR4 ;  /* 0x0000000400007d00 */ /* 0x000e2200080e0000 */
[----:B------:R-:W-:-:S07]  /*21760*/  ULDC.64 UR6, c[0x0][0x208] ;  /* 0x0000820000067ab9 */ /* 0x000fce0000000a00 */
[----:B------:R-:W1:Y:S01]  /*21770*/  POPC R5, UR4 ;  /* 0x0000000400057d09 */ /* 0x000e620008000000 */
[----:B0-----:R-:W-:-:S13]  /*21780*/  ISETP.EQ.U32.AND P0, PT, R0, R7, PT ;  /* 0x000000070000720c */ /* 0x001fda0003f02070 */
[----:B-1----:R-:W2:Y:S01]  /*21790*/  @P0 ATOMG.E.ADD.STRONG.GPU PT, R3, desc[UR6][R2.64], R5 ;  /* 0x00000005020309a8 */ /* 0x002ea200081ee1c6 */
[----:B------:R-:W0:Y:S02]  /*217a0*/  S2R R4, SR_LTMASK ;  /* 0x0000000000047919 */ /* 0x000e240000003900 */
[----:B0-----:R-:W-:-:S04]  /*217b0*/  LOP3.LUT R4, R4, UR4, RZ, 0xc0, !PT ;  /* 0x0000000404047c12 */ /* 0x001fc8000f8ec0ff */
[----:B------:R-:W0:Y:S01]  /*217c0*/  POPC R7, R4 ;  /* 0x0000000400077309 */ /* 0x000e220000000000 */
[----:B--2---:R-:W0:Y:S02]  /*217d0*/  SHFL.IDX PT, R0, R3, R0, 0x1f ;  /* 0x00001f0003007589 */ /* 0x004e2400000e0000 */
[----:B0-----:R-:W-:Y:S01]  /*217e0*/  IADD3 R16, R0, UR36, R7 ;  /* 0x0000002400107c10 */ /* 0x001fe2000fffe007 */
[----:B------:R-:W-:Y:S06]  /*217f0*/  BRA `(.L_x_713) ;  /* 0x00000034002c7947 */ /* 0x000fec0003800000 */
.L_x_712:
[----:B------:R-:W1:Y:S01]  /*21800*/  S2R R0, SR_CgaCtaId ;  /* 0x0000000000007919 */ /* 0x000e620000008800 */
[----:B------:R-:W-:-:S04]  /*21810*/  MOV R2, 0x400 ;  /* 0x0000040000027802 */ /* 0x000fc80000000f00 */
[----:B-1----:R-:W-:-:S04]  /*21820*/  LEA R3, R0, R2, 0x18 ;  /* 0x0000000200037211 */ /* 0x002fc800078ec0ff */
[----:B------:R-:W-:Y:S01]  /*21830*/  IADD3 R0, R3, 0x24400, RZ ;  /* 0x0002440003007810 */ /* 0x000fe20007ffe0ff */
[----:B------:R1:W-:Y:S03]  /*21840*/  STL [R1+0x18], R3 ;  /* 0x0000180301007387 */ /* 0x0003e60000100800 */
[----:B------:R-:W-:-:S13]  /*21850*/  LOP3.LUT P0, RZ, R0, 0x3ff, RZ, 0xc0, !PT ;  /* 0x000003ff00ff7812 */ /* 0x000fda000780c0ff */
[----:B-1----:R-:W-:Y:S05]  /*21860*/  @!P0 BRA `(.L_x_714) ;  /* 0x0000000000408947 */ /* 0x002fea0003800000 */
        /* <DEDUP_REMOVED lines=8> */
[----:B0----5:R-:W-:Y:S01]  /*218f0*/  MOV R7, UR9 ;  /* 0x0000000900077c02 */ /* 0x021fe20008000f00 */
[----:B------:R-:W-:Y:S01]  /*21900*/  IMAD.U32 R10, RZ, RZ, UR4 ;  /* 0x00000004ff0a7e24 */ /* 0x000fe2000f8e00ff */
[----:B------:R-:W-:Y:S01]  /*21910*/  MOV R11, UR5 ;  /* 0x00000005000b7c02 */ /* 0x000fe20008000f00 */
[----:B------:R-:W-:Y:S01]  /*21920*/  IMAD.MOV.U32 R8, RZ, RZ, 0x70 ;  /* 0x00000070ff087424 */ /* 0x000fe200078e00ff */
[----:B------:R-:W-:Y:S01]  /*21930*/  MOV R12, 0x1 ;  /* 0x00000001000c7802 */ /* 0x000fe20000000f00 */
[----:B------:R-:W-:-:S07]  /*21940*/  IMAD.MOV.U32 R13, RZ, RZ, RZ ;  /* 0x000000ffff0d7224 */ /* 0x000fce00078e00ff */
[----:B------:R-:W-:-:S07]  /*21950*/  LEPC R20, `(.L_x_714) ;  /* 0x000000001014794e */ /* 0x000fce0000000000 */
[----:B-1----:R-:W-:Y:S05]  /*21960*/  CALL.ABS.NOINC R2 ;  /* 0x0000000002007343 */ /* 0x002fea0003c00000 */
.L_x_714:
        /* <DEDUP_REMOVED lines=12> */
[----:B0----5:R-:W-:Y:S01]  /*21a30*/  MOV R7, UR9 ;  /* 0x0000000900077c02 */ /* 0x021fe20008000f00 */
[----:B------:R-:W-:Y:S01]  /*21a40*/  IMAD.U32 R10, RZ, RZ, UR4 ;  /* 0x00000004ff0a7e24 */ /* 0x000fe2000f8e00ff */
[----:B------:R-:W-:Y:S01]  /*21a50*/  MOV R11, UR5 ;  /* 0x00000005000b7c02 */ /* 0x000fe20008000f00 */
[----:B------:R-:W-:Y:S01]  /*21a60*/  IMAD.MOV.U32 R8, RZ, RZ, 0x70 ;  /* 0x00000070ff087424 */ /* 0x000fe200078e00ff */
[----:B------:R-:W-:Y:S01]  /*21a70*/  MOV R12, 0x1 ;  /* 0x00000001000c7802 */ /* 0x000fe20000000f00 */
[----:B-1----:R-:W-:-:S07]  /*21a80*/  IMAD.MOV.U32 R13, RZ, RZ, RZ ;  /* 0x000000ffff0d7224 */ /* 0x002fce00078e00ff */
[----:B------:R-:W-:-:S07]  /*21a90*/  LEPC R20, `(.L_x_716) ;  /* 0x000000001014794e */ /* 0x000fce0000000000 */
[----:B--2---:R-:W-:Y:S05]  /*21aa0*/  CALL.ABS.NOINC R2 ;  /* 0x0000000002007343 */ /* 0x004fea0003c00000 */
.L_x_716:
[----:B------:R-:W-:Y:S01]  /*21ab0*/  MOV R2, 0x0 ;  /* 0x0000000000027802 */ /* 0x000fe20000000f00 */
[----:B------:R-:W-:Y:S01]  /*21ac0*/  ULDC.64 UR4, c[0x4][0xa8] ;  /* 0x01002a0000047ab9 */ /* 0x000fe20000000a00 */
[----:B------:R-:W-:Y:S01]  /*21ad0*/  ULDC.64 UR6, c[0x4][0xb0] ;  /* 0x01002c0000067ab9 */ /* 0x000fe20000000a00 */
[----:B------:R-:W-:Y:S01]  /*21ae0*/  ULDC.64 UR8, c[0x4][0x18] ;  /* 0x0100060000087ab9 */ /* 0x000fe20000000a00 */
[----:B------:R-:W-:Y:S01]  /*21af0*/  MOV R4, UR4 ;  /* 0x0000000400047c02 */ /* 0x000fe20008000f00 */
[----:B------:R-:W-:Y:S01]  /*21b00*/  IMAD.U32 R5, RZ, RZ, UR5 ;  /* 0x00000005ff057e24 */ /* 0x000fe2000f8e00ff */
[----:B------:R-:W0:Y:S01]  /*21b10*/  LDC.64 R2, c[0x4][R2] ;  /* 0x0100000002027b82 */ /* 0x000e220000000a00 */
        /* <DEDUP_REMOVED lines=8> */
[----:B0-----:R-:W-:Y:S05]  /*21ba0*/  CALL.ABS.NOINC R2 ;  /* 0x0000000002007343 */ /* 0x001fea0003c00000 */
.L_x_715:
        /* <DEDUP_REMOVED lines=8> */
[----:B------:R-:W1:Y:S02]  /*21c30*/  S2R R6, SR_TID.X ;  /* 0x0000000000067919 */ /* 0x000e640000002100 */
[----:B-1----:R-:W-:-:S04]  /*21c40*/  LOP3.LUT R6, R6, 0x1f, RZ, 0xc0, !PT ;  /* 0x0000001f06067812 */ /* 0x002fc800078ec0ff */
        /* <DEDUP_REMOVED lines=8> */
[----:B----4-:R-:W-:Y:S02]  /*21cd0*/  LEA R17, R17, R4, 0x7 ;  /* 0x0000000411117211 */ /* 0x010fe400078e38ff */
[----:B------:R-:W1:Y:S01]  /*21ce0*/  LDC R4, c[0x0][0x428] ;  /* 0x00010a00ff047b82 */ /* 0x000e620000000800 */
[----:B------:R-:W-:-:S06]  /*21cf0*/  IMAD.MOV.U32 R0, RZ, RZ, R5 ;  /* 0x000000ffff007224 */ /* 0x000fcc00078e0005 */
[----:B------:R2:W5:Y:S01]  /*21d00*/  @P0 LDG.E R0, desc[UR6][R2.64] ;  /* 0x0000000602000981 */ /* 0x000562000c1e1900 */
[----:B------:R-:W-:Y:S02]  /*21d10*/  PLOP3.LUT P1, PT, P6, PT, PT, 0x8, 0x0 ;  /* 0x000000000000781c */ /* 0x000fe4000372e170 */
[----:B-1----:R-:W-:Y:S01]  /*21d20*/  ISETP.NE.AND P0, PT, R4, 0x1, PT ;  /* 0x000000010400780c */ /* 0x002fe20003f05270 */
[----:B------:R-:W-:-:S12]  /*21d30*/  IMAD.MOV.U32 R4, RZ, RZ, R18 ;  /* 0x000000ffff047224 */ /* 0x000fd800078e0012 */
[----:B--2---:R-:W1:Y:S08]  /*21d40*/  @P0 LDC R3, c[0x0][0x42c] ;  /* 0x00010b00ff030b82 */ /* 0x004e700000000800 */
[----:B------:R-:W2:Y:S01]  /*21d50*/  @P0 LDC R2, c[0x0][0x430] ;  /* 0x00010c00ff020b82 */ /* 0x000ea20000000800 */
[----:B-1----:R-:W-:-:S05]  /*21d60*/  @P0 IMAD.HI.U32 R3, R18, R3, RZ ;  /* 0x0000000312030227 */ /* 0x002fca00078e00ff */
[----:B--2---:R-:W-:Y:S02]  /*21d70*/  @P0 SHF.R.U32.HI R4, RZ, R2, R3 ;  /* 0x00000002ff040219 */ /* 0x004fe40000011603 */
[----:B------:R-:W-:-:S04]  /*21d80*/  ISETP.NE.U32.AND P0, PT, RZ, UR4, PT ;  /* 0x00000004ff007c0c */ /* 0x000fc8000bf05070 */
[----:B------:R-:W-:-:S04]  /*21d90*/  ISETP.NE.AND.EX P0, PT, RZ, UR5, PT, P0 ;  /* 0x00000005ff007c0c */ /* 0x000fc8000bf05300 */
[----:B------:R-:W-:-:S09]  /*21da0*/  SEL R2, R5, RZ, !P0 ;  /* 0x000000ff05027207 */ /* 0x000fd20004000000 */
.L_x_717:
        /* <DEDUP_REMOVED lines=10> */
[----:B------:R-:W1:Y:S01]  /*21e50*/  S2R R3, SR_TID.X ;  /* 0x0000000000037919 */ /* 0x000e620000002100 */
[----:B------:R-:W-:Y:S01]  /*21e60*/  UMOV UR4, 0x40 ;  /* 0x0000004000047882 */ /* 0x000fe20000000000 */
[----:B-1----:R-:W-:-:S04]  /*21e70*/  LOP3.LUT R3, R3, 0x1f, RZ, 0xc0, !PT ;  /* 0x0000001f03037812 */ /* 0x002fc800078ec0ff */
[----:B------:R-:W-:-:S04]  /*21e80*/  ISETP.NE.AND P2, PT, R3, RZ, PT ;  /* 0x000000ff0300720c */ /* 0x000fc80003f45270 */
[----:B------:R-:W-:-:S09]  /*21e90*/  PLOP3.LUT P1, PT, P2, PT, PT, 0x8, 0x0 ;  /* 0x000000000000781c */ /* 0x000fd2000172e170 */
[----:B------:R-:W-:-:S05]  /*21ea0*/  VOTEU.ALL UP0, P2 ;  /* 0x00000000003f7886 */ /* 0x000fca0001000000 */
.L_x_718:
        /* <DEDUP_REMOVED lines=15> */
.L_x_719:
        /* <DEDUP_REMOVED lines=15> */
.L_x_720:
        /* <DEDUP_REMOVED lines=9> */
[----:B0-----:R-:W0:Y:S01]  /*22120*/  LDC.64 R8, c[0x0][0x3f8] ;  /* 0x0000fe00ff087b82 */ /* 0x001e220000000a00 */
[----:B------:R-:W-:Y:S02]  /*22130*/  ULDC.64 UR4, c[0x0][0xa08] ;  /* 0x0002820000047ab9 */ /* 0x000fe40000000a00 */
[----:B0-----:R-:W-:Y:S01]  /*22140*/  LOP3.LUT P0, RZ, R8, UR4, RZ, 0xfc, !PT ;  /* 0x0000000408ff7c12 */ /* 0x001fe2000f80fcff */
[----:B------:R-:W-:-:S03]  /*22150*/  UMOV UR4, 0xffffffff ;  /* 0xffffffff00047882 */ /* 0x000fc60000000000 */
[----:B------:R-:W-:-:S04]  /*22160*/  LOP3.LUT P0, RZ, R9, UR5, RZ, 0xfc, P0 ;  /* 0x0000000509ff7c12 */ /* 0x000fc8000800fcff */
[----:B-----5:R-:W-:Y:S01]  /*22170*/  SEL R5, R0, RZ, !P0 ;  /* 0x000000ff00057207 */ /* 0x020fe20004000000 */
[----:B------:R-:W-:Y:S08]  /*22180*/  BRA.DIV UR4, `(.L_x_721) ;  /* 0x0000004204f87947 */ /* 0x000ff0000b800000 */
.L_x_829:
[----:B------:R-:W2:Y:S01]  /*22190*/  LDL R3, [R1+0x24] ;  /* 0x0000240001037983 */ /* 0x000ea20000100800 */
[----:B------:R-:W-:Y:S01]  /*221a0*/  UMOV UR4, 0xffffffff ;  /* 0xffffffff00047882 */ /* 0x000fe20000000000 */
[----:B------:R-:W-:Y:S02]  /*221b0*/  SHF.R.S32.HI R12, RZ, 0x1f, R0 ;  /* 0x0000001fff0c7819 */ /* 0x000fe40000011400 */
[----:B--2---:R-:W-:Y:S01]  /*221c0*/  IADD3 R3, R3, -0x1, RZ ;  /* 0xffffffff03037810 */ /* 0x004fe20007ffe0ff */
[----:B------:R-:W-:Y:S06]  /*221d0*/  BRA.DIV UR4, `(.L_x_722) ;  /* 0x0000004604187947 */ /* 0x000fec000b800000 */
[----:B------:R-:W-:-:S13]  /*221e0*/  ELECT P6, URZ, PT ;  /* 0x00000000003f782f */ /* 0x000fda00038c0000 */
.L_x_832:
        /* <DEDUP_REMOVED lines=20> */
[----:B------:R-:W-:-:S05]  /*22330*/  IMAD.WIDE.U32 R6, R0, UR4, R6 ;  /* 0x0000000400067c25 */ /* 0x000fca000f8e0006 */
[----:B------:R-:W-:Y:S02]  /*22340*/  IADD3 R5, R7, R10, RZ ;  /* 0x0000000a07057210 */ /* 0x000fe40007ffe0ff */
[----:B------:R-:W-:-:S04]  /*22350*/  LEA R10, P0, R6, R8, 0x2 ;  /* 0x00000008060a7211 */ /* 0x000fc800078010ff */
[----:B------:R-:W-:-:S05]  /*22360*/  LEA.HI.X R11, R6, R9, R5, 0x2, P0 ;  /* 0x00000009060b7211 */ /* 0x000fca00000f1405 */
[----:B------:R0:W5:Y:S04]  /*22370*/  LDG.E R5, desc[UR6][R10.64] ;  /* 0x000000060a057981 */ /* 0x000168000c1e1900 */
.L_x_724:
        /* <DEDUP_REMOVED lines=9> */
.L_x_833:
        /* <DEDUP_REMOVED lines=11> */
.L_x_726:
        /* <DEDUP_REMOVED lines=38> */
.L_x_723:
        /* <DEDUP_REMOVED lines=55> */
.L_x_834:
[----:B------:R-:W-:Y:S05]  /*22a90*/  BSYNC B0 ;  /* 0x0000000000007941 */ /* 0x000fea0003800000 */
.L_x_727:
[----:B0-----:R-:W2:Y:S01]  /*22aa0*/  LDL.LU R6, [R1+0x34] ;  /* 0x0000340001067983 */ /* 0x001ea20000300800 */
[----:B------:R-:W-:Y:S01]  /*22ab0*/  BSSY B0, `(.L_x_729) ;  /* 0x00001c6000007945 */ /* 0x000fe20003800000 */
[----:B--2---:R-:W-:-:S13]  /*22ac0*/  ISETP.GE.AND P0, PT, R6, 0x51, PT ;  /* 0x000000510600780c */ /* 0x004fda0003f06270 */
[----:B------:R-:W-:Y:S05]  /*22ad0*/  @!P0 BRA `(.L_x_730) ;  /* 0x0000001c000c8947 */ /* 0x000fea0003800000 */
[----:B------:R-:W2:Y:S01]  /*22ae0*/  LDL R6, [R1+0x24] ;  /* 0x0000240001067983 */ /* 0x000ea20000100800 */
[----:B------:R-:W-:Y:S01]  /*22af0*/  IMAD.MOV.U32 R2, RZ, RZ, 0x1 ;  /* 0x00000001ff027424 */ /* 0x000fe200078e00ff */
[----:B------:R-:W-:Y:S01]  /*22b00*/  BSSY B1, `(.L_x_731) ;  /* 0x000009f000017945 */ /* 0x000fe20003800000 */
[----:B--2---:R-:W-:-:S04]  /*22b10*/  IADD3 R13, -R6, RZ, RZ ;  /* 0x000000ff060d7210 */ /* 0x004fc80007ffe1ff */
[----:B------:R-:W-:-:S04]  /*22b20*/  VIADDMNMX R13, R13, R2, 0xffffffff, !PT ;  /* 0xffffffff0d0d7446 */ /* 0x000fc80007800102 */
[C---:B------:R-:W-:Y:S01]  /*22b30*/  IADD3 R2, R6.reuse, R13, RZ ;  /* 0x0000000d06027210 */ /* 0x040fe20007ffe0ff */
[----:B------:R-:W-:-:S03]  /*22b40*/  VIADD R6, R6, 0xfffffffe ;  /* 0xfffffffe06067836 */ /* 0x000fc60000000000 */
[----:B------:R-:W-:-:S04]  /*22b50*/  LOP3.LUT R2, R2, 0x1, RZ, 0xc0, !PT ;  /* 0x0000000102027812 */ /* 0x000fc800078ec0ff */
[----:B------:R-:W-:-:S13]  /*22b60*/  ISETP.NE.U32.AND P0, PT, R2, 0x1, PT ;  /* 0x000000010200780c */ /* 0x000fda0003f05070 */
        /* <DEDUP_REMOVED lines=15> */
[----:B------:R-:W-:Y:S01]  /*22c60*/  MOV R2, R6 ;  /* 0x0000000600027202 */ /* 0x000fe20000000f00 */
[----:B------:R-:W-:Y:S01]  /*22c70*/  ULDC.64 UR4, c[0x0][0x408] ;  /* 0x0001020000047ab9 */ /* 0x000fe20000000a00 */
[----:B------:R-:W-:Y:S01]  /*22c80*/  ULDC.64 UR6, c[0x0][0x208] ;  /* 0x0000820000067ab9 */ /* 0x000fe20000000a00 */
[----:B0-----:R-:W-:-:S13]  /*22c90*/  ISETP.NE.AND P0, PT, R17, 0x1, PT ;  /* 0x000000011100780c */ /* 0x001fda0003f05270 */
[----:B------:R-:W0:Y:S02]  /*22ca0*/  @P0 LDC.64 R10, c[0x0][0x420] ;  /* 0x00010800ff0a0b82 */ /* 0x000e240000000a00 */
[----:B0-----:R-:W-:-:S05]  /*22cb0*/  @P0 IMAD.HI.U32 R10, R6, R10, RZ ;  /* 0x0000000a060a0227 */ /* 0x001fca00078e00ff */
[----:B------:R-:W-:Y:S01]  /*22cc0*/  @P0 SHF.R.U32.HI R2, RZ, R11, R10 ;  /* 0x0000000bff020219 */ /* 0x000fe2000001160a */
[----:B------:R-:W-:-:S03]  /*22cd0*/  IMAD R10, R12, UR4, RZ ;  /* 0x000000040c0a7c24 */ /* 0x000fc6000f8e02ff */
[----:B------:R-:W-:Y:S01]  /*22ce0*/  SHF.R.S32.HI R11, RZ, 0x1f, R2 ;  /* 0x0000001fff0b7819 */ /* 0x000fe20000011402 */
[C---:B------:R-:W-:Y:S02]  /*22cf0*/  IMAD R15, R0.reuse, UR5, R10 ;  /* 0x00000005000f7c24 */ /* 0x040fe4000f8e020a */
[--C-:B------:R-:W-:Y:S02]  /*22d00*/  IMAD.MOV.U32 R10, RZ, RZ, R2.reuse ;  /* 0x000000ffff0a7224 */ /* 0x100fe400078e0002 */
[----:B------:R-:W-:Y:S02]  /*22d10*/  IMAD.MOV R2, RZ, RZ, -R2 ;  /* 0x000000ffff027224 */ /* 0x000fe400078e0a02 */
[----:B------:R-:W-:-:S04]  /*22d20*/  IMAD.WIDE.U32 R10, R0, UR4, R10 ;  /* 0x00000004000a7c25 */ /* 0x000fc8000f8e000a */
[----:B------:R-:W-:Y:S01]  /*22d30*/  IMAD R6, R17, R2, R6 ;  /* 0x0000000211067224 */ /* 0x000fe200078e0206 */
[----:B------:R-:W-:Y:S02]  /*22d40*/  IADD3 R15, R15, R11, RZ ;  /* 0x0000000b0f0f7210 */ /* 0x000fe40007ffe0ff */
[----:B------:R-:W-:-:S04]  /*22d50*/  LEA R8, P0, R10, R8, 0x2 ;  /* 0x000000080a087211 */ /* 0x000fc800078010ff */
[----:B------:R-:W-:-:S05]  /*22d60*/  LEA.HI.X R9, R10, R9, R15, 0x2, P0 ;  /* 0x000000090a097211 */ /* 0x000fca00000f140f */
[----:B------:R0:W5:Y:S04]  /*22d70*/  LDG.E R2, desc[UR6][R8.64] ;  /* 0x0000000608027981 */ /* 0x000168000c1e1900 */
.L_x_735:
[----:B0-----:R-:W0:Y:S01]  /*22d80*/  S2R R9, SR_CgaCtaId ;  /* 0x0000000000097919 */ /* 0x001e220000008800 */
[----:B------:R-:W-:-:S04]  /*22d90*/  MOV R8, 0x400 ;  /* 0x0000040000087802 */ /* 0x000fc80000000f00 */
[----:B0-----:R-:W-:Y:S02]  /*22da0*/  LEA R8, R9, R8, 0x18 ;  /* 0x0000000809087211 */ /* 0x001fe400078ec0ff */
[----:B------:R-:W-:Y:S02]  /*22db0*/  SHF.L.U32 R9, R14, 0x1f, RZ ;  /* 0x0000001f0e097819 */ /* 0x000fe400000006ff */
[----:B------:R-:W-:-:S04]  /*22dc0*/  LEA R8, R7, R8, 0x3 ;  /* 0x0000000807087211 */ /* 0x000fc800078e18ff */
[----:B------:R-:W0:Y:S02]  /*22dd0*/  SYNCS.PHASECHK.TRANS64.TRYWAIT P0, [R8+URZ+0x38840], R9 ;  /* 0x03884009080075a7 */ /* 0x000e24000800017f */
[----:B0-----:R-:W-:Y:S05]  /*22de0*/  @!P0 BRA `(.L_x_736) ;  /* 0x0000003800688947 */ /* 0x001fea0003800000 */
.L_x_835:
        /* <DEDUP_REMOVED lines=11> */
.L_x_737:
        /* <DEDUP_REMOVED lines=22> */
[----:B------:R-:W-:Y:S01]  /*23000*/  IADD3 R9, R9, 0x38800, RZ ;  /* 0x0003880009097810 */ /* 0x000fe20007ffe0ff */
        /* <DEDUP_REMOVED lines=19> */
.L_x_836:
[----:B------:R-:W-:Y:S05]  /*23140*/  @P1 BRA `(.L_x_739) ;  /* 0x0000000000301947 */ /* 0x000fea0003800000 */
[----:B------:R-:W2:Y:S01]  /*23150*/  LDL R10, [R1] ;  /* 0x00000000010a7983 */ /* 0x000ea20000100800 */
[----:B------:R-:W-:Y:S01]  /*23160*/  MOV R11, 0x400 ;  /* 0x00000400000b7802 */ /* 0x000fe20000000f00 */
[----:B------:R-:W1:Y:S01]  /*23170*/  S2R R17, SR_TID.X ;  /* 0x0000000000117919 */ /* 0x000e620000002100 */
[----:B------:R-:W3:Y:S01]  /*23180*/  S2R R15, SR_CgaCtaId ;  /* 0x00000000000f7919 */ /* 0x000ee20000008800 */
[----:B0-----:R-:W-:Y:S01]  /*23190*/  IMAD.MOV.U32 R9, RZ, RZ, 0xa000 ;  /* 0x0000a000ff097424 */ /* 0x001fe200078e00ff */
[----:B-1----:R-:W-:-:S04]  /*231a0*/  LOP3.LUT R17, R17, 0x1f, RZ, 0xc0, !PT ;  /* 0x0000001f11117812 */ /* 0x002fc800078ec0ff */
[----:B------:R-:W-:Y:S02]  /*231b0*/  ISETP.NE.AND P0, PT, R17, RZ, PT ;  /* 0x000000ff1100720c */ /* 0x000fe40003f05270 */
[----:B---3--:R-:W-:-:S04]  /*231c0*/  LEA R11, R15, R11, 0x18 ;  /* 0x0000000b0f0b7211 */ /* 0x008fc800078ec0ff */
[----:B--2---:R-:W-:-:S04]  /*231d0*/  LEA R8, R10, R11, 0x3 ;  /* 0x0000000b0a087211 */ /* 0x004fc800078e18ff */
[----:B------:R1:W-:Y:S03]  /*231e0*/  SYNCS.ARRIVE.TRANS64 RZ, [R8+URZ+0x38850], R9 ;  /* 0x0388500908ff79a7 */ /* 0x0003e6000800003f */
[----:B------:R-:W-:Y:S05]  /*231f0*/  @!P0 BRA `(.L_x_739) ;  /* 0x0000000000048947 */ /* 0x000fea0003800000 */
[----:B------:R-:W-:Y:S01]  /*23200*/  BPT.TRAP 0x1 ;  /* 0x000000040000795c */ /* 0x000fe20000300000 */
.L_x_739:
        /* <DEDUP_REMOVED lines=14> */
[----:B------:R-:W-:Y:S01]  /*232f0*/  IMAD.MOV.U32 R5, RZ, RZ, R2 ;  /* 0x000000ffff057224 */ /* 0x000fe200078e0002 */
[----:B--2---:R-:W-:-:S02]  /*23300*/  R2UR UR11, R8 ;  /* 0x00000000080b72ca */ /* 0x004fc400000e0000 */
[----:B---3--:R-:W-:-:S04]  /*23310*/  LEA R8, R10, R11, 0x3 ;  /* 0x0000000b0a087211 */ /* 0x008fc800078e18ff */
        /* <DEDUP_REMOVED lines=24> */
.L_x_734:
[----:B------:R-:W-:Y:S05]  /*234a0*/  BSYNC B2 ;  /* 0x0000000000027941 */ /* 0x000fea0003800000 */
.L_x_733:
[----:B------:R-:W2:Y:S04]  /*234b0*/  LDL.LU R2, [R1+0x24] ;  /* 0x0000240001027983 */ /* 0x000ea80000300800 */
[----:B------:R0:W-:Y:S04]  /*234c0*/  STL [R1], R7 ;  /* 0x0000000701007387 */ /* 0x0001e80000100800 */
[----:B------:R0:W-:Y:S02]  /*234d0*/  STL [R1+0x8], R14 ;  /* 0x0000080e01007387 */ /* 0x0001e40000100800 */
[----:B0-2---:R-:W-:-:S07]  /*234e0*/  IADD3 R6, R2, -0x3, RZ ;  /* 0xfffffffd02067810 */ /* 0x005fce0007ffe0ff */
.L_x_732:
[----:B------:R-:W-:Y:S05]  /*234f0*/  BSYNC B1 ;  /* 0x0000000000017941 */ /* 0x000fea0003800000 */
.L_x_731:
[----:B------:R-:W-:-:S05]  /*23500*/  IMAD.MOV R2, RZ, RZ, -R13 ;  /* 0x000000ffff027224 */ /* 0x000fca00078e0a0d */
[----:B------:R-:W-:-:S13]  /*23510*/  ISETP.NE.AND P0, PT, R3, R2, PT ;  /* 0x000000020300720c */ /* 0x000fda0003f05270 */
[----:B------:R-:W-:Y:S05]  /*23520*/  @!P0 BRA `(.L_x_730) ;  /* 0x0000001000788947 */ /* 0x000fea0003800000 */
[----:B------:R-:W-:-:S07]  /*23530*/  MOV R10, R5 ;  /* 0x00000005000a7202 */ /* 0x000fce0000000f00 */
.L_x_754:
        /* <DEDUP_REMOVED lines=11> */
[----:B------:R-:W-:Y:S02]  /*235f0*/  MOV R9, R6 ;  /* 0x0000000600097202 */ /* 0x000fe40000000f00 */
        /* <DEDUP_REMOVED lines=10> */
[----:B------:R-:W-:-:S04]  /*236a0*/  @P0 SHF.R.U32.HI R2, RZ, R3, R9 ;  /* 0x00000003ff020219 */ /* 0x000fc80000011609 */
[----:B------:R-:W-:Y:S02]  /*236b0*/  IADD3 R9, -R2, RZ, RZ ;  /* 0x000000ff02097210 */ /* 0x000fe40007ffe1ff */
[----:B------:R-:W-:-:S03]  /*236c0*/  SHF.R.S32.HI R3, RZ, 0x1f, R2 ;  /* 0x0000001fff037819 */ /* 0x000fc60000011402 */
[----:B------:R-:W-:Y:S02]  /*236d0*/  IMAD R9, R10, R9, R6 ;  /* 0x000000090a097224 */ /* 0x000fe400078e0206 */
[----:B------:R-:W-:Y:S02]  /*236e0*/  IMAD R10, R12, UR6, RZ ;  /* 0x000000060c0a7c24 */ /* 0x000fe4000f8e02ff */
[----:B------:R-:W-:-:S04]  /*236f0*/  IMAD.WIDE.U32 R2, R0, UR6, R2 ;  /* 0x0000000600027c25 */ /* 0x000fc8000f8e0002 */
[----:B------:R-:W-:-:S04]  /*23700*/  IMAD R10, R0, UR7, R10 ;  /* 0x00000007000a7c24 */ /* 0x000fc8000f8e020a */
[----:B------:R-:W-:Y:S01]  /*23710*/  IMAD.IADD R3, R10, 0x1, R3 ;  /* 0x000000010a037824 */ /* 0x000fe200078e0203 */
[----:B------:R-:W-:-:S04]  /*23720*/  LEA R10, P0, R2, UR4, 0x2 ;  /* 0x00000004020a7c11 */ /* 0x000fc8000f8010ff */
[----:B------:R-:W-:-:S05]  /*23730*/  LEA.HI.X R11, R2, UR5, R3, 0x2, P0 ;  /* 0x00000005020b7c11 */ /* 0x000fca00080f1403 */
[----:B------:R0:W5:Y:S04]  /*23740*/  LDG.E R10, desc[UR8][R10.64] ;  /* 0x000000080a0a7981 */ /* 0x000168000c1e1900 */
.L_x_742:
[----:B------:R-:W1:Y:S01]  /*23750*/  S2R R3, SR_CgaCtaId ;  /* 0x0000000000037919 */ /* 0x000e620000008800 */
[----:B------:R-:W-:-:S04]  /*23760*/  MOV R2, 0x400 ;  /* 0x0000040000027802 */ /* 0x000fc80000000f00 */
[----:B-1----:R-:W-:Y:S02]  /*23770*/  LEA R2, R3, R2, 0x18 ;  /* 0x0000000203027211 */ /* 0x002fe400078ec0ff */
[----:B------:R-:W-:Y:S02]  /*23780*/  SHF.L.U32 R3, R8, 0x1f, RZ ;  /* 0x0000001f08037819 */ /* 0x000fe400000006ff */
[----:B------:R-:W-:-:S04]  /*23790*/  LEA R2, R7, R2, 0x3 ;  /* 0x0000000207027211 */ /* 0x000fc800078e18ff */
[----:B------:R-:W1:Y:S02]  /*237a0*/  SYNCS.PHASECHK.TRANS64.TRYWAIT P0, [R2+URZ+0x38840], R3 ;  /* 0x03884003020075a7 */ /* 0x000e64000800017f */
[----:B-1----:R-:W-:Y:S05]  /*237b0*/  @!P0 BRA `(.L_x_743) ;  /* 0x00000030001c8947 */ /* 0x002fea0003800000 */
.L_x_837:
        /* <DEDUP_REMOVED lines=11> */
.L_x_744:
[----:B------:R-:W2:Y:S04]  /*23870*/  LDL R15, [R1+0x4] ;  /* 0x00000400010f7983 */ /* 0x000ea80000100800 */
[----:B------:R-:W3:Y:S01]  /*23880*/  LDL.LU R14, [R1+0x8] ;  /* 0x00000800010e7983 */ /* 0x000ee20000300800 */
[----:B-1----:R-:W-:-:S03]  /*23890*/  MOV R3, 0x400 ;  /* 0x0000040000037802 */ /* 0x002fc60000000f00 */
        /* <DEDUP_REMOVED lines=39> */
.L_x_838:
        /* <DEDUP_REMOVED lines=8> */
.L_x_746:
        /* <DEDUP_REMOVED lines=40> */
.L_x_741:
[----:B------:R-:W-:Y:S05]  /*23e10*/  BSYNC B1 ;  /* 0x0000000000017941 */ /* 0x000fea0003800000 */
.L_x_740:
[----:B------:R-:W-:Y:S01]  /*23e20*/  IADD3 R3, R7, 0x1, RZ ;  /* 0x0000000107037810 */ /* 0x000fe20007ffe0ff */
[----:B------:R-:W-:Y:S03]  /*23e30*/  BSSY B1, `(.L_x_747) ;  /* 0x000008a000017945 */ /* 0x000fe60003800000 */
        /* <DEDUP_REMOVED lines=17> */
[----:B-1----:R-:W-:Y:S01]  /*23f50*/  @P0 IMAD.HI.U32 R10, R9, R2, RZ ;  /* 0x00000002090a0227 */ /* 0x002fe200078e00ff */
[----:B------:R-:W-:-:S04]  /*23f60*/  MOV R2, R9 ;  /* 0x0000000900027202 */ /* 0x000fc80000000f00 */
[----:B------:R-:W-:Y:S01]  /*23f70*/  @P0 SHF.R.U32.HI R2, RZ, R3, R10 ;  /* 0x00000003ff020219 */ /* 0x000fe2000001160a */
[----:B------:R-:W-:-:S04]  /*23f80*/  IMAD R10, R12, UR6, RZ ;  /* 0x000000060c0a7c24 */ /* 0x000fc8000f8e02ff */
[----:B------:R-:W-:Y:S02]  /*23f90*/  IMAD.MOV R3, RZ, RZ, -R2 ;  /* 0x000000ffff037224 */ /* 0x000fe400078e0a02 */
[----:B------:R-:W-:Y:S02]  /*23fa0*/  IMAD R10, R0, UR7, R10 ;  /* 0x00000007000a7c24 */ /* 0x000fe4000f8e020a */
[----:B------:R-:W-:Y:S01]  /*23fb0*/  IMAD R9, R11, R3, R9 ;  /* 0x000000030b097224 */ /* 0x000fe200078e0209 */
[----:B------:R-:W-:-:S03]  /*23fc0*/  SHF.R.S32.HI R3, RZ, 0x1f, R2 ;  /* 0x0000001fff037819 */ /* 0x000fc60000011402 */
[----:B------:R-:W-:-:S05]  /*23fd0*/  IMAD.WIDE.U32 R2, R0, UR6, R2 ;  /* 0x0000000600027c25 */ /* 0x000fca000f8e0002 */
[----:B------:R-:W-:Y:S02]  /*23fe0*/  IADD3 R3, R10, R3, RZ ;  /* 0x000000030a037210 */ /* 0x000fe40007ffe0ff */
[----:B------:R-:W-:-:S04]  /*23ff0*/  LEA R10, P0, R2, UR4, 0x2 ;  /* 0x00000004020a7c11 */ /* 0x000fc8000f8010ff */
[----:B------:R-:W-:-:S05]  /*24000*/  LEA.HI.X R11, R2, UR5, R3, 0x2, P0 ;  /* 0x00000005020b7c11 */ /* 0x000fca00080f1403 */
[----:B------:R1:W5:Y:S04]  /*24010*/  LDG.E R10, desc[UR8][R10.64] ;  /* 0x000000080a0a7981 */ /* 0x000368000c1e1900 */
.L_x_749:
[----:B------:R-:W2:Y:S01]  /*24020*/  S2R R3, SR_CgaCtaId ;  /* 0x0000000000037919 */ /* 0x000ea20000008800 */
[----:B------:R-:W-:-:S04]  /*24030*/  MOV R2, 0x400 ;  /* 0x0000040000027802 */ /* 0x000fc80000000f00 */
[----:B--2---:R-:W-:Y:S02]  /*24040*/  LEA R2, R3, R2, 0x18 ;  /* 0x0000000203027211 */ /* 0x004fe400078ec0ff */
[----:B------:R-:W-:-:S03]  /*24050*/  SHF.L.U32 R3, R13, 0x1f, RZ ;  /* 0x0000001f0d037819 */ /* 0x000fc600000006ff */
[----:B------:R-:W-:-:S04]  /*24060*/  IMAD R2, R14, 0x8, R2 ;  /* 0x000000080e027824 */ /* 0x000fc800078e0202 */
[----:B------:R-:W2:Y:S02]  /*24070*/  SYNCS.PHASECHK.TRANS64.TRYWAIT P0, [R2+URZ+0x38840], R3 ;  /* 0x03884003020075a7 */ /* 0x000ea4000800017f */
[----:B--2---:R-:W-:Y:S05]  /*24080*/  @!P0 BRA `(.L_x_750) ;  /* 0x0000002800108947 */ /* 0x004fea0003800000 */
.L_x_839:
        /* <DEDUP_REMOVED lines=11> */
.L_x_751:
        /* <DEDUP_REMOVED lines=16> */
[----:B------:R-:W-:Y:S02]  /*24240*/  SHF.L.U32 R8, R8, 0x1f, RZ ;  /* 0x0000001f08087819 */ /* 0x000fe400000006ff */
        /* <DEDUP_REMOVED lines=13> */
[----:B------:R-:W-:Y:S01]  /*24320*/  IMAD R2, R7, 0x8, R2 ;  /* 0x0000000807027824 */ /* 0x000fe200078e0202 */
        /* <DEDUP_REMOVED lines=11> */
.L_x_840:
[----:B------:R-:W-:Y:S05]  /*243e0*/  @P0 BRA `(.L_x_753) ;  /* 0x00000000001c0947 */ /* 0x000fea0003800000 */
[----:B------:R-:W1:Y:S02]  /*243f0*/  S2R R3, SR_TID.X ;  /* 0x0000000000037919 */ /* 0x000e640000002100 */
[----:B-1----:R-:W-:-:S04]  /*24400*/  LOP3.LUT R3, R3, 0x1f, RZ, 0xc0, !PT ;  /* 0x0000001f03037812 */ /* 0x002fc800078ec0ff */
[----:B------:R-:W-:Y:S02]  /*24410*/  ISETP.NE.AND P1, PT, R3, RZ, PT ;  /* 0x000000ff0300720c */ /* 0x000fe40003f25270 */
[----:B------:R-:W-:-:S04]  /*24420*/  MOV R3, 0xa000 ;  /* 0x0000a00000037802 */ /* 0x000fc80000000f00 */
[----:B------:R1:W-:Y:S07]  /*24430*/  SYNCS.ARRIVE.TRANS64 RZ, [R2+URZ+0x50], R3 ;  /* 0x0000500302ff79a7 */ /* 0x0003ee000800003f */
[----:B------:R-:W-:Y:S05]  /*24440*/  @!P1 BRA `(.L_x_753) ;  /* 0x0000000000049947 */ /* 0x000fea0003800000 */
[----:B------:R-:W-:Y:S01]  /*24450*/  BPT.TRAP 0x1 ;  /* 0x000000040000795c */ /* 0x000fe20000300000 */
.L_x_753:
        /* <DEDUP_REMOVED lines=39> */
.L_x_748:
[----:B------:R-:W-:Y:S05]  /*246d0*/  BSYNC B1 ;  /* 0x0000000000017941 */ /* 0x000fea0003800000 */
.L_x_747:
[C---:B------:R-:W-:Y:S02]  /*246e0*/  ISETP.GT.AND P0, PT, R6.reuse, 0x1, PT ;  /* 0x000000010600780c */ /* 0x040fe40003f04270 */
[----:B------:R-:W-:-:S11]  /*246f0*/  IADD3 R6, R6, -0x2, RZ ;  /* 0xfffffffe06067810 */ /* 0x000fd60007ffe0ff */
[----:B------:R-:W-:Y:S05]  /*24700*/  @P0 BRA `(.L_x_754) ;  /* 0xffffffec008c0947 */ /* 0x000fea000383ffff */
.L_x_730:
[----:B------:R-:W-:Y:S05]  /*24710*/  BSYNC B0 ;  /* 0x0000000000007941 */ /* 0x000fea0003800000 */
.L_x_729:
[----:B------:R-:W1:Y:S01]  /*24720*/  S2R R2, SR_TID.X ;  /* 0x0000000000027919 */ /* 0x000e620000002100 */
[----:B------:R-:W-:Y:S01]  /*24730*/  BSSY B0, `(.L_x_755) ;  /* 0x0000011000007945 */ /* 0x000fe20003800000 */
[----:B-1----:R-:W-:-:S04]  /*24740*/  LOP3.LUT R2, R2, 0x1f, RZ, 0xc0, !PT ;  /* 0x0000001f02027812 */ /* 0x002fc800078ec0ff */
[----:B------:R-:W-:-:S13]  /*24750*/  ISETP.NE.AND P0, PT, R2, RZ, PT ;  /* 0x000000ff0200720c */ /* 0x000fda0003f05270 */
[----:B------:R-:W-:Y:S05]  /*24760*/  @P0 BRA `(.L_x_756) ;  /* 0x0000000000340947 */ /* 0x000fea0003800000 */
[----:B------:R-:W1:Y:S01]  /*24770*/  S2R R3, SR_LANEID ;  /* 0x0000000000037919 */ /* 0x000e620000000000 */
[----:B------:R-:W-:Y:S01]  /*24780*/  VOTEU.ANY UR4, UPT, PT ;  /* 0x0000000000047886 */ /* 0x000fe200038e0100 */
[----:B------:R-:W-:Y:S01]  /*24790*/  ULDC.64 UR6, c[0x0][0x208] ;  /* 0x0000820000067ab9 */ /* 0x000fe20000000a00 */
[----:B------:R-:W1:Y:S08]  /*247a0*/  FLO.U32 R0, UR4 ;  /* 0x0000000400007d00 */ /* 0x000e7000080e0000 */
[----:B------:R-:W2:Y:S01]  /*247b0*/  POPC R7, UR4 ;  /* 0x0000000400077d09 */ /* 0x000ea20008000000 */
[----:B-1----:R-:W-:-:S02]  /*247c0*/  ISETP.EQ.U32.AND P0, PT, R0, R3, PT ;  /* 0x000000030000720c */ /* 0x002fc40003f02070 */
[----:B------:R-:W2:Y:S11]  /*247d0*/  LDC.64 R2, c[0x0][0xc38] ;  /* 0x00030e00ff027b82 */ /* 0x000eb60000000a00 */
[----:B--2---:R-:W2:Y:S01]  /*247e0*/  @P0 ATOMG.E.ADD.STRONG.GPU PT, R3, desc[UR6][R2.64], R7 ;  /* 0x00000007020309a8 */ /* 0x004ea200081ee1c6 */
[----:B------:R-:W1:Y:S02]  /*247f0*/  S2R R6, SR_LTMASK ;  /* 0x0000000000067919 */ /* 0x000e640000003900 */
[----:B-1----:R-:W-:-:S04]  /*24800*/  LOP3.LUT R6, R6, UR4, RZ, 0xc0, !PT ;  /* 0x0000000406067c12 */ /* 0x002fc8000f8ec0ff */
[----:B------:R-:W1:Y:S01]  /*24810*/  POPC R9, R6 ;  /* 0x0000000600097309 */ /* 0x000e620000000000 */
[----:B--2---:R-:W1:Y:S02]  /*24820*/  SHFL.IDX PT, R0, R3, R0, 0x1f ;  /* 0x00001f0003007589 */ /* 0x004e6400000e0000 */
[----:B-1----:R-:W-:-:S07]  /*24830*/  IADD3 R16, R0, UR36, R9 ;  /* 0x0000002400107c10 */ /* 0x002fce000fffe009 */
.L_x_756:
[----:B------:R-:W-:Y:S05]  /*24840*/  BSYNC B0 ;  /* 0x0000000000007941 */ /* 0x000fea0003800000 */
.L_x_755:
        /* <DEDUP_REMOVED lines=11> */
.L_x_841:
        /* <DEDUP_REMOVED lines=11> */
.L_x_760:
        /* <DEDUP_REMOVED lines=38> */
.L_x_758:
[----:B------:R-:W-:Y:S05]  /*24c10*/  BSYNC B0 ;  /* 0x0000000000007941 */ /* 0x000fea0003800000 */
.L_x_757:
        /* <DEDUP_REMOVED lines=9> */
.L_x_713:
[----:B------:R-:W-:Y:S05]  /*24cb0*/  BSYNC B6 ;  /* 0x0000000000067941 */ /* 0x000fea0003800000 */
.L_x_711:
[----:B------:R-:W-:-:S03]  /*24cc0*/  UMOV UR4, 0xffffffff ;  /* 0xffffffff00047882 */ /* 0x000fc60000000000 */
[----:B------:R-:W-:Y:S05]  /*24cd0*/  BRA.DIV UR4, `(.L_x_761) ;  /* 0x0000001e04387947 */ /* 0x000fea000b800000 */
[----:B------:R2:W3:Y:S04]  /*24ce0*/  SHFL.IDX PT, R4, R16, RZ, 0x1f ;  /* 0x00001fff10047589 */ /* 0x0004e800000e0000 */
[----:B------:R2:W4:Y:S02]  /*24cf0*/  SHFL.IDX PT, R6, R16, 0x1, 0x1f ;  /* 0x00201f0010067f89 */ /* 0x00052400000e0000 */
.L_x_845:
[----:B0-----:R-:W0:Y:S01]  /*24d00*/  S2R R8, SR_TID.X ;  /* 0x0000000000087919 */ /* 0x001e220000002100 */
[----:B------:R-:W-:Y:S01]  /*24d10*/  ULDC UR4, c[0x0][0xc14] ;  /* 0x0003050000047ab9 */ /* 0x000fe20000000800 */
[----:B------:R-:W-:Y:S01]  /*24d20*/  BSSY B0, `(.L_x_762) ;  /* 0x000000c000007945 */ /* 0x000fe20003800000 */
[----:B-1----:R-:W-:Y:S01]  /*24d30*/  IMAD.U32 R0, RZ, RZ, UR4 ;  /* 0x00000004ff007e24 */ /* 0x002fe2000f8e00ff */
[----:B------:R-:W-:Y:S02]  /*24d40*/  MOV R17, RZ ;  /* 0x000000ff00117202 */ /* 0x000fe40000000f00 */
[----:B0-----:R-:W-:-:S04]  /*24d50*/  LOP3.LUT R8, R8, 0x1f, RZ, 0xc0, !PT ;  /* 0x0000001f08087812 */ /* 0x001fc800078ec0ff */
[C---:B------:R-:W-:Y:S02]  /*24d60*/  ISETP.NE.AND P0, PT, R8.reuse, 0x1f, PT ;  /* 0x0000001f0800780c */ /* 0x040fe40003f05270 */
[----:B------:R-:W-:-:S04]  /*24d70*/  IADD3 R5, R8, R19, RZ ;  /* 0x0000001308057210 */ /* 0x000fc80007ffe0ff */
[----:B------:R-:W-:-:S13]  /*24d80*/  ISETP.GE.OR P0, PT, R5, R0, !P0 ;  /* 0x000000000500720c */ /* 0x000fda0004706670 */
[----:B------:R-:W-:Y:S05]  /*24d90*/  @P0 BRA `(.L_x_763) ;  /* 0x0000000000100947 */ /* 0x000fea0003800000 */
[----:B------:R-:W0:Y:S01]  /*24da0*/  LDC.64 R2, c[0x0][0xc58] ;  /* 0x00031600ff027b82 */ /* 0x000e220000000a00 */
[----:B------:R-:W-:Y:S01]  /*24db0*/  ULDC.64 UR4, c[0x0][0x208] ;  /* 0x0000820000047ab9 */ /* 0x000fe20000000a00 */
[----:B0-----:R-:W-:-:S05]  /*24dc0*/  IMAD.WIDE R2, R5, 0x4, R2 ;  /* 0x0000000405027825 */ /* 0x001fca00078e0202 */
[----:B------:R0:W5:Y:S02]  /*24dd0*/  LDG.E R17, desc[UR4][R2.64] ;  /* 0x0000000402117981 */ /* 0x000164000c1e1900 */
.L_x_763:
[----:B------:R-:W-:Y:S05]  /*24de0*/  BSYNC B0 ;  /* 0x0000000000007941 */ /* 0x000fea0003800000 */
.L_x_762:
        /* <DEDUP_REMOVED lines=8> */
[----:B------:R-:W1:Y:S02]  /*24e70*/  SHFL.UP PT, R14, R13, 0x2, RZ ;  /* 0x044000000d0e7989 */ /* 0x000e6400000e00ff */
[----:B-1----:R-:W-:Y:S02]  /*24e80*/  SEL R14, R14, RZ, P1 ;  /* 0x000000ff0e0e7207 */ /* 0x002fe40000800000 */
[----:B------:R-:W-:Y:S02]  /*24e90*/  ISETP.GE.U32.AND P1, PT, R8, 0x8, PT ;  /* 0x000000080800780c */ /* 0x000fe40003f26070 */
[----:B0-----:R-:W-:-:S05]  /*24ea0*/  IADD3 R3, R13, R14, RZ ;  /* 0x0000000e0d037210 */ /* 0x001fca0007ffe0ff */
        /* <DEDUP_REMOVED lines=11> */
.L_x_853:
[----:B------:R-:W-:Y:S02]  /*24f60*/  ULDC UR4, c[0x0][0xc10] ;  /* 0x0003040000047ab9 */ /* 0x000fe40000000800 */
[----:B--2---:R-:W-:-:S05]  /*24f70*/  MOV R16, UR4 ;  /* 0x0000000400107c02 */ /* 0x004fca0008000f00 */
[----:B-1----:R-:W-:-:S04]  /*24f80*/  IMAD R3, R14, R16, RZ ;  /* 0x000000100e037224 */ /* 0x002fc800078e02ff */
[----:B----4-:R-:W-:-:S05]  /*24f90*/  IMAD.IADD R6, R6, 0x1, R3 ;  /* 0x0000000106067824 */ /* 0x010fca00078e0203 */
[----:B---3--:R-:W-:-:S13]  /*24fa0*/  ISETP.GT.AND P0, PT, R6, R4, PT ;  /* 0x000000040600720c */ /* 0x008fda0003f04270 */
[----:B------:R-:W-:Y:S05]  /*24fb0*/  @P0 BRA `(.L_x_765) ;  /* 0x0000000000b80947 */ /* 0x000fea0003800000 */
[----:B------:R-:W1:Y:S02]  /*24fc0*/  LDC R0, c[0x0][0xc14] ;  /* 0x00030500ff007b82 */ /* 0x000e640000000800 */
.L_x_770:
[----:B------:R-:W-:-:S04]  /*24fd0*/  IADD3 R19, R19, 0x1f, RZ ;  /* 0x0000001f13137810 */ /* 0x000fc80007ffe0ff */
[----:B-1----:R-:W-:-:S13]  /*24fe0*/  ISETP.GE.AND P0, PT, R19, R0, PT ;  /* 0x000000001300720c */ /* 0x002fda0003f06270 */
[----:B------:R-:W-:Y:S05]  /*24ff0*/  @P0 BRA `(.L_x_766) ;  /* 0x0000000400600947 */ /* 0x000fea0003800000 */
[----:B------:R-:W1:Y:S01]  /*25000*/  S2R R8, SR_TID.X ;  /* 0x0000000000087919 */ /* 0x000e620000002100 */
[----:B------:R-:W-:Y:S01]  /*25010*/  BSSY B0, `(.L_x_767) ;  /* 0x000000b000007945 */ /* 0x000fe20003800000 */
[----:B------:R-:W-:Y:S02]  /*25020*/  MOV R17, RZ ;  /* 0x000000ff00117202 */ /* 0x000fe40000000f00 */
[----:B-1----:R-:W-:-:S04]  /*25030*/  LOP3.LUT R8, R8, 0x1f, RZ, 0xc0, !PT ;  /* 0x0000001f08087812 */ /* 0x002fc800078ec0ff */
[C---:B------:R-:W-:Y:S01]  /*25040*/  ISETP.NE.AND P1, PT, R8.reuse, 0x1f, PT ;  /* 0x0000001f0800780c */ /* 0x040fe20003f25270 */
[----:B------:R-:W-:-:S05]  /*25050*/  IMAD.IADD R5, R8, 0x1, R19 ;  /* 0x0000000108057824 */ /* 0x000fca00078e0213 */
[----:B------:R-:W-:-:S13]  /*25060*/  ISETP.GE.OR P0, PT, R5, R0, !P1 ;  /* 0x000000000500720c */ /* 0x000fda0004f06670 */
[----:B------:R-:W-:Y:S05]  /*25070*/  @P0 BRA `(.L_x_768) ;  /* 0x0000000000100947 */ /* 0x000fea0003800000 */
[----:B0-----:R-:W0:Y:S01]  /*25080*/  LDC.64 R2, c[0x0][0xc58] ;  /* 0x00031600ff027b82 */ /* 0x001e220000000a00 */
[----:B------:R-:W-:Y:S01]  /*25090*/  ULDC.64 UR4, c[0x0][0x208] ;  /* 0x0000820000047ab9 */ /* 0x000fe20000000a00 */
[----:B0-----:R-:W-:-:S05]  /*250a0*/  IMAD.WIDE R2, R5, 0x4, R2 ;  /* 0x0000000405027825 */ /* 0x001fca00078e0202 */
[----:B------:R1:W5:Y:S02]  /*250b0*/  LDG.E R17, desc[UR4][R2.64] ;  /* 0x0000000402117981 */ /* 0x000364000c1e1900 */
.L_x_768:
[----:B------:R-:W-:Y:S05]  /*250c0*/  BSYNC B0 ;  /* 0x0000000000007941 */ /* 0x000fea0003800000 */
.L_x_767:
[----:B------:R-:W-:-:S03]  /*250d0*/  UMOV UR4, 0xffffffff ;  /* 0xffffffff00047882 */ /* 0x000fc60000000000 */
[----:B------:R-:W-:Y:S05]  /*250e0*/  BRA.DIV UR4, `(.L_x_769) ;  /* 0x0000001e04507947 */ /* 0x000fea000b800000 */
[----:B-----5:R-:W2:Y:S01]  /*250f0*/  SHFL.UP PT, R14, R17, 0x1, RZ ;  /* 0x04200000110e7989 */ /* 0x020ea200000e00ff */
[C---:B------:R-:W-:Y:S02]  /*25100*/  ISETP.NE.AND P0, PT, R8.reuse, RZ, PT ;  /* 0x000000ff0800720c */ /* 0x040fe40003f05270 */
[----:B------:R-:W-:Y:S02]  /*25110*/  ISETP.GE.U32.AND P1, PT, R8, 0x2, PT ;  /* 0x000000020800780c */ /* 0x000fe40003f26070 */
[----:B--2---:R-:W-:Y:S02]  /*25120*/  SEL R14, R14, RZ, P0 ;  /* 0x000000ff0e0e7207 */ /* 0x004fe40000000000 */
[----:B------:R-:W-:-:S03]  /*25130*/  ISETP.GE.U32.AND P0, PT, R8, 0x4, PT ;  /* 0x000000040800780c */ /* 0x000fc60003f06070 */
[----:B------:R-:W-:-:S05]  /*25140*/  IMAD.IADD R13, R17, 0x1, R14 ;  /* 0x00000001110d7824 */ /* 0x000fca00078e020e */
[----:B------:R-:W2:Y:S02]  /*25150*/  SHFL.UP PT, R14, R13, 0x2, RZ ;  /* 0x044000000d0e7989 */ /* 0x000ea400000e00ff */
[----:B--2---:R-:W-:Y:S02]  /*25160*/  SEL R14, R14, RZ, P1 ;  /* 0x000000ff0e0e7207 */ /* 0x004fe40000800000 */
[----:B------:R-:W-:Y:S02]  /*25170*/  ISETP.GE.U32.AND P1, PT, R8, 0x8, PT ;  /* 0x000000080800780c */ /* 0x000fe40003f26070 */
[----:B-1----:R-:W-:-:S05]  /*25180*/  IADD3 R3, R13, R14, RZ ;  /* 0x0000000e0d037210 */ /* 0x002fca0007ffe0ff */
[----:B------:R-:W1:Y:S02]  /*25190*/  SHFL.UP PT, R14, R3, 0x4, RZ ;  /* 0x04800000030e7989 */ /* 0x000e6400000e00ff */
[----:B-1----:R-:W-:Y:S02]  /*251a0*/  SEL R14, R14, RZ, P0 ;  /* 0x000000ff0e0e7207 */ /* 0x002fe40000000000 */
[----:B------:R-:W-:-:S03]  /*251b0*/  ISETP.GE.U32.AND P0, PT, R8, 0x10, PT ;  /* 0x000000100800780c */ /* 0x000fc60003f06070 */
[----:B------:R-:W-:-:S05]  /*251c0*/  IMAD.IADD R5, R3, 0x1, R14 ;  /* 0x0000000103057824 */ /* 0x000fca00078e020e */
[----:B------:R-:W1:Y:S02]  /*251d0*/  SHFL.UP PT, R14, R5, 0x8, RZ ;  /* 0x05000000050e7989 */ /* 0x000e6400000e00ff */
[----:B-1----:R-:W-:-:S04]  /*251e0*/  SEL R14, R14, RZ, P1 ;  /* 0x000000ff0e0e7207 */ /* 0x002fc80000800000 */
[----:B------:R-:W-:-:S05]  /*251f0*/  IADD3 R7, R5, R14, RZ ;  /* 0x0000000e05077210 */ /* 0x000fca0007ffe0ff */
[----:B------:R-:W0:Y:S02]  /*25200*/  SHFL.UP PT, R14, R7, 0x10, RZ ;  /* 0x06000000070e7989 */ /* 0x000e2400000e00ff */
[----:B0-----:R-:W-:-:S05]  /*25210*/  SEL R2, R14, RZ, P0 ;  /* 0x000000ff0e027207 */ /* 0x001fca0000000000 */
[----:B------:R-:W-:-:S05]  /*25220*/  IMAD.IADD R2, R7, 0x1, R2 ;  /* 0x0000000107027824 */ /* 0x000fca00078e0202 */
[----:B------:R0:W1:Y:S02]  /*25230*/  SHFL.IDX PT, R14, R2, 0x1f, 0x1f ;  /* 0x03e01f00020e7f89 */ /* 0x00006400000e0000 */
.L_x_861:
[----:B------:R-:W-:Y:S02]  /*25240*/  ULDC UR4, c[0x0][0xc10] ;  /* 0x0003040000047ab9 */ /* 0x000fe40000000800 */
[----:B------:R-:W-:-:S05]  /*25250*/  MOV R16, UR4 ;  /* 0x0000000400107c02 */ /* 0x000fca0008000f00 */
[----:B-1----:R-:W-:-:S04]  /*25260*/  IMAD R3, R14, R16, RZ ;  /* 0x000000100e037224 */ /* 0x002fc800078e02ff */
[----:B------:R-:W-:-:S05]  /*25270*/  IMAD.IADD R6, R3, 0x1, R6 ;  /* 0x0000000103067824 */ /* 0x000fca00078e0206 */
[----:B------:R-:W-:-:S13]  /*25280*/  ISETP.GT.AND P0, PT, R6, R4, PT ;  /* 0x000000040600720c */ /* 0x000fda0003f04270 */
[----:B------:R-:W-:Y:S05]  /*25290*/  @!P0 BRA `(.L_x_770) ;  /* 0xfffffffc004c8947 */ /* 0x000fea000383ffff */
.L_x_765:
[----:B------:R-:W-:Y:S01]  /*252a0*/  IADD3 R6, -R3, R6, RZ ;  /* 0x0000000603067210 */ /* 0x000fe20007ffe1ff */
[----:B------:R-:W-:-:S04]  /*252b0*/  UMOV UR4, 0xffffffff ;  /* 0xffffffff00047882 */ /* 0x000fc80000000000 */
[----:B------:R-:W-:-:S05]  /*252c0*/  IMAD R3, R2, R16, R6 ;  /* 0x0000001002037224 */ /* 0x000fca00078e0206 */
[----:B------:R-:W-:Y:S01]  /*252d0*/  ISETP.GT.AND P6, PT, R3, R4, PT ;  /* 0x000000040300720c */ /* 0x000fe20003fc4270 */
[----:B------:R-:W-:-:S12]  /*252e0*/  BRA.DIV UR4, `(.L_x_771) ;  /* 0x0000001e04a07947 */ /* 0x000fd8000b800000 */
[----:B------:R-:W-:-:S04]  /*252f0*/  VOTE.ANY R3, PT, !P6 ;  /* 0x0000000000037806 */ /* 0x000fc800070e0100 */
[----:B------:R-:W1:Y:S02]  /*25300*/  POPC R5, R3 ;  /* 0x0000000300057309 */ /* 0x000e640000000000 */
[----:B-1----:R1:W2:Y:S02]  /*25310*/  SHFL.IDX PT, R17, R17, R5, 0x1f ;  /* 0x00001f0511117589 */ /* 0x0022a400000e0000 */
.L_x_865:
[----:B------:R-:W-:Y:S01]  /*25320*/  ISETP.NE.AND P0, PT, R3, RZ, PT ;  /* 0x000000ff0300720c */ /* 0x000fe20003f05270 */
[----:B------:R-:W-:-:S12]  /*25330*/  IMAD.MOV.U32 R14, RZ, RZ, RZ ;  /* 0x000000ffff0e7224 */ /* 0x000fd800078e00ff */
[----:B------:R-:W-:Y:S05]  /*25340*/  @!P0 BRA `(.L_x_772) ;  /* 0x0000000000108947 */ /* 0x000fea0003800000 */
[----:B------:R-:W-:Y:S01]  /*25350*/  UMOV UR4, 0xffffffff ;  /* 0xffffffff00047882 */ /* 0x000fe20000000000 */
[----:B------:R-:W-:Y:S02]  /*25360*/  IADD3 R12, R5, -0x1, RZ ;  /* 0xffffffff050c7810 */ /* 0x000fe40007ffe0ff */
[----:B------:R-:W-:Y:S05]  /*25370*/  BRA.DIV UR4, `(.L_x_773) ;  /* 0x0000001e04c47947 */ /* 0x000fea000b800000 */
[----:B------:R3:W4:Y:S02]  /*25380*/  SHFL.IDX PT, R14, R2, R12, 0x1f ;  /* 0x00001f0c020e7589 */ /* 0x00072400000e0000 */
.L_x_772:
[----:B----4-:R-:W-:Y:S01]  /*25390*/  IMAD R16, R14, R16, R6 ;  /* 0x000000100e107224 */ /* 0x010fe200078e0206 */
[----:B--2---:R-:W-:Y:S01]  /*253a0*/  IABS R6, R17 ;  /* 0x0000001100067213 */ /* 0x004fe20000000000 */
[----:B0--3--:R-:W-:Y:S02]  /*253b0*/  IMAD.MOV.U32 R2, RZ, RZ, RZ ;  /* 0x000000ffff027224 */ /* 0x009fe400078e00ff */
[----:B------:R-:W-:Y:S01]  /*253c0*/  IMAD.IADD R19, R5, 0x1, R19 ;  /* 0x0000000105137824 */ /* 0x000fe200078e0213 */
[----:B------:R-:W0:Y:S08]  /*253d0*/  I2F.RP R7, R6 ;  /* 0x0000000600077306 */ /* 0x000e300000209400 */
[----:B0-----:R-:W0:Y:S02]  /*253e0*/  MUFU.RCP R7, R7 ;  /* 0x0000000700077308 */ /* 0x001e240000001000 */
[----:B0-----:R-:W-:-:S06]  /*253f0*/  VIADD R8, R7, 0xffffffe ;  /* 0x0ffffffe07087836 */ /* 0x001fcc0000000000 */
[----:B------:R-:W0:Y:S02]  /*25400*/  F2I.FTZ.U32.TRUNC.NTZ R3, R8 ;  /* 0x0000000800037305 */ /* 0x000e24000021f000 */
[----:B0-----:R-:W-:-:S05]  /*25410*/  IADD3 R9, RZ, -R3, RZ ;  /* 0x80000003ff097210 */ /* 0x001fca0007ffe0ff */
[----:B------:R-:W-:-:S04]  /*25420*/  IMAD R9, R9, R6, RZ ;  /* 0x0000000609097224 */ /* 0x000fc800078e02ff */
[----:B------:R-:W-:Y:S01]  /*25430*/  IMAD.HI.U32 R3, R3, R9, R2 ;  /* 0x0000000903037227 */ /* 0x000fe200078e0002 */
[----:B------:R-:W-:Y:S02]  /*25440*/  IADD3 R2, R4, -R16, RZ ;  /* 0x8000001004027210 */ /* 0x000fe40007ffe0ff */
[----:B------:R-:W-:Y:S02]  /*25450*/  IABS R9, R17 ;  /* 0x0000001100097213 */ /* 0x000fe40000000000 */
[----:B------:R-:W-:-:S03]  /*25460*/  IABS R4, R2 ;  /* 0x0000000200047213 */ /* 0x000fc60000000000 */
[----:B------:R-:W-:Y:S02]  /*25470*/  IMAD.MOV R7, RZ, RZ, -R9 ;  /* 0x000000ffff077224 */ /* 0x000fe400078e0a09 */
[----:B------:R-:W-:-:S04]  /*25480*/  IMAD.HI.U32 R3, R3, R4, RZ ;  /* 0x0000000403037227 */ /* 0x000fc800078e00ff */
[----:B------:R-:W-:Y:S01]  /*25490*/  IMAD R7, R3, R7, R4 ;  /* 0x0000000703077224 */ /* 0x000fe200078e0204 */
[----:B------:R-:W-:-:S04]  /*254a0*/  LOP3.LUT R4, R2, R17, RZ, 0x3c, !PT ;  /* 0x0000001102047212 */ /* 0x000fc800078e3cff */
[----:B------:R-:W-:-:S13]  /*254b0*/  ISETP.GT.U32.AND P0, PT, R6, R7, PT ;  /* 0x000000070600720c */ /* 0x000fda0003f04070 */
[----:B------:R-:W-:Y:S01]  /*254c0*/  @!P0 IADD3 R7, R7, -R6, RZ ;  /* 0x8000000607078210 */ /* 0x000fe20007ffe0ff */
[----:B------:R-:W-:-:S03]  /*254d0*/  @!P0 VIADD R3, R3, 0x1 ;  /* 0x0000000103038836 */ /* 0x000fc60000000000 */
[----:B------:R-:W-:-:S13]  /*254e0*/  ISETP.GE.U32.AND P0, PT, R7, R6, PT ;  /* 0x000000060700720c */ /* 0x000fda0003f06070 */
[----:B------:R-:W-:Y:S02]  /*254f0*/  @P0 IADD3 R3, R3, 0x1, RZ ;  /* 0x0000000103030810 */ /* 0x000fe40007ffe0ff */
[----:B------:R-:W-:-:S13]  /*25500*/  ISETP.GE.AND P0, PT, R4, RZ, PT ;  /* 0x000000ff0400720c */ /* 0x000fda0003f06270 */
[----:B------:R-:W-:Y:S01]  /*25510*/  @!P0 IMAD.MOV R3, RZ, RZ, -R3 ;  /* 0x000000ffff038224 */ /* 0x000fe200078e0a03 */
[----:B------:R-:W-:-:S13]  /*25520*/  ISETP.NE.AND P0, PT, R17, RZ, PT ;  /* 0x000000ff1100720c */ /* 0x000fda0003f05270 */
[----:B------:R-:W-:-:S04]  /*25530*/  @!P0 LOP3.LUT R3, RZ, R17, RZ, 0x33, !PT ;  /* 0x00000011ff038212 */ /* 0x000fc800078e33ff */
[----:B------:R-:W-:Y:S02]  /*25540*/  IADD3 R4, -R3, RZ, RZ ;  /* 0x000000ff03047210 */ /* 0x000fe40007ffe1ff */
[----:B------:R-:W-:-:S03]  /*25550*/  MOV R18, R3 ;  /* 0x0000000300127202 */ /* 0x000fc60000000f00 */
[----:B------:R-:W-:Y:S01]  /*25560*/  IMAD R17, R17, R4, R2 ;  /* 0x0000000411117224 */ /* 0x000fe200078e0202 */
[----:B------:R-:W-:Y:S06]  /*25570*/  BRA `(.L_x_774) ;  /* 0x00000000001c7947 */ /* 0x000fec0003800000 */
.L_x_766:
[----:B------:R-:W-:Y:S01]  /*25580*/  UMOV UR4, URZ ;  /* 0x0000003f00047c82 */ /* 0x000fe20008000000 */
[----:B------:R-:W-:Y:S01]  /*25590*/  UMOV UR5, URZ ;  /* 0x0000003f00057c82 */ /* 0x000fe20008000000 */
[----:B------:R-:W-:Y:S01]  /*255a0*/  ULDC UR6, c[0x0][0xc14] ;  /* 0x0003050000067ab9 */ /* 0x000fe20000000800 */
[----:B------:R-:W-:Y:S01]  /*255b0*/  IMAD.MOV.U32 R16, RZ, RZ, R4 ;  /* 0x000000ffff107224 */ /* 0x000fe200078e0004 */
[----:B------:R-:W-:Y:S01]  /*255c0*/  MOV R17, UR4 ;  /* 0x0000000400117c02 */ /* 0x000fe20008000f00 */
[----:B------:R-:W-:Y:S01]  /*255d0*/  IMAD.U32 R18, RZ, RZ, UR5 ;  /* 0x00000005ff127e24 */ /* 0x000fe2000f8e00ff */
[----:B------:R-:W-:-:S07]  /*255e0*/  MOV R19, UR6 ;  /* 0x0000000600137c02 */ /* 0x000fce0008000f00 */
.L_x_774:
        /* <DEDUP_REMOVED lines=12> */
.L_x_690:
[----:B0-----:R-:W3:Y:S01]  /*256b0*/  LDL.LU R0, [R1+0x30] ;  /* 0x0000300001007983 */ /* 0x001ee20000300800 */
[----:B------:R-:W-:Y:S01]  /*256c0*/  BSSY B0, `(.L_x_776) ;  /* 0x000000b000007945 */ /* 0x000fe20003800000 */
[----:B-1----:R-:W0:Y:S01]  /*256d0*/  S2R R5, SR_CgaCtaId ;  /* 0x0000000000057919 */ /* 0x002e220000008800 */
[----:B---3--:R-:W-:-:S05]  /*256e0*/  VIADD R0, R0, 0x1 ;  /* 0x0000000100007836 */ /* 0x008fca0000000000 */
[----:B--2---:R-:W-:-:S04]  /*256f0*/  LEA.HI R2, R0, R0, RZ, 0x1 ;  /* 0x0000000000027211 */ /* 0x004fc800078f08ff */
[----:B------:R-:W-:-:S04]  /*25700*/  LOP3.LUT R3, R2, 0xfffffffe, RZ, 0xc0, !PT ;  /* 0xfffffffe02037812 */ /* 0x000fc800078ec0ff */
[----:B------:R-:W-:Y:S02]  /*25710*/  IADD3 R3, R0, -R3, RZ ;  /* 0x8000000300037210 */ /* 0x000fe40007ffe0ff */
[----:B------:R-:W-:Y:S02]  /*25720*/  MOV R0, 0x400 ;  /* 0x0000040000007802 */ /* 0x000fe40000000f00 */
[----:B------:R-:W-:Y:S02]  /*25730*/  SHF.L.U32 R3, R3, 0x1f, RZ ;  /* 0x0000001f03037819 */ /* 0x000fe400000006ff */
[----:B0-----:R-:W-:-:S04]  /*25740*/  LEA R0, R5, R0, 0x18 ;  /* 0x0000000005007211 */ /* 0x001fc800078ec0ff */
[----:B------:R-:W0:Y:S02]  /*25750*/  SYNCS.PHASECHK.TRANS64.TRYWAIT P0, [R0+URZ+0x38820], R3 ;  /* 0x03882003000075a7 */ /* 0x000e24000800017f */
[----:B0-----:R-:W-:Y:S05]  /*25760*/  @!P0 BRA `(.L_x_777) ;  /* 0x0000001800ec8947 */ /* 0x001fea0003800000 */
.L_x_868:
[----:B------:R-:W-:Y:S05]  /*25770*/  BSYNC B0 ;  /* 0x0000000000007941 */ /* 0x000fea0003800000 */
.L_x_776:
[----:B------:R-:W-:-:S03]  /*25780*/  UMOV UR4, 0xffffffff ;  /* 0xffffffff00047882 */ /* 0x000fc60000000000 */
[----:B------:R-:W-:Y:S05]  /*25790*/  BRA.DIV UR4, `(.L_x_778) ;  /* 0x0000001a04f47947 */ /* 0x000fea000b800000 */
[----:B------:R-:W1:Y:S02]  /*257a0*/  S2R R2, SR_TID.X ;  /* 0x0000000000027919 */ /* 0x000e640000002100 */
[----:B-1----:R-:W-:-:S04]  /*257b0*/  SHF.R.U32.HI R2, RZ, 0x5, R2 ;  /* 0x00000005ff027819 */ /* 0x002fc80000011602 */
[----:B------:R-:W-:-:S05]  /*257c0*/  LOP3.LUT R2, R2, 0x3, RZ, 0xc0, !PT ;  /* 0x0000000302027812 */ /* 0x000fca00078ec0ff */
[----:B------:R1:W2:Y:S02]  /*257d0*/  SHFL.IDX PT, R14, R2, RZ, 0x1f ;  /* 0x00001fff020e7589 */ /* 0x0002a400000e0000 */
.L_x_871:
[----:B--2---:R-:W-:-:S13]  /*257e0*/  ISETP.NE.AND P0, PT, R14, RZ, PT ;  /* 0x000000ff0e00720c */ /* 0x004fda0003f05270 */
[----:B------:R-:W-:Y:S05]  /*257f0*/  @P0 BRA `(.L_x_451) ;  /* 0x0000000000940947 */ /* 0x000fea0003800000 */
[----:B------:R-:W-:-:S03]  /*25800*/  UMOV UR4, 0xffffffff ;  /* 0xffffffff00047882 */ /* 0x000fc60000000000 */
[----:B------:R-:W-:Y:S05]  /*25810*/  BRA.DIV UR4, `(.L_x_779) ;  /* 0x0000001e04087947 */ /* 0x000fea000b800000 */
[----:B------:R-:W-:-:S13]  /*25820*/  ELECT P6, URZ, PT ;  /* 0x00000000003f782f */ /* 0x000fda00038c0000 */
.L_x_874:
[----:B------:R-:W-:Y:S05]  /*25830*/  @!P6 BRA `(.L_x_451) ;  /* 0x000000000084e947 */ /* 0x000fea0003800000 */
[----:B-1----:R-:W2:Y:S02]  /*25840*/  LDL.LU R2, [R1+0x3c] ;  /* 0x00003c0001027983 */ /* 0x002ea40000300800 */
[----:B--2---:R-:W-:-:S04]  /*25850*/  LOP3.LUT R2, R2, 0x2, RZ, 0xfc, !PT ;  /* 0x0000000202027812 */ /* 0x004fc800078efcff */
[----:B------:R-:W-:-:S13]  /*25860*/  ISETP.NE.AND P2, PT, R2, 0x3, PT ;  /* 0x000000030200780c */ /* 0x000fda0003f45270 */
[----:B------:R-:W-:Y:S05]  /*25870*/  @!P2 BRA `(.L_x_780) ;  /* 0x000000000004a947 */ /* 0x000fea0003800000 */
[----:B------:R-:W-:Y:S01]  /*25880*/  BPT.TRAP 0x1 ;  /* 0x000000040000795c */ /* 0x000fe20000300000 */
.L_x_780:
[----:B0-----:R-:W2:Y:S04]  /*25890*/  LDL R3, [R1] ;  /* 0x0000000001037983 */ /* 0x001ea80000100800 */
[----:B------:R-:W3:Y:S01]  /*258a0*/  LDL.LU R7, [R1+0x8] ;  /* 0x0000080001077983 */ /* 0x000ee20000300800 */
[----:B------:R-:W-:-:S05]  /*258b0*/  VIADD R2, R0, 0x38840 ;  /* 0x0003884000027836 */ /* 0x000fca0000000000 */
[C---:B--2---:R-:W-:Y:S01]  /*258c0*/  LEA R6, R3.reuse, R2, 0x3 ;  /* 0x0000000203067211 */ /* 0x044fe200078e18ff */
[----:B------:R-:W-:Y:S01]  /*258d0*/  VIADD R3, R3, 0x1 ;  /* 0x0000000103037836 */ /* 0x000fe20000000000 */
[----:B---3--:R-:W-:-:S04]  /*258e0*/  SHF.L.U32 R5, R7, 0x1f, RZ ;  /* 0x0000001f07057819 */ /* 0x008fc800000006ff */
[C---:B------:R-:W-:Y:S01]  /*258f0*/  ISETP.NE.AND P1, PT, R3.reuse, 0x2, PT ;  /* 0x000000020300780c */ /* 0x040fe20003f25270 */
[----:B------:R-:W0:Y:S03]  /*25900*/  SYNCS.PHASECHK.TRANS64.TRYWAIT P0, [R6+URZ], R5 ;  /* 0x00000005060075a7 */ /* 0x000e26000800017f */
[----:B------:R-:W-:Y:S02]  /*25910*/  SEL R4, RZ, 0x1, P1 ;  /* 0x00000001ff047807 */ /* 0x000fe40000800000 */
[----:B------:R-:W-:Y:S02]  /*25920*/  SEL R3, R3, RZ, P1 ;  /* 0x000000ff03037207 */ /* 0x000fe40000800000 */
[----:B------:R-:W-:Y:S02]  /*25930*/  LOP3.LUT R4, R7, R4, RZ, 0x3c, !PT ;  /* 0x0000000407047212 */ /* 0x000fe400078e3cff */
[----:B------:R-:W-:-:S02]  /*25940*/  LEA R7, R3, R2, 0x3 ;  /* 0x0000000203077211 */ /* 0x000fc400078e18ff */
[----:B------:R-:W-:Y:S01]  /*25950*/  SHF.L.U32 R2, R4, 0x1f, RZ ;  /* 0x0000001f04027819 */ /* 0x000fe200000006ff */
[----:B0-----:R-:W-:Y:S06]  /*25960*/  @!P0 BRA `(.L_x_781) ;  /* 0x0000001800d48947 */ /* 0x001fec0003800000 */
.L_x_875:
[----:B------:R-:W1:Y:S02]  /*25970*/  SYNCS.PHASECHK.TRANS64.TRYWAIT P0, [R7+URZ], R2 ;  /* 0x00000002070075a7 */ /* 0x000e64000800017f */
[----:B-1----:R-:W-:Y:S05]  /*25980*/  @!P0 BRA `(.L_x_782) ;  /* 0x0000001800e08947 */ /* 0x002fea0003800000 */
.L_x_876:
[----:B------:R-:W-:Y:S05]  /*25990*/  @!P2 BRA `(.L_x_783) ;  /* 0x000000000004a947 */ /* 0x000fea0003800000 */
[----:B------:R-:W-:Y:S01]  /*259a0*/  BPT.TRAP 0x1 ;  /* 0x000000040000795c */ /* 0x000fe20000300000 */
.L_x_783:
[----:B------:R-:W2:Y:S01]  /*259b0*/  LDL.LU R4, [R1] ;  /* 0x0000000001047983 */ /* 0x000ea20000300800 */
[----:B------:R-:W-:-:S05]  /*259c0*/  VIADD R0, R0, 0x38860 ;  /* 0x0003886000007836 */ /* 0x000fca0000000000 */
[----:B--2---:R-:W-:-:S04]  /*259d0*/  LEA R4, R4, R0, 0x3 ;  /* 0x0000000004047211 */ /* 0x004fc800078e18ff */
[----:B------:R-:W2:Y:S02]  /*259e0*/  SYNCS.PHASECHK.TRANS64.TRYWAIT P0, [R4+URZ], R5 ;  /* 0x00000005040075a7 */ /* 0x000ea4000800017f */
[----:B--2---:R-:W-:Y:S05]  /*259f0*/  @!P0 BRA `(.L_x_784) ;  /* 0x0000001800d88947 */ /* 0x004fea0003800000 */
.L_x_877:
[----:B------:R-:W-:-:S07]  /*25a00*/  IMAD R3, R3, 0x8, R0 ;  /* 0x0000000803037824 */ /* 0x000fce00078e0200 */
.L_x_785:
[----:B---3--:R3:W4:Y:S02]  /*25a10*/  SYNCS.PHASECHK.TRANS64.TRYWAIT P0, [R3+URZ], R2 ;  /* 0x00000002030075a7 */ /* 0x008724000800017f */
[----:B----4-:R-:W-:Y:S05]  /*25a20*/  @!P0 NANOSLEEP.SYNCS 0x989680 ;  /* 0x009896800000895d */ /* 0x010fea0003900000 */
[----:B------:R-:W4:Y:S02]  /*25a30*/  @!P0 SYNCS.PHASECHK.TRANS64 P0, [R3+URZ], R2 ;  /* 0x00000002030085a7 */ /* 0x000f24000800007f */
[----:B----4-:R-:W-:Y:S05]  /*25a40*/  @!P0 BRA `(.L_x_785) ;  /* 0xfffffffc00f08947 */ /* 0x010fea000383ffff */
.L_x_451:
[----:B------:R-:W-:Y:S05]  /*25a50*/  BSYNC B7 ;  /* 0x0000000000077941 */ /* 0x000fea0003800000 */
.L_x_448:
[----:B------:R-:W-:Y:S05]  /*25a60*/  EXIT ;  /* 0x000000000000794d */ /* 0x000fea0003800000 */
.L_x_471:
[----:B0-----:R0:W1:Y:S02]  /*25a70*/  SYNCS.PHASECHK.TRANS64.TRYWAIT P6, [R0+URZ+0x38890], R115 ;  /* 0x03889073000075a7 */ /* 0x00106400080c017f */
[----:B-1----:R-:W-:Y:S05]  /*25a80*/  @!P6 NANOSLEEP.SYNCS 0x989680 ;  /* 0x009896800000e95d */ /* 0x002fea0003900000 */
[----:B------:R-:W1:Y:S02]  /*25a90*/  @!P6 SYNCS.PHASECHK.TRANS64 P6, [R0+URZ+0x38890], R115 ;  /* 0x038890730000e5a7 */ /* 0x000e6400080c007f */
[----:B-1----:R-:W-:Y:S05]  /*25aa0*/  @!P6 BRA `(.L_x_471) ;  /* 0xfffffffc00f0e947 */ /* 0x002fea000383ffff */
[----:B------:R-:W-:Y:S05]  /*25ab0*/  BRA `(.L_x_786) ;  /* 0xfffffdd800a47947 */ /* 0x000fea000383ffff */
.L_x_527:
[----:B-1----:R1:W3:Y:S02]  /*25ac0*/  SYNCS.PHASECHK.TRANS64.TRYWAIT P6, [R0+URZ+0x38890], R115 ;  /* 0x03889073000075a7 */ /* 0x0022e400080c017f */
[----:B---3--:R-:W-:Y:S05]  /*25ad0*/  @!P6 NANOSLEEP.SYNCS 0x989680 ;  /* 0x009896800000e95d */ /* 0x008fea0003900000 */
[----:B------:R-:W3:Y:S02]  /*25ae0*/  @!P6 SYNCS.PHASECHK.TRANS64 P6, [R0+URZ+0x38890], R115 ;  /* 0x038890730000e5a7 */ /* 0x000ee400080c007f */
[----:B---3--:R-:W-:Y:S05]  /*25af0*/  @!P6 BRA `(.L_x_527) ;  /* 0xfffffffc00f0e947 */ /* 0x008fea000383ffff */
[----:B------:R-:W-:Y:S05]  /*25b00*/  BRA `(.L_x_787) ;  /* 0xfffffe0c006c7947 */ /* 0x000fea000383ffff */
.L_x_552:
[----:B0-----:R0:W1:Y:S02]  /*25b10*/  SYNCS.PHASECHK.TRANS64.TRYWAIT P3, [R0+URZ+0x38890], R115 ;  /* 0x03889073000075a7 */ /* 0x001064000806017f */
[----:B-1----:R-:W-:Y:S05]  /*25b20*/  @!P3 NANOSLEEP.SYNCS 0x989680 ;  /* 0x009896800000b95d */ /* 0x002fea0003900000 */
[----:B------:R-:W1:Y:S02]  /*25b30*/  @!P3 SYNCS.PHASECHK.TRANS64 P3, [R0+URZ+0x38890], R115 ;  /* 0x038890730000b5a7 */ /* 0x000e64000806007f */
[----:B-1----:R-:W-:Y:S05]  /*25b40*/  @!P3 BRA `(.L_x_552) ;  /* 0xfffffffc00f0b947 */ /* 0x002fea000383ffff */
[----:B------:R-:W-:Y:S05]  /*25b50*/  BRA `(.L_x_788) ;  /* 0xfffffe3c00687947 */ /* 0x000fea000383ffff */
.L_x_560:
[----:B--2---:R2:W3:Y:S02]  /*25b60*/  SYNCS.PHASECHK.TRANS64.TRYWAIT P2, [R0+URZ+0x388b0], R115 ;  /* 0x0388b073000075a7 */ /* 0x0044e4000804017f */
[----:B---3--:R-:W-:Y:S05]  /*25b70*/  @!P2 NANOSLEEP.SYNCS 0x989680 ;  /* 0x009896800000a95d */ /* 0x008fea0003900000 */
[----:B------:R-:W3:Y:S02]  /*25b80*/  @!P2 SYNCS.PHASECHK.TRANS64 P2, [R0+URZ+0x388b0], R115 ;  /* 0x0388b0730000a5a7 */ /* 0x000ee4000804007f */
[----:B---3--:R-:W-:Y:S05]  /*25b90*/  @!P2 BRA `(.L_x_560) ;  /* 0xfffffffc00f0a947 */ /* 0x008fea000383ffff */
[----:B------:R-:W-:Y:S05]  /*25ba0*/  BRA `(.L_x_789) ;  /* 0xfffffe4000847947 */ /* 0x000fea000383ffff */
.L_x_582:
[----:B------:R-:W-:Y:S01]  /*25bb0*/  BSSY B1, `(.L_x_790) ;  /* 0x0000008000017945 */ /* 0x000fe20003800000 */
[----:B------:R-:W-:Y:S01]  /*25bc0*/  MOV R13, R29 ;  /* 0x0000001d000d7202 */ /* 0x000fe20000000f00 */
[----:B------:R-:W-:Y:S01]  /*25bd0*/  IMAD.MOV.U32 R12, RZ, RZ, RZ ;  /* 0x000000ffff0c7224 */ /* 0x000fe200078e00ff */
[----:B------:R-:W-:Y:S01]  /*25be0*/  MOV R11, 0x181f ;  /* 0x0000181f000b7802 */ /* 0x000fe20000000f00 */
[----:B------:R-:W-:-:S07]  /*25bf0*/  IMAD.MOV.U32 R15, RZ, RZ, -0x1 ;  /* 0xffffffffff0f7424 */ /* 0x000fce00078e00ff */
[----:B------:R-:W-:Y:S05]  /*25c00*/  WARPSYNC.COLLECTIVE R15, `(.L_x_791) ;  /* 0x000000000f087348 */ /* 0x000fea0003c00000 */
[----:B------:R0:W1:Y:S02]  /*25c10*/  SHFL.IDX P6, R14, R13, R12, R11 ;  /* 0x0000000c0d0e7389 */ /* 0x00006400000c000b */
[----:B01----:R-:W-:Y:S01]  /*25c20*/  ENDCOLLECTIVE ;  /* 0x000000000000791b */ /* 0x003fe20003800000 */
.L_x_791:
[----:B------:R-:W-:Y:S05]  /*25c30*/  BSYNC B1 ;  /* 0x0000000000017941 */ /* 0x000fea0003800000 */
.L_x_790:
[----:B------:R-:W-:Y:S05]  /*25c40*/  BRA `(.L_x_792) ;  /* 0xfffffe5400cc7947 */ /* 0x000fea000383ffff */
.L_x_583:
        /* <DEDUP_REMOVED lines=8> */
.L_x_794:
[----:B------:R-:W-:Y:S05]  /*25cd0*/  BSYNC B1 ;  /* 0x0000000000017941 */ /* 0x000fea0003800000 */
.L_x_793:
[----:B------:R-:W-:Y:S05]  /*25ce0*/  BRA `(.L_x_795) ;  /* 0xfffffe5400b07947 */ /* 0x000fea000383ffff */
.L_x_584:
        /* <DEDUP_REMOVED lines=8> */
.L_x_797:
[----:B------:R-:W-:Y:S05]  /*25d70*/  BSYNC B1 ;  /* 0x0000000000017941 */ /* 0x000fea0003800000 */
.L_x_796:
[----:B------:R-:W-:Y:S05]  /*25d80*/  BRA `(.L_x_798) ;  /* 0xfffffe5400947947 */ /* 0x000fea000383ffff */
.L_x_585:
        /* <DEDUP_REMOVED lines=8> */
.L_x_800:
[----:B------:R-:W-:Y:S05]  /*25e10*/  BSYNC B1 ;  /* 0x0000000000017941 */ /* 0x000fea0003800000 */
.L_x_799:
[----:B------:R-:W-:Y:S05]  /*25e20*/  BRA `(.L_x_801) ;  /* 0xfffffe5400787947 */ /* 0x000fea000383ffff */
.L_x_587:
[----:B0-----:R0:W1:Y:S02]  /*25e30*/  SYNCS.PHASECHK.TRANS64.TRYWAIT P1, [R16+URZ+0x38800], R5 ;  /* 0x03880005100075a7 */ /* 0x001064000802017f */
[----:B-1----:R-:W-:Y:S05]  /*25e40*/  @!P1 NANOSLEEP.SYNCS 0x989680 ;  /* 0x009896800000995d */ /* 0x002fea0003900000 */
[----:B------:R-:W1:Y:S02]  /*25e50*/  @!P1 SYNCS.PHASECHK.TRANS64 P1, [R16+URZ+0x38800], R5 ;  /* 0x03880005100095a7 */ /* 0x000e64000802007f */
[----:B-1----:R-:W-:Y:S05]  /*25e60*/  @!P1 BRA `(.L_x_587) ;  /* 0xfffffffc00f09947 */ /* 0x002fea000383ffff */
[----:B------:R-:W-:Y:S05]  /*25e70*/  BRA `(.L_x_802) ;  /* 0xfffffe5400bc7947 */ /* 0x000fea000383ffff */
.L_x_621:
        /* <DEDUP_REMOVED lines=8> */
.L_x_804:
[----:B------:R-:W-:Y:S05]  /*25f00*/  BSYNC B1 ;  /* 0x0000000000017941 */ /* 0x000fea0003800000 */
.L_x_803:
[----:B------:R-:W-:Y:S05]  /*25f10*/  BRA `(.L_x_805) ;  /* 0xfffffe8400307947 */ /* 0x000fea000383ffff */
.L_x_622:
        /* <DEDUP_REMOVED lines=8> */
.L_x_807:
[----:B------:R-:W-:Y:S05]  /*25fa0*/  BSYNC B1 ;  /* 0x0000000000017941 */ /* 0x000fea0003800000 */
.L_x_806:
[----:B------:R-:W-:Y:S05]  /*25fb0*/  BRA `(.L_x_808) ;  /* 0xfffffe8400187947 */ /* 0x000fea000383ffff */
.L_x_623:
        /* <DEDUP_REMOVED lines=8> */
.L_x_810:
[----:B------:R-:W-:Y:S05]  /*26040*/  BSYNC B1 ;  /* 0x0000000000017941 */ /* 0x000fea0003800000 */
.L_x_809:
[----:B------:R-:W-:Y:S05]  /*26050*/  BRA `(.L_x_811) ;  /* 0xfffffe8000fc7947 */ /* 0x000fea000383ffff */
.L_x_624:
        /* <DEDUP_REMOVED lines=8> */
.L_x_813:
[----:B------:R-:W-:Y:S05]  /*260e0*/  BSYNC B1 ;  /* 0x0000000000017941 */ /* 0x000fea0003800000 */
.L_x_812:
[----:B------:R-:W-:Y:S05]  /*260f0*/  BRA `(.L_x_814) ;  /* 0xfffffe8000e07947 */ /* 0x000fea000383ffff */
.L_x_626:
[----:B0-----:R0:W1:Y:S02]  /*26100*/  SYNCS.PHASECHK.TRANS64.TRYWAIT P0, [R16+URZ+0x38800], R5 ;  /* 0x03880005100075a7 */ /* 0x001064000800017f */
[----:B-1----:R-:W-:Y:S05]  /*26110*/  @!P0 NANOSLEEP.SYNCS 0x989680 ;  /* 0x009896800000895d */ /* 0x002fea0003900000 */
[----:B------:R-:W1:Y:S02]  /*26120*/  @!P0 SYNCS.PHASECHK.TRANS64 P0, [R16+URZ+0x38800], R5 ;  /* 0x03880005100085a7 */ /* 0x000e64000800007f */
[----:B-1----:R-:W-:Y:S05]  /*26130*/  @!P0 BRA `(.L_x_626) ;  /* 0xfffffffc00f08947 */ /* 0x002fea000383ffff */
[----:B------:R-:W-:Y:S05]  /*26140*/  BRA `(.L_x_815) ;  /* 0xfffffe8400347947 */ /* 0x000fea000383ffff */
.L_x_644:
[----:B-1----:R1:W2:Y:S02]  /*26150*/  SYNCS.PHASECHK.TRANS64.TRYWAIT P1, [R0+URZ+0x38830], R3 ;  /* 0x03883003000075a7 */ /* 0x0022a4000802017f */
[----:B--2---:R-:W-:Y:S05]  /*26160*/  @!P1 NANOSLEEP.SYNCS 0x989680 ;  /* 0x009896800000995d */ /* 0x004fea0003900000 */
[----:B------:R-:W2:Y:S02]  /*26170*/  @!P1 SYNCS.PHASECHK.TRANS64 P1, [R0+URZ+0x38830], R3 ;  /* 0x03883003000095a7 */ /* 0x000ea4000802007f */
[----:B--2---:R-:W-:Y:S05]  /*26180*/  @!P1 BRA `(.L_x_644) ;  /* 0xfffffffc00f09947 */ /* 0x004fea000383ffff */
[----:B------:R-:W-:Y:S05]  /*26190*/  BRA `(.L_x_643) ;  /* 0xfffffeb400947947 */ /* 0x000fea000383ffff */
.L_x_651:
[----:B-1----:R1:W2:Y:S02]  /*261a0*/  SYNCS.PHASECHK.TRANS64.TRYWAIT P2, [R11+URZ+0x38830], R4 ;  /* 0x038830040b0075a7 */ /* 0x0022a4000804017f */
[----:B--2---:R-:W-:Y:S05]  /*261b0*/  @!P2 NANOSLEEP.SYNCS 0x989680 ;  /* 0x009896800000a95d */ /* 0x004fea0003900000 */
[----:B------:R-:W2:Y:S02]  /*261c0*/  @!P2 SYNCS.PHASECHK.TRANS64 P2, [R11+URZ+0x38830], R4 ;  /* 0x038830040b00a5a7 */ /* 0x000ea4000804007f */
[----:B--2---:R-:W-:Y:S05]  /*261d0*/  @!P2 BRA `(.L_x_651) ;  /* 0xfffffffc00f0a947 */ /* 0x004fea000383ffff */
[----:B------:R-:W-:Y:S05]  /*261e0*/  BRA `(.L_x_650) ;  /* 0xffffff0800687947 */ /* 0x000fea000383ffff */
.L_x_656:
[----:B-1----:R1:W2:Y:S02]  /*261f0*/  SYNCS.PHASECHK.TRANS64.TRYWAIT P2, [R9+URZ+0x38850], R0 ;  /* 0x03885000090075a7 */ /* 0x0022a4000804017f */
[----:B--2---:R-:W-:Y:S05]  /*26200*/  @!P2 NANOSLEEP.SYNCS 0x989680 ;  /* 0x009896800000a95d */ /* 0x004fea0003900000 */
[----:B------:R-:W2:Y:S02]  /*26210*/  @!P2 SYNCS.PHASECHK.TRANS64 P2, [R9+URZ+0x38850], R0 ;  /* 0x038850000900a5a7 */ /* 0x000ea4000804007f */
[----:B--2---:R-:W-:Y:S05]  /*26220*/  @!P2 BRA `(.L_x_656) ;  /* 0xfffffffc00f0a947 */ /* 0x004fea000383ffff */
[----:B------:R-:W-:Y:S05]  /*26230*/  BRA `(.L_x_655) ;  /* 0xffffff4000347947 */ /* 0x000fea000383ffff */
.L_x_662:
[----:B-1----:R1:W2:Y:S02]  /*26240*/  SYNCS.PHASECHK.TRANS64.TRYWAIT P0, [R0+URZ+0x38850], R7 ;  /* 0x03885007000075a7 */ /* 0x0022a4000800017f */
[----:B--2---:R-:W-:Y:S05]  /*26250*/  @!P0 NANOSLEEP.SYNCS 0x989680 ;  /* 0x009896800000895d */ /* 0x004fea0003900000 */
[----:B------:R-:W2:Y:S02]  /*26260*/  @!P0 SYNCS.PHASECHK.TRANS64 P0, [R0+URZ+0x38850], R7 ;  /* 0x03885007000085a7 */ /* 0x000ea4000800007f */
[----:B--2---:R-:W-:Y:S05]  /*26270*/  @!P0 BRA `(.L_x_662) ;  /* 0xfffffffc00f08947 */ /* 0x004fea000383ffff */
[----:B------:R-:W-:Y:S05]  /*26280*/  BRA `(.L_x_661) ;  /* 0xffffff5c00947947 */ /* 0x000fea000383ffff */
.L_x_694:
[----:B------:R-:W0:Y:S01]  /*26290*/  S2R R11, SR_TID.X ;  /* 0x00000000000b7919 */ /* 0x000e220000002100 */
[----:B------:R-:W-:Y:S01]  /*262a0*/  BSSY B1, `(.L_x_816) ;  /* 0x000000a000017945 */ /* 0x000fe20003800000 */
[----:B------:R-:W-:Y:S02]  /*262b0*/  IMAD.MOV.U32 R12, RZ, RZ, RZ ;  /* 0x000000ffff0c7224 */ /* 0x000fe400078e00ff */
[----:B------:R-:W-:Y:S01]  /*262c0*/  IMAD.MOV.U32 R15, RZ, RZ, -0x1 ;  /* 0xffffffffff0f7424 */ /* 0x000fe200078e00ff */
[----:B0-----:R-:W-:-:S04]  /*262d0*/  SHF.R.U32.HI R11, RZ, 0x5, R11 ;  /* 0x00000005ff0b7819 */ /* 0x001fc8000001160b */
[----:B------:R-:W-:-:S04]  /*262e0*/  LOP3.LUT R11, R11, 0x3, RZ, 0xc0, !PT ;  /* 0x000000030b0b7812 */ /* 0x000fc800078ec0ff */
[----:B------:R-:W-:Y:S02]  /*262f0*/  MOV R13, R11 ;  /* 0x0000000b000d7202 */ /* 0x000fe40000000f00 */
[----:B------:R-:W-:-:S07]  /*26300*/  MOV R11, 0x1f ;  /* 0x0000001f000b7802 */ /* 0x000fce0000000f00 */
[----:B-----5:R-:W-:Y:S05]  /*26310*/  WARPSYNC.COLLECTIVE R15, `(.L_x_817) ;  /* 0x000000000f087348 */ /* 0x020fea0003c00000 */
[----:B------:R0:W1:Y:S02]  /*26320*/  SHFL.IDX P6, R14, R13, R12, R11 ;  /* 0x0000000c0d0e7389 */ /* 0x00006400000c000b */
[----:B01---5:R-:W-:Y:S01]  /*26330*/  ENDCOLLECTIVE ;  /* 0x000000000000791b */ /* 0x023fe20003800000 */
.L_x_817:
[----:B------:R-:W-:Y:S05]  /*26340*/  BSYNC B1 ;  /* 0x0000000000017941 */ /* 0x000fea0003800000 */
.L_x_816:
[----:B------:R-:W-:Y:S05]  /*26350*/  BRA `(.L_x_818) ;  /* 0xffffffa4003c7947 */ /* 0x000fea000383ffff */
.L_x_695:
[----:B------:R-:W-:Y:S01]  /*26360*/  BSSY B1, `(.L_x_819) ;  /* 0x0000006000017945 */ /* 0x000fe20003800000 */
[----:B------:R-:W-:-:S07]  /*26370*/  MOV R15, 0xffffffff ;  /* 0xffffffff000f7802 */ /* 0x000fce0000000f00 */
[----:B-----5:R-:W-:Y:S05]  /*26380*/  WARPSYNC.COLLECTIVE R15, `(.L_x_820) ;  /* 0x000000000f0c7348 */ /* 0x020fea0003c00000 */
[----:B------:R-:W-:Y:S02]  /*26390*/  ELECT P6, UR62, PT ;  /* 0x00000000003e782f */ /* 0x000fe400038c0000 */
[----:B------:R-:W-:Y:S01]  /*263a0*/  MOV R14, UR62 ;  /* 0x0000003e000e7c02 */ /* 0x000fe20008000f00 */
[----:B-----5:R-:W-:Y:S10]  /*263b0*/  ENDCOLLECTIVE ;  /* 0x000000000000791b */ /* 0x020ff40003800000 */
.L_x_820:
[----:B------:R-:W-:Y:S05]  /*263c0*/  BSYNC B1 ;  /* 0x0000000000017941 */ /* 0x000fea0003800000 */
.L_x_819:
[----:B------:R-:W-:Y:S05]  /*263d0*/  BRA `(.L_x_821) ;  /* 0xffffffa400287947 */ /* 0x000fea000383ffff */
.L_x_697:
[----:B0-----:R0:W1:Y:S02]  /*263e0*/  SYNCS.PHASECHK.TRANS64.TRYWAIT P0, [R9+URZ+0x38820], R5 ;  /* 0x03882005090075a7 */ /* 0x001064000800017f */
[----:B-1----:R-:W-:Y:S05]  /*263f0*/  @!P0 NANOSLEEP.SYNCS 0x989680 ;  /* 0x009896800000895d */ /* 0x002fea0003900000 */
[----:B------:R-:W1:Y:S02]  /*26400*/  @!P0 SYNCS.PHASECHK.TRANS64 P0, [R9+URZ+0x38820], R5 ;  /* 0x03882005090085a7 */ /* 0x000e64000800007f */
[----:B-1----:R-:W-:Y:S05]  /*26410*/  @!P0 BRA `(.L_x_697) ;  /* 0xfffffffc00f08947 */ /* 0x002fea000383ffff */
[----:B------:R-:W-:Y:S05]  /*26420*/  BRA `(.L_x_822) ;  /* 0xffffffa400447947 */ /* 0x000fea000383ffff */
.L_x_700:
[----:B0-----:R0:W1:Y:S02]  /*26430*/  SYNCS.PHASECHK.TRANS64.TRYWAIT P0, [R5+URZ+0x388a0], R10 ;  /* 0x0388a00a050075a7 */ /* 0x001064000800017f */
[----:B-1----:R-:W-:Y:S05]  /*26440*/  @!P0 NANOSLEEP.SYNCS 0x989680 ;  /* 0x009896800000895d */ /* 0x002fea0003900000 */
[----:B------:R-:W1:Y:S02]  /*26450*/  @!P0 SYNCS.PHASECHK.TRANS64 P0, [R5+URZ+0x388a0], R10 ;  /* 0x0388a00a050085a7 */ /* 0x000e64000800007f */
[----:B-1----:R-:W-:Y:S05]  /*26460*/  @!P0 BRA `(.L_x_700) ;  /* 0xfffffffc00f08947 */ /* 0x002fea000383ffff */
[----:B------:R-:W-:Y:S05]  /*26470*/  BRA `(.L_x_823) ;  /* 0xffffffa400547947 */ /* 0x000fea000383ffff */
.L_x_702:
[----:B-1----:R1:W2:Y:S02]  /*26480*/  SYNCS.PHASECHK.TRANS64.TRYWAIT P0, [R5+URZ+0x388c0], R10 ;  /* 0x0388c00a050075a7 */ /* 0x0022a4000800017f */
[----:B--2---:R-:W-:Y:S05]  /*26490*/  @!P0 NANOSLEEP.SYNCS 0x989680 ;  /* 0x009896800000895d */ /* 0x004fea0003900000 */
[----:B------:R-:W2:Y:S02]  /*264a0*/  @!P0 SYNCS.PHASECHK.TRANS64 P0, [R5+URZ+0x388c0], R10 ;  /* 0x0388c00a050085a7 */ /* 0x000ea4000800007f */
[----:B--2---:R-:W-:Y:S05]  /*264b0*/  @!P0 BRA `(.L_x_702) ;  /* 0xfffffffc00f08947 */ /* 0x004fea000383ffff */
[----:B------:R-:W-:Y:S05]  /*264c0*/  BRA `(.L_x_824) ;  /* 0xffffffa400f47947 */ /* 0x000fea000383ffff */
.L_x_706:
[----:B0-----:R0:W1:Y:S02]  /*264d0*/  SYNCS.PHASECHK.TRANS64.TRYWAIT P0, [R6+URZ+0x388a0], R7 ;  /* 0x0388a007060075a7 */ /* 0x001064000800017f */
[----:B-1----:R-:W-:Y:S05]  /*264e0*/  @!P0 NANOSLEEP.SYNCS 0x989680 ;  /* 0x009896800000895d */ /* 0x002fea0003900000 */
[----:B------:R-:W1:Y:S02]  /*264f0*/  @!P0 SYNCS.PHASECHK.TRANS64 P0, [R6+URZ+0x388a0], R7 ;  /* 0x0388a007060085a7 */ /* 0x000e64000800007f */
[----:B-1----:R-:W-:Y:S05]  /*26500*/  @!P0 BRA `(.L_x_706) ;  /* 0xfffffffc00f08947 */ /* 0x002fea000383ffff */
[----:B------:R-:W-:Y:S05]  /*26510*/  BRA `(.L_x_825) ;  /* 0xffffffa800dc7947 */ /* 0x000fea000383ffff */
.L_x_708:
[----:B-1----:R1:W2:Y:S02]  /*26520*/  SYNCS.PHASECHK.TRANS64.TRYWAIT P1, [R6+URZ+0x388c0], R7 ;  /* 0x0388c007060075a7 */ /* 0x0022a4000802017f */
[----:B--2---:R-:W-:Y:S05]  /*26530*/  @!P1 NANOSLEEP.SYNCS 0x989680 ;  /* 0x009896800000995d */ /* 0x004fea0003900000 */
[----:B------:R-:W2:Y:S02]  /*26540*/  @!P1 SYNCS.PHASECHK.TRANS64 P1, [R6+URZ+0x388c0], R7 ;  /* 0x0388c007060095a7 */ /* 0x000ea4000802007f */
[----:B--2---:R-:W-:Y:S05]  /*26550*/  @!P1 BRA `(.L_x_708) ;  /* 0xfffffffc00f09947 */ /* 0x004fea000383ffff */
[----:B------:R-:W-:Y:S05]  /*26560*/  BRA `(.L_x_826) ;  /* 0xffffffac00747947 */ /* 0x000fea000383ffff */
.L_x_721:
[----:B------:R-:W0:Y:S01]  /*26570*/  S2R R3, SR_TID.X ;  /* 0x0000000000037919 */ /* 0x000e220000002100 */
[----:B------:R-:W-:Y:S01]  /*26580*/  BSSY B0, `(.L_x_827) ;  /* 0x000000a000007945 */ /* 0x000fe20003800000 */
[----:B------:R-:W-:Y:S01]  /*26590*/  MOV R12, RZ ;  /* 0x000000ff000c7202 */ /* 0x000fe20000000f00 */
[----:B------:R-:W-:Y:S01]  /*265a0*/  IMAD.MOV.U32 R11, RZ, RZ, 0x1f ;  /* 0x0000001fff0b7424 */ /* 0x000fe200078e00ff */
[----:B------:R-:W-:Y:S02]  /*265b0*/  MOV R15, 0xffffffff ;  /* 0xffffffff000f7802 */ /* 0x000fe40000000f00 */
[----:B0-----:R-:W-:-:S04]  /*265c0*/  SHF.R.U32.HI R3, RZ, 0x5, R3 ;  /* 0x00000005ff037819 */ /* 0x001fc80000011603 */
[----:B------:R-:W-:-:S05]  /*265d0*/  LOP3.LUT R3, R3, 0x3, RZ, 0xc0, !PT ;  /* 0x0000000303037812 */ /* 0x000fca00078ec0ff */
[----:B------:R-:W-:-:S07]  /*265e0*/  IMAD.MOV.U32 R13, RZ, RZ, R3 ;  /* 0x000000ffff0d7224 */ /* 0x000fce00078e0003 */
[----:B------:R-:W-:Y:S05]  /*265f0*/  WARPSYNC.COLLECTIVE R15, `(.L_x_828) ;  /* 0x000000000f087348 */ /* 0x000fea0003c00000 */
[----:B------:R0:W1:Y:S02]  /*26600*/  SHFL.IDX P6, R14, R13, R12, R11 ;  /* 0x0000000c0d0e7389 */ /* 0x00006400000c000b */
[----:B01----:R-:W-:Y:S01]  /*26610*/  ENDCOLLECTIVE ;  /* 0x000000000000791b */ /* 0x003fe20003800000 */
.L_x_828:
[----:B------:R-:W-:Y:S05]  /*26620*/  BSYNC B0 ;  /* 0x0000000000007941 */ /* 0x000fea0003800000 */
.L_x_827:
[----:B------:R-:W-:Y:S05]  /*26630*/  BRA `(.L_x_829) ;  /* 0xffffffb800d47947 */ /* 0x000fea000383ffff */
.L_x_722:
[----:B------:R-:W-:Y:S01]  /*26640*/  BSSY B0, `(.L_x_830) ;  /* 0x0000006000007945 */ /* 0x000fe20003800000 */
[----:B------:R-:W-:-:S07]  /*26650*/  IMAD.MOV.U32 R15, RZ, RZ, -0x1 ;  /* 0xffffffffff0f7424 */ /* 0x000fce00078e00ff */
[----:B------:R-:W-:Y:S05]  /*26660*/  WARPSYNC.COLLECTIVE R15, `(.L_x_831) ;  /* 0x000000000f0c7348 */ /* 0x000fea0003c00000 */
[----:B------:R-:W-:Y:S02]  /*26670*/  ELECT P6, UR62, PT ;  /* 0x00000000003e782f */ /* 0x000fe400038c0000 */
[----:B------:R-:W-:Y:S01]  /*26680*/  MOV R14, UR62 ;  /* 0x0000003e000e7c02 */ /* 0x000fe20008000f00 */
[----:B------:R-:W-:Y:S10]  /*26690*/  ENDCOLLECTIVE ;  /* 0x000000000000791b */ /* 0x000ff40003800000 */
.L_x_831:
[----:B------:R-:W-:Y:S05]  /*266a0*/  BSYNC B0 ;  /* 0x0000000000007941 */ /* 0x000fea0003800000 */
.L_x_830:
[----:B------:R-:W-:Y:S05]  /*266b0*/  BRA `(.L_x_832) ;  /* 0xffffffb800cc7947 */ /* 0x000fea000383ffff */
.L_x_725:
[----:B0-----:R0:W1:Y:S02]  /*266c0*/  SYNCS.PHASECHK.TRANS64.TRYWAIT P0, [R6+URZ+0x38840], R7 ;  /* 0x03884007060075a7 */ /* 0x001064000800017f */
[----:B-1----:R-:W-:Y:S05]  /*266d0*/  @!P0 NANOSLEEP.SYNCS 0x989680 ;  /* 0x009896800000895d */ /* 0x002fea0003900000 */
[----:B------:R-:W1:Y:S02]  /*266e0*/  @!P0 SYNCS.PHASECHK.TRANS64 P0, [R6+URZ+0x38840], R7 ;  /* 0x03884007060085a7 */ /* 0x000e64000800007f */
[----:B-1----:R-:W-:Y:S05]  /*266f0*/  @!P0 BRA `(.L_x_725) ;  /* 0xfffffffc00f08947 */ /* 0x002fea000383ffff */
[----:B------:R-:W-:Y:S05]  /*26700*/  BRA `(.L_x_833) ;  /* 0xffffffbc00407947 */ /* 0x000fea000383ffff */
.L_x_728:
        /* <DEDUP_REMOVED lines=8> */
.L_x_736:
[----:B0-----:R0:W1:Y:S02]  /*26790*/  SYNCS.PHASECHK.TRANS64.TRYWAIT P0, [R8+URZ+0x38840], R9 ;  /* 0x03884009080075a7 */ /* 0x001064000800017f */
[----:B-1----:R-:W-:Y:S05]  /*267a0*/  @!P0 NANOSLEEP.SYNCS 0x989680 ;  /* 0x009896800000895d */ /* 0x002fea0003900000 */
[----:B------:R-:W1:Y:S02]  /*267b0*/  @!P0 SYNCS.PHASECHK.TRANS64 P0, [R8+URZ+0x38840], R9 ;  /* 0x03884009080085a7 */ /* 0x000e64000800007f */
[----:B-1----:R-:W-:Y:S05]  /*267c0*/  @!P0 BRA `(.L_x_736) ;  /* 0xfffffffc00f08947 */ /* 0x002fea000383ffff */
[----:B------:R-:W-:Y:S05]  /*267d0*/  BRA `(.L_x_835) ;  /* 0xffffffc400847947 */ /* 0x000fea000383ffff */
.L_x_738:
[----:B0-----:R0:W1:Y:S02]  /*267e0*/  SYNCS.PHASECHK.TRANS64.TRYWAIT P0, [R9+URZ+0x60], R8 ;  /* 0x00006008090075a7 */ /* 0x001064000800017f */
[----:B-1----:R-:W-:Y:S05]  /*267f0*/  @!P0 NANOSLEEP.SYNCS 0x989680 ;  /* 0x009896800000895d */ /* 0x002fea0003900000 */
[----:B------:R-:W1:Y:S02]  /*26800*/  @!P0 SYNCS.PHASECHK.TRANS64 P0, [R9+URZ+0x60], R8 ;  /* 0x00006008090085a7 */ /* 0x000e64000800007f */
[----:B-1----:R-:W-:Y:S05]  /*26810*/  @!P0 BRA `(.L_x_738) ;  /* 0xfffffffc00f08947 */ /* 0x002fea000383ffff */
[----:B------:R-:W-:Y:S05]  /*26820*/  BRA `(.L_x_836) ;  /* 0xffffffc800447947 */ /* 0x000fea000383ffff */
.L_x_743:
[----:B-1----:R1:W2:Y:S02]  /*26830*/  SYNCS.PHASECHK.TRANS64.TRYWAIT P0, [R2+URZ+0x38840], R3 ;  /* 0x03884003020075a7 */ /* 0x0022a4000800017f */
[----:B--2---:R-:W-:Y:S05]  /*26840*/  @!P0 NANOSLEEP.SYNCS 0x989680 ;  /* 0x009896800000895d */ /* 0x004fea0003900000 */
[----:B------:R-:W2:Y:S02]  /*26850*/  @!P0 SYNCS.PHASECHK.TRANS64 P0, [R2+URZ+0x38840], R3 ;  /* 0x03884003020085a7 */ /* 0x000ea4000800007f */
[----:B--2---:R-:W-:Y:S05]  /*26860*/  @!P0 BRA `(.L_x_743) ;  /* 0xfffffffc00f08947 */ /* 0x004fea000383ffff */
[----:B------:R-:W-:Y:S05]  /*26870*/  BRA `(.L_x_837) ;  /* 0xffffffcc00d07947 */ /* 0x000fea000383ffff */
.L_x_745:
[----:B0-----:R0:W1:Y:S02]  /*26880*/  SYNCS.PHASECHK.TRANS64.TRYWAIT P1, [R3+URZ+0x60], R2 ;  /* 0x00006002030075a7 */ /* 0x001064000802017f */
[----:B-1----:R-:W-:Y:S05]  /*26890*/  @!P1 NANOSLEEP.SYNCS 0x989680 ;  /* 0x009896800000995d */ /* 0x002fea0003900000 */
[----:B------:R-:W1:Y:S02]  /*268a0*/  @!P1 SYNCS.PHASECHK.TRANS64 P1, [R3+URZ+0x60], R2 ;  /* 0x00006002030095a7 */ /* 0x000e64000802007f */
[----:B-1----:R-:W-:Y:S05]  /*268b0*/  @!P1 BRA `(.L_x_745) ;  /* 0xfffffffc00f09947 */ /* 0x002fea000383ffff */
[----:B------:R-:W-:Y:S05]  /*268c0*/  BRA `(.L_x_838) ;  /* 0xffffffd000907947 */ /* 0x000fea000383ffff */
.L_x_750:
[----:B--2---:R2:W3:Y:S02]  /*268d0*/  SYNCS.PHASECHK.TRANS64.TRYWAIT P0, [R2+URZ+0x38840], R3 ;  /* 0x03884003020075a7 */ /* 0x0044e4000800017f */
[----:B---3--:R-:W-:Y:S05]  /*268e0*/  @!P0 NANOSLEEP.SYNCS 0x989680 ;  /* 0x009896800000895d */ /* 0x008fea0003900000 */
[----:B------:R-:W3:Y:S02]  /*268f0*/  @!P0 SYNCS.PHASECHK.TRANS64 P0, [R2+URZ+0x38840], R3 ;  /* 0x03884003020085a7 */ /* 0x000ee4000800007f */
[----:B---3--:R-:W-:Y:S05]  /*26900*/  @!P0 BRA `(.L_x_750) ;  /* 0xfffffffc00f08947 */ /* 0x008fea000383ffff */
[----:B------:R-:W-:Y:S05]  /*26910*/  BRA `(.L_x_839) ;  /* 0xffffffd400dc7947 */ /* 0x000fea000383ffff */
.L_x_752:
[----:B0-----:R0:W1:Y:S02]  /*26920*/  SYNCS.PHASECHK.TRANS64.TRYWAIT P1, [R2+URZ+0x60], R8 ;  /* 0x00006008020075a7 */ /* 0x001064000802017f */
[----:B-1----:R-:W-:Y:S05]  /*26930*/  @!P1 NANOSLEEP.SYNCS 0x989680 ;  /* 0x009896800000995d */ /* 0x002fea0003900000 */
[----:B------:R-:W1:Y:S02]  /*26940*/  @!P1 SYNCS.PHASECHK.TRANS64 P1, [R2+URZ+0x60], R8 ;  /* 0x00006008020095a7 */ /* 0x000e64000802007f */
[----:B-1----:R-:W-:Y:S05]  /*26950*/  @!P1 BRA `(.L_x_752) ;  /* 0xfffffffc00f09947 */ /* 0x002fea000383ffff */
[----:B------:R-:W-:Y:S05]  /*26960*/  BRA `(.L_x_840) ;  /* 0xffffffd8009c7947 */ /* 0x000fea000383ffff */
.L_x_759:
[----:B-1----:R1:W2:Y:S02]  /*26970*/  SYNCS.PHASECHK.TRANS64.TRYWAIT P0, [R3+URZ+0x38860], R0 ;  /* 0x03886000030075a7 */ /* 0x0022a4000800017f */
[----:B--2---:R-:W-:Y:S05]  /*26980*/  @!P0 NANOSLEEP.SYNCS 0x989680 ;  /* 0x009896800000895d */ /* 0x004fea0003900000 */
[----:B------:R-:W2:Y:S02]  /*26990*/  @!P0 SYNCS.PHASECHK.TRANS64 P0, [R3+URZ+0x38860], R0 ;  /* 0x03886000030085a7 */ /* 0x000ea4000800007f */
[----:B--2---:R-:W-:Y:S05]  /*269a0*/  @!P0 BRA `(.L_x_759) ;  /* 0xfffffffc00f08947 */ /* 0x004fea000383ffff */
[----:B------:R-:W-:Y:S05]  /*269b0*/  BRA `(.L_x_841) ;  /* 0xffffffdc00d07947 */ /* 0x000fea000383ffff */
.L_x_761:
[----:B------:R-:W-:Y:S01]  /*269c0*/  BSSY B0, `(.L_x_842) ;  /* 0x0000008000007945 */ /* 0x000fe20003800000 */
[----:B0-----:R-:W-:Y:S01]  /*269d0*/  MOV R13, R16 ;  /* 0x00000010000d7202 */ /* 0x001fe20000000f00 */
[----:B------:R-:W-:Y:S01]  /*269e0*/  IMAD.MOV.U32 R12, RZ, RZ, RZ ;  /* 0x000000ffff0c7224 */ /* 0x000fe200078e00ff */
[----:B------:R-:W-:Y:S01]  /*269f0*/  MOV R11, 0x1f ;  /* 0x0000001f000b7802 */ /* 0x000fe20000000f00 */
[----:B------:R-:W-:-:S07]  /*26a00*/  IMAD.MOV.U32 R15, RZ, RZ, -0x1 ;  /* 0xffffffffff0f7424 */ /* 0x000fce00078e00ff */
[----:B-1---5:R-:W-:Y:S05]  /*26a10*/  WARPSYNC.COLLECTIVE R15, `(.L_x_843) ;  /* 0x000000000f087348 */ /* 0x022fea0003c00000 */
[----:B------:R0:W2:Y:S02]  /*26a20*/  SHFL.IDX P6, R14, R13, R12, R11 ;  /* 0x0000000c0d0e7389 */ /* 0x0000a400000c000b */
[----:B012--5:R-:W-:Y:S01]  /*26a30*/  ENDCOLLECTIVE ;  /* 0x000000000000791b */ /* 0x027fe20003800000 */
.L_x_843:
[----:B------:R-:W-:Y:S05]  /*26a40*/  BSYNC B0 ;  /* 0x0000000000007941 */ /* 0x000fea0003800000 */
.L_x_842:
[----:B------:R-:W-:Y:S01]  /*26a50*/  IMAD.MOV.U32 R13, RZ, RZ, R16 ;  /* 0x000000ffff0d7224 */ /* 0x000fe200078e0010 */
[----:B------:R-:W-:Y:S01]  /*26a60*/  MOV R12, 0x1 ;  /* 0x00000001000c7802 */ /* 0x000fe20000000f00 */
[----:B------:R-:W-:Y:S01]  /*26a70*/  IMAD.MOV.U32 R11, RZ, RZ, 0x1f ;  /* 0x0000001fff0b7424 */ /* 0x000fe200078e00ff */
[----:B------:R-:W-:Y:S02]  /*26a80*/  MOV R15, 0xffffffff ;  /* 0xffffffff000f7802 */ /* 0x000fe40000000f00 */
[----:B------:R-:W-:-:S07]  /*26a90*/  MOV R4, R14 ;  /* 0x0000000e00047202 */ /* 0x000fce0000000f00 */
[----:B------:R-:W-:Y:S05]  /*26aa0*/  WARPSYNC.COLLECTIVE R15, `(.L_x_844) ;  /* 0x000000000f087348 */ /* 0x000fea0003c00000 */
[----:B------:R0:W1:Y:S02]  /*26ab0*/  SHFL.IDX P6, R14, R13, R12, R11 ;  /* 0x0000000c0d0e7389 */ /* 0x00006400000c000b */
[----:B01----:R-:W-:Y:S01]  /*26ac0*/  ENDCOLLECTIVE ;  /* 0x000000000000791b */ /* 0x003fe20003800000 */
.L_x_844:
[----:B------:R-:W-:Y:S01]  /*26ad0*/  IMAD.MOV.U32 R6, RZ, RZ, R14 ;  /* 0x000000ffff067224 */ /* 0x000fe200078e000e */
[----:B------:R-:W-:Y:S06]  /*26ae0*/  BRA `(.L_x_845) ;  /* 0xffffffe000847947 */ /* 0x000fec000383ffff */
.L_x_764:
[----:B------:R-:W-:Y:S01]  /*26af0*/  BSSY B0, `(.L_x_846) ;  /* 0x0000008000007945 */ /* 0x000fe20003800000 */
[----:B-----5:R-:W-:Y:S01]  /*26b00*/  MOV R13, R17 ;  /* 0x00000011000d7202 */ /* 0x020fe20000000f00 */
[----:B------:R-:W-:Y:S01]  /*26b10*/  IMAD.MOV.U32 R12, RZ, RZ, 0x1 ;  /* 0x00000001ff0c7424 */ /* 0x000fe200078e00ff */
[----:B------:R-:W-:Y:S01]  /*26b20*/  MOV R11, RZ ;  /* 0x000000ff000b7202 */ /* 0x000fe20000000f00 */
[----:B------:R-:W-:-:S07]  /*26b30*/  IMAD.MOV.U32 R15, RZ, RZ, -0x1 ;  /* 0xffffffffff0f7424 */ /* 0x000fce00078e00ff */
[----:B0-234-:R-:W-:Y:S05]  /*26b40*/  WARPSYNC.COLLECTIVE R15, `(.L_x_847) ;  /* 0x000000000f087348 */ /* 0x01dfea0003c00000 */
[----:B------:R1:W0:Y:S02]  /*26b50*/  SHFL.UP P6, R14, R13, R12, R11 ;  /* 0x0400000c0d0e7389 */ /* 0x00022400000c000b */
[----:B01234-:R-:W-:Y:S01]  /*26b60*/  ENDCOLLECTIVE ;  /* 0x000000000000791b */ /* 0x01ffe20003800000 */
.L_x_847:
[----:B------:R-:W-:Y:S05]  /*26b70*/  BSYNC B0 ;  /* 0x0000000000007941 */ /* 0x000fea0003800000 */
.L_x_846:
[----:B------:R-:W-:Y:S01]  /*26b80*/  ISETP.NE.AND P0, PT, R8, RZ, PT ;  /* 0x000000ff0800720c */ /* 0x000fe20003f05270 */
[----:B------:R-:W-:Y:S01]  /*26b90*/  IMAD.MOV.U32 R12, RZ, RZ, 0x2 ;  /* 0x00000002ff0c7424 */ /* 0x000fe200078e00ff */
[----:B------:R-:W-:Y:S01]  /*26ba0*/  MOV R11, RZ ;  /* 0x000000ff000b7202 */ /* 0x000fe20000000f00 */
[----:B------:R-:W-:Y:S01]  /*26bb0*/  IMAD.MOV.U32 R15, RZ, RZ, -0x1 ;  /* 0xffffffffff0f7424 */ /* 0x000fe200078e00ff */
[----:B------:R-:W-:Y:S02]  /*26bc0*/  SEL R14, R14, RZ, P0 ;  /* 0x000000ff0e0e7207 */ /* 0x000fe40000000000 */
[----:B------:R-:W-:Y:S02]  /*26bd0*/  ISETP.GE.U32.AND P0, PT, R8, 0x2, PT ;  /* 0x000000020800780c */ /* 0x000fe40003f06070 */
[----:B------:R-:W-:-:S11]  /*26be0*/  IADD3 R13, R17, R14, RZ ;  /* 0x0000000e110d7210 */ /* 0x000fd60007ffe0ff */
[----:B------:R-:W-:Y:S05]  /*26bf0*/  WARPSYNC.COLLECTIVE R15, `(.L_x_848) ;  /* 0x000000000f087348 */ /* 0x000fea0003c00000 */
[----:B------:R0:W1:Y:S02]  /*26c00*/  SHFL.UP P6, R14, R13, R12, R11 ;  /* 0x0400000c0d0e7389 */ /* 0x00006400000c000b */
[----:B01----:R-:W-:Y:S01]  /*26c10*/  ENDCOLLECTIVE ;  /* 0x000000000000791b */ /* 0x003fe20003800000 */
.L_x_848:
[----:B------:R-:W-:Y:S02]  /*26c20*/  MOV R12, 0x4 ;  /* 0x00000004000c7802 */ /* 0x000fe40000000f00 */
[----:B------:R-:W-:Y:S02]  /*26c30*/  SEL R14, R14, RZ, P0 ;  /* 0x000000ff0e0e7207 */ /* 0x000fe40000000000 */
[----:B------:R-:W-:Y:S02]  /*26c40*/  ISETP.GE.U32.AND P0, PT, R8, 0x4, PT ;  /* 0x000000040800780c */ /* 0x000fe40003f06070 */
[----:B------:R-:W-:-:S05]  /*26c50*/  IADD3 R3, R13, R14, RZ ;  /* 0x0000000e0d037210 */ /* 0x000fca0007ffe0ff */
[----:B------:R-:W-:-:S07]  /*26c60*/  IMAD.MOV.U32 R13, RZ, RZ, R3 ;  /* 0x000000ffff0d7224 */ /* 0x000fce00078e0003 */
[----:B------:R-:W-:Y:S05]  /*26c70*/  WARPSYNC.COLLECTIVE R15, `(.L_x_849) ;  /* 0x000000000f087348 */ /* 0x000fea0003c00000 */
[----:B------:R0:W1:Y:S02]  /*26c80*/  SHFL.UP P6, R14, R13, R12, R11 ;  /* 0x0400000c0d0e7389 */ /* 0x00006400000c000b */
[----:B01----:R-:W-:Y:S01]  /*26c90*/  ENDCOLLECTIVE ;  /* 0x000000000000791b */ /* 0x003fe20003800000 */
.L_x_849:
[----:B------:R-:W-:Y:S01]  /*26ca0*/  IMAD.MOV.U32 R12, RZ, RZ, 0x8 ;  /* 0x00000008ff0c7424 */ /* 0x000fe200078e00ff */
[----:B------:R-:W-:Y:S02]  /*26cb0*/  SEL R14, R14, RZ, P0 ;  /* 0x000000ff0e0e7207 */ /* 0x000fe40000000000 */
[----:B------:R-:W-:-:S03]  /*26cc0*/  ISETP.GE.U32.AND P0, PT, R8, 0x8, PT ;  /* 0x000000080800780c */ /* 0x000fc60003f06070 */
[----:B------:R-:W-:-:S05]  /*26cd0*/  IMAD.IADD R5, R3, 0x1, R14 ;  /* 0x0000000103057824 */ /* 0x000fca00078e020e */
[----:B------:R-:W-:-:S07]  /*26ce0*/  MOV R13, R5 ;  /* 0x00000005000d7202 */ /* 0x000fce0000000f00 */
[----:B------:R-:W-:Y:S05]  /*26cf0*/  WARPSYNC.COLLECTIVE R15, `(.L_x_850) ;  /* 0x000000000f087348 */ /* 0x000fea0003c00000 */
[----:B------:R0:W1:Y:S02]  /*26d00*/  SHFL.UP P6, R14, R13, R12, R11 ;  /* 0x0400000c0d0e7389 */ /* 0x00006400000c000b */
[----:B01----:R-:W-:Y:S01]  /*26d10*/  ENDCOLLECTIVE ;  /* 0x000000000000791b */ /* 0x003fe20003800000 */
.L_x_850:
        /* <DEDUP_REMOVED lines=8> */
.L_x_851:
[----:B------:R-:W-:Y:S01]  /*26da0*/  IMAD.MOV.U32 R12, RZ, RZ, 0x1f ;  /* 0x0000001fff0c7424 */ /* 0x000fe200078e00ff */
[----:B------:R-:W-:Y:S02]  /*26db0*/  MOV R11, 0x1f ;  /* 0x0000001f000b7802 */ /* 0x000fe40000000f00 */
[----:B------:R-:W-:-:S05]  /*26dc0*/  SEL R2, R14, RZ, P0 ;  /* 0x000000ff0e027207 */ /* 0x000fca0000000000 */
[----:B------:R-:W-:-:S05]  /*26dd0*/  IMAD.IADD R2, R7, 0x1, R2 ;  /* 0x0000000107027824 */ /* 0x000fca00078e0202 */
[----:B------:R-:W-:-:S07]  /*26de0*/  MOV R13, R2 ;  /* 0x00000002000d7202 */ /* 0x000fce0000000f00 */
[----:B------:R-:W-:Y:S05]  /*26df0*/  WARPSYNC.COLLECTIVE R15, `(.L_x_852) ;  /* 0x000000000f087348 */ /* 0x000fea0003c00000 */
[----:B------:R0:W1:Y:S02]  /*26e00*/  SHFL.IDX P6, R14, R13, R12, R11 ;  /* 0x0000000c0d0e7389 */ /* 0x00006400000c000b */
[----:B01----:R-:W-:Y:S01]  /*26e10*/  ENDCOLLECTIVE ;  /* 0x000000000000791b */ /* 0x003fe20003800000 */
.L_x_852:
[----:B------:R-:W-:Y:S05]  /*26e20*/  BRA `(.L_x_853) ;  /* 0xffffffe0004c7947 */ /* 0x000fea000383ffff */
.L_x_769:
[----:B------:R-:W-:Y:S01]  /*26e30*/  BSSY B0, `(.L_x_854) ;  /* 0x0000008000007945 */ /* 0x000fe20003800000 */
[----:B-----5:R-:W-:Y:S01]  /*26e40*/  IMAD.MOV.U32 R13, RZ, RZ, R17 ;  /* 0x000000ffff0d7224 */ /* 0x020fe200078e0011 */
[----:B------:R-:W-:Y:S01]  /*26e50*/  MOV R12, 0x1 ;  /* 0x00000001000c7802 */ /* 0x000fe20000000f00 */
[----:B------:R-:W-:Y:S01]  /*26e60*/  IMAD.MOV.U32 R11, RZ, RZ, RZ ;  /* 0x000000ffff0b7224 */ /* 0x000fe200078e00ff */
[----:B------:R-:W-:-:S07]  /*26e70*/  MOV R15, 0xffffffff ;  /* 0xffffffff000f7802 */ /* 0x000fce0000000f00 */
[----:B01----:R-:W-:Y:S05]  /*26e80*/  WARPSYNC.COLLECTIVE R15, `(.L_x_855) ;  /* 0x000000000f087348 */ /* 0x003fea0003c00000 */
[----:B------:R2:W3:Y:S02]  /*26e90*/  SHFL.UP P6, R14, R13, R12, R11 ;  /* 0x0400000c0d0e7389 */ /* 0x0004e400000c000b */
[----:B0123--:R-:W-:Y:S01]  /*26ea0*/  ENDCOLLECTIVE ;  /* 0x000000000000791b */ /* 0x00ffe20003800000 */
.L_x_855:
[----:B------:R-:W-:Y:S05]  /*26eb0*/  BSYNC B0 ;  /* 0x0000000000007941 */ /* 0x000fea0003800000 */
.L_x_854:
[----:B------:R-:W-:Y:S01]  /*26ec0*/  ISETP.NE.AND P0, PT, R8, RZ, PT ;  /* 0x000000ff0800720c */ /* 0x000fe20003f05270 */
[----:B------:R-:W-:Y:S01]  /*26ed0*/  IMAD.MOV.U32 R11, RZ, RZ, RZ ;  /* 0x000000ffff0b7224 */ /* 0x000fe200078e00ff */
[----:B------:R-:W-:Y:S02]  /*26ee0*/  MOV R12, 0x2 ;  /* 0x00000002000c7802 */ /* 0x000fe40000000f00 */
[----:B------:R-:W-:Y:S02]  /*26ef0*/  SEL R14, R14, RZ, P0 ;  /* 0x000000ff0e0e7207 */ /* 0x000fe40000000000 */
[----:B------:R-:W-:Y:S02]  /*26f00*/  MOV R15, 0xffffffff ;  /* 0xffffffff000f7802 */ /* 0x000fe40000000f00 */
[----:B------:R-:W-:Y:S01]  /*26f10*/  ISETP.GE.U32.AND P0, PT, R8, 0x2, PT ;  /* 0x000000020800780c */ /* 0x000fe20003f06070 */
[----:B------:R-:W-:-:S12]  /*26f20*/  IMAD.IADD R13, R17, 0x1, R14 ;  /* 0x00000001110d7824 */ /* 0x000fd800078e020e */
[----:B------:R-:W-:Y:S05]  /*26f30*/  WARPSYNC.COLLECTIVE R15, `(.L_x_856) ;  /* 0x000000000f087348 */ /* 0x000fea0003c00000 */
[----:B------:R0:W1:Y:S02]  /*26f40*/  SHFL.UP P6, R14, R13, R12, R11 ;  /* 0x0400000c0d0e7389 */ /* 0x00006400000c000b */
[----:B01----:R-:W-:Y:S01]  /*26f50*/  ENDCOLLECTIVE ;  /* 0x000000000000791b */ /* 0x003fe20003800000 */
.L_x_856:
        /* <DEDUP_REMOVED lines=8> */
.L_x_857:
        /* <DEDUP_REMOVED lines=8> */
.L_x_858:
        /* <DEDUP_REMOVED lines=8> */
.L_x_859:
[----:B------:R-:W-:Y:S01]  /*270e0*/  MOV R12, 0x1f ;  /* 0x0000001f000c7802 */ /* 0x000fe20000000f00 */
[----:B------:R-:W-:Y:S01]  /*270f0*/  IMAD.MOV.U32 R11, RZ, RZ, 0x1f ;  /* 0x0000001fff0b7424 */ /* 0x000fe200078e00ff */
[----:B------:R-:W-:-:S04]  /*27100*/  SEL R2, R14, RZ, P0 ;  /* 0x000000ff0e027207 */ /* 0x000fc80000000000 */
[----:B------:R-:W-:-:S05]  /*27110*/  IADD3 R2, R7, R2, RZ ;  /* 0x0000000207027210 */ /* 0x000fca0007ffe0ff */
[----:B------:R-:W-:-:S07]  /*27120*/  IMAD.MOV.U32 R13, RZ, RZ, R2 ;  /* 0x000000ffff0d7224 */ /* 0x000fce00078e0002 */
[----:B------:R-:W-:Y:S05]  /*27130*/  WARPSYNC.COLLECTIVE R15, `(.L_x_860) ;  /* 0x000000000f087348 */ /* 0x000fea0003c00000 */
[----:B------:R0:W1:Y:S02]  /*27140*/  SHFL.IDX P6, R14, R13, R12, R11 ;  /* 0x0000000c0d0e7389 */ /* 0x00006400000c000b */
[----:B01----:R-:W-:Y:S01]  /*27150*/  ENDCOLLECTIVE ;  /* 0x000000000000791b */ /* 0x003fe20003800000 */
.L_x_860:
[----:B------:R-:W-:Y:S05]  /*27160*/  BRA `(.L_x_861) ;  /* 0xffffffe000347947 */ /* 0x000fea000383ffff */
.L_x_771:
[----:B------:R-:W-:Y:S01]  /*27170*/  BSSY B0, `(.L_x_862) ;  /* 0x0000006000007945 */ /* 0x000fe20003800000 */
[----:B------:R-:W-:Y:S02]  /*27180*/  PLOP3.LUT P6, PT, P6, PT, PT, 0x8, 0x0 ;  /* 0x000000000000781c */ /* 0x000fe400037ce170 */
[----:B------:R-:W-:-:S11]  /*27190*/  MOV R15, 0xffffffff ;  /* 0xffffffff000f7802 */ /* 0x000fd60000000f00 */
[----:B0-----:R-:W-:Y:S05]  /*271a0*/  WARPSYNC.COLLECTIVE R15, `(.L_x_863) ;  /* 0x000000000f087348 */ /* 0x001fea0003c00000 */
[----:B------:R-:W-:Y:S01]  /*271b0*/  VOTE.ANY R14, PT, P6 ;  /* 0x00000000000e7806 */ /* 0x000fe200030e0100 */
[----:B0-----:R-:W-:Y:S06]  /*271c0*/  ENDCOLLECTIVE ;  /* 0x000000000000791b */ /* 0x001fec0003800000 */
.L_x_863:
[----:B------:R-:W-:Y:S05]  /*271d0*/  BSYNC B0 ;  /* 0x0000000000007941 */ /* 0x000fea0003800000 */
.L_x_862:
[----:B------:R-:W-:Y:S01]  /*271e0*/  IMAD.MOV.U32 R3, RZ, RZ, R14 ;  /* 0x000000ffff037224 */ /* 0x000fe200078e000e */
[----:B------:R-:W-:Y:S01]  /*271f0*/  MOV R13, R17 ;  /* 0x00000011000d7202 */ /* 0x000fe20000000f00 */
[----:B------:R-:W-:Y:S01]  /*27200*/  IMAD.MOV.U32 R15, RZ, RZ, -0x1 ;  /* 0xffffffffff0f7424 */ /* 0x000fe200078e00ff */
[----:B------:R-:W-:Y:S01]  /*27210*/  MOV R11, 0x1f ;  /* 0x0000001f000b7802 */ /* 0x000fe20000000f00 */
[----:B------:R-:W0:Y:S02]  /*27220*/  POPC R5, R3 ;  /* 0x0000000300057309 */ /* 0x000e240000000000 */
[----:B0-----:R-:W-:-:S07]  /*27230*/  IMAD.MOV.U32 R12, RZ, RZ, R5 ;  /* 0x000000ffff0c7224 */ /* 0x001fce00078e0005 */
[----:B------:R-:W-:Y:S05]  /*27240*/  WARPSYNC.COLLECTIVE R15, `(.L_x_864) ;  /* 0x000000000f087348 */ /* 0x000fea0003c00000 */
[----:B------:R0:W1:Y:S02]  /*27250*/  SHFL.IDX P6, R14, R13, R12, R11 ;  /* 0x0000000c0d0e7389 */ /* 0x00006400000c000b */
[----:B01----:R-:W-:Y:S01]  /*27260*/  ENDCOLLECTIVE ;  /* 0x000000000000791b */ /* 0x003fe20003800000 */
.L_x_864:
[----:B------:R-:W-:Y:S01]  /*27270*/  MOV R17, R14 ;  /* 0x0000000e00117202 */ /* 0x000fe20000000f00 */
[----:B------:R-:W-:Y:S06]  /*27280*/  BRA `(.L_x_865) ;  /* 0xffffffe000247947 */ /* 0x000fec000383ffff */
.L_x_773:
[----:B------:R-:W-:Y:S01]  /*27290*/  BSSY B0, `(.L_x_866) ;  /* 0x0000007000007945 */ /* 0x000fe20003800000 */
[----:B------:R-:W-:Y:S01]  /*272a0*/  IMAD.MOV.U32 R13, RZ, RZ, R2 ;  /* 0x000000ffff0d7224 */ /* 0x000fe200078e0002 */
[----:B------:R-:W-:Y:S01]  /*272b0*/  MOV R11, 0x1f ;  /* 0x0000001f000b7802 */ /* 0x000fe20000000f00 */
[----:B------:R-:W-:-:S07]  /*272c0*/  IMAD.MOV.U32 R15, RZ, RZ, -0x1 ;  /* 0xffffffffff0f7424 */ /* 0x000fce00078e00ff */
[----:B012---:R-:W-:Y:S05]  /*272d0*/  WARPSYNC.COLLECTIVE R15, `(.L_x_867) ;  /* 0x000000000f087348 */ /* 0x007fea0003c00000 */
[----:B------:R3:W4:Y:S02]  /*272e0*/  SHFL.IDX P6, R14, R13, R12, R11 ;  /* 0x0000000c0d0e7389 */ /* 0x00072400000c000b */
[----:B01234-:R-:W-:Y:S01]  /*272f0*/  ENDCOLLECTIVE ;  /* 0x000000000000791b */ /* 0x01ffe20003800000 */
.L_x_867:
[----:B------:R-:W-:Y:S05]  /*27300*/  BSYNC B0 ;  /* 0x0000000000007941 */ /* 0x000fea0003800000 */
.L_x_866:
[----:B------:R-:W-:Y:S05]  /*27310*/  BRA `(.L_x_772) ;  /* 0xffffffe0001c7947 */ /* 0x000fea000383ffff */
.L_x_777:
[----:B0-----:R0:W1:Y:S02]  /*27320*/  SYNCS.PHASECHK.TRANS64.TRYWAIT P0, [R0+URZ+0x38820], R3 ;  /* 0x03882003000075a7 */ /* 0x001064000800017f */
[----:B-1----:R-:W-:Y:S05]  /*27330*/  @!P0 NANOSLEEP.SYNCS 0x989680 ;  /* 0x009896800000895d */ /* 0x002fea0003900000 */
[----:B------:R-:W1:Y:S02]  /*27340*/  @!P0 SYNCS.PHASECHK.TRANS64 P0, [R0+URZ+0x38820], R3 ;  /* 0x03882003000085a7 */ /* 0x000e64000800007f */
[----:B-1----:R-:W-:Y:S05]  /*27350*/  @!P0 BRA `(.L_x_777) ;  /* 0xfffffffc00f08947 */ /* 0x002fea000383ffff */
[----:B------:R-:W-:Y:S05]  /*27360*/  BRA `(.L_x_868) ;  /* 0xffffffe400007947 */ /* 0x000fea000383ffff */
.L_x_778:
[----:B------:R-:W1:Y:S01]  /*27370*/  S2R R2, SR_TID.X ;  /* 0x0000000000027919 */ /* 0x000e620000002100 */
[----:B------:R-:W-:Y:S01]  /*27380*/  BSSY B0, `(.L_x_869) ;  /* 0x000000a000007945 */ /* 0x000fe20003800000 */
[----:B------:R-:W-:Y:S01]  /*27390*/  IMAD.MOV.U32 R12, RZ, RZ, RZ ;  /* 0x000000ffff0c7224 */ /* 0x000fe200078e00ff */
[----:B------:R-:W-:Y:S01]  /*273a0*/  MOV R11, 0x1f ;  /* 0x0000001f000b7802 */ /* 0x000fe20000000f00 */
[----:B------:R-:W-:Y:S01]  /*273b0*/  IMAD.MOV.U32 R15, RZ, RZ, -0x1 ;  /* 0xffffffffff0f7424 */ /* 0x000fe200078e00ff */
[----:B-1----:R-:W-:-:S04]  /*273c0*/  SHF.R.U32.HI R2, RZ, 0x5, R2 ;  /* 0x00000005ff027819 */ /* 0x002fc80000011602 */
[----:B------:R-:W-:-:S04]  /*273d0*/  LOP3.LUT R2, R2, 0x3, RZ, 0xc0, !PT ;  /* 0x0000000302027812 */ /* 0x000fc800078ec0ff */
[----:B------:R-:W-:-:S07]  /*273e0*/  MOV R13, R2 ;  /* 0x00000002000d7202 */ /* 0x000fce0000000f00 */
[----:B0-----:R-:W-:Y:S05]  /*273f0*/  WARPSYNC.COLLECTIVE R15, `(.L_x_870) ;  /* 0x000000000f087348 */ /* 0x001fea0003c00000 */
[----:B------:R1:W2:Y:S02]  /*27400*/  SHFL.IDX P6, R14, R13, R12, R11 ;  /* 0x0000000c0d0e7389 */ /* 0x0002a400000c000b */
[----:B012---:R-:W-:Y:S01]  /*27410*/  ENDCOLLECTIVE ;  /* 0x000000000000791b */ /* 0x007fe20003800000 */
.L_x_870:
[----:B------:R-:W-:Y:S05]  /*27420*/  BSYNC B0 ;  /* 0x0000000000007941 */ /* 0x000fea0003800000 */
.L_x_869:
[----:B------:R-:W-:Y:S05]  /*27430*/  BRA `(.L_x_871) ;  /* 0xffffffe000e87947 */ /* 0x000fea000383ffff */
.L_x_779:
[----:B------:R-:W-:Y:S01]  /*27440*/  BSSY B0, `(.L_x_872) ;  /* 0x0000006000007945 */ /* 0x000fe20003800000 */
[----:B------:R-:W-:-:S07]  /*27450*/  MOV R15, 0xffffffff ;  /* 0xffffffff000f7802 */ /* 0x000fce0000000f00 */
[----:B01----:R-:W-:Y:S05]  /*27460*/  WARPSYNC.COLLECTIVE R15, `(.L_x_873) ;  /* 0x000000000f0c7348 */ /* 0x003fea0003c00000 */
[----:B------:R-:W-:Y:S02]  /*27470*/  ELECT P6, UR62, PT ;  /* 0x00000000003e782f */ /* 0x000fe400038c0000 */
[----:B------:R-:W-:Y:S01]  /*27480*/  MOV R14, UR62 ;  /* 0x0000003e000e7c02 */ /* 0x000fe20008000f00 */
[----:B01----:R-:W-:Y:S10]  /*27490*/  ENDCOLLECTIVE ;  /* 0x000000000000791b */ /* 0x003ff40003800000 */
.L_x_873:
[----:B------:R-:W-:Y:S05]  /*274a0*/  BSYNC B0 ;  /* 0x0000000000007941 */ /* 0x000fea0003800000 */
.L_x_872:
[----:B------:R-:W-:Y:S05]  /*274b0*/  BRA `(.L_x_874) ;  /* 0xffffffe000dc7947 */ /* 0x000fea000383ffff */
.L_x_781:
[----:B0-----:R0:W1:Y:S02]  /*274c0*/  SYNCS.PHASECHK.TRANS64.TRYWAIT P0, [R6+URZ], R5 ;  /* 0x00000005060075a7 */ /* 0x001064000800017f */
[----:B-1----:R-:W-:Y:S05]  /*274d0*/  @!P0 NANOSLEEP.SYNCS 0x989680 ;  /* 0x009896800000895d */ /* 0x002fea0003900000 */
[----:B------:R-:W1:Y:S02]  /*274e0*/  @!P0 SYNCS.PHASECHK.TRANS64 P0, [R6+URZ], R5 ;  /* 0x00000005060085a7 */ /* 0x000e64000800007f */
[----:B-1----:R-:W-:Y:S05]  /*274f0*/  @!P0 BRA `(.L_x_781) ;  /* 0xfffffffc00f08947 */ /* 0x002fea000383ffff */
[----:B------:R-:W-:Y:S05]  /*27500*/  BRA `(.L_x_875) ;  /* 0xffffffe400187947 */ /* 0x000fea000383ffff */
.L_x_782:
[----:B-1----:R1:W2:Y:S02]  /*27510*/  SYNCS.PHASECHK.TRANS64.TRYWAIT P0, [R7+URZ], R2 ;  /* 0x00000002070075a7 */ /* 0x0022a4000800017f */
[----:B--2---:R-:W-:Y:S05]  /*27520*/  @!P0 NANOSLEEP.SYNCS 0x989680 ;  /* 0x009896800000895d */ /* 0x004fea0003900000 */
[----:B------:R-:W2:Y:S02]  /*27530*/  @!P0 SYNCS.PHASECHK.TRANS64 P0, [R7+URZ], R2 ;  /* 0x00000002070085a7 */ /* 0x000ea4000800007f */
[----:B--2---:R-:W-:Y:S05]  /*27540*/  @!P0 BRA `(.L_x_782) ;  /* 0xfffffffc00f08947 */ /* 0x004fea000383ffff */
[----:B------:R-:W-:Y:S05]  /*27550*/  BRA `(.L_x_876) ;  /* 0xffffffe4000c7947 */ /* 0x000fea000383ffff */
.L_x_784:
[----:B--2---:R2:W3:Y:S02]  /*27560*/  SYNCS.PHASECHK.TRANS64.TRYWAIT P0, [R4+URZ], R5 ;  /* 0x00000005040075a7 */ /* 0x0044e4000800017f */
[----:B---3--:R-:W-:Y:S05]  /*27570*/  @!P0 NANOSLEEP.SYNCS 0x989680 ;  /* 0x009896800000895d */ /* 0x008fea0003900000 */
[----:B------:R-:W3:Y:S02]  /*27580*/  @!P0 SYNCS.PHASECHK.TRANS64 P0, [R4+URZ], R5 ;  /* 0x00000005040085a7 */ /* 0x000ee4000800007f */
[----:B---3--:R-:W-:Y:S05]  /*27590*/  @!P0 BRA `(.L_x_784) ;  /* 0xfffffffc00f08947 */ /* 0x008fea000383ffff */
[----:B------:R-:W-:Y:S05]  /*275a0*/  BRA `(.L_x_877) ;  /* 0xffffffe400147947 */ /* 0x000fea000383ffff */
.L_x_878:
        /* <DEDUP_REMOVED lines=13> */
.L_x_2841:


//--------------------- .text._ZN7cutlass13device_kernelIN5flash11enable_sm90INS1_16FlashAttnFwdSm90INS1_25CollectiveMainloopFwdSm90ILi2EN4cute5tupleIJNS5_1CILi1EEES8_S8_EEENS6_IJNS7_ILi128EEENS7_ILi64EEENS7_ILi256EEEEEELi256ENS_6half_tEfNS_4arch4Sm90ELb0ELb1ELb1ELb0ELb0ELb0ELb0ELb1ELb1ELb0ELb0ELb0EEENS1_21CollectiveEpilogueFwdINS6_IJSA_SC_SB_EEES9_SE_SG_Li256ELb0ELb0ELb0ELb0EEENS1_30DynamicPersistentTileSchedulerILi256ELi32ELb0ELb0ELb1EEEEEEEEEvNT_6ParamsE --------------------------
	.section	.text._ZN7cutlass13device_kernelIN5flash11enable_sm90INS1_16FlashAttnFwdSm90INS1_25CollectiveMainloopFwdSm90ILi2EN4cute5tupleIJNS5_1CILi1EEES8_S8_EEENS6_IJNS7_ILi128EEENS7_ILi64EEENS7_ILi256EEEEEELi256ENS_6half_tEfNS_4arch4Sm90ELb0ELb1ELb1ELb0ELb0ELb0ELb0ELb1ELb1ELb0ELb0ELb0EEENS1_21CollectiveEpilogueFwdINS6_IJSA_SC_SB_EEES9_SE_SG_Li256ELb0ELb0ELb0ELb0EEENS1_30DynamicPersistentTileSchedulerILi256ELi32ELb0ELb0ELb1EEEEEEEEEvNT_6ParamsE,"ax",@progbits
	.align	128
.text._ZN7cutlass13device_kernelIN5flash11enable_sm90INS1_16FlashAttnFwdSm90INS1_25CollectiveMainloopFwdSm90ILi2EN4cute5tupleIJNS5_1CILi1EEES8_S8_EEENS6_IJNS7_ILi128EEENS7_ILi64EEENS7_ILi256EEEEEELi256ENS_6half_tEfNS_4arch4Sm90ELb0ELb1ELb1ELb0ELb0ELb0ELb0ELb1ELb1ELb0ELb0ELb0EEENS1_21CollectiveEpilogueFwdINS6_IJSA_SC_SB_EEES9_SE_SG_Li256ELb0ELb0ELb0ELb0EEENS1_30DynamicPersistentTileSchedulerILi256ELi32ELb0ELb0ELb1EEEEEEEEEvNT_6ParamsE:
        .type           _ZN7cutlass13device_kernelIN5flash11enable_sm90INS1_16FlashAttnFwdSm90INS1_25CollectiveMainloopFwdSm90ILi2EN4cute5tupleIJNS5_1CILi1EEES8_S8_EEENS6_IJNS7_ILi128EEENS7_ILi64EEENS7_ILi256EEEEEELi256ENS_6half_tEfNS_4arch4Sm90ELb0ELb1ELb1ELb0ELb0ELb0ELb0ELb1ELb1ELb0ELb0ELb0EEENS1_21CollectiveEpilogueFwdINS6_IJSA_SC_SB_EEES9_SE_SG_Li256ELb0ELb0ELb0ELb0EEENS1_30DynamicPersistentTileSchedulerILi256ELi32ELb0ELb0ELb1EEEEEEEEEvNT_6ParamsE,@function
        .size           _ZN7cutlass13device_kernelIN5flash11enable_sm90INS1_16FlashAttnFwdSm90INS1_25CollectiveMainloopFwdSm90ILi2EN4cute5tupleIJNS5_1CILi1EEES8_S8_EEENS6_IJNS7_ILi128EEENS7_ILi64EEENS7_ILi256EEEEEELi256ENS_6half_tEfNS_4arch4Sm90ELb0ELb1ELb1ELb0ELb0ELb0ELb0ELb1ELb1ELb0ELb0ELb0EEENS1_21CollectiveEpilogueFwdINS6_IJSA_SC_SB_EEES9_SE_SG_Li256ELb0ELb0ELb0ELb0EEENS1_30DynamicPersistentTileSchedulerILi256ELi32ELb0ELb0ELb1EEEEEEEEEvNT_6ParamsE,(.L_x_2842 - _ZN7cutlass13device_kernelIN5flash11enable_sm90INS1_16FlashAttnFwdSm90INS1_25CollectiveMainloopFwdSm90ILi2EN4cute5tupleIJNS5_1CILi1EEES8_S8_EEENS6_IJNS7_ILi128EEENS7_ILi64EEENS7_ILi256EEEEEELi256ENS_6half_tEfNS_4arch4Sm90ELb0ELb1ELb1ELb0ELb0ELb0ELb0ELb1ELb1ELb0ELb0ELb0EEENS1_21CollectiveEpilogueFwdINS6_IJSA_SC_SB_EEES9_SE_SG_Li256ELb0ELb0ELb0ELb0EEENS1_30DynamicPersistentTileSchedulerILi256ELi32ELb0ELb0ELb1EEEEEEEEEvNT_6ParamsE)
        .other          _ZN7cutlass13device_kernelIN5flash11enable_sm90INS1_16FlashAttnFwdSm90INS1_25CollectiveMainloopFwdSm90ILi2EN4cute5tupleIJNS5_1CILi1EEES8_S8_EEENS6_IJNS7_ILi128EEENS7_ILi64EEENS7_ILi256EEEEEELi256ENS_6half_tEfNS_4arch4Sm90ELb0ELb1ELb1ELb0ELb0ELb0ELb0ELb1ELb1ELb0ELb0ELb0EEENS1_21CollectiveEpilogueFwdINS6_IJSA_SC_SB_EEES9_SE_SG_Li256ELb0ELb0ELb0ELb0EEENS1_30DynamicPersistentTileSchedulerILi256ELi32ELb0ELb0ELb1EEEEEEEEEvNT_6ParamsE,@"STO_CUDA_ENTRY STV_DEFAULT"
_ZN7cutlass13device_kernelIN5flash11enable_sm90INS1_16FlashAttnFwdSm90INS1_25CollectiveMainloopFwdSm90ILi2EN4cute5tupleIJNS5_1CILi1EEES8_S8_EEENS6_IJNS7_ILi128EEENS7_ILi64EEENS7_ILi256EEEEEELi256ENS_6half_tEfNS_4arch4Sm90ELb0ELb1ELb1ELb0ELb0ELb0ELb0ELb1ELb1ELb0ELb0ELb0EEENS1_21CollectiveEpilogueFwdINS6_IJSA_SC_SB_EEES9_SE_SG_Li256ELb0ELb0ELb0ELb0EEENS1_30DynamicPersistentTileSchedulerILi256ELi32ELb0ELb0ELb1EEEEEEEEEvNT_6ParamsE:
        /* <DEDUP_REMOVED lines=24> */
.L_x_880:
[----:B------:R-:W-:Y:S05]  /*0180*/  BSYNC B0 ;  /* 0x0000000000007941 */ /* 0x000fea0003800000 */
.L_x_879:
[----:B------:R-:W-:Y:S01]  /*0190*/  VOTEU.ANY UP0, P0 ;  /* 0x00000000003f7886 */ /* 0x000fe20000000100 */
[----:B------:R-:W1:Y:S01]  /*01a0*/  SHFL.IDX PT, R2, R2, RZ, 0x1f ;  /* 0x00001fff02027589 */ /* 0x000e6200000e0000 */
[----:B------:R-:W-:Y:S01]  /*01b0*/  UMOV UR4, 0x1 ;  /* 0x0000000100047882 */ /* 0x000fe20000000000 */
[----:B------:R-:W-:Y:S01]  /*01c0*/  VOTEU.ANY UP1, P0 ;  /* 0x00000000003f7886 */ /* 0x000fe20000020100 */
[----:B------:R-:W-:Y:S01]  /*01d0*/  VOTEU.ANY UP2, P0 ;  /* 0x00000000003f7886 */ /* 0x000fe20000040100 */
[----:B------:R-:W2:Y:S01]  /*01e0*/  @UP0 S2UR UR7, SR_CgaCtaId ;  /* 0x00000000000709c3 */ /* 0x000ea20000008800 */
[----:B------:R-:W3:Y:S01]  /*01f0*/  SHFL.IDX PT, R3, R0, RZ, 0x1f ;  /* 0x00001fff00037589 */ /* 0x000ee200000e0000 */
[----:B------:R-:W-:Y:S01]  /*0200*/  @UP0 UMOV UR6, 0x400 ;  /* 0x0000040000060882 */ /* 0x000fe20000000000 */
[----:B------:R-:W-:-:S04]  /*0210*/  @UP0 UIADD3 UR4, -UR4, 0x100000, URZ ;  /* 0x0010000004040890 */ /* 0x000fc8000fffe13f */
[----:B------:R-:W-:Y:S02]  /*0220*/  @UP0 USHF.L.U32 UR5, UR4, 0xb, URZ ;  /* 0x0000000b04050899 */ /* 0x000fe4000800063f */
[----:B------:R-:W-:Y:S01]  /*0230*/  @UP0 USHF.L.U32 UR4, UR4, 0x1, URZ ;  /* 0x0000000104040899 */ /* 0x000fe2000800063f */
[----:B-1----:R-:W-:Y:S01]  /*0240*/  R2UR UR8, R2 ;  /* 0x00000000020872ca */ /* 0x002fe200000e0000 */
[----:B--2---:R-:W-:Y:S01]  /*0250*/  @UP0 ULEA UR6, UR7, UR6, 0x18 ;  /* 0x0000000607060291 */ /* 0x004fe2000f8ec03f */
[----:B---3--:R-:W-:-:S11]  /*0260*/  ISETP.NE.AND P1, PT, R3, RZ, PT ;  /* 0x000000ff0300720c */ /* 0x008fd60003f25270 */
[----:B------:R-:W-:Y:S01]  /*0270*/  UISETP.NE.AND UP0, UPT, UR8, URZ, UPT ;  /* 0x0000003f0800728c */ /* 0x000fe2000bf05270 */
[----:B------:R-:W1:Y:S02]  /*0280*/  FENCE.VIEW.ASYNC.S ;  /* 0x00000000000073c6 */ /* 0x000e640000000000 */
[----:B-1----:R1:W2:Y:S01]  /*0290*/  @UP1 SYNCS.EXCH.64 URZ, [UR6+0x30800], UR4 ;  /* 0x03080004063f15b2 */ /* 0x0022a20008000100 */
[----:B------:R1:W3:Y:S01]  /*02a0*/  @UP2 SYNCS.EXCH.64 URZ, [UR6+0x30820], UR4 ;  /* 0x03082004063f25b2 */ /* 0x0002e20008000100 */
[----:B------:R-:W-:Y:S06]  /*02b0*/  @P1 BRA `(.L_x_881) ;  /* 0x0000000000481947 */ /* 0x000fec0003800000 */
        /* <DEDUP_REMOVED lines=18> */
.L_x_881:
        /* <DEDUP_REMOVED lines=22> */
.L_x_882:
        /* <DEDUP_REMOVED lines=14> */
[----:B------:R4:W1:Y:S01]  /*0620*/  SYNCS.EXCH.64 URZ, [UR6+0x30880], UR4 ;  /* 0x03088004063f75b2 */ /* 0x0008620008000100 */
[----:B------:R4:W1:Y:S01]  /*0630*/  SYNCS.EXCH.64 URZ, [UR6+0x30878], UR4 ;  /* 0x03087804063f75b2 */ /* 0x0008620008000100 */
[----:B------:R4:W1:Y:S02]  /*0640*/  SYNCS.EXCH.64 URZ, [UR6+0x30888], UR4 ;  /* 0x03088804063f75b2 */ /* 0x0008640008000100 */
[----:B----4-:R-:W-:Y:S01]  /*0650*/  NOP ;  /* 0x0000000000007918 */ /* 0x010fe20000000000 */
.L_x_883:
        /* <DEDUP_REMOVED lines=22> */
.L_x_884:
        /* <DEDUP_REMOVED lines=22> */
.L_x_885:
[----:B-1----:R-:W-:Y:S01]  /*0920*/  UMOV UR4, 0x1 ;  /* 0x0000000100047882 */ /* 0x002fe20000000000 */
[----:B------:R-:W-:Y:S01]  /*0930*/  PLOP3.LUT P0, PT, PT, PT, UP0, 0x80, 0x0 ;  /* 0x000000000000781c */ /* 0x000fe20003f0f008 */
[----:B------:R-:W-:Y:S01]  /*0940*/  USEL UR4, UR4, 0x2, !UP0 ;  /* 0x0000000204047887 */ /* 0x000fe2000c000000 */
[----:B------:R-:W-:-:S05]  /*0950*/  NOP ;  /* 0x0000000000007918 */ /* 0x000fca0000000000 */
[----:B------:R-:W-:-:S05]  /*0960*/  IMAD.U32 R2, RZ, RZ, UR4 ;  /* 0x00000004ff027e24 */ /* 0x000fca000f8e00ff */
[----:B------:R1:W-:Y:S01]  /*0970*/  STL [R1], R2 ;  /* 0x0000000201007387 */ /* 0x0003e20000100800 */
[----:B--23--:R-:W-:Y:S06]  /*0980*/  BAR.SYNC.DEFER_BLOCKING 0x0 ;  /* 0x0000000000007b1d */ /* 0x00cfec0000010000 */
[----:B------:R-:W-:Y:S05]  /*0990*/  @!P0 BRA `(.L_x_886) ;  /* 0x000000e4005c8947 */ /* 0x000fea0003800000 */
.L_x_887:
[----:B------:R-:W-:-:S08]  /*09a0*/  NOP ;  /* 0x0000000000007918 */ /* 0x000fd00000000000 */
[----:B------:R-:W2:Y:S02]  /*09b0*/  USETMAXREG.TRY_ALLOC.CTAPOOL UP0, 0xf0 ;  /* 0x000000f0000079c8 */ /* 0x000ea40008000600 */
[----:B--2---:R-:W-:-:S13]  /*09c0*/  PLOP3.LUT P0, PT, PT, PT, UP0, 0x80, 0x0 ;  /* 0x000000000000781c */ /* 0x004fda0003f0f008 */
[----:B------:R-:W-:Y:S05]  /*09d0*/  @!P0 BRA `(.L_x_887) ;  /* 0xfffffffc00f08947 */ /* 0x000fea000383ffff */
[----:B------:R-:W2:Y:S08]  /*09e0*/  S2UR UR7, SR_CTAID.X ;  /* 0x00000000000779c3 */ /* 0x000eb00000002500 */
[----:B------:R-:W-:Y:S08]  /*09f0*/  BAR.ARV 0x4, 0x120 ;  /* 0x0104800000007b1d */ /* 0x000ff00000002000 */
[----:B------:R-:W2:Y:S08]  /*0a00*/  LDC R0, c[0x0][0xda8] ;  /* 0x00036a00ff007b82 */ /* 0x000eb00000000800 */
[----:B------:R-:W-:Y:S06]  /*0a10*/  BAR.ARV 0x8, 0x120 ;  /* 0x0204800000007b1d */ /* 0x000fec0000002000 */
[----:B--2---:R-:W-:-:S13]  /*0a20*/  ISETP.LE.AND P0, PT, R0, UR7, PT ;  /* 0x0000000700007c0c */ /* 0x004fda000bf03270 */
[----:B------:R-:W-:Y:S05]  /*0a30*/  @P0 EXIT ;  /* 0x000000000000094d */ /* 0x000fea0003800000 */
[----:B------:R-:W2:Y:S01]  /*0a40*/  LDL R3, [R1] ;  /* 0x0000000001037983 */ /* 0x000ea20000100800 */
[----:B------:R-:W3:Y:S01]  /*0a50*/  S2UR UR4, SR_CgaCtaId ;  /* 0x00000000000479c3 */ /* 0x000ee20000008800 */
[----:B------:R-:W-:Y:S01]  /*0a60*/  UMOV UR38, 0x400 ;  /* 0x0000040000267882 */ /* 0x000fe20000000000 */
[----:B------:R-:W-:Y:S01]  /*0a70*/  UMOV UR46, URZ ;  /* 0x0000003f002e7c82 */ /* 0x000fe20008000000 */
[----:B-1----:R-:W1:Y:S01]  /*0a80*/  S2R R2, SR_TID.X ;  /* 0x0000000000027919 */ /* 0x002e620000002100 */
[----:B------:R-:W-:-:S04]  /*0a90*/  UMOV UR36, URZ ;  /* 0x0000003f00247c82 */ /* 0x000fc80008000000 */
[----:B------:R-:W4:Y:S01]  /*0aa0*/  S2UR UR6, SR_SWINHI ;  /* 0x00000000000679c3 */ /* 0x000f220000002f00 */
[----:B---3--:R-:W-:-:S07]  /*0ab0*/  ULEA UR38, UR4, UR38, 0x18 ;  /* 0x0000002604267291 */ /* 0x008fce000f8ec03f */
[----:B------:R-:W-:Y:S01]  /*0ac0*/  UMOV UR4, UR38 ;  /* 0x0000002600047c82 */ /* 0x000fe20008000000 */
[----:B----4-:R-:W-:Y:S02]  /*0ad0*/  UMOV UR5, UR6 ;  /* 0x0000000600057c82 */ /* 0x010fe40008000000 */
[----:B------:R-:W-:Y:S02]  /*0ae0*/  IMAD.U32 R201, RZ, RZ, UR5 ;  /* 0x00000005ffc97e24 */ /* 0x000fe4000f8e00ff */
[----:B-1----:R-:W-:Y:S02]  /*0af0*/  VIADD R213, R2, 0xffffff80 ;  /* 0xffffff8002d57836 */ /* 0x002fe40000000000 */
[----:B------:R-:W-:Y:S01]  /*0b00*/  IMAD.U32 R200, RZ, RZ, UR4 ;  /* 0x00000004ffc87e24 */ /* 0x000fe2000f8e00ff */
[----:B------:R-:W-:Y:S02]  /*0b10*/  UMOV UR4, UR7 ;  /* 0x0000000700047c82 */ /* 0x000fe40008000000 */
[----:B------:R-:W-:-:S04]  /*0b20*/  SHF.R.S32.HI R0, RZ, 0x1f, R213 ;  /* 0x0000001fff007819 */ /* 0x000fc800000114d5 */
[CC--:B------:R-:W-:Y:S02]  /*0b30*/  LEA.HI R2, R0.reuse, R213.reuse, RZ, 0x4 ;  /* 0x000000d500027211 */ /* 0x0c0fe400078f20ff */
[----:B------:R-:W-:Y:S02]  /*0b40*/  LEA.HI R211, R0, R213, RZ, 0x5 ;  /* 0x000000d500d37211 */ /* 0x000fe400078f28ff */
[----:B------:R-:W-:Y:S02]  /*0b50*/  SHF.R.S32.HI R5, RZ, 0x4, R2 ;  /* 0x00000004ff057819 */ /* 0x000fe40000011402 */
[----:B------:R-:W-:Y:S02]  /*0b60*/  SHF.R.S32.HI R211, RZ, 0x5, R211 ;  /* 0x00000005ffd37819 */ /* 0x000fe400000114d3 */
[C---:B------:R-:W-:Y:S02]  /*0b70*/  LEA.HI R4, R2.reuse, R5, RZ, 0x1 ;  /* 0x0000000502047211 */ /* 0x040fe400078f08ff */
[----:B------:R-:W-:-:S02]  /*0b80*/  LOP3.LUT R2, R2, 0x3fffff0, RZ, 0xc0, !PT ;  /* 0x03fffff002027812 */ /* 0x000fc400078ec0ff */
[----:B------:R-:W-:-:S03]  /*0b90*/  LOP3.LUT R4, R4, 0x1ffffffe, RZ, 0xc0, !PT ;  /* 0x1ffffffe04047812 */ /* 0x000fc600078ec0ff */
[----:B------:R-:W-:Y:S02]  /*0ba0*/  IMAD.IADD R2, R213, 0x1, -R2 ;  /* 0x00000001d5027824 */ /* 0x000fe400078e0a02 */
[----:B------:R-:W-:Y:S02]  /*0bb0*/  IMAD.IADD R4, R5, 0x1, -R4 ;  /* 0x0000000105047824 */ /* 0x000fe400078e0a04 */
[----:B------:R-:W-:-:S05]  /*0bc0*/  IMAD R9, R211, 0x10, R2 ;  /* 0x00000010d3097824 */ /* 0x000fca00078e0202 */
[----:B------:R-:W-:Y:S02]  /*0bd0*/  LEA R4, R9, R4, 0x3 ;  /* 0x0000000409047211 */ /* 0x000fe400078e18ff */
[----:B--2---:R-:W-:Y:S02]  /*0be0*/  R2UR UR8, R3 ;  /* 0x00000000030872ca */ /* 0x004fe400000e0000 */
[CC--:B------:R-:W-:Y:S02]  /*0bf0*/  LEA.HI R3, R0.reuse, R213.reuse, RZ, 0x7 ;  /* 0x000000d500037211 */ /* 0x0c0fe400078f38ff */
[----:B------:R-:W-:Y:S02]  /*0c00*/  LEA.HI R0, R0, R213, RZ, 0x3 ;  /* 0x000000d500007211 */ /* 0x000fe400078f18ff */
[----:B------:R-:W-:Y:S02]  /*0c10*/  LOP3.LUT R208, R3, 0xffffff80, RZ, 0xc0, !PT ;  /* 0xffffff8003d07812 */ /* 0x000fe400078ec0ff */
[----:B------:R-:W-:-:S02]  /*0c20*/  SHF.R.S32.HI R210, RZ, 0x7, R3 ;  /* 0x00000007ffd27819 */ /* 0x000fc40000011403 */
[----:B------:R-:W-:Y:S02]  /*0c30*/  IADD3 R208, R213, -R208, RZ ;  /* 0x800000d0d5d07210 */ /* 0x000fe40007ffe0ff */
[----:B------:R-:W-:Y:S01]  /*0c40*/  LEA.HI R3, R3, R210, RZ, 0x1 ;  /* 0x000000d203037211 */ /* 0x000fe200078f08ff */
[----:B------:R-:W-:Y:S01]  /*0c50*/  ULOP3.LUT UR5, UR8, 0x1, URZ, 0xfc, !UPT ;  /* 0x0000000108057892 */ /* 0x000fe2000f8efc3f */
[----:B------:R-:W-:Y:S02]  /*0c60*/  SHF.R.S32.HI R7, RZ, 0x1f, R208 ;  /* 0x0000001fff077819 */ /* 0x000fe400000114d0 */
[----:B------:R-:W-:Y:S02]  /*0c70*/  LOP3.LUT R2, R0, 0x1ffffff8, RZ, 0xc0, !PT ;  /* 0x1ffffff800027812 */ /* 0x000fe400078ec0ff */
[CC--:B------:R-:W-:Y:S01]  /*0c80*/  LEA.HI R6, R7.reuse, R208.reuse, RZ, 0x2 ;  /* 0x000000d007067211 */ /* 0x0c0fe200078f10ff */
[----:B------:R-:W-:Y:S01]  /*0c90*/  IMAD.U32 R212, RZ, RZ, UR5 ;  /* 0x00000005ffd47e24 */ /* 0x000fe2000f8e00ff */
[----:B------:R-:W-:Y:S01]  /*0ca0*/  LEA.HI R7, R7, R208, RZ, 0x5 ;  /* 0x000000d007077211 */ /* 0x000fe200078f28ff */
[----:B------:R-:W-:Y:S01]  /*0cb0*/  UMOV UR5, URZ ;  /* 0x0000003f00057c82 */ /* 0x000fe20008000000 */
[--C-:B------:R-:W-:Y:S01]  /*0cc0*/  SHF.R.S32.HI R5, RZ, 0x2, R6.reuse ;  /* 0x00000002ff057819 */ /* 0x100fe20000011406 */
[----:B------:R-:W-:Y:S01]  /*0cd0*/  IMAD.U32 R207, RZ, RZ, UR5 ;  /* 0x00000005ffcf7e24 */ /* 0x000fe2000f8e00ff */
[----:B------:R-:W-:-:S02]  /*0ce0*/  SHF.R.S32.HI R8, RZ, 0x1f, R6 ;  /* 0x0000001fff087819 */ /* 0x000fc40000011406 */
[----:B------:R-:W-:Y:S02]  /*0cf0*/  SHF.R.S32.HI R7, RZ, 0x5, R7 ;  /* 0x00000005ff077819 */ /* 0x000fe40000011407 */
[----:B------:R-:W-:Y:S02]  /*0d00*/  LEA.HI R8, R8, R5, RZ, 0x3 ;  /* 0x0000000508087211 */ /* 0x000fe400078f18ff */
[----:B------:R-:W-:Y:S02]  /*0d10*/  IADD3 R2, R213, -R2, RZ ;  /* 0x80000002d5027210 */ /* 0x000fe40007ffe0ff */
[----:B------:R-:W-:Y:S02]  /*0d20*/  LOP3.LUT R8, R8, 0xfffffff8, RZ, 0xc0, !PT ;  /* 0xfffffff808087812 */ /* 0x000fe400078ec0ff */
[----:B------:R-:W-:Y:S01]  /*0d30*/  SHF.R.S32.HI R204, RZ, 0x3, R0 ;  /* 0x00000003ffcc7819 */ /* 0x000fe20000011400 */
[----:B------:R-:W-:Y:S02]  /*0d40*/  IMAD.SHL.U32 R202, R2, 0x8, RZ ;  /* 0x0000000802ca7824 */ /* 0x000fe400078e00ff */
[----:B------:R-:W-:Y:S01]  /*0d50*/  IMAD.IADD R8, R5, 0x1, -R8 ;  /* 0x0000000105087824 */ /* 0x000fe200078e0a08 */
[----:B------:R-:W-:-:S02]  /*0d60*/  LOP3.LUT R5, R3, 0x3fffffe, RZ, 0xc0, !PT ;  /* 0x03fffffe03057812 */ /* 0x000fc400078ec0ff */
[----:B------:R-:W-:Y:S01]  /*0d70*/  SHF.L.U32 R3, R4, 0x3, RZ ;  /* 0x0000000304037819 */ /* 0x000fe200000006ff */
[----:B------:R-:W-:Y:S02]  /*0d80*/  IMAD R8, R7, 0x10, R8 ;  /* 0x0000001007087824 */ /* 0x000fe400078e0208 */
[----:B------:R-:W-:Y:S02]  /*0d90*/  IMAD.IADD R5, R210, 0x1, -R5 ;  /* 0x00000001d2057824 */ /* 0x000fe400078e0a05 */
[----:B------:R-:W-:Y:S01]  /*0da0*/  IMAD.WIDE R200, R3, 0x2, R200 ;  /* 0x0000000203c87825 */ /* 0x000fe200078e02c8 */
[----:B------:R-:W-:-:S03]  /*0db0*/  LOP3.LUT R3, R6, 0x7ffffffc, RZ, 0xc0, !PT ;  /* 0x7ffffffc06037812 */ /* 0x000fc600078ec0ff */
[----:B------:R-:W-:Y:S01]  /*0dc0*/  IMAD R209, R5, 0x40, R8 ;  /* 0x0000004005d17824 */ /* 0x000fe200078e0208 */
[----:B------:R-:W-:-:S07]  /*0dd0*/  IADD3 R22, R208, -R3, RZ ;  /* 0x80000003d0167210 */ /* 0x000fce0007ffe0ff */
.L_x_980:
[----:B------:R-:W-:Y:S01]  /*0de0*/  ULDC UR5, c[0x0][0xdd0] ;  /* 0x0003740000057ab9 */ /* 0x000fe20000000800 */
[----:B-1----:R-:W1:Y:S01]  /*0df0*/  LDC R0, c[0x0][0xde8] ;  /* 0x00037a00ff007b82 */ /* 0x002e620000000800 */
[----:B------:R-:W-:Y:S01]  /*0e00*/  UISETP.NE.AND UP0, UPT, UR5, 0x1, UPT ;  /* 0x000000010500788c */ /* 0x000fe2000bf05270 */
[----:B------:R-:W-:-:S10]  /*0e10*/  UMOV UR8, UR4 ;  /* 0x0000000400087c82 */ /* 0x000fd40008000000 */
[----:B------:R-:W-:Y:S01]  /*0e20*/  @UP0 ULDC UR6, c[0x0][0xdd4] ;  /* 0x0003750000060ab9 */ /* 0x000fe20000000800 */
[----:B------:R-:W-:Y:S01]  /*0e30*/  @UP0 ULDC UR9, c[0x0][0xdd8] ;  /* 0x0003760000090ab9 */ /* 0x000fe20000000800 */
[----:B------:R-:W-:-:S04]  /*0e40*/  UIMAD.WIDE.U32 UR6, UR4, UR6, URZ ;  /* 0x00000006040672a5 */ /* 0x000fc8000f8e003f */
[----:B------:R-:W-:-:S04]  /*0e50*/  @UP0 USHF.R.U32.HI UR8, URZ, UR9, UR7 ;  /* 0x000000093f080299 */ /* 0x000fc80008011607 */
[----:B------:R-:W-:Y:S02]  /*0e60*/  UIADD3 UR6, -UR8, URZ, URZ ;  /* 0x0000003f08067290 */ /* 0x000fe4000fffe13f */
[----:B-1----:R-:W-:Y:S02]  /*0e70*/  ISETP.LE.AND P0, PT, R0, UR8, PT ;  /* 0x0000000800007c0c */ /* 0x002fe4000bf03270 */
[----:B------:R-:W-:-:S11]  /*0e80*/  UIMAD UR7, UR5, UR6, UR4 ;  /* 0x00000006050772a4 */ /* 0x000fd6000f8e0204 */
[----:B--234-:R-:W-:Y:S05]  /*0e90*/  @!P0 BRA `(.L_x_888) ;  /* 0x0000000000248947 */ /* 0x01cfea0003800000 */
[----:B------:R-:W-:Y:S01]  /*0ea0*/  ULDC UR6, c[0x0][0xddc] ;  /* 0x0003770000067ab9 */ /* 0x000fe20000000800 */
[----:B------:R-:W-:Y:S01]  /*0eb0*/  UMOV UR9, UR7 ;  /* 0x0000000700097c82 */ /* 0x000fe20008000000 */
[----:B------:R-:W-:-:S11]  /*0ec0*/  UISETP.NE.AND UP0, UPT, UR6, 0x1, UPT ;  /* 0x000000010600788c */ /* 0x000fd6000bf05270 */
[----:B------:R-:W-:Y:S02]  /*0ed0*/  @UP0 ULDC.64 UR10, c[0x0][0xde0] ;  /* 0x00037800000a0ab9 */ /* 0x000fe40000000a00 */
[----:B------:R-:W-:-:S04]  /*0ee0*/  UIMAD.WIDE.U32 UR4, UR7, UR10, URZ ;  /* 0x0000000a070472a5 */ /* 0x000fc8000f8e003f */
[----:B------:R-:W-:-:S04]  /*0ef0*/  @UP0 USHF.R.U32.HI UR9, URZ, UR11, UR5 ;  /* 0x0000000b3f090299 */ /* 0x000fc80008011605 */
[----:B------:R-:W-:Y:S02]  /*0f00*/  UIMAD UR4, UR9, UR6, URZ ;  /* 0x00000006090472a4 */ /* 0x000fe4000f8e023f */
[----:B------:R-:W-:Y:S01]  /*0f10*/  IMAD.U32 R206, RZ, RZ, UR9 ;  /* 0x00000009ffce7e24 */ /* 0x000fe2000f8e00ff */
[----:B------:R-:W-:Y:S09]  /*0f20*/  BRA `(.L_x_889) ;  /* 0x0000000000207947 */ /* 0x000ff20003800000 */
.L_x_888:
[----:B------:R-:W-:Y:S01]  /*0f30*/  ULDC UR6, c[0x0][0xdc4] ;  /* 0x0003710000067ab9 */ /* 0x000fe20000000800 */
[----:B------:R-:W-:Y:S01]  /*0f40*/  UMOV UR9, UR7 ;  /* 0x0000000700097c82 */ /* 0x000fe20008000000 */
[----:B------:R-:W-:-:S11]  /*0f50*/  UISETP.NE.AND UP0, UPT, UR6, 0x1, UPT ;  /* 0x000000010600788c */ /* 0x000fd6000bf05270 */
[----:B------:R-:W-:Y:S02]  /*0f60*/  @UP0 ULDC.64 UR10, c[0x0][0xdc8] ;  /* 0x00037200000a0ab9 */ /* 0x000fe40000000a00 */
[----:B------:R-:W-:-:S04]  /*0f70*/  UIMAD.WIDE.U32 UR4, UR7, UR10, URZ ;  /* 0x0000000a070472a5 */ /* 0x000fc8000f8e003f */
[----:B------:R-:W-:-:S04]  /*0f80*/  @UP0 USHF.R.U32.HI UR9, URZ, UR11, UR5 ;  /* 0x0000000b3f090299 */ /* 0x000fc80008011605 */
[----:B------:R-:W-:Y:S02]  /*0f90*/  UIMAD UR4, UR9, UR6, URZ ;  /* 0x00000006090472a4 */ /* 0x000fe4000f8e023f */
[----:B------:R-:W-:-:S10]  /*0fa0*/  IMAD.U32 R206, RZ, RZ, UR9 ;  /* 0x00000009ffce7e24 */ /* 0x000fd4000f8e00ff */
.L_x_889:
[----:B------:R-:W-:Y:S01]  /*0fb0*/  R2UR UR5, R206 ;  /* 0x00000000ce0572ca */ /* 0x000fe200000e0000 */
[----:B------:R-:W-:Y:S01]  /*0fc0*/  UIADD3 UR6, UR7, -UR4, URZ ;  /* 0x8000000407067290 */ /* 0x000fe2000fffe03f */
[----:B------:R-:W-:Y:S01]  /*0fd0*/  ULDC UR43, c[0x0][0xdb8] ;  /* 0x00036e00002b7ab9 */ /* 0x000fe20000000800 */
[----:B------:R-:W-:Y:S01]  /*0fe0*/  ULDC.64 UR12, c[0x0][0x3f8] ;  /* 0x0000fe00000c7ab9 */ /* 0x000fe20000000a00 */
[----:B------:R-:W-:Y:S01]  /*0ff0*/  UISETP.NE.AND UP1, UPT, UR43, 0x1, UPT ;  /* 0x000000012b00788c */ /* 0x000fe2000bf25270 */
[----:B------:R-:W-:Y:S01]  /*1000*/  ULDC UR42, c[0x0][0xdac] ;  /* 0x00036b00002a7ab9 */ /* 0x000fe20000000800 */
[----:B------:R-:W-:Y:S01]  /*1010*/  UISETP.NE.U32.AND UP0, UPT, UR12, URZ, UPT ;  /* 0x0000003f0c00728c */ /* 0x000fe2000bf05070 */
[----:B------:R-:W-:Y:S01]  /*1020*/  ULDC UR11, c[0x0][0xdc4] ;  /* 0x00037100000b7ab9 */ /* 0x000fe20000000800 */
[----:B------:R-:W-:Y:S02]  /*1030*/  ULDC UR47, c[0x0][0x404] ;  /* 0x00010100002f7ab9 */ /* 0x000fe40000000800 */
[----:B------:R-:W-:-:S03]  /*1040*/  UISETP.NE.AND.EX UP0, UPT, UR13, URZ, UPT, UP0 ;  /* 0x0000003f0d00728c */ /* 0x000fc6000bf05300 */
[----:B------:R-:W-:Y:S01]  /*1050*/  ULOP3.LUT UR7, URZ, UR5, URZ, 0x33, !UPT ;  /* 0x000000053f077292 */ /* 0x000fe2000f8e333f */
[----:B------:R-:W-:Y:S02]  /*1060*/  ULDC UR9, c[0x0][0x288] ;  /* 0x0000a20000097ab9 */ /* 0x000fe40000000800 */
[----:B------:R-:W-:Y:S01]  /*1070*/  ULDC.64 UR4, c[0x0][0x9e0] ;  /* 0x0002780000047ab9 */ /* 0x000fe20000000a00 */
[----:B------:R-:W-:Y:S02]  /*1080*/  UIADD3 UR42, UR7, UR42, URZ ;  /* 0x0000002a072a7290 */ /* 0x000fe4000fffe03f */
[----:B------:R-:W-:Y:S02]  /*1090*/  UISETP.GE.AND UP2, UPT, UR5, 0x1, UPT ;  /* 0x000000010500788c */ /* 0x000fe4000bf46270 */
[----:B------:R-:W-:Y:S02]  /*10a0*/  USHF.L.U32 UR42, UR42, 0x7, URZ ;  /* 0x000000072a2a7899 */ /* 0x000fe4000800063f */
[----:B------:R-:W-:-:S02]  /*10b0*/  UIMAD UR8, UR8, UR11, UR6 ;  /* 0x0000000b080872a4 */ /* 0x000fc4000f8e0206 */
[----:B------:R-:W-:Y:S01]  /*10c0*/  USEL UR47, UR47, 0x1, UP0 ;  /* 0x000000012f2f7887 */ /* 0x000fe20008000000 */
[----:B------:R-:W-:Y:S01]  /*10d0*/  PLOP3.LUT P1, PT, PT, PT, UP2, 0x80, 0x0 ;  /* 0x000000000000781c */ /* 0x000fe20003f2f028 */
[----:B------:R-:W-:Y:S01]  /*10e0*/  @UP1 ULDC UR6, c[0x0][0xdbc] ;  /* 0x00036f0000061ab9 */ /* 0x000fe20000000800 */
[----:B------:R-:W-:Y:S01]  /*10f0*/  UIADD3 UR61, UR42, 0x80, -UR9 ;  /* 0x000000802a3d7890 */ /* 0x000fe2000fffe809 */
[----:B------:R-:W-:Y:S01]  /*1100*/  ULDC UR10, c[0x0][0x2e0] ;  /* 0x0000b800000a7ab9 */ /* 0x000fe20000000800 */
[----:B------:R-:W-:Y:S01]  /*1110*/  UIMAD.WIDE.U32 UR6, UR8, UR6, URZ ;  /* 0x00000006080672a5 */ /* 0x000fe2000f8e003f */
[----:B------:R-:W-:Y:S01]  /*1120*/  @UP1 ULDC UR11, c[0x0][0xdc0] ;  /* 0x00037000000b1ab9 */ /* 0x000fe20000000800 */
[----:B------:R-:W-:Y:S01]  /*1130*/  UIMAD UR61, UR47, UR10, UR61 ;  /* 0x0000000a2f3d72a4 */ /* 0x000fe2000f8e023d */
[----:B------:R-:W-:Y:S01]  /*1140*/  UMOV UR44, UR8 ;  /* 0x00000008002c7c82 */ /* 0x000fe20008000000 */
[----:B------:R-:W-:Y:S02]  /*1150*/  @UP1 USHF.R.U32.HI UR44, URZ, UR11, UR7 ;  /* 0x0000000b3f2c1299 */ /* 0x000fe40008011607 */
[----:B------:R-:W-:-:S02]  /*1160*/  UIADD3 UR4, UR61, UR4, URZ ;  /* 0x000000043d047290 */ /* 0x000fc4000fffe03f */
[----:B------:R-:W-:-:S04]  /*1170*/  UIADD3 UR6, -UR44, URZ, URZ ;  /* 0x0000003f2c067290 */ /* 0x000fc8000fffe13f */
[----:B------:R-:W-:Y:S01]  /*1180*/  UIMAD UR43, UR43, UR6, UR8 ;  /* 0x000000062b2b72a4 */ /* 0x000fe2000f8e0208 */
[----:B------:R-:W-:Y:S01]  /*1190*/  IMAD.U32 R0, RZ, RZ, UR4 ;  /* 0x00000004ff007e24 */ /* 0x000fe2000f8e00ff */
[----:B------:R-:W-:Y:S10]  /*11a0*/  @!P1 BRA `(.L_x_890) ;  /* 0x0000000000409947 */ /* 0x000ff40003800000 */
[----:B------:R-:W-:Y:S01]  /*11b0*/  ISETP.LT.AND P0, PT, RZ, UR61, PT ;  /* 0x0000003dff007c0c */ /* 0x000fe2000bf01270 */
[----:B------:R-:W-:-:S12]  /*11c0*/  UIADD3 UR4, UR61, -0x1, URZ ;  /* 0xffffffff3d047890 */ /* 0x000fd8000fffe03f */
[----:B------:R-:W-:Y:S05]  /*11d0*/  @P0 BRA `(.L_x_891) ;  /* 0x00000000001c0947 */ /* 0x000fea0003800000 */
[----:B------:R-:W-:Y:S02]  /*11e0*/  UISETP.NE.AND UP0, UPT, UR5, 0x1, UPT ;  /* 0x000000010500788c */ /* 0x000fe4000bf05270 */
[----:B------:R-:W-:-:S09]  /*11f0*/  UIADD3 UR4, -UR61, URZ, URZ ;  /* 0x0000003f3d047290 */ /* 0x000fd2000fffe13f */
[----:B------:R-:W-:Y:S02]  /*1200*/  @UP0 ULDC.64 UR12, c[0x0][0x9e8] ;  /* 0x00027a00000c0ab9 */ /* 0x000fe40000000a00 */
[----:B------:R-:W-:-:S04]  /*1210*/  UIMAD.WIDE.U32 UR6, UR4, UR12, URZ ;  /* 0x0000000c040672a5 */ /* 0x000fc8000f8e003f */
[----:B------:R-:W-:-:S04]  /*1220*/  @UP0 USHF.R.U32.HI UR4, URZ, UR13, UR7 ;  /* 0x0000000d3f040299 */ /* 0x000fc80008011607 */
[----:B------:R-:W-:Y:S01]  /*1230*/  ULOP3.LUT UR4, URZ, UR4, URZ, 0x33, !UPT ;  /* 0x000000043f047292 */ /* 0x000fe2000f8e333f */
[----:B------:R-:W-:Y:S11]  /*1240*/  BRA `(.L_x_892) ;  /* 0x0000000000107947 */ /* 0x000ff60003800000 */
.L_x_891:
[----:B------:R-:W-:-:S11]  /*1250*/  UISETP.NE.AND UP0, UPT, UR5, 0x1, UPT ;  /* 0x000000010500788c */ /* 0x000fd6000bf05270 */
[----:B------:R-:W-:Y:S02]  /*1260*/  @UP0 ULDC.64 UR12, c[0x0][0x9e8] ;  /* 0x00027a00000c0ab9 */ /* 0x000fe40000000a00 */
[----:B------:R-:W-:-:S04]  /*1270*/  UIMAD.WIDE.U32 UR6, UR4, UR12, URZ ;  /* 0x0000000c040672a5 */ /* 0x000fc8000f8e003f */
[----:B------:R-:W-:-:S12]  /*1280*/  @UP0 USHF.R.U32.HI UR4, URZ, UR13, UR7 ;  /* 0x0000000d3f040299 */ /* 0x000fd80008011607 */
.L_x_892:
[----:B------:R-:W-:-:S06]  /*1290*/  UIMAD UR4, UR4, UR5, UR5 ;  /* 0x00000005040472a4 */ /* 0x000fcc000f8e0205 */
[----:B------:R-:W-:-:S07]  /*12a0*/  VIMNMX R0, R0, UR4, PT ;  /* 0x0000000400007c48 */ /* 0x000fce000bfe0100 */
.L_x_890:
[----:B------:R-:W-:Y:S01]  /*12b0*/  UIMAD UR4, UR47, UR10, 0x3f ;  /* 0x0000003f2f0474a4 */ /* 0x000fe2000f8e020a */
[----:B------:R-:W-:Y:S01]  /*12c0*/  IADD3 R0, R0, 0x3f, RZ ;  /* 0x0000003f00007810 */ /* 0x000fe20007ffe0ff */
[----:B------:R-:W-:Y:S02]  /*12d0*/  UIADD3 UR7, UR42, -UR9, URZ ;  /* 0x800000092a077290 */ /* 0x000fe4000fffe03f */
[----:B------:R-:W-:Y:S01]  /*12e0*/  USHF.R.S32.HI UR6, URZ, 0x1f, UR4 ;  /* 0x0000001f3f067899 */ /* 0x000fe20008011404 */
[----:B------:R-:W-:Y:S01]  /*12f0*/  SHF.R.S32.HI R3, RZ, 0x1f, R0 ;  /* 0x0000001fff037819 */ /* 0x000fe20000011400 */
[----:B------:R-:W-:Y:S02]  /*1300*/  UIMAD UR7, UR47, UR10, UR7 ;  /* 0x0000000a2f0772a4 */ /* 0x000fe4000f8e0207 */
[----:B------:R-:W-:Y:S01]  /*1310*/  ULEA.HI UR6, UR6, UR4, URZ, 0x6 ;  /* 0x0000000406067291 */ /* 0x000fe2000f8f303f */
[----:B------:R-:W-:Y:S01]  /*1320*/  LEA.HI R3, R3, R0, RZ, 0x6 ;  /* 0x0000000003037211 */ /* 0x000fe200078f30ff */
[----:B------:R-:W-:-:S02]  /*1330*/  ULDC UR8, c[0x0][0x9dc] ;  /* 0x0002770000087ab9 */ /* 0x000fc40000000800 */
[----:B------:R-:W-:Y:S01]  /*1340*/  USHF.R.S32.HI UR6, URZ, 0x6, UR6 ;  /* 0x000000063f067899 */ /* 0x000fe20008011406 */
[----:B------:R-:W-:Y:S01]  /*1350*/  SHF.R.S32.HI R3, RZ, 0x6, R3 ;  /* 0x00000006ff037819 */ /* 0x000fe20000011403 */
[----:B------:R-:W-:-:S04]  /*1360*/  UIADD3 UR8, UR7, -UR8, URZ ;  /* 0x8000000807087290 */ /* 0x000fc8000fffe03f */
[----:B------:R-:W-:Y:S01]  /*1370*/  VIMNMX R103, R3, UR6, PT ;  /* 0x0000000603677c48 */ /* 0x000fe2000bfe0100 */
[----:B------:R-:W-:Y:S07]  /*1380*/  @!P1 BRA `(.L_x_893) ;  /* 0x0000000000489947 */ /* 0x000fee0003800000 */
[----:B------:R-:W-:Y:S02]  /*1390*/  UMOV UR4, UR7 ;  /* 0x0000000700047c82 */ /* 0x000fe40008000000 */
[----:B------:R-:W-:-:S06]  /*13a0*/  UISETP.GT.AND UP0, UPT, UR4, -0x1, UPT ;  /* 0xffffffff0400788c */ /* 0x000fcc000bf04270 */
[----:B------:R-:W-:-:S13]  /*13b0*/  PLOP3.LUT P0, PT, PT, PT, UP0, 0x80, 0x0 ;  /* 0x000000000000781c */ /* 0x000fda0003f0f008 */
[----:B------:R-:W-:Y:S05]  /*13c0*/  @P0 BRA `(.L_x_894) ;  /* 0x00000000001c0947 */ /* 0x000fea0003800000 */
[----:B------:R-:W-:Y:S02]  /*13d0*/  UISETP.NE.AND UP0, UPT, UR5, 0x1, UPT ;  /* 0x000000010500788c */ /* 0x000fe4000bf05270 */
[----:B------:R-:W-:-:S09]  /*13e0*/  ULOP3.LUT UR4, URZ, UR4, URZ, 0x33, !UPT ;  /* 0x000000043f047292 */ /* 0x000fd2000f8e333f */
[----:B------:R-:W-:Y:S02]  /*13f0*/  @UP0 ULDC.64 UR10, c[0x0][0x9e8] ;  /* 0x00027a00000a0ab9 */ /* 0x000fe40000000a00 */
[----:B------:R-:W-:-:S04]  /*1400*/  UIMAD.WIDE.U32 UR6, UR4, UR10, URZ ;  /* 0x0000000a040672a5 */ /* 0x000fc8000f8e003f */
[----:B------:R-:W-:-:S04]  /*1410*/  @UP0 USHF.R.U32.HI UR4, URZ, UR11, UR7 ;  /* 0x0000000b3f040299 */ /* 0x000fc80008011607 */
[----:B------:R-:W-:Y:S01]  /*1420*/  ULOP3.LUT UR4, URZ, UR4, URZ, 0x33, !UPT ;  /* 0x000000043f047292 */ /* 0x000fe2000f8e333f */
[----:B------:R-:W-:Y:S11]  /*1430*/  BRA `(.L_x_895) ;  /* 0x0000000000107947 */ /* 0x000ff60003800000 */
.L_x_894:
[----:B------:R-:W-:-:S11]  /*1440*/  UISETP.NE.AND UP0, UPT, UR5, 0x1, UPT ;  /* 0x000000010500788c */ /* 0x000fd6000bf05270 */
[----:B------:R-:W-:Y:S02]  /*1450*/  @UP0 ULDC.64 UR10, c[0x0][0x9e8] ;  /* 0x00027a00000a0ab9 */ /* 0x000fe40000000a00 */
[----:B------:R-:W-:-:S04]  /*1460*/  UIMAD.WIDE.U32 UR6, UR4, UR10, URZ ;  /* 0x0000000a040672a5 */ /* 0x000fc8000f8e003f */
[----:B------:R-:W-:-:S12]  /*1470*/  @UP0 USHF.R.U32.HI UR4, URZ, UR11, UR7 ;  /* 0x0000000b3f040299 */ /* 0x000fd80008011607 */
.L_x_895:
[----:B------:R-:W-:-:S04]  /*1480*/  UIMAD UR4, UR4, UR5, URZ ;  /* 0x00000005040472a4 */ /* 0x000fc8000f8e023f */
[----:B------:R-:W-:-:S04]  /*1490*/  UISETP.LT.AND UP0, UPT, UR8, UR4, UPT ;  /* 0x000000040800728c */ /* 0x000fc8000bf01270 */
[----:B------:R-:W-:-:S12]  /*14a0*/  USEL UR8, UR8, UR4, !UP0 ;  /* 0x0000000408087287 */ /* 0x000fd8000c000000 */
.L_x_893:
[----:B------:R-:W-:Y:S01]  /*14b0*/  USHF.R.S32.HI UR4, URZ, 0x1f, UR8 ;  /* 0x0000001f3f047899 */ /* 0x000fe20008011408 */
[----:B------:R-:W-:Y:S01]  /*14c0*/  PLOP3.LUT P0, PT, PT, PT, PT, 0x80, 0x0 ;  /* 0x000000000000781c */ /* 0x000fe20003f0f070 */
[----:B------:R-:W-:Y:S01]  /*14d0*/  IMAD.MOV.U32 R0, RZ, RZ, RZ ;  /* 0x000000ffff007224 */ /* 0x000fe200078e00ff */
[----:B------:R-:W-:Y:S01]  /*14e0*/  CS2R R2, SRZ ;  /* 0x0000000000027805 */ /* 0x000fe2000001ff00 */
[----:B------:R-:W-:Y:S01]  /*14f0*/  ULEA.HI UR4, UR4, UR8, URZ, 0x6 ;  /* 0x0000000804047291 */ /* 0x000fe2000f8f303f */
[----:B------:R-:W-:Y:S02]  /*1500*/  CS2R R150, SRZ ;  /* 0x0000000000967805 */ /* 0x000fe4000001ff00 */
[----:B------:R-:W-:Y:S02]  /*1510*/  CS2R R148, SRZ ;  /* 0x0000000000947805 */ /* 0x000fe4000001ff00 */
[----:B------:R-:W-:Y:S01]  /*1520*/  CS2R R146, SRZ ;  /* 0x0000000000927805 */ /* 0x000fe2000001ff00 */
[----:B------:R-:W-:Y:S01]  /*1530*/  USHF.R.S32.HI UR4, URZ, 0x6, UR4 ;  /* 0x000000063f047899 */ /* 0x000fe20008011404 */
[----:B------:R-:W-:-:S02]  /*1540*/  CS2R R144, SRZ ;  /* 0x0000000000907805 */ /* 0x000fc4000001ff00 */
[----:B------:R-:W-:Y:S02]  /*1550*/  CS2R R142, SRZ ;  /* 0x00000000008e7805 */ /* 0x000fe4000001ff00 */
[----:B------:R-:W-:Y:S01]  /*1560*/  CS2R R140, SRZ ;  /* 0x00000000008c7805 */ /* 0x000fe2000001ff00 */
[----:B------:R-:W-:Y:S01]  /*1570*/  UISETP.LT.AND UP0, UPT, URZ, UR4, UPT ;  /* 0x000000043f00728c */ /* 0x000fe2000bf01270 */
[----:B------:R-:W-:Y:S02]  /*1580*/  CS2R R138, SRZ ;  /* 0x00000000008a7805 */ /* 0x000fe4000001ff00 */
[----:B------:R-:W-:Y:S02]  /*1590*/  CS2R R136, SRZ ;  /* 0x0000000000887805 */ /* 0x000fe4000001ff00 */
[----:B------:R-:W-:Y:S01]  /*15a0*/  CS2R R134, SRZ ;  /* 0x0000000000867805 */ /* 0x000fe2000001ff00 */
[----:B------:R-:W-:Y:S01]  /*15b0*/  USEL UR60, URZ, UR4, !UP0 ;  /* 0x000000043f3c7287 */ /* 0x000fe2000c000000 */
[----:B------:R-:W-:-:S02]  /*15c0*/  CS2R R132, SRZ ;  /* 0x0000000000847805 */ /* 0x000fc4000001ff00 */
[----:B------:R-:W-:Y:S02]  /*15d0*/  CS2R R130, SRZ ;  /* 0x0000000000827805 */ /* 0x000fe4000001ff00 */
[----:B------:R-:W-:Y:S02]  /*15e0*/  CS2R R128, SRZ ;  /* 0x0000000000807805 */ /* 0x000fe4000001ff00 */
[----:B------:R-:W-:Y:S02]  /*15f0*/  CS2R R126, SRZ ;  /* 0x00000000007e7805 */ /* 0x000fe4000001ff00 */
[----:B------:R-:W-:Y:S02]  /*1600*/  CS2R R124, SRZ ;  /* 0x00000000007c7805 */ /* 0x000fe4000001ff00 */
[----:B------:R-:W-:Y:S02]  /*1610*/  ISETP.GT.AND P1, PT, R103, UR60, PT ;  /* 0x0000003c67007c0c */ /* 0x000fe4000bf24270 */
        /* <DEDUP_REMOVED lines=45> */
[----:B------:R-:W-:Y:S01]  /*18f0*/  IMAD.MOV.U32 R23, RZ, RZ, RZ ;  /* 0x000000ffff177224 */ /* 0x000fe200078e00ff */
[----:B------:R-:W-:Y:S02]  /*1900*/  CS2R R32, SRZ ;  /* 0x0000000000207805 */ /* 0x000fe4000001ff00 */
[----:B------:R-:W-:Y:S02]  /*1910*/  MOV R160, RZ ;  /* 0x000000ff00a07202 */ /* 0x000fe40000000f00 */
[----:B------:R-:W-:Y:S01]  /*1920*/  CS2R R6, SRZ ;  /* 0x0000000000067805 */ /* 0x000fe2000001ff00 */
[----:B------:R-:W-:Y:S01]  /*1930*/  IMAD.MOV.U32 R29, RZ, RZ, RZ ;  /* 0x000000ffff1d7224 */ /* 0x000fe200078e00ff */
[----:B------:R-:W-:Y:S01]  /*1940*/  CS2R R56, SRZ ;  /* 0x0000000000387805 */ /* 0x000fe2000001ff00 */
[----:B------:R-:W-:Y:S01]  /*1950*/  IMAD.MOV.U32 R4, RZ, RZ, RZ ;  /* 0x000000ffff047224 */ /* 0x000fe200078e00ff */
[----:B------:R-:W-:Y:S06]  /*1960*/  @!P1 BRA `(.L_x_896) ;  /* 0x000000b800c49947 */ /* 0x000fec0003800000 */
[----:B------:R-:W1:Y:S01]  /*1970*/  SHFL.IDX PT, R0, R210, RZ, 0x1f ;  /* 0x00001fffd2007589 */ /* 0x000e6200000e0000 */
[----:B------:R-:W-:-:S04]  /*1980*/  UIADD3 UR6, UR38, 0x10400, URZ ;  /* 0x0001040026067890 */ /* 0x000fc8000fffe03f */
[----:B------:R-:W-:-:S06]  /*1990*/  ULOP3.LUT UP0, URZ, UR6, 0x3ff, URZ, 0xc0, !UPT ;  /* 0x000003ff063f7892 */ /* 0x000fcc000f80c03f */
[----:B------:R-:W-:Y:S02]  /*19a0*/  PLOP3.LUT P0, PT, PT, PT, UP0, 0x80, 0x0 ;  /* 0x000000000000781c */ /* 0x000fe40003f0f008 */
[----:B-1----:R-:W-:-:S13]  /*19b0*/  R2UR UR4, R0 ;  /* 0x00000000000472ca */ /* 0x002fda00000e0000 */
[----:B------:R-:W-:-:S04]  /*19c0*/  ULEA.HI UR5, UR4, UR4, URZ, 0x1 ;  /* 0x0000000404057291 */ /* 0x000fc8000f8f083f */
        /* <DEDUP_REMOVED lines=22> */
.L_x_897:
[----:B------:R-:W-:Y:S02]  /*1b30*/  R2UR UR6, R207 ;  /* 0x00000000cf0672ca */ /* 0x000fe400000e0000 */
[----:B------:R-:W-:-:S11]  /*1b40*/  R2UR UR5, R212 ;  /* 0x00000000d40572ca */ /* 0x000fd600000e0000 */
[----:B------:R-:W-:Y:S02]  /*1b50*/  ULEA.HI UR4, UR6, UR6, URZ, 0x1 ;  /* 0x0000000606047291 */ /* 0x000fe4000f8f083f */
[----:B------:R-:W-:Y:S02]  /*1b60*/  IMAD.U32 R2, RZ, RZ, UR5 ;  /* 0x00000005ff027e24 */ /* 0x000fe4000f8e00ff */
[----:B------:R-:W-:-:S03]  /*1b70*/  ULOP3.LUT UR4, UR4, 0xfffffffe, URZ, 0xc0, !UPT ;  /* 0xfffffffe04047892 */ /* 0x000fc6000f8ec03f */
[----:B------:R-:W-:Y:S01]  /*1b80*/  ISETP.NE.AND P0, PT, R2, 0x3, PT ;  /* 0x000000030200780c */ /* 0x000fe20003f05270 */
[----:B------:R-:W-:-:S06]  /*1b90*/  UIADD3 UR4, UR6, -UR4, URZ ;  /* 0x8000000406047290 */ /* 0x000fcc000fffe03f */
[----:B------:R-:W-:-:S04]  /*1ba0*/  MOV R0, UR4 ;  /* 0x0000000400007c02 */ /* 0x000fc80008000f00 */
[----:B------:R-:W-:-:S04]  /*1bb0*/  SHF.L.U32 R0, R0, 0x1f, RZ ;  /* 0x0000001f00007819 */ /* 0x000fc800000006ff */
[----:B------:R-:W1:Y:S02]  /*1bc0*/  SYNCS.PHASECHK.TRANS64.TRYWAIT P1, [UR38+0x30800], R0 ;  /* 0x03080000ff0075a7 */ /* 0x000e640008020166 */
[----:B-1----:R-:W-:Y:S05]  /*1bd0*/  @!P1 BRA `(.L_x_898) ;  /* 0x0000010800f49947 */ /* 0x002fea0003800000 */
.L_x_1045:
[----:B------:R-:W-:Y:S05]  /*1be0*/  @!P0 BRA `(.L_x_899) ;  /* 0x0000000000048947 */ /* 0x000fea0003800000 */
[----:B------:R-:W-:Y:S01]  /*1bf0*/  BPT.TRAP 0x1 ;  /* 0x000000040000795c */ /* 0x000fe20000300000 */
.L_x_899:
[----:B-1----:R-:W-:Y:S02]  /*1c00*/  IMAD.U32 R3, RZ, RZ, UR36 ;  /* 0x00000024ff037e24 */ /* 0x002fe4000f8e00ff */
[----:B------:R-:W-:-:S03]  /*1c10*/  IMAD.U32 R0, RZ, RZ, UR46 ;  /* 0x0000002eff007e24 */ /* 0x000fc6000f8e00ff */
[----:B------:R-:W-:Y:S02]  /*1c20*/  LEA R3, R3, UR38, 0x3 ;  /* 0x0000002603037c11 */ /* 0x000fe4000f8e18ff */
[----:B------:R-:W-:-:S04]  /*1c30*/  SHF.L.U32 R0, R0, 0x1f, RZ ;  /* 0x0000001f00007819 */ /* 0x000fc800000006ff */
[----:B------:R1:W2:Y:S01]  /*1c40*/  SYNCS.PHASECHK.TRANS64.TRYWAIT P2, [R3+URZ+0x30830], R0 ;  /* 0x03083000030075a7 */ /* 0x0002a2000804017f */
[----:B------:R-:W-:Y:S05]  /*1c50*/  @!P0 BRA `(.L_x_900) ;  /* 0x0000000000048947 */ /* 0x000fea0003800000 */
[----:B------:R-:W-:Y:S01]  /*1c60*/  BPT.TRAP 0x1 ;  /* 0x000000040000795c */ /* 0x000fe20000300000 */
.L_x_900:
[----:B------:R-:W3:Y:S02]  /*1c70*/  S2R R2, SR_TID.X ;  /* 0x0000000000027919 */ /* 0x000ee40000002100 */
[----:B---3--:R-:W-:Y:S01]  /*1c80*/  LOP3.LUT P1, RZ, R2, 0x7f, RZ, 0xc0, !PT ;  /* 0x0000007f02ff7812 */ /* 0x008fe2000782c0ff */
[----:B--2---:R-:W-:-:S12]  /*1c90*/  @P2 BRA `(.L_x_901) ;  /* 0x0000000000082947 */ /* 0x004fd80003800000 */
[----:B------:R-:W2:Y:S02]  /*1ca0*/  SYNCS.PHASECHK.TRANS64.TRYWAIT P2, [R3+URZ+0x30830], R0 ;  /* 0x03083000030075a7 */ /* 0x000ea4000804017f */
[----:B--2---:R-:W-:Y:S05]  /*1cb0*/  @!P2 BRA `(.L_x_902) ;  /* 0x0000010800d4a947 */ /* 0x004fea0003800000 */
.L_x_901:
[----:B------:R-:W-:Y:S05]  /*1cc0*/  WARPSYNC.ALL ;  /* 0x0000000000007948 */ /* 0x000fea0003800000 */
[----:B------:R-:W-:Y:S01]  /*1cd0*/  UIADD3 UR4, UR38, 0x20400, URZ ;  /* 0x0002040026047890 */ /* 0x000fe2000fffe03f */
[----:B------:R-:W-:Y:S01]  /*1ce0*/  WARPGROUP.ARRIVE ;  /* 0x00000000000079c5 */ /* 0x000fe20000000000 */
[----:B------:R-:W-:Y:S01]  /*1cf0*/  ULOP3.LUT UR40, UR40, 0x10000, URZ, 0xfc, !UPT ;  /* 0x0001000028287892 */ /* 0x000fe2000f8efc3f */
[----:B------:R-:W3:Y:S01]  /*1d00*/  LDC R21, c[0x0][0x2e0] ;  /* 0x0000b800ff157b82 */ /* 0x000ee20000000800 */
[----:B------:R-:W-:Y:S01]  /*1d10*/  USHF.R.U32.HI UR4, URZ, 0x4, UR4 ;  /* 0x000000043f047899 */ /* 0x000fe20008011604 */
[----:B------:R-:W-:Y:S01]  /*1d20*/  MOV R4, 0xffffffc0 ;  /* 0xffffffc000047802 */ /* 0x000fe20000000f00 */
[----:B------:R-:W-:Y:S01]  /*1d30*/  UMOV UR9, 0x40000040 ;  /* 0x4000004000097882 */ /* 0x000fe20000000000 */
[----:B------:R-:W-:Y:S01]  /*1d40*/  UMOV UR11, 0x40000040 ;  /* 0x40000040000b7882 */ /* 0x000fe20000000000 */
[----:B------:R-:W-:Y:S01]  /*1d50*/  ULOP3.LUT UR4, UR4, 0x3fff, URZ, 0xc0, !UPT ;  /* 0x00003fff04047892 */ /* 0x000fe2000f8ec03f */
[----:B------:R-:W-:Y:S01]  /*1d60*/  IMAD.U32 R19, RZ, RZ, UR9 ;  /* 0x00000009ff137e24 */ /* 0x000fe2000f8e00ff */
[----:B------:R-:W-:Y:S01]  /*1d70*/  UMOV UR8, UR40 ;  /* 0x0000002800087c82 */ /* 0x000fe20008000000 */
[----:B------:R-:W-:Y:S01]  /*1d80*/  UMOV UR7, 0x40000040 ;  /* 0x4000004000077882 */ /* 0x000fe20000000000 */
[----:B------:R-:W-:Y:S01]  /*1d90*/  ULOP3.LUT UR37, UR4, 0x10000, URZ, 0xfc, !UPT ;  /* 0x0001000004257892 */ /* 0x000fe2000f8efc3f */
[----:B------:R-:W-:Y:S01]  /*1da0*/  MOV R18, UR8 ;  /* 0x0000000800127c02 */ /* 0x000fe20008000f00 */
[----:B------:R-:W-:Y:S01]  /*1db0*/  UIADD3 UR4, UR40, 0x2, URZ ;  /* 0x0000000228047890 */ /* 0x000fe2000fffe03f */
[----:B-12---:R-:W1:Y:S01]  /*1dc0*/  LDC R0, c[0x0][0x288] ;  /* 0x0000a200ff007b82 */ /* 0x006e620000000800 */
[----:B------:R-:W-:Y:S01]  /*1dd0*/  ULEA UR39, UR36, UR37, 0xb ;  /* 0x0000002524277291 */ /* 0x000fe2000f8e583f */
[----:B------:R-:W-:Y:S01]  /*1de0*/  IMAD R6, R103, R4, 0x40 ;  /* 0x0000004067067424 */ /* 0x000fe200078e0204 */
[----:B------:R-:W-:Y:S01]  /*1df0*/  UIADD3 UR12, UR40, 0x406, URZ ;  /* 0x00000406280c7890 */ /* 0x000fe2000fffe03f */
[----:B------:R-:W-:Y:S01]  /*1e00*/  @!P1 VIADD R2, R3, 0x30840 ;  /* 0x0003084003029836 */ /* 0x000fe20000000000 */
[----:B------:R-:W-:Y:S01]  /*1e10*/  UIADD3 UR5, UR39, 0x2, URZ ;  /* 0x0000000227057890 */ /* 0x000fe2000fffe03f */
[----:B------:R-:W-:Y:S01]  /*1e20*/  LEA R4, R103, 0xffffffc0, 0x6 ;  /* 0xffffffc067047811 */ /* 0x000fe200078e30ff */
[----:B------:R-:W-:-:S02]  /*1e30*/  UIADD3 UR6, UR39, 0x202, URZ ;  /* 0x0000020227067890 */ /* 0x000fc4000fffe03f */
[----:B------:R-:W-:Y:S01]  /*1e40*/  UMOV UR10, UR39 ;  /* 0x00000027000a7c82 */ /* 0x000fe20008000000 */
[----:B------:R-:W-:Y:S01]  /*1e50*/  UIADD3 UR14, UR39, 0x206, URZ ;  /* 0x00000206270e7890 */ /* 0x000fe2000fffe03f */
[----:B------:R-:W-:Y:S01]  /*1e60*/  HGMMA.64x64x16.F32 R24, gdesc[UR8], RZ, !UPT, gsb0 ;  /* 0x00e00000081879f0 */ /* 0x000fe2000c0008ff */
[----:B------:R-:W-:Y:S01]  /*1e70*/  UMOV UR8, UR4 ;  /* 0x0000000400087c82 */ /* 0x000fe20008000000 */
[----:B------:R-:W-:Y:S01]  /*1e80*/  UMOV UR9, 0x40000040 ;  /* 0x4000004000097882 */ /* 0x000fe20000000000 */
[----:B------:R-:W-:Y:S01]  /*1e90*/  UMOV UR10, UR5 ;  /* 0x00000005000a7c82 */ /* 0x000fe20008000000 */
[----:B------:R-:W-:Y:S01]  /*1ea0*/  UMOV UR11, 0x40000040 ;  /* 0x40000040000b7882 */ /* 0x000fe20000000000 */
[----:B------:R-:W-:Y:S01]  /*1eb0*/  UIADD3 UR4, UR40, 0x4, URZ ;  /* 0x0000000428047890 */ /* 0x000fe2000fffe03f */
[----:B------:R-:W-:Y:S01]  /*1ec0*/  IMAD.U32 R16, RZ, RZ, UR8 ;  /* 0x00000008ff107e24 */ /* 0x000fe2000f8e00ff */
[----:B------:R-:W-:Y:S01]  /*1ed0*/  UIADD3 UR5, UR39, 0x4, URZ ;  /* 0x0000000427057890 */ /* 0x000fe2000fffe03f */
[----:B------:R-:W-:Y:S01]  /*1ee0*/  IMAD.U32 R17, RZ, RZ, UR9 ;  /* 0x00000009ff117e24 */ /* 0x000fe2000f8e00ff */
[----:B------:R-:W-:Y:S01]  /*1ef0*/  UMOV UR13, 0x40000040 ;  /* 0x40000040000d7882 */ /* 0x000fe20000000000 */
[----:B------:R-:W-:Y:S01]  /*1f00*/  UMOV UR15, 0x40000040 ;  /* 0x40000040000f7882 */ /* 0x000fe20000000000 */
[----:B------:R-:W-:Y:S01]  /*1f10*/  UIADD3 UR16, UR40, 0x800, URZ ;  /* 0x0000080028107890 */ /* 0x000fe2000fffe03f */
[----:B---3--:R-:W-:Y:S01]  /*1f20*/  IMAD R3, R21, UR47, R6 ;  /* 0x0000002f15037c24 */ /* 0x008fe2000f8e0206 */
[----:B------:R-:W-:Y:S01]  /*1f30*/  UIADD3 UR18, UR39, 0x400, URZ ;  /* 0x0000040027127890 */ /* 0x000fe2000fffe03f */
[----:B------:R-:W-:Y:S01]  /*1f40*/  @!P1 PRMT R2, RZ, 0x654, R2 ;  /* 0x00000654ff029816 */ /* 0x000fe20000000002 */
[----:B------:R-:W-:Y:S01]  /*1f50*/  UMOV UR17, 0x40000040 ;  /* 0x4000004000117882 */ /* 0x000fe20000000000 */
[----:B------:R-:W-:Y:S01]  /*1f60*/  UMOV UR19, 0x40000040 ;  /* 0x4000004000137882 */ /* 0x000fe20000000000 */
[----:B------:R-:W-:Y:S01]  /*1f70*/  UIADD3 UR20, UR40, 0x802, URZ ;  /* 0x0000080228147890 */ /* 0x000fe2000fffe03f */
[----:B-1----:R-:W-:Y:S01]  /*1f80*/  IADD3 R5, R3, 0x1, -R0 ;  /* 0x0000000103057810 */ /* 0x002fe20007ffe800 */
[----:B------:R-:W-:Y:S01]  /*1f90*/  UIADD3 UR22, UR39, 0x402, URZ ;  /* 0x0000040227167890 */ /* 0x000fe2000fffe03f */
[----:B------:R-:W-:Y:S01]  /*1fa0*/  UMOV UR21, 0x40000040 ;  /* 0x4000004000157882 */ /* 0x000fe20000000000 */
[----:B------:R-:W-:Y:S01]  /*1fb0*/  UMOV UR23, 0x40000040 ;  /* 0x4000004000177882 */ /* 0x000fe20000000000 */
[----:B------:R-:W-:-:S02]  /*1fc0*/  UIADD3 UR24, UR40, 0x804, URZ ;  /* 0x0000080428187890 */ /* 0x000fc4000fffe03f */
[----:B------:R-:W-:Y:S01]  /*1fd0*/  UIADD3 UR26, UR39, 0x404, URZ ;  /* 0x00000404271a7890 */ /* 0x000fe2000fffe03f */
[----:B------:R-:W-:Y:S01]  /*1fe0*/  UMOV UR25, 0x40000040 ;  /* 0x4000004000197882 */ /* 0x000fe20000000000 */
[----:B------:R-:W-:Y:S01]  /*1ff0*/  UMOV UR27, 0x40000040 ;  /* 0x40000040001b7882 */ /* 0x000fe20000000000 */
[----:B------:R-:W-:Y:S02]  /*2000*/  UIADD3 UR28, UR40, 0x806, URZ ;  /* 0x00000806281c7890 */ /* 0x000fe4000fffe03f */
[----:B------:R-:W-:Y:S01]  /*2010*/  UIADD3 UR30, UR39, 0x406, URZ ;  /* 0x00000406271e7890 */ /* 0x000fe2000fffe03f */
[----:B------:R-:W-:Y:S01]  /*2020*/  UMOV UR29, 0x40000040 ;  /* 0x40000040001d7882 */ /* 0x000fe20000000000 */
[----:B------:R-:W-:Y:S01]  /*2030*/  UMOV UR31, 0x40000040 ;  /* 0x40000040001f7882 */ /* 0x000fe20000000000 */
[----:B------:R-:W-:Y:S02]  /*2040*/  UIADD3 UR32, UR40, 0xc00, URZ ;  /* 0x00000c0028207890 */ /* 0x000fe4000fffe03f */
        /* <DEDUP_REMOVED lines=11> */
[----:B------:R-:W-:Y:S01]  /*2100*/  UMOV UR57, 0x40000040 ;  /* 0x4000004000397882 */ /* 0x000fe20000000000 */
[----:B------:R-:W-:Y:S01]  /*2110*/  UMOV UR59, 0x40000040 ;  /* 0x40000040003b7882 */ /* 0x000fe20000000000 */
[----:B------:R-:W-:Y:S01]  /*2120*/  IMAD.U32 R9, RZ, RZ, UR57 ;  /* 0x00000039ff097e24 */ /* 0x000fe2000f8e00ff */
[----:B------:R-:W-:-:S02]  /*2130*/  WARPGROUP.DEPBAR.LE gsb0, 0x0 ;  /* 0x00008000000079c5 */ /* 0x000fc40000010000 */
[----:B------:R-:W-:-:S06]  /*2140*/  WARPGROUP.ARRIVE ;  /* 0x00000000000079c5 */ /* 0x000fcc0000000000 */
[----:B------:R-:W-:Y:S01]  /*2150*/  HGMMA.64x64x16.F32 R24, gdesc[UR8], R24, gsb0 ;  /* 0x00e00000081879f0 */ /* 0x000fe20008000818 */
[----:B------:R-:W-:Y:S01]  /*2160*/  UMOV UR8, UR4 ;  /* 0x0000000400087c82 */ /* 0x000fe20008000000 */
[----:B------:R-:W-:Y:S01]  /*2170*/  UMOV UR9, 0x40000040 ;  /* 0x4000004000097882 */ /* 0x000fe20000000000 */
[----:B------:R-:W-:Y:S01]  /*2180*/  UMOV UR10, UR5 ;  /* 0x00000005000a7c82 */ /* 0x000fe20008000000 */
[----:B------:R-:W-:Y:S01]  /*2190*/  UMOV UR11, 0x40000040 ;  /* 0x40000040000b7882 */ /* 0x000fe20000000000 */
[----:B------:R-:W-:Y:S01]  /*21a0*/  UIADD3 UR4, UR40, 0x6, URZ ;  /* 0x0000000628047890 */ /* 0x000fe2000fffe03f */
[----:B------:R-:W-:Y:S01]  /*21b0*/  MOV R14, UR8 ;  /* 0x00000008000e7c02 */ /* 0x000fe20008000f00 */
[----:B------:R-:W-:Y:S01]  /*21c0*/  UIADD3 UR5, UR39, 0x6, URZ ;  /* 0x0000000627057890 */ /* 0x000fe2000fffe03f */
[----:B------:R-:W-:Y:S01]  /*21d0*/  IMAD.U32 R15, RZ, RZ, UR9 ;  /* 0x00000009ff0f7e24 */ /* 0x000fe2000f8e00ff */
[----:B------:R-:W-:Y:S02]  /*21e0*/  WARPGROUP.DEPBAR.LE gsb0, 0x0 ;  /* 0x00008000000079c5 */ /* 0x000fe40000010000 */
[----:B------:R-:W-:-:S06]  /*21f0*/  WARPGROUP.ARRIVE ;  /* 0x00000000000079c5 */ /* 0x000fcc0000000000 */
[----:B------:R-:W-:Y:S01]  /*2200*/  HGMMA.64x64x16.F32 R24, gdesc[UR8], R24, gsb0 ;  /* 0x00e00000081879f0 */ /* 0x000fe20008000818 */
        /* <DEDUP_REMOVED lines=17> */
[----:B------:R-:W-:Y:S01]  /*2320*/  UMOV UR5, 0x40000040 ;  /* 0x4000004000057882 */ /* 0x000fe20000000000 */
[----:B------:R-:W-:Y:S01]  /*2330*/  IMAD.U32 R11, RZ, RZ, UR9 ;  /* 0x00000009ff0b7e24 */ /* 0x000fe2000f8e00ff */
[----:B------:R-:W-:Y:S02]  /*2340*/  WARPGROUP.DEPBAR.LE gsb0, 0x0 ;  /* 0x00008000000079c5 */ /* 0x000fe40000010000 */
[----:B------:R-:W-:-:S06]  /*2350*/  WARPGROUP.ARRIVE ;  /* 0x00000000000079c5 */ /* 0x000fcc0000000000 */
[----:B------:R-:W-:Y:S01]  /*2360*/  HGMMA.64x64x16.F32 R24, gdesc[UR8], R24, gsb0 ;  /* 0x00e00000081879f0 */ /* 0x000fe20008000818 */
[----:B------:R-:W-:Y:S02]  /*2370*/  UIADD3 UR8, UR40, 0x404, URZ ;  /* 0x0000040428087890 */ /* 0x000fe4000fffe03f */
[----:B------:R-:W-:Y:S01]  /*2380*/  UIADD3 UR10, UR39, 0x204, URZ ;  /* 0x00000204270a7890 */ /* 0x000fe2000fffe03f */
[----:B------:R-:W-:Y:S01]  /*2390*/  UMOV UR9, 0x40000040 ;  /* 0x4000004000097882 */ /* 0x000fe20000000000 */
[----:B------:R-:W-:Y:S01]  /*23a0*/  UMOV UR11, 0x40000040 ;  /* 0x40000040000b7882 */ /* 0x000fe20000000000 */
[----:B------:R-:W-:-:S07]  /*23b0*/  UIADD3 UR39, UR39, 0x606, URZ ;  /* 0x0000060627277890 */ /* 0x000fce000fffe03f */
[----:B------:R-:W-:Y:S01]  /*23c0*/  UMOV UR58, UR39 ;  /* 0x00000027003a7c82 */ /* 0x000fe20008000000 */
[----:B------:R-:W-:Y:S02]  /*23d0*/  WARPGROUP.DEPBAR.LE gsb0, 0x0 ;  /* 0x00008000000079c5 */ /* 0x000fe40000010000 */
[----:B------:R-:W-:-:S06]  /*23e0*/  WARPGROUP.ARRIVE ;  /* 0x00000000000079c5 */ /* 0x000fcc0000000000 */
[----:B------:R-:W-:Y:S01]  /*23f0*/  HGMMA.64x64x16.F32 R24, gdesc[UR4], R24, gsb0 ;  /* 0x00e00000041879f0 */ /* 0x000fe20008000818 */
[----:B------:R-:W-:-:S07]  /*2400*/  UIADD3 UR6, UR40, 0xc06, URZ ;  /* 0x00000c0628067890 */ /* 0x000fce000fffe03f */
[----:B------:R-:W-:Y:S01]  /*2410*/  UMOV UR56, UR6 ;  /* 0x0000000600387c82 */ /* 0x000fe20008000000 */
[----:B------:R-:W-:Y:S01]  /*2420*/  ULDC.64 UR6, c[0x0][0x9d8] ;  /* 0x0002760000067ab9 */ /* 0x000fe20000000a00 */
[----:B------:R-:W-:Y:S01]  /*2430*/  IMAD.U32 R8, RZ, RZ, UR56 ;  /* 0x00000038ff087e24 */ /* 0x000fe2000f8e00ff */
[----:B------:R-:W-:Y:S01]  /*2440*/  ULOP3.LUT UR45, URZ, UR7, URZ, 0x33, !UPT ;  /* 0x000000073f2d7292 */ /* 0x000fe2000f8e333f */
[----:B------:R-:W-:Y:S02]  /*2450*/  WARPGROUP.DEPBAR.LE gsb0, 0x0 ;  /* 0x00008000000079c5 */ /* 0x000fe40000010000 */
[----:B------:R-:W-:-:S06]  /*2460*/  WARPGROUP.ARRIVE ;  /* 0x00000000000079c5 */ /* 0x000fcc0000000000 */
[----:B------:R-:W-:Y:S01]  /*2470*/  HGMMA.64x64x16.F32 R24, gdesc[UR8], R24, gsb0 ;  /* 0x00e00000081879f0 */ /* 0x000fe20008000818 */
[----:B------:R-:W-:Y:S02]  /*2480*/  ULDC.64 UR10, c[0x0][0x9e0] ;  /* 0x00027800000a7ab9 */ /* 0x000fe40000000a00 */
[----:B------:R-:W-:-:S06]  /*2490*/  UISETP.GE.AND UP0, UPT, UR11, 0x1, UPT ;  /* 0x000000010b00788c */ /* 0x000fcc000bf06270 */
[----:B------:R-:W-:Y:S01]  /*24a0*/  PLOP3.LUT P2, PT, PT, PT, UP0, 0x40, 0x0 ;  /* 0x000000000000781c */ /* 0x000fe20003f4e808 */
[----:B------:R-:W-:Y:S02]  /*24b0*/  WARPGROUP.DEPBAR.LE gsb0, 0x0 ;  /* 0x00008000000079c5 */ /* 0x000fe40000010000 */
[----:B------:R-:W-:-:S06]  /*24c0*/  WARPGROUP.ARRIVE ;  /* 0x00000000000079c5 */ /* 0x000fcc0000000000 */
[----:B------:R-:W-:Y:S03]  /*24d0*/  HGMMA.64x64x16.F32 R24, gdesc[UR12], R24, gsb0 ;  /* 0x00e000000c1879f0 */ /* 0x000fe60008000818 */
        /* <DEDUP_REMOVED lines=25> */
[----:B------:R-:W-:Y:S01]  /*2670*/  FMUL.FTZ R24, R24, UR6 ;  /* 0x0000000618187c20 */ /* 0x000fe20008410000 */
        /* <DEDUP_REMOVED lines=29> */
[----:B------:R2:W-:Y:S01]  /*2850*/  @!P1 SYNCS.ARRIVE.TRANS64.RED.A1T0 RZ, [R2+URZ], RZ ;  /* 0x000000ff02ff99a7 */ /* 0x0005e2000810043f */
[----:B------:R-:W-:Y:S01]  /*2860*/  FMUL.FTZ R35, R35, UR6 ;  /* 0x0000000623237c20 */ /* 0x000fe20008410000 */
[----:B------:R-:W-:Y:S01]  /*2870*/  FMUL.FTZ R38, R38, UR6 ;  /* 0x0000000626267c20 */ /* 0x000fe20008410000 */
[----:B------:R-:W-:Y:S01]  /*2880*/  FMUL.FTZ R43, R43, UR6 ;  /* 0x000000062b2b7c20 */ /* 0x000fe20008410000 */
[----:B------:R-:W3:Y:S01]  /*2890*/  MUFU.TANH R25, R25 ;  /* 0x0000001900197308 */ /* 0x000ee20000002400 */
[----:B--2---:R-:W-:-:S02]  /*28a0*/  IMAD R2, R22, -0x2, R5 ;  /* 0xfffffffe16027824 */ /* 0x004fc400078e0205 */
[----:B------:R-:W-:-:S05]  /*28b0*/  VIADD R5, R209, UR42 ;  /* 0x0000002ad1057c36 */ /* 0x000fca0008000000 */
[----:B------:R-:W2:Y:S08]  /*28c0*/  MUFU.TANH R28, R28 ;  /* 0x0000001c001c7308 */ /* 0x000eb00000002400 */
[----:B------:R-:W4:Y:S08]  /*28d0*/  MUFU.TANH R29, R29 ;  /* 0x0000001d001d7308 */ /* 0x000f300000002400 */
[----:B------:R-:W1:Y:S08]  /*28e0*/  MUFU.TANH R31, R31 ;  /* 0x0000001f001f7308 */ /* 0x000e700000002400 */
        /* <DEDUP_REMOVED lines=24> */
[----:B------:R5:W1:Y:S08]  /*2a70*/  MUFU.TANH R26, R35 ;  /* 0x00000023001a7308 */ /* 0x000a700000002400 */
[----:B------:R3:W1:Y:S01]  /*2a80*/  MUFU.TANH R27, R38 ;  /* 0x00000026001b7308 */ /* 0x0006620000002400 */
[----:B-----5:R-:W-:-:S07]  /*2a90*/  IMAD R35, R22, -0x2, R3 ;  /* 0xfffffffe16237824 */ /* 0x020fce00078e0203 */
[----:B------:R5:W1:Y:S01]  /*2aa0*/  MUFU.TANH R30, R43 ;  /* 0x0000002b001e7308 */ /* 0x000a620000002400 */
[C---:B---3--:R-:W-:Y:S01]  /*2ab0*/  VIADD R38, R2.reuse, UR10 ;  /* 0x0000000a02267c36 */ /* 0x048fe20008000000 */
[----:B-----5:R-:W-:-:S04]  /*2ac0*/  IADD3 R43, R2, UR45, RZ ;  /* 0x0000002d022b7c10 */ /* 0x020fc8000fffe0ff */
[----:B------:R-:W-:Y:S01]  /*2ad0*/  VIADDMNMX R2, R5, R38, R35, PT ;  /* 0x0000002605027246 */ /* 0x000fe20003800123 */
[----:B------:R-:W-:Y:S01]  /*2ae0*/  IMAD.IADD R3, R43, 0x1, R5 ;  /* 0x000000012b037824 */ /* 0x000fe200078e0205 */
[----:B--2-4-:R-:W-:Y:S06]  /*2af0*/  @P2 BRA `(.L_x_903) ;  /* 0x00000000005c2947 */ /* 0x014fec0003800000 */
[----:B------:R-:W-:Y:S01]  /*2b00*/  IMAD R7, R21, UR47, R5 ;  /* 0x0000002f15077c24 */ /* 0x000fe2000f8e0205 */
[----:B------:R-:W-:Y:S03]  /*2b10*/  BSSY B0, `(.L_x_904) ;  /* 0x0000011000007945 */ /* 0x000fe60003800000 */
[----:B------:R-:W-:-:S05]  /*2b20*/  IMAD.IADD R7, R7, 0x1, -R0 ;  /* 0x0000000107077824 */ /* 0x000fca00078e0a00 */
[----:B------:R-:W-:-:S13]  /*2b30*/  ISETP.GT.AND P2, PT, R7, -0x1, PT ;  /* 0xffffffff0700780c */ /* 0x000fda0003f44270 */
[----:B------:R-:W-:Y:S05]  /*2b40*/  @P2 BRA `(.L_x_905) ;  /* 0x0000000000202947 */ /* 0x000fea0003800000 */
[----:B------:R-:W-:Y:S01]  /*2b50*/  UISETP.NE.AND UP1, UPT, UR11, 0x1, UPT ;  /* 0x000000010b00788c */ /* 0x000fe2000bf25270 */
[----:B------:R-:W-:-:S05]  /*2b60*/  LOP3.LUT R7, RZ, R7, RZ, 0x33, !PT ;  /* 0x00000007ff077212 */ /* 0x000fca00078e33ff */
[----:B------:R-:W-:-:S05]  /*2b70*/  PLOP3.LUT P2, PT, PT, PT, UP1, 0x80, 0x0 ;  /* 0x000000000000781c */ /* 0x000fca0003f4f018 */
[----:B------:R-:W-:-:S08]  /*2b80*/  @UP1 ULDC.64 UR6, c[0x0][0x9e8] ;  /* 0x00027a0000061ab9 */ /* 0x000fd00000000a00 */
[----:B------:R-:W-:-:S05]  /*2b90*/  @P2 IMAD.HI.U32 R57, R7, UR6, RZ ;  /* 0x0000000607392c27 */ /* 0x000fca000f8e00ff */
[----:B------:R-:W-:-:S04]  /*2ba0*/  @P2 SHF.R.U32.HI R7, RZ, UR7, R57 ;  /* 0x00000007ff072c19 */ /* 0x000fc80008011639 */
[----:B------:R-:W-:Y:S01]  /*2bb0*/  LOP3.LUT R7, RZ, R7, RZ, 0x33, !PT ;  /* 0x00000007ff077212 */ /* 0x000fe200078e33ff */
[----:B------:R-:W-:Y:S06]  /*2bc0*/  BRA `(.L_x_906) ;  /* 0x0000000000147947 */ /* 0x000fec0003800000 */
.L_x_905:
[----:B------:R-:W-:-:S06]  /*2bd0*/  UISETP.NE.AND UP1, UPT, UR11, 0x1, UPT ;  /* 0x000000010b00788c */ /* 0x000fcc000bf25270 */
[----:B------:R-:W-:-:S05]  /*2be0*/  PLOP3.LUT P2, PT, PT, PT, UP1, 0x80, 0x0 ;  /* 0x000000000000781c */ /* 0x000fca0003f4f018 */
[----:B------:R-:W-:-:S08]  /*2bf0*/  @UP1 ULDC.64 UR6, c[0x0][0x9e8] ;  /* 0x00027a0000061ab9 */ /* 0x000fd00000000a00 */
[----:B------:R-:W-:-:S05]  /*2c00*/  @P2 IMAD.HI.U32 R57, R7, UR6, RZ ;  /* 0x0000000607392c27 */ /* 0x000fca000f8e00ff */
[----:B------:R-:W-:-:S07]  /*2c10*/  @P2 SHF.R.U32.HI R7, RZ, UR7, R57 ;  /* 0x00000007ff072c19 */ /* 0x000fce0008011639 */
.L_x_906:
[----:B------:R-:W-:Y:S05]  /*2c20*/  BSYNC B0 ;  /* 0x0000000000007941 */ /* 0x000fea0003800000 */
.L_x_904:
[----:B------:R-:W-:-:S04]  /*2c30*/  IMAD R7, R7, UR11, -R4 ;  /* 0x0000000b07077c24 */ /* 0x000fc8000f8e0a04 */
[----:B------:R-:W-:-:S05]  /*2c40*/  IMAD R7, R22, -0x2, R7 ;  /* 0xfffffffe16077824 */ /* 0x000fca00078e0207 */
[----:B------:R-:W-:Y:S02]  /*2c50*/  VIMNMX R3, R3, R7, !PT ;  /* 0x0000000703037248 */ /* 0x000fe40007fe0100 */
[----:B------:R-:W-:-:S07]  /*2c60*/  VIADDMNMX R2, R7, UR11, R2, PT ;  /* 0x0000000b07027c46 */ /* 0x000fce000b800102 */
.L_x_903:
[C---:B------:R-:W-:Y:S02]  /*2c70*/  ISETP.GE.AND P2, PT, R6.reuse, 0x2, PT ;  /* 0x000000020600780c */ /* 0x040fe40003f46270 */
[C---:B------:R-:W-:Y:S02]  /*2c80*/  ISETP.GE.AND P6, PT, R6.reuse, 0xa, PT ;  /* 0x0000000a0600780c */ /* 0x040fe40003fc6270 */
[----:B------:R-:W-:Y:S02]  /*2c90*/  ISETP.GT.AND P4, PT, R3, 0x1, !P2 ;  /* 0x000000010300780c */ /* 0x000fe40005784270 */
[----:B------:R-:W-:Y:S02]  /*2ca0*/  ISETP.GE.AND P3, PT, R6, 0x9, PT ;  /* 0x000000090600780c */ /* 0x000fe40003f66270 */
[----:B------:R-:W-:Y:S02]  /*2cb0*/  ISETP.LT.OR P4, PT, R2, 0x2, P4 ;  /* 0x000000020200780c */ /* 0x000fe40002781670 */
[----:B------:R-:W-:-:S02]  /*2cc0*/  P2R R58, PR, RZ, 0x40 ;  /* 0x00000040ff3a7803 */ /* 0x000fc40000000000 */
[----:B------:R-:W-:Y:S02]  /*2cd0*/  FSEL R57, R25, -INF , !P4 ;  /* 0xff80000019397808 */ /* 0x000fe40006000000 */
[C---:B------:R-:W-:Y:S02]  /*2ce0*/  ISETP.GT.AND P4, PT, R3.reuse, 0x9, !P6 ;  /* 0x000000090300780c */ /* 0x040fe40007784270 */
[----:B------:R-:W-:Y:S02]  /*2cf0*/  ISETP.GT.AND P5, PT, R3, 0x8, !P3 ;  /* 0x000000080300780c */ /* 0x000fe40005fa4270 */
[----:B------:R-:W-:Y:S02]  /*2d00*/  ISETP.LT.OR P4, PT, R2, 0xa, P4 ;  /* 0x0000000a0200780c */ /* 0x000fe40002781670 */
[----:B------:R-:W-:Y:S02]  /*2d10*/  ISETP.GE.AND P6, PT, R6, 0x11, PT ;  /* 0x000000110600780c */ /* 0x000fe40003fc6270 */
[----:B------:R-:W-:-:S02]  /*2d20*/  FSEL R61, R29, -INF , !P4 ;  /* 0xff8000001d3d7808 */ /* 0x000fc40006000000 */
[----:B------:R-:W-:Y:S02]  /*2d30*/  ISETP.LT.OR P5, PT, R2, 0x9, P5 ;  /* 0x000000090200780c */ /* 0x000fe40002fa1670 */
[----:B------:R-:W-:Y:S02]  /*2d40*/  ISETP.GT.AND P4, PT, R3, 0x10, !P6 ;  /* 0x000000100300780c */ /* 0x000fe40007784270 */
[----:B------:R-:W-:Y:S02]  /*2d50*/  FSEL R59, R28, -INF , !P5 ;  /* 0xff8000001c3b7808 */ /* 0x000fe40006800000 */
[----:B------:R-:W-:Y:S02]  /*2d60*/  ISETP.LT.OR P4, PT, R2, 0x11, P4 ;  /* 0x000000110200780c */ /* 0x000fe40002781670 */
[----:B------:R-:W-:Y:S02]  /*2d70*/  ISETP.GE.AND P5, PT, R6, 0x12, PT ;  /* 0x000000120600780c */ /* 0x000fe40003fa6270 */
[----:B-1----:R-:W-:-:S02]  /*2d80*/  FSEL R63, R32, -INF , !P4 ;  /* 0xff800000203f7808 */ /* 0x002fc40006000000 */
[----:B------:R-:W-:Y:S02]  /*2d90*/  ISETP.GT.AND P4, PT, R3, 0x11, !P5 ;  /* 0x000000110300780c */ /* 0x000fe40006f84270 */
[----:B------:R-:W-:Y:S02]  /*2da0*/  P2R R29, PR, RZ, 0x20 ;  /* 0x00000020ff1d7803 */ /* 0x000fe40000000000 */
[----:B------:R-:W-:Y:S02]  /*2db0*/  ISETP.LT.OR P4, PT, R2, 0x12, P4 ;  /* 0x000000120200780c */ /* 0x000fe40002781670 */
[----:B------:R-:W-:Y:S02]  /*2dc0*/  ISETP.GE.AND P5, PT, R6, 0x19, PT ;  /* 0x000000190600780c */ /* 0x000fe40003fa6270 */
[----:B------:R-:W-:Y:S02]  /*2dd0*/  FSEL R65, R33, -INF , !P4 ;  /* 0xff80000021417808 */ /* 0x000fe40006000000 */
[----:B------:R-:W-:-:S02]  /*2de0*/  ISETP.GT.AND P4, PT, R3, 0x18, !P5 ;  /* 0x000000180300780c */ /* 0x000fc40006f84270 */
[----:B------:R-:W-:Y:S02]  /*2df0*/  P2R R32, PR, RZ, 0x20 ;  /* 0x00000020ff207803 */ /* 0x000fe40000000000 */
[----:B------:R-:W-:Y:S02]  /*2e00*/  ISETP.LT.OR P4, PT, R2, 0x19, P4 ;  /* 0x000000190200780c */ /* 0x000fe40002781670 */
[----:B------:R-:W-:Y:S02]  /*2e10*/  ISETP.GE.AND P5, PT, R6, 0x1a, PT ;  /* 0x0000001a0600780c */ /* 0x000fe40003fa6270 */
[----:B------:R-:W-:Y:S02]  /*2e20*/  FSEL R67, R36, -INF , !P4 ;  /* 0xff80000024437808 */ /* 0x000fe40006000000 */
[----:B------:R-:W-:Y:S02]  /*2e30*/  ISETP.GT.AND P4, PT, R3, 0x19, !P5 ;  /* 0x000000190300780c */ /* 0x000fe40006f84270 */
[----:B------:R-:W-:-:S02]  /*2e40*/  P2R R33, PR, RZ, 0x20 ;  /* 0x00000020ff217803 */ /* 0x000fc40000000000 */
[----:B------:R-:W-:Y:S02]  /*2e50*/  ISETP.LT.OR P4, PT, R2, 0x1a, P4 ;  /* 0x0000001a0200780c */ /* 0x000fe40002781670 */
[----:B------:R-:W-:Y:S02]  /*2e60*/  ISETP.GE.AND P5, PT, R6, 0x21, PT ;  /* 0x000000210600780c */ /* 0x000fe40003fa6270 */
[----:B------:R-:W-:Y:S02]  /*2e70*/  FSEL R69, R37, -INF , !P4 ;  /* 0xff80000025457808 */ /* 0x000fe40006000000 */
[----:B------:R-:W-:Y:S02]  /*2e80*/  ISETP.GT.AND P4, PT, R3, 0x20, !P5 ;  /* 0x000000200300780c */ /* 0x000fe40006f84270 */
[----:B------:R-:W-:Y:S02]  /*2e90*/  P2R R36, PR, RZ, 0x20 ;  /* 0x00000020ff247803 */ /* 0x000fe40000000000 */
[----:B------:R-:W-:-:S02]  /*2ea0*/  ISETP.LT.OR P4, PT, R2, 0x21, P4 ;  /* 0x000000210200780c */ /* 0x000fc40002781670 */
[----:B------:R-:W-:Y:S02]  /*2eb0*/  ISETP.GE.AND P5, PT, R6, 0x22, PT ;  /* 0x000000220600780c */ /* 0x000fe40003fa6270 */
[----:B------:R-:W-:Y:S02]  /*2ec0*/  FSEL R71, R40, -INF , !P4 ;  /* 0xff80000028477808 */ /* 0x000fe40006000000 */
[----:B------:R-:W-:Y:S02]  /*2ed0*/  ISETP.GT.AND P4, PT, R3, 0x21, !P5 ;  /* 0x000000210300780c */ /* 0x000fe40006f84270 */
[----:B------:R-:W-:Y:S02]  /*2ee0*/  P2R R40, PR, RZ, 0x20 ;  /* 0x00000020ff287803 */ /* 0x000fe40000000000 */
[----:B------:R-:W-:Y:S02]  /*2ef0*/  ISETP.LT.OR P4, PT, R2, 0x22, P4 ;  /* 0x000000220200780c */ /* 0x000fe40002781670 */
[----:B------:R-:W-:-:S02]  /*2f00*/  ISETP.GE.AND P5, PT, R6, 0x29, PT ;  /* 0x000000290600780c */ /* 0x000fc40003fa6270 */
[----:B------:R-:W-:Y:S02]  /*2f10*/  FSEL R73, R41, -INF , !P4 ;  /* 0xff80000029497808 */ /* 0x000fe40006000000 */
[----:B------:R-:W-:Y:S02]  /*2f20*/  ISETP.GT.AND P4, PT, R3, 0x28, !P5 ;  /* 0x000000280300780c */ /* 0x000fe40006f84270 */
[----:B------:R-:W-:Y:S02]  /*2f30*/  P2R R41, PR, RZ, 0x20 ;  /* 0x00000020ff297803 */ /* 0x000fe40000000000 */
[----:B------:R-:W-:Y:S02]  /*2f40*/  ISETP.LT.OR P4, PT, R2, 0x29, P4 ;  /* 0x000000290200780c */ /* 0x000fe40002781670 */
[----:B------:R-:W-:Y:S02]  /*2f50*/  ISETP.GE.AND P5, PT, R6, 0x2a, PT ;  /* 0x0000002a0600780c */ /* 0x000fe40003fa6270 */
[----:B------:R-:W-:-:S02]  /*2f60*/  FSEL R75, R44, -INF , !P4 ;  /* 0xff8000002c4b7808 */ /* 0x000fc40006000000 */
        /* <DEDUP_REMOVED lines=8> */
[----:B------:R-:W-:Y:S02]  /*2ff0*/  P2R R28, PR, RZ, 0x40 ;  /* 0x00000040ff1c7803 */ /* 0x000fe40000000000 */
[----:B------:R-:W-:Y:S02]  /*3000*/  FSEL R79, R48, -INF , !P4 ;  /* 0xff800000304f7808 */ /* 0x000fe40006000000 */
[----:B------:R-:W-:-:S04]  /*3010*/  ISETP.GE.AND P4, PT, R6, 0x32, PT ;  /* 0x000000320600780c */ /* 0x000fc80003f86270 */
[----:B------:R-:W-:-:S04]  /*3020*/  ISETP.GT.AND P5, PT, R3, 0x31, !P4 ;  /* 0x000000310300780c */ /* 0x000fc800067a4270 */
[----:B------:R-:W-:-:S04]  /*3030*/  ISETP.LT.OR P5, PT, R2, 0x32, P5 ;  /* 0x000000320200780c */ /* 0x000fc80002fa1670 */
[----:B------:R-:W-:Y:S02]  /*3040*/  FSEL R81, R49, -INF , !P5 ;  /* 0xff80000031517808 */ /* 0x000fe40006800000 */
[----:B------:R-:W-:-:S04]  /*3050*/  ISETP.GE.AND P5, PT, R6, 0x39, PT ;  /* 0x000000390600780c */ /* 0x000fc80003fa6270 */
[----:B------:R-:W-:-:S04]  /*3060*/  ISETP.GT.AND P6, PT, R3, 0x38, !P5 ;  /* 0x000000380300780c */ /* 0x000fc80006fc4270 */
[----:B------:R-:W-:-:S04]  /*3070*/  ISETP.LT.OR P6, PT, R2, 0x39, P6 ;  /* 0x000000390200780c */ /* 0x000fc800037c1670 */
[----:B------:R-:W-:Y:S02]  /*3080*/  FSEL R83, R52, -INF , !P6 ;  /* 0xff80000034537808 */ /* 0x000fe40007000000 */
[----:B------:R-:W-:-:S04]  /*3090*/  ISETP.GE.AND P6, PT, R6, 0x1, PT ;  /* 0x000000010600780c */ /* 0x000fc80003fc6270 */
[----:B------:R-:W-:Y:S02]  /*30a0*/  P2R R25, PR, RZ, 0x40 ;  /* 0x00000040ff197803 */ /* 0x000fe40000000000 */
[----:B------:R-:W-:-:S04]  /*30b0*/  ISETP.GT.AND P6, PT, R3, RZ, !P6 ;  /* 0x000000ff0300720c */ /* 0x000fc800077c4270 */
[----:B------:R-:W-:-:S04]  /*30c0*/  ISETP.LT.OR P6, PT, R2, 0x1, P6 ;  /* 0x000000010200780c */ /* 0x000fc800037c1670 */
[----:B------:R-:W-:Y:S02]  /*30d0*/  FSEL R37, R24, -INF , !P6 ;  /* 0xff80000018257808 */ /* 0x000fe40007000000 */
[----:B------:R-:W-:Y:S01]  /*30e0*/  ISETP.GE.AND P6, PT, R6, 0x3a, PT ;  /* 0x0000003a0600780c */ /* 0x000fe20003fc6270 */
[----:B------:R-:W-:-:S03]  /*30f0*/  VIADD R6, R5, 0x8 ;  /* 0x0000000805067836 */ /* 0x000fc60000000000 */
[----:B------:R-:W-:Y:S02]  /*3100*/  P2R R48, PR, RZ, 0x40 ;  /* 0x00000040ff307803 */ /* 0x000fe40000000000 */
[----:B------:R-:W-:Y:S02]  /*3110*/  ISETP.GT.AND P6, PT, R3, 0x39, !P6 ;  /* 0x000000390300780c */ /* 0x000fe400077c4270 */
[----:B------:R-:W-:Y:S02]  /*3120*/  IADD3 R3, R43, R6, RZ ;  /* 0x000000062b037210 */ /* 0x000fe40007ffe0ff */
[----:B------:R-:W-:Y:S02]  /*3130*/  ISETP.LT.OR P6, PT, R2, 0x3a, P6 ;  /* 0x0000003a0200780c */ /* 0x000fe400037c1670 */
[----:B------:R-:W-:Y:S02]  /*3140*/  VIADDMNMX R2, R6, R38, R35, PT ;  /* 0x0000002606027246 */ /* 0x000fe40003800123 */
[----:B------:R-:W-:-:S02]  /*3150*/  FSEL R53, R53, -INF , !P6 ;  /* 0xff80000035357808 */ /* 0x000fc40007000000 */
[----:B------:R-:W-:-:S13]  /*3160*/  PLOP3.LUT P6, PT, PT, PT, UP0, 0x40, 0x0 ;  /* 0x000000000000781c */ /* 0x000fda0003fce808 */
[----:B------:R-:W-:Y:S05]  /*3170*/  @P6 BRA `(.L_x_907) ;  /* 0x0000000000646947 */ /* 0x000fea0003800000 */
        /* <DEDUP_REMOVED lines=9> */
[----:B------:R-:W-:Y:S01]  /*3210*/  @P6 IMAD.HI.U32 R24, R7, UR6, RZ ;  /* 0x0000000607186c27 */ /* 0x000fe2000f8e00ff */
[----:B------:R-:W-:-:S13]  /*3220*/  PLOP3.LUT P6, PT, PT, PT, UP1, 0x80, 0x0 ;  /* 0x000000000000781c */ /* 0x000fda0003fcf018 */
[----:B------:R-:W-:-:S04]  /*3230*/  @P6 SHF.R.U32.HI R7, RZ, UR7, R24 ;  /* 0x00000007ff076c19 */ /* 0x000fc80008011618 */
[----:B------:R-:W-:Y:S01]  /*3240*/  LOP3.LUT R7, RZ, R7, RZ, 0x33, !PT ;  /* 0x00000007ff077212 */ /* 0x000fe200078e33ff */
[----:B------:R-:W-:Y:S06]  /*3250*/  BRA `(.L_x_910) ;  /* 0x0000000000187947 */ /* 0x000fec0003800000 */
.L_x_909:
[----:B------:R-:W-:-:S06]  /*3260*/  UISETP.NE.AND UP1, UPT, UR11, 0x1, UPT ;  /* 0x000000010b00788c */ /* 0x000fcc000bf25270 */
[----:B------:R-:W-:-:S05]  /*3270*/  PLOP3.LUT P6, PT, PT, PT, UP1, 0x80, 0x0 ;  /* 0x000000000000781c */ /* 0x000fca0003fcf018 */
[----:B------:R-:W-:-:S08]  /*3280*/  @UP1 ULDC.64 UR6, c[0x0][0x9e8] ;  /* 0x00027a0000061ab9 */ /* 0x000fd00000000a00 */
[----:B------:R-:W-:Y:S01]  /*3290*/  @P6 IMAD.HI.U32 R24, R7, UR6, RZ ;  /* 0x0000000607186c27 */ /* 0x000fe2000f8e00ff */
[----:B------:R-:W-:-:S13]  /*32a0*/  PLOP3.LUT P6, PT, PT, PT, UP1, 0x80, 0x0 ;  /* 0x000000000000781c */ /* 0x000fda0003fcf018 */
[----:B------:R-:W-:-:S07]  /*32b0*/  @P6 SHF.R.U32.HI R7, RZ, UR7, R24 ;  /* 0x00000007ff076c19 */ /* 0x000fce0008011618 */
.L_x_910:
[----:B------:R-:W-:Y:S05]  /*32c0*/  BSYNC B0 ;  /* 0x0000000000007941 */ /* 0x000fea0003800000 */
.L_x_908:
[----:B------:R-:W-:-:S04]  /*32d0*/  IMAD R7, R7, UR11, -R4 ;  /* 0x0000000b07077c24 */ /* 0x000fc8000f8e0a04 */
[----:B------:R-:W-:-:S05]  /*32e0*/  IMAD R7, R22, -0x2, R7 ;  /* 0xfffffffe16077824 */ /* 0x000fca00078e0207 */
[----:B------:R-:W-:Y:S02]  /*32f0*/  VIMNMX R3, R3, R7, !PT ;  /* 0x0000000703037248 */ /* 0x000fe40007fe0100 */
[----:B------:R-:W-:-:S07]  /*3300*/  VIADDMNMX R2, R7, UR11, R2, PT ;  /* 0x0000000b07027c46 */ /* 0x000fce000b800102 */
.L_x_907:
[----:B------:R-:W-:Y:S01]  /*3310*/  ISETP.GT.AND P2, PT, R3, 0x1, !P2 ;  /* 0x000000010300780c */ /* 0x000fe20005744270 */
[----:B------:R-:W-:Y:S01]  /*3320*/  ULDC UR6, c[0x0][0x988] ;  /* 0x0002620000067ab9 */ /* 0x000fe20000000800 */
[----:B------:R-:W-:Y:S01]  /*3330*/  FMNMX.FTZ R4, R37, R57, !PT ;  /* 0x0000003925047209 */ /* 0x000fe20007810000 */
[----:B------:R-:W-:Y:S01]  /*3340*/  IMAD R21, R21, UR47, -R0 ;  /* 0x0000002f15157c24 */ /* 0x000fe2000f8e0a00 */
[----:B------:R-:W-:Y:S02]  /*3350*/  ISETP.LT.OR P2, PT, R2, 0x2, P2 ;  /* 0x000000020200780c */ /* 0x000fe40001741670 */
[----:B------:R-:W-:Y:S02]  /*3360*/  ISETP.NE.AND P6, PT, R25, RZ, PT ;  /* 0x000000ff1900720c */ /* 0x000fe40003fc5270 */
[----:B------:R-:W-:Y:S02]  /*3370*/  FSEL R20, R20, -INF , !P2 ;  /* 0xff80000014147808 */ /* 0x000fe40005000000 */
[----:B------:R-:W-:-:S02]  /*3380*/  ISETP.NE.AND P2, PT, R58, RZ, PT ;  /* 0x000000ff3a00720c */ /* 0x000fc40003f45270 */
[----:B------:R-:W-:Y:S02]  /*3390*/  FMNMX.FTZ R4, R59, R4, !PT ;  /* 0x000000043b047209 */ /* 0x000fe40007810000 */
[----:B------:R-:W-:Y:S02]  /*33a0*/  ISETP.GT.AND P2, PT, R3, 0x9, !P2 ;  /* 0x000000090300780c */ /* 0x000fe40005744270 */
[----:B------:R-:W-:Y:S02]  /*33b0*/  FMNMX.FTZ R4, R61, R4, !PT ;  /* 0x000000043d047209 */ /* 0x000fe40007810000 */
[----:B------:R-:W-:Y:S02]  /*33c0*/  ISETP.LT.OR P2, PT, R2, 0xa, P2 ;  /* 0x0000000a0200780c */ /* 0x000fe40001741670 */
[----:B------:R-:W-:Y:S02]  /*33d0*/  FMNMX.FTZ R4, R63, R4, !PT ;  /* 0x000000043f047209 */ /* 0x000fe40007810000 */
[----:B------:R-:W-:-:S02]  /*33e0*/  FSEL R24, R31, -INF , !P2 ;  /* 0xff8000001f187808 */ /* 0x000fc40005000000 */
[----:B------:R-:W-:Y:S02]  /*33f0*/  ISETP.NE.AND P2, PT, R28, RZ, PT ;  /* 0x000000ff1c00720c */ /* 0x000fe40003f45270 */
[----:B------:R-:W-:Y:S02]  /*3400*/  FMNMX.FTZ R4, R65, R4, !PT ;  /* 0x0000000441047209 */ /* 0x000fe40007810000 */
[----:B------:R-:W-:Y:S02]  /*3410*/  ISETP.GT.AND P2, PT, R3, 0x10, !P2 ;  /* 0x000000100300780c */ /* 0x000fe40005744270 */
[----:B------:R-:W-:Y:S02]  /*3420*/  FMNMX.FTZ R4, R67, R4, !PT ;  /* 0x0000000443047209 */ /* 0x000fe40007810000 */
[----:B------:R-:W-:Y:S02]  /*3430*/  ISETP.LT.OR P2, PT, R2, 0x11, P2 ;  /* 0x000000110200780c */ /* 0x000fe40001741670 */
[----:B------:R-:W-:-:S02]  /*3440*/  FMNMX.FTZ R4, R69, R4, !PT ;  /* 0x0000000445047209 */ /* 0x000fc40007810000 */
[----:B------:R-:W-:Y:S02]  /*3450*/  FSEL R25, R34, -INF , !P2 ;  /* 0xff80000022197808 */ /* 0x000fe40005000000 */
[----:B------:R-:W-:Y:S02]  /*3460*/  ISETP.NE.AND P2, PT, R29, RZ, PT ;  /* 0x000000ff1d00720c */ /* 0x000fe40003f45270 */
[----:B------:R-:W-:Y:S02]  /*3470*/  FMNMX.FTZ R4, R71, R4, !PT ;  /* 0x0000000447047209 */ /* 0x000fe40007810000 */
[----:B------:R-:W-:Y:S02]  /*3480*/  ISETP.GT.AND P2, PT, R3, 0x11, !P2 ;  /* 0x000000110300780c */ /* 0x000fe40005744270 */
[----:B------:R-:W-:Y:S02]  /*3490*/  FMNMX.FTZ R4, R73, R4, !PT ;  /* 0x0000000449047209 */ /* 0x000fe40007810000 */
[----:B------:R-:W-:-:S02]  /*34a0*/  ISETP.LT.OR P2, PT, R2, 0x12, P2 ;  /* 0x000000120200780c */ /* 0x000fc40001741670 */
[----:B------:R-:W-:Y:S02]  /*34b0*/  FMNMX.FTZ R4, R75, R4, !PT ;  /* 0x000000044b047209 */ /* 0x000fe40007810000 */
[----:B------:R-:W-:Y:S02]  /*34c0*/  FSEL R26, R26, -INF , !P2 ;  /* 0xff8000001a1a7808 */ /* 0x000fe40005000000 */
[----:B------:R-:W-:Y:S02]  /*34d0*/  ISETP.NE.AND P2, PT, R32, RZ, PT ;  /* 0x000000ff2000720c */ /* 0x000fe40003f45270 */
[----:B------:R-:W-:Y:S02]  /*34e0*/  FMNMX.FTZ R4, R77, R4, !PT ;  /* 0x000000044d047209 */ /* 0x000fe40007810000 */
[----:B------:R-:W-:Y:S02]  /*34f0*/  ISETP.GT.AND P2, PT, R3, 0x18, !P2 ;  /* 0x000000180300780c */ /* 0x000fe40005744270 */
[----:B------:R-:W-:-:S02]  /*3500*/  FMNMX.FTZ R4, R79, R4, !PT ;  /* 0x000000044f047209 */ /* 0x000fc40007810000 */
[----:B------:R-:W-:Y:S02]  /*3510*/  ISETP.LT.OR P2, PT, R2, 0x19, P2 ;  /* 0x000000190200780c */ /* 0x000fe40001741670 */
[----:B------:R-:W-:Y:S02]  /*3520*/  FMNMX.FTZ R4, R81, R4, !PT ;  /* 0x0000000451047209 */ /* 0x000fe40007810000 */
[----:B------:R-:W-:Y:S02]  /*3530*/  FSEL R27, R27, -INF , !P2 ;  /* 0xff8000001b1b7808 */ /* 0x000fe40005000000 */
[----:B------:R-:W-:Y:S02]  /*3540*/  ISETP.NE.AND P2, PT, R33, RZ, PT ;  /* 0x000000ff2100720c */ /* 0x000fe40003f45270 */
[----:B------:R-:W-:Y:S02]  /*3550*/  FMNMX.FTZ R4, R83, R4, !PT ;  /* 0x0000000453047209 */ /* 0x000fe40007810000 */
[----:B------:R-:W-:-:S02]  /*3560*/  ISETP.GT.AND P2, PT, R3, 0x19, !P2 ;  /* 0x000000190300780c */ /* 0x000fc40005744270 */
[----:B------:R-:W-:Y:S02]  /*3570*/  ISETP.GT.AND P3, PT, R3, 0x8, !P3 ;  /* 0x000000080300780c */ /* 0x000fe40005f64270 */
[----:B------:R-:W-:Y:S02]  /*3580*/  ISETP.LT.OR P2, PT, R2, 0x1a, P2 ;  /* 0x0000001a0200780c */ /* 0x000fe40001741670 */
[----:B------:R-:W-:Y:S02]  /*3590*/  FMNMX.FTZ R34, R53, R4, !PT ;  /* 0x0000000435227209 */ /* 0x000fe40007810000 */
[----:B------:R-:W-:Y:S02]  /*35a0*/  FSEL R28, R39, -INF , !P2 ;  /* 0xff800000271c7808 */ /* 0x000fe40005000000 */
[----:B------:R-:W-:Y:S01]  /*35b0*/  ISETP.NE.AND P2, PT, R36, RZ, PT ;  /* 0x000000ff2400720c */ /* 0x000fe20003f45270 */
[----:B------:R-:W1:Y:S01]  /*35c0*/  SHFL.BFLY PT, R33, R34, 0x2, 0x1f ;  /* 0x0c401f0022217f89 */ /* 0x000e6200000e0000 */
[----:B------:R-:W-:-:S02]  /*35d0*/  ISETP.LT.OR P3, PT, R2, 0x9, P3 ;  /* 0x000000090200780c */ /* 0x000fc40001f61670 */
[----:B------:R-:W-:Y:S02]  /*35e0*/  ISETP.GT.AND P2, PT, R3, 0x20, !P2 ;  /* 0x000000200300780c */ /* 0x000fe40005744270 */
[----:B------:R-:W-:Y:S02]  /*35f0*/  FSEL R23, R23, -INF , !P3 ;  /* 0xff80000017177808 */ /* 0x000fe40005800000 */
[----:B------:R-:W-:Y:S02]  /*3600*/  ISETP.LT.OR P2, PT, R2, 0x21, P2 ;  /* 0x000000210200780c */ /* 0x000fe40001741670 */
[----:B------:R-:W-:Y:S02]  /*3610*/  ISETP.NE.AND P3, PT, R41, RZ, PT ;  /* 0x000000ff2900720c */ /* 0x000fe40003f65270 */
[----:B------:R-:W-:Y:S02]  /*3620*/  FSEL R29, R42, -INF , !P2 ;  /* 0xff8000002a1d7808 */ /* 0x000fe40005000000 */
[----:B------:R-:W-:-:S02]  /*3630*/  ISETP.NE.AND P2, PT, R40, RZ, PT ;  /* 0x000000ff2800720c */ /* 0x000fc40003f45270 */
[C---:B------:R-:W-:Y:S02]  /*3640*/  ISETP.GT.AND P4, PT, R3.reuse, 0x31, !P4 ;  /* 0x000000310300780c */ /* 0x040fe40006784270 */
[C---:B------:R-:W-:Y:S02]  /*3650*/  ISETP.GT.AND P2, PT, R3.reuse, 0x21, !P2 ;  /* 0x000000210300780c */ /* 0x040fe40005744270 */
[----:B------:R-:W-:Y:S02]  /*3660*/  ISETP.GT.AND P5, PT, R3, 0x38, !P5 ;  /* 0x000000380300780c */ /* 0x000fe40006fa4270 */
[C---:B------:R-:W-:Y:S02]  /*3670*/  ISETP.LT.OR P2, PT, R2.reuse, 0x22, P2 ;  /* 0x000000220200780c */ /* 0x040fe40001741670 */
[----:B------:R-:W-:Y:S02]  /*3680*/  ISETP.LT.OR P4, PT, R2, 0x32, P4 ;  /* 0x000000320200780c */ /* 0x000fe40002781670 */
[----:B------:R-:W-:-:S02]  /*3690*/  FSEL R30, R30, -INF , !P2 ;  /* 0xff8000001e1e7808 */ /* 0x000fc40005000000 */
[----:B------:R-:W-:Y:S02]  /*36a0*/  ISETP.GT.AND P2, PT, R3, 0x28, !P3 ;  /* 0x000000280300780c */ /* 0x000fe40005f44270 */
[----:B-1----:R-:W-:Y:S02]  /*36b0*/  FMNMX.FTZ R35, R34, R33, !PT ;  /* 0x0000002122237209 */ /* 0x002fe40007810000 */
[----:B------:R-:W-:Y:S02]  /*36c0*/  ISETP.LT.OR P2, PT, R2, 0x29, P2 ;  /* 0x000000290200780c */ /* 0x000fe40001741670 */
[----:B------:R-:W-:Y:S01]  /*36d0*/  ISETP.NE.AND P3, PT, R45, RZ, PT ;  /* 0x000000ff2d00720c */ /* 0x000fe20003f65270 */
[----:B------:R-:W1:Y:S01]  /*36e0*/  SHFL.BFLY PT, R36, R35, 0x1, 0x1f ;  /* 0x0c201f0023247f89 */ /* 0x000e6200000e0000 */
[----:B------:R-:W-:Y:S02]  /*36f0*/  FSEL R31, R46, -INF , !P2 ;  /* 0xff8000002e1f7808 */ /* 0x000fe40005000000 */
[----:B------:R-:W-:-:S02]  /*3700*/  ISETP.GT.AND P2, PT, R3, RZ, !P6 ;  /* 0x000000ff0300720c */ /* 0x000fc40007744270 */
[----:B------:R-:W-:Y:S02]  /*3710*/  ISETP.NE.AND P6, PT, R48, RZ, PT ;  /* 0x000000ff3000720c */ /* 0x000fe40003fc5270 */
[----:B------:R-:W-:Y:S02]  /*3720*/  ISETP.LT.OR P2, PT, R2, 0x1, P2 ;  /* 0x000000010200780c */ /* 0x000fe40001741670 */
[----:B------:R-:W-:Y:S02]  /*3730*/  ISETP.GT.AND P3, PT, R3, 0x30, !P3 ;  /* 0x000000300300780c */ /* 0x000fe40005f64270 */
[----:B------:R-:W-:Y:S02]  /*3740*/  FSEL R7, R56, -INF , !P2 ;  /* 0xff80000038077808 */ /* 0x000fe40005000000 */
[----:B------:R-:W-:Y:S02]  /*3750*/  ISETP.NE.AND P2, PT, R44, RZ, PT ;  /* 0x000000ff2c00720c */ /* 0x000fe40003f45270 */
[----:B------:R-:W-:-:S02]  /*3760*/  FMNMX.FTZ R4, R7, R20, !PT ;  /* 0x0000001407047209 */ /* 0x000fc40007810000 */
[----:B------:R-:W-:Y:S02]  /*3770*/  ISETP.GT.AND P2, PT, R3, 0x29, !P2 ;  /* 0x000000290300780c */ /* 0x000fe40005744270 */
[----:B------:R-:W-:Y:S02]  /*3780*/  FMNMX.FTZ R33, R23, R4, !PT ;  /* 0x0000000417217209 */ /* 0x000fe40007810000 */
[----:B------:R-:W-:Y:S02]  /*3790*/  ISETP.LT.OR P2, PT, R2, 0x2a, P2 ;  /* 0x0000002a0200780c */ /* 0x000fe40001741670 */
[----:B------:R-:W-:Y:S02]  /*37a0*/  FMNMX.FTZ R4, R24, R33, !PT ;  /* 0x0000002118047209 */ /* 0x000fe40007810000 */
[----:B------:R-:W-:Y:S02]  /*37b0*/  ISETP.LT.OR P3, PT, R2, 0x31, P3 ;  /* 0x000000310200780c */ /* 0x000fe40001f61670 */
[----:B------:R-:W-:-:S02]  /*37c0*/  FMNMX.FTZ R33, R25, R4, !PT ;  /* 0x0000000419217209 */ /* 0x000fc40007810000 */
[----:B-1----:R-:W-:Y:S02]  /*37d0*/  FMNMX.FTZ R4, R35, R36, !PT ;  /* 0x0000002423047209 */ /* 0x002fe40007810000 */
[----:B------:R-:W-:Y:S02]  /*37e0*/  FMNMX.FTZ R32, R26, R33, !PT ;  /* 0x000000211a207209 */ /* 0x000fe40007810000 */
[----:B------:R-:W-:Y:S01]  /*37f0*/  ISETP.LT.OR P5, PT, R2, 0x39, P5 ;  /* 0x000000390200780c */ /* 0x000fe20002fa1670 */
[----:B------:R-:W-:Y:S01]  /*3800*/  FMUL.FTZ R35, R4, UR6 ;  /* 0x0000000604237c20 */ /* 0x000fe20008410000 */
[----:B------:R-:W-:Y:S02]  /*3810*/  FMNMX.FTZ R33, R27, R32, !PT ;  /* 0x000000201b217209 */ /* 0x000fe40007810000 */
[----:B------:R-:W-:Y:S02]  /*3820*/  FSEL R32, R47, -INF , !P2 ;  /* 0xff8000002f207808 */ /* 0x000fe40005000000 */
[----:B------:R-:W-:-:S02]  /*3830*/  FMNMX.FTZ R34, R28, R33, !PT ;  /* 0x000000211c227209 */ /* 0x000fc40007810000 */
[----:B------:R-:W-:Y:S02]  /*3840*/  FSETP.NEU.FTZ.AND P2, PT, R4, -INF , PT ;  /* 0xff8000000400780b */ /* 0x000fe40003f5d000 */
[----:B------:R-:W-:Y:S02]  /*3850*/  FMNMX.FTZ R33, R29, R34, !PT ;  /* 0x000000221d217209 */ /* 0x000fe40007810000 */
[----:B------:R-:W-:Y:S02]  /*3860*/  FSEL R38, R35, RZ, P2 ;  /* 0x000000ff23267208 */ /* 0x000fe40001000000 */
[----:B------:R-:W-:Y:S02]  /*3870*/  FMNMX.FTZ R34, R30, R33, !PT ;  /* 0x000000211e227209 */ /* 0x000fe40007810000 */
[----:B------:R-:W-:Y:S01]  /*3880*/  ISETP.GT.AND P2, PT, R3, 0x39, !P6 ;  /* 0x000000390300780c */ /* 0x000fe20007744270 */
[--C-:B------:R-:W-:Y:S01]  /*3890*/  FFMA.FTZ R37, R37, UR6, -R38.reuse ;  /* 0x0000000625257c23 */ /* 0x100fe20008010826 */
[----:B------:R-:W-:Y:S01]  /*38a0*/  FMNMX.FTZ R3, R31, R34, !PT ;  /* 0x000000221f037209 */ /* 0x000fe20007810000 */
[--C-:B------:R-:W-:Y:S01]  /*38b0*/  FFMA.FTZ R40, R61, UR6, -R38.reuse ;  /* 0x000000063d287c23 */ /* 0x100fe20008010826 */
[----:B------:R-:W-:Y:S01]  /*38c0*/  FSEL R33, R50, -INF , !P3 ;  /* 0xff80000032217808 */ /* 0x000fe20005800000 */
[----:B------:R1:W-:Y:S01]  /*38d0*/  MUFU.EX2 R196, R37 ;  /* 0x0000002500c47308 */ /* 0x0003e20000000800 */
[----:B------:R-:W-:Y:S01]  /*38e0*/  FMNMX.FTZ R36, R32, R3, !PT ;  /* 0x0000000320247209 */ /* 0x000fe20007810000 */
[--C-:B------:R-:W-:Y:S01]  /*38f0*/  FFMA.FTZ R39, R57, UR6, -R38.reuse ;  /* 0x0000000639277c23 */ /* 0x100fe20008010826 */
[----:B------:R-:W-:Y:S01]  /*3900*/  FSEL R34, R51, -INF , !P4 ;  /* 0xff80000033227808 */ /* 0x000fe20006000000 */
[--C-:B------:R-:W-:Y:S01]  /*3910*/  FFMA.FTZ R42, R63, UR6, -R38.reuse ;  /* 0x000000063f2a7c23 */ /* 0x100fe20008010826 */
[----:B------:R-:W-:Y:S01]  /*3920*/  FMNMX.FTZ R3, R33, R36, !PT ;  /* 0x0000002421037209 */ /* 0x000fe20007810000 */
[--C-:B------:R-:W-:Y:S01]  /*3930*/  FFMA.FTZ R43, R65, UR6, -R38.reuse ;  /* 0x00000006412b7c23 */ /* 0x100fe20008010826 */
[----:B------:R-:W-:Y:S01]  /*3940*/  ISETP.LT.OR P2, PT, R2, 0x3a, P2 ;  /* 0x0000003a0200780c */ /* 0x000fe20001741670 */
[----:B------:R2:W-:Y:S01]  /*3950*/  MUFU.EX2 R41, R40 ;  /* 0x0000002800297308 */ /* 0x0005e20000000800 */
[----:B------:R-:W-:Y:S01]  /*3960*/  FSEL R2, R54, -INF , !P5 ;  /* 0xff80000036027808 */ /* 0x000fe20006800000 */
[--C-:B-1----:R-:W-:Y:S01]  /*3970*/  FFMA.FTZ R37, R59, UR6, -R38.reuse ;  /* 0x000000063b257c23 */ /* 0x102fe20008010826 */
[----:B------:R-:W-:Y:S01]  /*3980*/  FMNMX.FTZ R3, R34, R3, !PT ;  /* 0x0000000322037209 */ /* 0x000fe20007810000 */
[--C-:B------:R-:W-:Y:S01]  /*3990*/  FFMA.FTZ R44, R67, UR6, -R38.reuse ;  /* 0x00000006432c7c23 */ /* 0x100fe20008010826 */
[----:B------:R-:W-:Y:S01]  /*39a0*/  FSEL R35, R55, -INF , !P2 ;  /* 0xff80000037237808 */ /* 0x000fe20005000000 */
[--C-:B------:R-:W-:Y:S01]  /*39b0*/  FFMA.FTZ R45, R69, UR6, -R38.reuse ;  /* 0x00000006452d7c23 */ /* 0x100fe20008010826 */
[----:B------:R-:W-:Y:S01]  /*39c0*/  FMNMX.FTZ R36, R2, R3, !PT ;  /* 0x0000000302247209 */ /* 0x000fe20007810000 */
[----:B------:R1:W-:Y:S01]  /*39d0*/  MUFU.EX2 R198, R37 ;  /* 0x0000002500c67308 */ /* 0x0003e20000000800 */
[--C-:B--2---:R-:W-:Y:S01]  /*39e0*/  FFMA.FTZ R40, R73, UR6, -R38.reuse ;  /* 0x0000000649287c23 */ /* 0x104fe20008010826 */
[--C-:B------:R-:W-:Y:S01]  /*39f0*/  FFMA.FTZ R46, R71, UR6, -R38.reuse ;  /* 0x00000006472e7c23 */ /* 0x100fe20008010826 */
[----:B------:R-:W-:Y:S01]  /*3a00*/  FMNMX.FTZ R36, R35, R36, !PT ;  /* 0x0000002423247209 */ /* 0x000fe20007810000 */
[--C-:B------:R-:W-:Y:S01]  /*3a10*/  FFMA.FTZ R48, R75, UR6, -R38.reuse ;  /* 0x000000064b307c23 */ /* 0x100fe20008010826 */
[--C-:B------:R-:W-:Y:S01]  /*3a20*/  FFMA.FTZ R49, R77, UR6, -R38.reuse ;  /* 0x000000064d317c23 */ /* 0x100fe20008010826 */
[--C-:B------:R-:W-:Y:S01]  /*3a30*/  FFMA.FTZ R50, R79, UR6, -R38.reuse ;  /* 0x000000064f327c23 */ /* 0x100fe20008010826 */
[----:B------:R-:W-:Y:S01]  /*3a40*/  FFMA.FTZ R51, R81, UR6, -R38 ;  /* 0x0000000651337c23 */ /* 0x000fe20008010826 */
[----:B------:R-:W1:Y:S01]  /*3a50*/  SHFL.BFLY PT, R3, R36, 0x2, 0x1f ;  /* 0x0c401f0024037f89 */ /* 0x000e6200000e0000 */
[----:B------:R-:W-:Y:S01]  /*3a60*/  MUFU.EX2 R47, R40 ;  /* 0x00000028002f7308 */ /* 0x000fe20000000800 */
[----:B------:R-:W-:-:S07]  /*3a70*/  R2UR UR14, R21 ;  /* 0x00000000150e72ca */ /* 0x000fce00000e0000 */
[----:B------:R-:W-:Y:S06]  /*3a80*/  MUFU.EX2 R39, R39 ;  /* 0x0000002700277308 */ /* 0x000fec0000000800 */
[----:B------:R-:W-:Y:S02]  /*3a90*/  UIADD3 UR14, UR42, UR14, URZ ;  /* 0x0000000e2a0e7290 */ /* 0x000fe4000fffe03f */
[----:B------:R-:W-:Y:S02]  /*3aa0*/  MUFU.EX2 R42, R42 ;  /* 0x0000002a002a7308 */ /* 0x000fe40000000800 */
[----:B------:R-:W-:Y:S01]  /*3ab0*/  UIADD3 UR10, UR14, UR10, URZ ;  /* 0x0000000a0e0a7290 */ /* 0x000fe2000fffe03f */
[----:B-1----:R-:W-:-:S05]  /*3ac0*/  FMNMX.FTZ R37, R36, R3, !PT ;  /* 0x0000000324257209 */ /* 0x002fca0007810000 */
[----:B------:R-:W1:Y:S01]  /*3ad0*/  MUFU.EX2 R43, R43 ;  /* 0x0000002b002b7308 */ /* 0x000e620000000800 */
[----:B------:R-:W2:Y:S07]  /*3ae0*/  SHFL.BFLY PT, R36, R37, 0x1, 0x1f ;  /* 0x0c201f0025247f89 */ /* 0x000eae00000e0000 */
[----:B------:R-:W-:Y:S08]  /*3af0*/  MUFU.EX2 R44, R44 ;  /* 0x0000002c002c7308 */ /* 0x000ff00000000800 */
[----:B------:R-:W3:Y:S01]  /*3b00*/  MUFU.EX2 R45, R45 ;  /* 0x0000002d002d7308 */ /* 0x000ee20000000800 */
[----:B-1----:R-:W-:-:S07]  /*3b10*/  F2FP.F16.F32.PACK_AB R192, R43, R42 ;  /* 0x0000002a2bc0723e */ /* 0x002fce00000000ff */
[----:B------:R-:W1:Y:S01]  /*3b20*/  MUFU.EX2 R46, R46 ;  /* 0x0000002e002e7308 */ /* 0x000e620000000800 */
[----:B--2---:R-:W-:Y:S01]  /*3b30*/  FMNMX.FTZ R3, R37, R36, !PT ;  /* 0x0000002425037209 */ /* 0x004fe20007810000 */
[--C-:B------:R-:W-:Y:S01]  /*3b40*/  FFMA.FTZ R36, R83, UR6, -R38.reuse ;  /* 0x0000000653247c23 */ /* 0x100fe20008010826 */
[----:B------:R-:W-:Y:S01]  /*3b50*/  FFMA.FTZ R38, R53, UR6, -R38 ;  /* 0x0000000635267c23 */ /* 0x000fe20008010826 */
[----:B------:R-:W-:Y:S01]  /*3b60*/  FADD.FTZ R53, R196, R39 ;  /* 0x00000027c4357221 */ /* 0x000fe20000010000 */
[C---:B------:R-:W-:Y:S01]  /*3b70*/  FSETP.NEU.FTZ.AND P2, PT, R3.reuse, -INF , PT ;  /* 0xff8000000300780b */ /* 0x040fe20003f5d000 */
[----:B------:R-:W-:Y:S02]  /*3b80*/  FMUL.FTZ R37, R3, UR6 ;  /* 0x0000000603257c20 */ /* 0x000fe40008410000 */
[----:B------:R-:W-:Y:S01]  /*3b90*/  MUFU.EX2 R48, R48 ;  /* 0x0000003000307308 */ /* 0x000fe20000000800 */
[----:B------:R-:W-:Y:S02]  /*3ba0*/  F2FP.F16.F32.PACK_AB R196, R39, R196 ;  /* 0x000000c427c4723e */ /* 0x000fe400000000ff */
[----:B---3--:R-:W-:-:S02]  /*3bb0*/  F2FP.F16.F32.PACK_AB R194, R45, R44 ;  /* 0x0000002c2dc2723e */ /* 0x008fc400000000ff */
[----:B------:R-:W-:Y:S02]  /*3bc0*/  FSEL R40, R37, RZ, P2 ;  /* 0x000000ff25287208 */ /* 0x000fe40001000000 */
[----:B------:R-:W-:Y:S01]  /*3bd0*/  PLOP3.LUT P2, PT, PT, PT, UP0, 0x40, 0x0 ;  /* 0x000000000000781c */ /* 0x000fe20003f4e808 */
[----:B------:R-:W-:Y:S01]  /*3be0*/  MUFU.EX2 R37, R38 ;  /* 0x0000002600257308 */ /* 0x000fe20000000800 */
[----:B-1----:R-:W-:Y:S01]  /*3bf0*/  F2FP.F16.F32.PACK_AB R188, R47, R46 ;  /* 0x0000002e2fbc723e */ /* 0x002fe200000000ff */
        /* <DEDUP_REMOVED lines=12> */
[--C-:B------:R-:W-:Y:S01]  /*3cc0*/  FFMA.FTZ R32, R32, UR6, -R40.reuse ;  /* 0x0000000620207c23 */ /* 0x100fe20008010828 */
[--C-:B------:R-:W-:Y:S01]  /*3cd0*/  FFMA.FTZ R33, R33, UR6, -R40.reuse ;  /* 0x0000000621217c23 */ /* 0x100fe20008010828 */
[----:B------:R1:W2:Y:S01]  /*3ce0*/  MUFU.EX2 R52, R20 ;  /* 0x0000001400347308 */ /* 0x0002a20000000800 */
[--C-:B------:R-:W-:Y:S01]  /*3cf0*/  FFMA.FTZ R34, R34, UR6, -R40.reuse ;  /* 0x0000000622227c23 */ /* 0x100fe20008010828 */
[--C-:B------:R-:W-:Y:S01]  /*3d00*/  FFMA.FTZ R2, R2, UR6, -R40.reuse ;  /* 0x0000000602027c23 */ /* 0x100fe20008010828 */
[----:B------:R-:W-:-:S05]  /*3d10*/  FFMA.FTZ R35, R35, UR6, -R40 ;  /* 0x0000000623237c23 */ /* 0x000fca0008010828 */
[----:B------:R-:W3:Y:S01]  /*3d20*/  MUFU.EX2 R23, R23 ;  /* 0x0000001700177308 */ /* 0x000ee20000000800 */
[----:B-1----:R-:W-:Y:S01]  /*3d30*/  FADD.FTZ R20, R198, R53 ;  /* 0x00000035c6147221 */ /* 0x002fe20000010000 */
[----:B------:R-:W-:-:S03]  /*3d40*/  F2FP.F16.F32.PACK_AB R198, R41, R198 ;  /* 0x000000c629c6723e */ /* 0x000fc600000000ff */
[----:B------:R-:W-:-:S03]  /*3d50*/  FADD.FTZ R53, R41, R20 ;  /* 0x0000001429357221 */ /* 0x000fc60000010000 */
[----:B------:R-:W1:Y:S01]  /*3d60*/  MUFU.EX2 R24, R24 ;  /* 0x0000001800187308 */ /* 0x000e620000000800 */
[----:B--2---:R-:W-:Y:S01]  /*3d70*/  FADD.FTZ R20, R7, R52 ;  /* 0x0000003407147221 */ /* 0x004fe20000010000 */
[----:B------:R-:W-:Y:S01]  /*3d80*/  FADD.FTZ R38, R42, R53 ;  /* 0x000000352a267221 */ /* 0x000fe20000010000 */
[----:B------:R-:W-:-:S03]  /*3d90*/  F2FP.F16.F32.PACK_AB R197, R52, R7 ;  /* 0x0000000734c5723e */ /* 0x000fc600000000ff */
[----:B------:R-:W-:Y:S02]  /*3da0*/  FADD.FTZ R55, R43, R38 ;  /* 0x000000262b377221 */ /* 0x000fe40000010000 */
[----:B------:R-:W2:Y:S01]  /*3db0*/  MUFU.EX2 R25, R25 ;  /* 0x0000001900197308 */ /* 0x000ea20000000800 */
[----:B---3--:R-:W-:Y:S01]  /*3dc0*/  FADD.FTZ R53, R23, R20 ;  /* 0x0000001417357221 */ /* 0x008fe20000010000 */
[----:B------:R-:W-:-:S04]  /*3dd0*/  FADD.FTZ R20, R44, R55 ;  /* 0x000000372c147221 */ /* 0x000fc80000010000 */
[----:B------:R-:W-:Y:S02]  /*3de0*/  FADD.FTZ R55, R45, R20 ;  /* 0x000000142d377221 */ /* 0x000fe40000010000 */
[----:B------:R-:W3:Y:S01]  /*3df0*/  MUFU.EX2 R26, R26 ;  /* 0x0000001a001a7308 */ /* 0x000ee20000000800 */
[----:B-1----:R-:W-:Y:S01]  /*3e00*/  FADD.FTZ R0, R24, R53 ;  /* 0x0000003518007221 */ /* 0x002fe20000010000 */
[----:B------:R-:W-:Y:S01]  /*3e10*/  FADD.FTZ R20, R46, R55 ;  /* 0x000000372e147221 */ /* 0x000fe20000010000 */
[----:B------:R-:W-:Y:S01]  /*3e20*/  F2FP.F16.F32.PACK_AB R199, R24, R23 ;  /* 0x0000001718c7723e */ /* 0x000fe200000000ff */
[----:B------:R-:W-:-:S04]  /*3e30*/  VIADD R23, R103, 0xfffffffe ;  /* 0xfffffffe67177836 */ /* 0x000fc80000000000 */
[----:B------:R-:W1:Y:S01]  /*3e40*/  MUFU.EX2 R27, R27 ;  /* 0x0000001b001b7308 */ /* 0x000e620000000800 */
[----:B--2---:R-:W-:-:S07]  /*3e50*/  FADD.FTZ R53, R25, R0 ;  /* 0x0000000019357221 */ /* 0x004fce0000010000 */
[----:B------:R-:W2:Y:S01]  /*3e60*/  MUFU.EX2 R28, R28 ;  /* 0x0000001c001c7308 */ /* 0x000ea20000000800 */
[C---:B---3--:R-:W-:Y:S01]  /*3e70*/  FADD.FTZ R0, R26.reuse, R53 ;  /* 0x000000351a007221 */ /* 0x048fe20000010000 */
[----:B------:R-:W-:Y:S01]  /*3e80*/  FADD.FTZ R53, R47, R20 ;  /* 0x000000142f357221 */ /* 0x000fe20000010000 */
[----:B------:R-:W-:-:S03]  /*3e90*/  F2FP.F16.F32.PACK_AB R193, R26, R25 ;  /* 0x000000191ac1723e */ /* 0x000fc600000000ff */
[----:B------:R-:W-:Y:S02]  /*3ea0*/  FADD.FTZ R20, R48, R53 ;  /* 0x0000003530147221 */ /* 0x000fe40000010000 */
[----:B------:R-:W3:Y:S01]  /*3eb0*/  MUFU.EX2 R29, R29 ;  /* 0x0000001d001d7308 */ /* 0x000ee20000000800 */
[----:B-1----:R-:W-:-:S07]  /*3ec0*/  FADD.FTZ R39, R27, R0 ;  /* 0x000000001b277221 */ /* 0x002fce0000010000 */
[----:B------:R-:W1:Y:S01]  /*3ed0*/  MUFU.EX2 R30, R30 ;  /* 0x0000001e001e7308 */ /* 0x000e620000000800 */
[C---:B--2---:R-:W-:Y:S01]  /*3ee0*/  FADD.FTZ R0, R28.reuse, R39 ;  /* 0x000000271c007221 */ /* 0x044fe20000010000 */
[----:B------:R-:W-:-:S06]  /*3ef0*/  F2FP.F16.F32.PACK_AB R195, R28, R27 ;  /* 0x0000001b1cc3723e */ /* 0x000fcc00000000ff */
[----:B------:R-:W2:Y:S01]  /*3f00*/  MUFU.EX2 R31, R31 ;  /* 0x0000001f001f7308 */ /* 0x000ea20000000800 */
[----:B---3--:R-:W-:-:S07]  /*3f10*/  FADD.FTZ R39, R29, R0 ;  /* 0x000000001d277221 */ /* 0x008fce0000010000 */
[----:B------:R-:W3:Y:S01]  /*3f20*/  MUFU.EX2 R49, R49 ;  /* 0x0000003100317308 */ /* 0x000ee20000000800 */
[C---:B-1----:R-:W-:Y:S01]  /*3f30*/  FADD.FTZ R0, R30.reuse, R39 ;  /* 0x000000271e007221 */ /* 0x042fe20000010000 */
[----:B------:R-:W-:-:S06]  /*3f40*/  F2FP.F16.F32.PACK_AB R189, R30, R29 ;  /* 0x0000001d1ebd723e */ /* 0x000fcc00000000ff */
[----:B------:R-:W1:Y:S01]  /*3f50*/  MUFU.EX2 R32, R32 ;  /* 0x0000002000207308 */ /* 0x000e620000000800 */
[----:B--2---:R-:W-:-:S07]  /*3f60*/  FADD.FTZ R39, R31, R0 ;  /* 0x000000001f277221 */ /* 0x004fce0000010000 */
[----:B------:R-:W2:Y:S01]  /*3f70*/  MUFU.EX2 R50, R50 ;  /* 0x0000003200327308 */ /* 0x000ea20000000800 */
[C---:B---3--:R-:W-:Y:S01]  /*3f80*/  FADD.FTZ R41, R49.reuse, R20 ;  /* 0x0000001431297221 */ /* 0x048fe20000010000 */
[----:B------:R-:W-:-:S06]  /*3f90*/  F2FP.F16.F32.PACK_AB R190, R49, R48 ;  /* 0x0000003031be723e */ /* 0x000fcc00000000ff */
[----:B------:R-:W3:Y:S01]  /*3fa0*/  MUFU.EX2 R33, R33 ;  /* 0x0000002100217308 */ /* 0x000ee20000000800 */
[C---:B-1----:R-:W-:Y:S01]  /*3fb0*/  FADD.FTZ R0, R32.reuse, R39 ;  /* 0x0000002720007221 */ /* 0x042fe20000010000 */
[----:B------:R-:W-:-:S06]  /*3fc0*/  F2FP.F16.F32.PACK_AB R191, R32, R31 ;  /* 0x0000001f20bf723e */ /* 0x000fcc00000000ff */
[----:B------:R-:W1:Y:S01]  /*3fd0*/  MUFU.EX2 R51, R51 ;  /* 0x0000003300337308 */ /* 0x000e620000000800 */
[----:B--2---:R-:W-:-:S07]  /*3fe0*/  FADD.FTZ R20, R50, R41 ;  /* 0x0000002932147221 */ /* 0x004fce0000010000 */
[----:B------:R-:W2:Y:S01]  /*3ff0*/  MUFU.EX2 R34, R34 ;  /* 0x0000002200227308 */ /* 0x000ea20000000800 */
[----:B---3--:R-:W-:-:S07]  /*4000*/  FADD.FTZ R7, R33, R0 ;  /* 0x0000000021077221 */ /* 0x008fce0000010000 */
[----:B------:R-:W3:Y:S01]  /*4010*/  MUFU.EX2 R36, R36 ;  /* 0x0000002400247308 */ /* 0x000ee20000000800 */
[C---:B-1----:R-:W-:Y:S01]  /*4020*/  FADD.FTZ R41, R51.reuse, R20 ;  /* 0x0000001433297221 */ /* 0x042fe20000010000 */
[----:B------:R-:W-:-:S06]  /*4030*/  F2FP.F16.F32.PACK_AB R184, R51, R50 ;  /* 0x0000003233b8723e */ /* 0x000fcc00000000ff */
[----:B------:R-:W1:Y:S01]  /*4040*/  MUFU.EX2 R2, R2 ;  /* 0x0000000200027308 */ /* 0x000e620000000800 */
[C---:B--2---:R-:W-:Y:S01]  /*4050*/  FADD.FTZ R7, R34.reuse, R7 ;  /* 0x0000000722077221 */ /* 0x044fe20000010000 */
[----:B------:R-:W-:-:S06]  /*4060*/  F2FP.F16.F32.PACK_AB R185, R34, R33 ;  /* 0x0000002122b9723e */ /* 0x000fcc00000000ff */
[----:B------:R-:W2:Y:S01]  /*4070*/  MUFU.EX2 R35, R35 ;  /* 0x0000002300237308 */ /* 0x000ea20000000800 */
[----:B---3--:R-:W-:Y:S01]  /*4080*/  FADD.FTZ R20, R36, R41 ;  /* 0x0000002924147221 */ /* 0x008fe20000010000 */
[----:B------:R-:W-:-:S03]  /*4090*/  F2FP.F16.F32.PACK_AB R186, R37, R36 ;  /* 0x0000002425ba723e */ /* 0x000fc600000000ff */
[----:B------:R-:W-:Y:S01]  /*40a0*/  FADD.FTZ R20, R37, R20 ;  /* 0x0000001425147221 */ /* 0x000fe20000010000 */
[----:B-1----:R-:W-:-:S04]  /*40b0*/  FADD.FTZ R0, R2, R7 ;  /* 0x0000000702007221 */ /* 0x002fc80000010000 */
[C---:B--2---:R-:W-:Y:S01]  /*40c0*/  FADD.FTZ R7, R35.reuse, R0 ;  /* 0x0000000023077221 */ /* 0x044fe20000010000 */
[----:B------:R-:W-:Y:S01]  /*40d0*/  F2FP.F16.F32.PACK_AB R187, R35, R2 ;  /* 0x0000000223bb723e */ /* 0x000fe200000000ff */
[----:B------:R-:W-:Y:S06]  /*40e0*/  @P2 BRA `(.L_x_911) ;  /* 0x0000000000442947 */ /* 0x000fec0003800000 */
        /* <DEDUP_REMOVED lines=10> */
.L_x_912:
[----:B------:R-:W-:-:S11]  /*4190*/  UISETP.NE.AND UP1, UPT, UR11, 0x1, UPT ;  /* 0x000000010b00788c */ /* 0x000fd6000bf25270 */
[----:B------:R-:W-:Y:S02]  /*41a0*/  @UP1 ULDC.64 UR14, c[0x0][0x9e8] ;  /* 0x00027a00000e1ab9 */ /* 0x000fe40000000a00 */
[----:B------:R-:W-:-:S04]  /*41b0*/  UIMAD.WIDE.U32 UR18, UR7, UR14, URZ ;  /* 0x0000000e071272a5 */ /* 0x000fc8000f8e003f */
[----:B------:R-:W-:-:S12]  /*41c0*/  @UP1 USHF.R.U32.HI UR7, URZ, UR15, UR19 ;  /* 0x0000000f3f071299 */ /* 0x000fd80008011613 */
.L_x_913:
[----:B------:R-:W-:-:S04]  /*41d0*/  UIMAD UR7, UR7, UR11, UR11 ;  /* 0x0000000b070772a4 */ /* 0x000fc8000f8e020b */
[----:B------:R-:W-:-:S04]  /*41e0*/  UISETP.LT.AND UP1, UPT, UR10, UR7, UPT ;  /* 0x000000070a00728c */ /* 0x000fc8000bf21270 */
[----:B------:R-:W-:-:S12]  /*41f0*/  USEL UR10, UR10, UR7, UP1 ;  /* 0x000000070a0a7287 */ /* 0x000fd80008800000 */
.L_x_911:
[----:B------:R-:W-:Y:S01]  /*4200*/  USHF.R.S32.HI UR7, URZ, 0x1f, UR10 ;  /* 0x0000001f3f077899 */ /* 0x000fe2000801140a */
[----:B------:R-:W-:Y:S01]  /*4210*/  IMAD.MOV.U32 R2, RZ, RZ, 0x3f800000 ;  /* 0x3f800000ff027424 */ /* 0x000fe200078e00ff */
[----:B------:R-:W-:Y:S02]  /*4220*/  MOV R0, 0x3f800000 ;  /* 0x3f80000000007802 */ /* 0x000fe40000000f00 */
        /* <DEDUP_REMOVED lines=9> */
[----:B------:R-:W-:Y:S01]  /*42c0*/  UISETP.LT.AND UP1, UPT, UR60, UR7, UPT ;  /* 0x000000073c00728c */ /* 0x000fe2000bf21270 */
[----:B------:R-:W-:Y:S02]  /*42d0*/  CS2R R136, SRZ ;  /* 0x0000000000887805 */ /* 0x000fe4000001ff00 */
[----:B------:R-:W-:Y:S02]  /*42e0*/  CS2R R134, SRZ ;  /* 0x0000000000867805 */ /* 0x000fe4000001ff00 */
[----:B------:R-:W-:Y:S01]  /*42f0*/  CS2R R132, SRZ ;  /* 0x0000000000847805 */ /* 0x000fe2000001ff00 */
[----:B------:R-:W-:Y:S01]  /*4300*/  USEL UR41, UR60, UR7, !UP1 ;  /* 0x000000073c297287 */ /* 0x000fe2000c800000 */
[----:B------:R-:W-:-:S02]  /*4310*/  CS2R R130, SRZ ;  /* 0x0000000000827805 */ /* 0x000fc4000001ff00 */
[----:B------:R-:W-:Y:S02]  /*4320*/  CS2R R128, SRZ ;  /* 0x0000000000807805 */ /* 0x000fe4000001ff00 */
[----:B------:R-:W-:Y:S02]  /*4330*/  CS2R R126, SRZ ;  /* 0x00000000007e7805 */ /* 0x000fe4000001ff00 */
[----:B------:R-:W-:Y:S02]  /*4340*/  CS2R R124, SRZ ;  /* 0x00000000007c7805 */ /* 0x000fe4000001ff00 */
[----:B------:R-:W-:Y:S02]  /*4350*/  CS2R R122, SRZ ;  /* 0x00000000007a7805 */ /* 0x000fe4000001ff00 */
[----:B------:R-:W-:Y:S02]  /*4360*/  ISETP.GE.AND P2, PT, R23, UR41, PT ;  /* 0x0000002917007c0c */ /* 0x000fe4000bf46270 */
        /* <DEDUP_REMOVED lines=48> */
[----:B------:R-:W-:Y:S01]  /*4670*/  CS2R R24, SRZ ;  /* 0x0000000000187805 */ /* 0x000fe2000001ff00 */
[----:B------:R-:W-:Y:S06]  /*4680*/  @!P2 BRA `(.L_x_914) ;  /* 0x0000002800cca947 */ /* 0x000fec0003800000 */
[----:B------:R-:W-:Y:S02]  /*4690*/  IMAD.IADD R214, R5, 0x1, R21 ;  /* 0x0000000105d67824 */ /* 0x000fe400078e0215 */
[----:B------:R-:W-:Y:S02]  /*46a0*/  IMAD.MOV.U32 R2, RZ, RZ, 0x3f800000 ;  /* 0x3f800000ff027424 */ /* 0x000fe400078e00ff */
[----:B------:R-:W-:-:S07]  /*46b0*/  IMAD.MOV.U32 R151, RZ, RZ, RZ ;  /* 0x000000ffff977224 */ /* 0x000fce00078e00ff */
.L_x_931:
[----:B------:R-:W-:-:S04]  /*46c0*/  UIADD3 UR7, UR36, 0x1, URZ ;  /* 0x0000000124077890 */ /* 0x000fc8000fffe03f */
[----:B------:R-:W-:-:S04]  /*46d0*/  UISETP.NE.AND UP1, UPT, UR7, 0x2, UPT ;  /* 0x000000020700788c */ /* 0x000fc8000bf25270 */
[----:B------:R-:W-:Y:S02]  /*46e0*/  USEL UR40, URZ, 0x1, UP1 ;  /* 0x000000013f287887 */ /* 0x000fe40008800000 */
[----:B------:R-:W-:Y:S02]  /*46f0*/  USEL UR7, UR7, URZ, UP1 ;  /* 0x0000003f07077287 */ /* 0x000fe40008800000 */
[----:B------:R-:W-:Y:S01]  /*4700*/  ULOP3.LUT UR40, UR46, UR40, URZ, 0x3c, !UPT ;  /* 0x000000282e287292 */ /* 0x000fe2000f8e3c3f */
[----:B------:R-:W-:Y:S11]  /*4710*/  @!P0 BRA `(.L_x_915) ;  /* 0x0000000000048947 */ /* 0x000ff60003800000 */
[----:B------:R-:W-:Y:S01]  /*4720*/  BPT.TRAP 0x1 ;  /* 0x000000040000795c */ /* 0x000fe20000300000 */
.L_x_915:
[----:B------:R-:W-:Y:S01]  /*4730*/  ULEA UR39, UR7, UR38, 0x3 ;  /* 0x0000002607277291 */ /* 0x000fe2000f8e183f */
[----:B------:R-:W-:-:S04]  /*4740*/  MOV R152, UR40 ;  /* 0x0000002800987c02 */ /* 0x000fc80008000f00 */
[----:B------:R-:W-:-:S04]  /*4750*/  SHF.L.U32 R152, R152, 0x1f, RZ ;  /* 0x0000001f98987819 */ /* 0x000fc800000006ff */
[----:B------:R1:W2:Y:S01]  /*4760*/  SYNCS.PHASECHK.TRANS64.TRYWAIT P2, [UR39+0x30830], R152 ;  /* 0x03083098ff0075a7 */ /* 0x0002a20008040167 */
[----:B------:R-:W-:Y:S05]  /*4770*/  @!P0 BRA `(.L_x_916) ;  /* 0x0000000000048947 */ /* 0x000fea0003800000 */
[----:B------:R-:W-:Y:S01]  /*4780*/  BPT.TRAP 0x1 ;  /* 0x000000040000795c */ /* 0x000fe20000300000 */
.L_x_916:
[----:B--2---:R-:W-:Y:S05]  /*4790*/  @P2 BRA `(.L_x_917) ;  /* 0x0000000000082947 */ /* 0x004fea0003800000 */
[----:B------:R-:W2:Y:S02]  /*47a0*/  SYNCS.PHASECHK.TRANS64.TRYWAIT P2, [UR39+0x30830], R152 ;  /* 0x03083098ff0075a7 */ /* 0x000ea40008040167 */
[----:B--2---:R-:W-:Y:S05]  /*47b0*/  @!P2 BRA `(.L_x_918) ;  /* 0x000000e00028a947 */ /* 0x004fea0003800000 */
.L_x_917:
[----:B------:R-:W-:Y:S01]  /*47c0*/  R2UR UR56, R18 ;  /* 0x00000000123872ca */ /* 0x000fe200000e0000 */
[----:B------:R-:W-:Y:S01]  /*47d0*/  ULEA UR6, UR7, UR37, 0xb ;  /* 0x0000002507067291 */ /* 0x000fe2000f8e583f */
[----:B------:R-:W-:Y:S01]  /*47e0*/  R2UR UR57, R19 ;  /* 0x00000000133972ca */ /* 0x000fe200000e0000 */
[----:B-12---:R-:W-:Y:S01]  /*47f0*/  WARPGROUP.ARRIVE ;  /* 0x00000000000079c5 */ /* 0x006fe20000000000 */
[----:B------:R-:W-:Y:S01]  /*4800*/  UMOV UR59, 0x40000040 ;  /* 0x40000040003b7882 */ /* 0x000fe20000000000 */
[----:B------:R-:W-:Y:S01]  /*4810*/  UIADD3 UR10, UR6, 0x204, URZ ;  /* 0x00000204060a7890 */ /* 0x000fe2000fffe03f */
[-C--:B------:R-:W-:Y:S01]  /*4820*/  FMUL.FTZ R24, R24, R0.reuse ;  /* 0x0000000018187220 */ /* 0x080fe20000410000 */
[----:B------:R-:W-:Y:S01]  /*4830*/  UMOV UR11, 0x40000040 ;  /* 0x40000040000b7882 */ /* 0x000fe20000000000 */
[----:B------:R-:W-:Y:S01]  /*4840*/  UMOV UR58, UR6 ;  /* 0x00000006003a7c82 */ /* 0x000fe20008000000 */
[----:B------:R-:W-:Y:S01]  /*4850*/  UIADD3 UR14, UR6, 0x206, URZ ;  /* 0x00000206060e7890 */ /* 0x000fe2000fffe03f */
[-C--:B------:R-:W-:Y:S01]  /*4860*/  FMUL.FTZ R25, R25, R0.reuse ;  /* 0x0000000019197220 */ /* 0x080fe20000410000 */
[----:B------:R-:W-:Y:S01]  /*4870*/  UMOV UR15, 0x40000040 ;  /* 0x40000040000f7882 */ /* 0x000fe20000000000 */
[----:B------:R-:W-:Y:S01]  /*4880*/  UIADD3 UR18, UR6, 0x400, URZ ;  /* 0x0000040006127890 */ /* 0x000fe2000fffe03f */
[-C--:B------:R-:W-:Y:S01]  /*4890*/  FMUL.FTZ R28, R28, R0.reuse ;  /* 0x000000001c1c7220 */ /* 0x080fe20000410000 */
[----:B------:R-:W-:Y:S01]  /*48a0*/  UMOV UR19, 0x40000040 ;  /* 0x4000004000137882 */ /* 0x000fe20000000000 */
[----:B------:R-:W-:Y:S01]  /*48b0*/  HGMMA.64x64x16.F32 R152, gdesc[UR56], RZ, !UPT, gsb0 ;  /* 0x00e00000389879f0 */ /* 0x000fe2000c0008ff */
[----:B------:R-:W-:Y:S01]  /*48c0*/  R2UR UR56, R16 ;  /* 0x00000000103872ca */ /* 0x000fe200000e0000 */
[----:B------:R-:W-:Y:S01]  /*48d0*/  UIADD3 UR58, UR6, 0x2, URZ ;  /* 0x00000002063a7890 */ /* 0x000fe2000fffe03f */
[----:B------:R-:W-:Y:S01]  /*48e0*/  R2UR UR57, R17 ;  /* 0x00000000113972ca */ /* 0x000fe200000e0000 */
        /* <DEDUP_REMOVED lines=75> */
[----:B------:R-:W-:Y:S01]  /*4da0*/  FMUL.FTZ R149, R149, R0 ;  /* 0x0000000095957220 */ /* 0x000fe20000410000 */
[-C--:B------:R-:W-:Y:S01]  /*4db0*/  FMUL.FTZ R26, R26, R2.reuse ;  /* 0x000000021a1a7220 */ /* 0x080fe20000410000 */
[-C--:B------:R-:W-:Y:S01]  /*4dc0*/  FMUL.FTZ R27, R27, R2.reuse ;  /* 0x000000021b1b7220 */ /* 0x080fe20000410000 */
[-C--:B------:R-:W-:Y:S01]  /*4dd0*/  FMUL.FTZ R30, R30, R2.reuse ;  /* 0x000000021e1e7220 */ /* 0x080fe20000410000 */
[----:B------:R-:W-:Y:S01]  /*4de0*/  HGMMA.64x64x16.F32 R152, gdesc[UR56], R152, gsb0 ;  /* 0x00e00000389879f0 */ /* 0x000fe20008000898 */
[----:B------:R-:W-:Y:S01]  /*4df0*/  R2UR UR56, R14 ;  /* 0x000000000e3872ca */ /* 0x000fe200000e0000 */
[----:B------:R-:W-:Y:S01]  /*4e00*/  UIADD3 UR58, UR6, 0x4, URZ ;  /* 0x00000004063a7890 */ /* 0x000fe2000fffe03f */
[----:B------:R-:W-:Y:S01]  /*4e10*/  R2UR UR57, R15 ;  /* 0x000000000f3972ca */ /* 0x000fe200000e0000 */
        /* <DEDUP_REMOVED lines=64> */
[----:B------:R-:W-:Y:S01]  /*5220*/  HGMMA.64x64x16.F32 R152, gdesc[UR56], R152, gsb0 ;  /* 0x00e00000389879f0 */ /* 0x000fe20008000898 */
[----:B------:R-:W-:Y:S01]  /*5230*/  R2UR UR56, R12 ;  /* 0x000000000c3872ca */ /* 0x000fe200000e0000 */
[----:B------:R-:W-:Y:S01]  /*5240*/  UIADD3 UR58, UR6, 0x6, URZ ;  /* 0x00000006063a7890 */ /* 0x000fe2000fffe03f */
[----:B------:R-:W-:Y:S01]  /*5250*/  R2UR UR57, R13 ;  /* 0x000000000d3972ca */ /* 0x000fe200000e0000 */
[----:B------:R-:W-:Y:S01]  /*5260*/  UMOV UR59, 0x40000040 ;  /* 0x40000040003b7882 */ /* 0x000fe20000000000 */
[----:B------:R-:W-:Y:S02]  /*5270*/  WARPGROUP.DEPBAR.LE gsb0, 0x0 ;  /* 0x00008000000079c5 */ /* 0x000fe40000010000 */
[----:B------:R-:W-:-:S09]  /*5280*/  WARPGROUP.ARRIVE ;  /* 0x00000000000079c5 */ /* 0x000fd20000000000 */
        /* <DEDUP_REMOVED lines=8> */
[----:B------:R-:W-:Y:S01]  /*5310*/  UIADD3 UR58, UR6, 0x202, URZ ;  /* 0x00000202063a7890 */ /* 0x000fe2000fffe03f */
[----:B------:R-:W-:Y:S01]  /*5320*/  UMOV UR59, 0x40000040 ;  /* 0x40000040003b7882 */ /* 0x000fe20000000000 */
[----:B------:R-:W-:Y:S01]  /*5330*/  UMOV UR56, UR4 ;  /* 0x0000000400387c82 */ /* 0x000fe20008000000 */
[----:B------:R-:W-:Y:S01]  /*5340*/  UMOV UR57, UR5 ;  /* 0x0000000500397c82 */ /* 0x000fe20008000000 */
[----:B------:R-:W-:Y:S02]  /*5350*/  WARPGROUP.DEPBAR.LE gsb0, 0x0 ;  /* 0x00008000000079c5 */ /* 0x000fe40000010000 */
[----:B------:R-:W-:-:S06]  /*5360*/  WARPGROUP.ARRIVE ;  /* 0x00000000000079c5 */ /* 0x000fcc0000000000 */
[----:B------:R-:W-:Y:S01]  /*5370*/  HGMMA.64x64x16.F32 R152, gdesc[UR56], R152, gsb0 ;  /* 0x00e00000389879f0 */ /* 0x000fe20008000898 */
[----:B------:R-:W-:Y:S01]  /*5380*/  R2UR UR56, R8 ;  /* 0x00000000083872ca */ /* 0x000fe200000e0000 */
[----:B------:R-:W-:Y:S01]  /*5390*/  UIADD3 UR58, UR6, 0x606, URZ ;  /* 0x00000606063a7890 */ /* 0x000fe2000fffe03f */
[----:B------:R-:W-:Y:S01]  /*53a0*/  R2UR UR57, R9 ;  /* 0x00000000093972ca */ /* 0x000fe200000e0000 */
[----:B------:R-:W-:Y:S01]  /*53b0*/  UMOV UR59, 0x40000040 ;  /* 0x40000040003b7882 */ /* 0x000fe20000000000 */
        /* <DEDUP_REMOVED lines=31> */
[----:B------:R-:W-:Y:S05]  /*55b0*/  @!P0 BRA `(.L_x_919) ;  /* 0x0000000000048947 */ /* 0x000fea0003800000 */
[----:B------:R-:W-:Y:S01]  /*55c0*/  BPT.TRAP 0x1 ;  /* 0x000000040000795c */ /* 0x000fe20000300000 */
.L_x_919:
[----:B------:R-:W-:Y:S01]  /*55d0*/  ULEA UR10, UR36, UR38, 0x3 ;  /* 0x00000026240a7291 */ /* 0x000fe2000f8e183f */
[----:B------:R-:W-:-:S05]  /*55e0*/  IMAD.U32 R0, RZ, RZ, UR46 ;  /* 0x0000002eff007e24 */ /* 0x000fca000f8e00ff */
[----:B------:R-:W-:-:S04]  /*55f0*/  SHF.L.U32 R0, R0, 0x1f, RZ ;  /* 0x0000001f00007819 */ /* 0x000fc800000006ff */
[----:B------:R1:W2:Y:S01]  /*5600*/  SYNCS.PHASECHK.TRANS64.TRYWAIT P2, [UR10+0x30850], R0 ;  /* 0x03085000ff0075a7 */ /* 0x0002a2000804014a */
[----:B------:R-:W-:Y:S05]  /*5610*/  @!P0 BRA `(.L_x_920) ;  /* 0x0000000000048947 */ /* 0x000fea0003800000 */
[----:B------:R-:W-:Y:S01]  /*5620*/  BPT.TRAP 0x1 ;  /* 0x000000040000795c */ /* 0x000fe20000300000 */
.L_x_920:
[----:B--2---:R-:W-:Y:S05]  /*5630*/  @P2 BRA `(.L_x_921) ;  /* 0x0000000000082947 */ /* 0x004fea0003800000 */
[----:B------:R-:W2:Y:S02]  /*5640*/  SYNCS.PHASECHK.TRANS64.TRYWAIT P2, [UR10+0x30850], R0 ;  /* 0x03085000ff0075a7 */ /* 0x000ea4000804014a */
[----:B--2---:R-:W-:Y:S05]  /*5650*/  @!P2 BRA `(.L_x_922) ;  /* 0x000000d00098a947 */ /* 0x004fea0003800000 */
.L_x_921:
[----:B------:R-:W-:Y:S01]  /*5660*/  UIADD3 UR6, UR38, 0x400, URZ ;  /* 0x0000040026067890 */ /* 0x000fe2000fffe03f */
[----:B------:R-:W-:Y:S01]  /*5670*/  WARPGROUP.ARRIVE ;  /* 0x00000000000079c5 */ /* 0x000fe20000000000 */
[----:B------:R-:W-:Y:S01]  /*5680*/  UMOV UR15, 0x40000040 ;  /* 0x40000040000f7882 */ /* 0x000fe20000000000 */
[----:B------:R-:W-:Y:S01]  /*5690*/  ULDC UR11, c[0x0][0x9d8] ;  /* 0x00027600000b7ab9 */ /* 0x000fe20000000800 */
[----:B------:R-:W-:Y:S01]  /*56a0*/  USHF.R.U32.HI UR6, URZ, 0x4, UR6 ;  /* 0x000000043f067899 */ /* 0x000fe20008011606 */
[----:B-12---:R-:W-:Y:S01]  /*56b0*/  FMUL.FTZ R0, R154, UR11 ;  /* 0x0000000b9a007c20 */ /* 0x006fe20008410000 */
[----:B------:R-:W-:Y:S01]  /*56c0*/  FMUL.FTZ R2, R155, UR11 ;  /* 0x0000000b9b027c20 */ /* 0x000fe20008410000 */
[----:B------:R-:W-:Y:S01]  /*56d0*/  FMUL.FTZ R154, R158, UR11 ;  /* 0x0000000b9e9a7c20 */ /* 0x000fe20008410000 */
[----:B------:R-:W-:Y:S01]  /*56e0*/  ULOP3.LUT UR6, UR6, 0x3fff, URZ, 0xc0, !UPT ;  /* 0x00003fff06067892 */ /* 0x000fe2000f8ec03f */
[----:B------:R-:W-:Y:S01]  /*56f0*/  FMUL.FTZ R155, R159, UR11 ;  /* 0x0000000b9f9b7c20 */ /* 0x000fe20008410000 */
[----:B------:R-:W-:Y:S01]  /*5700*/  FMUL.FTZ R158, R166, UR11 ;  /* 0x0000000ba69e7c20 */ /* 0x000fe20008410000 */
[----:B------:R-:W-:Y:S01]  /*5710*/  FMUL.FTZ R159, R167, UR11 ;  /* 0x0000000ba79f7c20 */ /* 0x000fe20008410000 */
[----:B------:R-:W-:Y:S01]  /*5720*/  ULOP3.LUT UR6, UR6, 0x2000000, URZ, 0xfc, !UPT ;  /* 0x0200000006067892 */ /* 0x000fe2000f8efc3f */
[----:B------:R-:W-:Y:S01]  /*5730*/  FMUL.FTZ R176, R176, UR11 ;  /* 0x0000000bb0b07c20 */ /* 0x000fe20008410000 */
[----:B------:R-:W-:Y:S01]  /*5740*/  FMUL.FTZ R177, R177, UR11 ;  /* 0x0000000bb1b17c20 */ /* 0x000fe20008410000 */
[----:B------:R-:W-:Y:S01]  /*5750*/  FMUL.FTZ R166, R182, UR11 ;  /* 0x0000000bb6a67c20 */ /* 0x000fe20008410000 */
[----:B------:R-:W-:Y:S01]  /*5760*/  ULEA UR6, UR36, UR6, 0xb ;  /* 0x0000000624067291 */ /* 0x000fe2000f8e583f */
[----:B------:R-:W-:Y:S01]  /*5770*/  FMUL.FTZ R167, R183, UR11 ;  /* 0x0000000bb7a77c20 */ /* 0x000fe20008410000 */
[----:B------:R-:W-:Y:S01]  /*5780*/  PLOP3.LUT P2, PT, PT, PT, UP0, 0x40, 0x0 ;  /* 0x000000000000781c */ /* 0x000fe20003f4e808 */
[----:B------:R-:W1:Y:S04]  /*5790*/  MUFU.TANH R0, R0 ;  /* 0x0000000000007308 */ /* 0x000e680000002400 */
[----:B------:R-:W-:-:S02]  /*57a0*/  UMOV UR14, UR6 ;  /* 0x00000006000e7c82 */ /* 0x000fc40008000000 */
[----:B------:R-:W-:Y:S01]  /*57b0*/  HGMMA.64x256x16.F32 R24, R196, gdesc[UR12].tnspB, R24, gsb0 ;  /* 0x43e0000cc4187df0 */ /* 0x000fe20008000818 */
[----:B------:R-:W-:Y:S01]  /*57c0*/  UIADD3 UR14, UR6, 0x80, URZ ;  /* 0x00000080060e7890 */ /* 0x000fe2000fffe03f */
[----:B------:R-:W2:Y:S01]  /*57d0*/  MUFU.TANH R2, R2 ;  /* 0x0000000200027308 */ /* 0x000ea20000002400 */
[----:B------:R-:W-:-:S07]  /*57e0*/  UMOV UR15, 0x40000040 ;  /* 0x40000040000f7882 */ /* 0x000fce0000000000 */
[----:B------:R-:W3:Y:S08]  /*57f0*/  MUFU.TANH R154, R154 ;  /* 0x0000009a009a7308 */ /* 0x000ef00000002400 */
[----:B------:R-:W4:Y:S08]  /*5800*/  MUFU.TANH R155, R155 ;  /* 0x0000009b009b7308 */ /* 0x000f300000002400 */
[----:B------:R-:W1:Y:S08]  /*5810*/  MUFU.TANH R158, R158 ;  /* 0x0000009e009e7308 */ /* 0x000e700000002400 */
[----:B------:R-:W1:Y:S08]  /*5820*/  MUFU.TANH R159, R159 ;  /* 0x0000009f009f7308 */ /* 0x000e700000002400 */
[----:B------:R-:W1:Y:S08]  /*5830*/  MUFU.TANH R176, R176 ;  /* 0x000000b000b07308 */ /* 0x000e700000002400 */
[----:B------:R-:W1:Y:S08]  /*5840*/  MUFU.TANH R177, R177 ;  /* 0x000000b100b17308 */ /* 0x000e700000002400 */
[----:B------:R-:W1:Y:S08]  /*5850*/  MUFU.TANH R166, R166 ;  /* 0x000000a600a67308 */ /* 0x000e700000002400 */
[----:B------:R-:W1:Y:S01]  /*5860*/  MUFU.TANH R167, R167 ;  /* 0x000000a700a77308 */ /* 0x000e620000002400 */
[----:B------:R-:W-:-:S02]  /*5870*/  WARPGROUP.DEPBAR.LE gsb0, 0x0 ;  /* 0x00008000000079c5 */ /* 0x000fc40000010000 */
[----:B------:R-:W-:-:S06]  /*5880*/  WARPGROUP.ARRIVE ;  /* 0x00000000000079c5 */ /* 0x000fcc0000000000 */
[----:B------:R-:W-:Y:S01]  /*5890*/  HGMMA.64x256x16.F32 R24, R192, gdesc[UR12].tnspB, R24, gsb0 ;  /* 0x43e0000cc0187df0 */ /* 0x000fe20008000818 */
[----:B------:R-:W-:Y:S01]  /*58a0*/  UIADD3 UR14, UR6, 0x100, URZ ;  /* 0x00000100060e7890 */ /* 0x000fe2000fffe03f */
[----:B------:R-:W-:Y:S01]  /*58b0*/  UMOV UR15, 0x40000040 ;  /* 0x40000040000f7882 */ /* 0x000fe20000000000 */
[----:B------:R-:W-:Y:S02]  /*58c0*/  WARPGROUP.DEPBAR.LE gsb0, 0x0 ;  /* 0x00008000000079c5 */ /* 0x000fe40000010000 */
[----:B------:R-:W-:Y:S01]  /*58d0*/  WARPGROUP.ARRIVE ;  /* 0x00000000000079c5 */ /* 0x000fe20000000000 */
[----:B------:R-:W-:Y:S01]  /*58e0*/  FMUL.FTZ R192, R168, UR11 ;  /* 0x0000000ba8c07c20 */ /* 0x000fe20008410000 */
[----:B------:R-:W-:Y:S01]  /*58f0*/  FMUL.FTZ R193, R169, UR11 ;  /* 0x0000000ba9c17c20 */ /* 0x000fe20008410000 */
[----:B------:R-:W5:Y:S01]  /*5900*/  LDC R168, c[0x0][0x2e0] ;  /* 0x0000b800ffa87b82 */ /* 0x000f620000000800 */
[----:B------:R-:W-:Y:S01]  /*5910*/  FMUL.FTZ R194, R172, UR11 ;  /* 0x0000000bacc27c20 */ /* 0x000fe20008410000 */
[----:B------:R-:W-:-:S15]  /*5920*/  FMUL.FTZ R195, R173, UR11 ;  /* 0x0000000badc37c20 */ /* 0x000fde0008410000 */
[----:B------:R-:W-:-:S03]  /*5930*/  NOP ;  /* 0x0000000000007918 */ /* 0x000fc60000000000 */
[----:B------:R-:W-:Y:S01]  /*5940*/  HGMMA.64x256x16.F32 R24, R188, gdesc[UR12].tnspB, R24, gsb0 ;  /* 0x43e0000cbc187df0 */ /* 0x000fe20008000818 */
[----:B------:R-:W-:Y:S01]  /*5950*/  UIADD3 UR14, UR6, 0x180, URZ ;  /* 0x00000180060e7890 */ /* 0x000fe2000fffe03f */
[----:B------:R-:W1:Y:S01]  /*5960*/  MUFU.TANH R192, R192 ;  /* 0x000000c000c07308 */ /* 0x000e620000002400 */
[----:B------:R-:W-:Y:S01]  /*5970*/  UMOV UR15, 0x40000040 ;  /* 0x40000040000f7882 */ /* 0x000fe20000000000 */
[----:B------:R-:W-:-:S06]  /*5980*/  ULDC UR6, c[0x0][0x288] ;  /* 0x0000a20000067ab9 */ /* 0x000fcc0000000800 */
[----:B------:R-:W1:Y:S08]  /*5990*/  MUFU.TANH R193, R193 ;  /* 0x000000c100c17308 */ /* 0x000e700000002400 */
[----:B------:R-:W1:Y:S08]  /*59a0*/  MUFU.TANH R194, R194 ;  /* 0x000000c200c27308 */ /* 0x000e700000002400 */
[----:B------:R-:W1:Y:S01]  /*59b0*/  MUFU.TANH R195, R195 ;  /* 0x000000c300c37308 */ /* 0x000e620000002400 */
[----:B------:R-:W-:-:S02]  /*59c0*/  WARPGROUP.DEPBAR.LE gsb0, 0x0 ;  /* 0x00008000000079c5 */ /* 0x000fc40000010000 */
[----:B------:R-:W-:Y:S01]  /*59d0*/  WARPGROUP.ARRIVE ;  /* 0x00000000000079c5 */ /* 0x000fe20000000000 */
[----:B------:R-:W-:Y:S01]  /*59e0*/  FMUL.FTZ R189, R153, UR11 ;  /* 0x0000000b99bd7c20 */ /* 0x000fe20008410000 */
[----:B------:R-:W-:Y:S01]  /*59f0*/  FMUL.FTZ R190, R156, UR11 ;  /* 0x0000000b9cbe7c20 */ /* 0x000fe20008410000 */
[----:B------:R-:W-:Y:S01]  /*5a00*/  FMUL.FTZ R191, R165, UR11 ;  /* 0x0000000ba5bf7c20 */ /* 0x000fe20008410000 */
[----:B------:R-:W-:Y:S01]  /*5a10*/  FMUL.FTZ R156, R162, UR11 ;  /* 0x0000000ba29c7c20 */ /* 0x000fe20008410000 */
[----:B------:R-:W-:Y:S01]  /*5a20*/  FMUL.FTZ R165, R179, UR11 ;  /* 0x0000000bb3a57c20 */ /* 0x000fe20008410000 */
[----:B------:R-:W-:Y:S01]  /*5a30*/  HGMMA.64x256x16.F32 R24, R184, gdesc[UR12].tnspB, R24, gsb0 ;  /* 0x43e0000cb8187df0 */ /* 0x000fe20008000818 */
[----:B------:R-:W-:Y:S01]  /*5a40*/  FMUL.FTZ R188, R152, UR11 ;  /* 0x0000000b98bc7c20 */ /* 0x000fe20008410000 */
[----:B------:R-:W-:Y:S01]  /*5a50*/  FMUL.FTZ R162, R175, UR11 ;  /* 0x0000000bafa27c20 */ /* 0x000fe20008410000 */
[----:B------:R-:W-:Y:S01]  /*5a60*/  FMUL.FTZ R179, R181, UR11 ;  /* 0x0000000bb5b37c20 */ /* 0x000fe20008410000 */
[----:B------:R-:W-:Y:S01]  /*5a70*/  IMAD.U32 R152, RZ, RZ, UR39 ;  /* 0x00000027ff987e24 */ /* 0x000fe2000f8e00ff */
[----:B------:R-:W1:Y:S03]  /*5a80*/  MUFU.TANH R189, R189 ;  /* 0x000000bd00bd7308 */ /* 0x000e660000002400 */
[----:B------:R-:W-:-:S05]  /*5a90*/  @!P1 VIADD R152, R152, 0x30840 ;  /* 0x0003084098989836 */ /* 0x000fca0000000000 */
[----:B------:R-:W1:Y:S01]  /*5aa0*/  MUFU.TANH R188, R188 ;  /* 0x000000bc00bc7308 */ /* 0x000e620000002400 */
[----:B------:R-:W-:-:S07]  /*5ab0*/  @!P1 PRMT R152, RZ, 0x654, R152 ;  /* 0x00000654ff989816 */ /* 0x000fce0000000098 */
[----:B------:R-:W1:Y:S08]  /*5ac0*/  MUFU.TANH R190, R190 ;  /* 0x000000be00be7308 */ /* 0x000e700000002400 */
[----:B------:R-:W1:Y:S08]  /*5ad0*/  MUFU.TANH R156, R156 ;  /* 0x0000009c009c7308 */ /* 0x000e700000002400 */
[----:B------:R-:W1:Y:S08]  /*5ae0*/  MUFU.TANH R191, R191 ;  /* 0x000000bf00bf7308 */ /* 0x000e700000002400 */
[----:B------:R-:W1:Y:S08]  /*5af0*/  MUFU.TANH R162, R162 ;  /* 0x000000a200a27308 */ /* 0x000e700000002400 */
[----:B------:R-:W1:Y:S08]  /*5b00*/  MUFU.TANH R165, R165 ;  /* 0x000000a500a57308 */ /* 0x000e700000002400 */
[----:B------:R-:W1:Y:S01]  /*5b10*/  MUFU.TANH R179, R179 ;  /* 0x000000b300b37308 */ /* 0x000e620000002400 */
[----:B------:R-:W-:-:S02]  /*5b20*/  WARPGROUP.DEPBAR.LE gsb0, 0x0 ;  /* 0x00008000000079c5 */ /* 0x000fc40000010000 */
[----:B------:R-:W-:Y:S01]  /*5b30*/  FMUL.FTZ R187, R164, UR11 ;  /* 0x0000000ba4bb7c20 */ /* 0x000fe20008410000 */
[----:B------:R-:W-:Y:S01]  /*5b40*/  FMUL.FTZ R164, R178, UR11 ;  /* 0x0000000bb2a47c20 */ /* 0x000fe20008410000 */
[----:B------:R-:W-:Y:S01]  /*5b50*/  FMUL.FTZ R178, R180, UR11 ;  /* 0x0000000bb4b27c20 */ /* 0x000fe20008410000 */
[----:B------:R-:W-:Y:S01]  /*5b60*/  SHF.L.U32 R180, R23, 0x6, RZ ;  /* 0x0000000617b47819 */ /* 0x000fe200000006ff */
[----:B------:R-:W-:Y:S01]  /*5b70*/  FMUL.FTZ R184, R157, UR11 ;  /* 0x0000000b9db87c20 */ /* 0x000fe20008410000 */
[----:B------:R-:W-:Y:S01]  /*5b80*/  FMUL.FTZ R185, R160, UR11 ;  /* 0x0000000ba0b97c20 */ /* 0x000fe20008410000 */
[----:B------:R-:W-:Y:S01]  /*5b90*/  FMUL.FTZ R186, R161, UR11 ;  /* 0x0000000ba1ba7c20 */ /* 0x000fe20008410000 */
[----:B------:R-:W-:Y:S01]  /*5ba0*/  IADD3 R153, -R180, 0x1, RZ ;  /* 0x00000001b4997810 */ /* 0x000fe20007ffe1ff */
[----:B------:R-:W-:Y:S01]  /*5bb0*/  FMUL.FTZ R157, R163, UR11 ;  /* 0x0000000ba39d7c20 */ /* 0x000fe20008410000 */
[----:B------:R-:W-:Y:S01]  /*5bc0*/  FMUL.FTZ R160, R170, UR11 ;  /* 0x0000000baaa07c20 */ /* 0x000fe20008410000 */
[----:B------:R-:W-:Y:S01]  /*5bd0*/  FMUL.FTZ R161, R171, UR11 ;  /* 0x0000000baba17c20 */ /* 0x000fe20008410000 */
[----:B------:R-:W-:Y:S01]  /*5be0*/  FMUL.FTZ R163, R174, UR11 ;  /* 0x0000000baea37c20 */ /* 0x000fe20008410000 */
[----:B-----5:R-:W-:Y:S01]  /*5bf0*/  IMAD R153, R168, UR47, R153 ;  /* 0x0000002fa8997c24 */ /* 0x020fe2000f8e0299 */
[----:B------:R-:W1:Y:S01]  /*5c00*/  MUFU.TANH R184, R184 ;  /* 0x000000b800b87308 */ /* 0x000e620000002400 */
[----:B------:R1:W-:Y:S02]  /*5c10*/  @!P1 SYNCS.ARRIVE.TRANS64.RED.A1T0 RZ, [R152+URZ], RZ ;  /* 0x000000ff98ff99a7 */ /* 0x0003e4000810043f */
[----:B------:R-:W-:Y:S01]  /*5c20*/  VIADD R153, R153, -UR6 ;  /* 0x8000000699997c36 */ /* 0x000fe20008000000 */
[----:B------:R-:W-:-:S03]  /*5c30*/  ULDC UR6, c[0x0][0x9e0] ;  /* 0x0002780000067ab9 */ /* 0x000fc60000000800 */
[----:B------:R-:W-:Y:S01]  /*5c40*/  IMAD R153, R22, -0x2, R153 ;  /* 0xfffffffe16997824 */ /* 0x000fe200078e0299 */
[----:B------:R-:W1:Y:S03]  /*5c50*/  MUFU.TANH R185, R185 ;  /* 0x000000b900b97308 */ /* 0x000e660000002400 */
[C---:B------:R-:W-:Y:S01]  /*5c60*/  VIADD R197, R153.reuse, UR45 ;  /* 0x0000002d99c57c36 */ /* 0x040fe20008000000 */
[----:B------:R-:W-:Y:S01]  /*5c70*/  IADD3 R196, R153, UR6, RZ ;  /* 0x0000000699c47c10 */ /* 0x000fe2000fffe0ff */
[----:B------:R-:W-:-:S03]  /*5c80*/  ULDC UR6, c[0x0][0x9e4] ;  /* 0x0002790000067ab9 */ /* 0x000fc60000000800 */
[----:B------:R-:W1:Y:S01]  /*5c90*/  MUFU.TANH R186, R186 ;  /* 0x000000ba00ba7308 */ /* 0x000e620000002400 */
[C---:B------:R-:W-:Y:S01]  /*5ca0*/  IMAD.IADD R182, R5.reuse, 0x1, R196 ;  /* 0x0000000105b67824 */ /* 0x040fe200078e02c4 */
[----:B------:R-:W-:-:S06]  /*5cb0*/  IADD3 R183, R5, R197, RZ ;  /* 0x000000c505b77210 */ /* 0x000fcc0007ffe0ff */
[----:B------:R-:W1:Y:S08]  /*5cc0*/  MUFU.TANH R157, R157 ;  /* 0x0000009d009d7308 */ /* 0x000e700000002400 */
[----:B------:R-:W1:Y:S08]  /*5cd0*/  MUFU.TANH R187, R187 ;  /* 0x000000bb00bb7308 */ /* 0x000e700000002400 */
[----:B------:R-:W1:Y:S08]  /*5ce0*/  MUFU.TANH R160, R160 ;  /* 0x000000a000a07308 */ /* 0x000e700000002400 */
[----:B------:R-:W1:Y:S08]  /*5cf0*/  MUFU.TANH R161, R161 ;  /* 0x000000a100a17308 */ /* 0x000e700000002400 */
[----:B------:R-:W1:Y:S08]  /*5d00*/  MUFU.TANH R163, R163 ;  /* 0x000000a300a37308 */ /* 0x000e700000002400 */
[----:B------:R-:W1:Y:S08]  /*5d10*/  MUFU.TANH R164, R164 ;  /* 0x000000a400a47308 */ /* 0x000e700000002400 */
[----:B------:R-:W1:Y:S01]  /*5d20*/  MUFU.TANH R178, R178 ;  /* 0x000000b200b27308 */ /* 0x000e620000002400 */
[----:B--234-:R-:W-:Y:S05]  /*5d30*/  @P2 BRA `(.L_x_923) ;  /* 0x00000000005c2947 */ /* 0x01cfea0003800000 */
[----:B------:R-:W-:Y:S01]  /*5d40*/  ISETP.GT.AND P2, PT, R214, -0x1, PT ;  /* 0xffffffffd600780c */ /* 0x000fe20003f44270 */
[----:B------:R-:W-:-:S12]  /*5d50*/  BSSY B0, `(.L_x_924) ;  /* 0x0000011000007945 */ /* 0x000fd80003800000 */
[----:B------:R-:W-:Y:S05]  /*5d60*/  @P2 BRA `(.L_x_925) ;  /* 0x0000000000202947 */ /* 0x000fea0003800000 */
[----:B------:R-:W-:Y:S01]  /*5d70*/  IMAD.U32 R168, RZ, RZ, UR6 ;  /* 0x00000006ffa87e24 */ /* 0x000fe2000f8e00ff */
[----:B------:R-:W-:-:S04]  /*5d80*/  LOP3.LUT R169, RZ, R214, RZ, 0x33, !PT ;  /* 0x000000d6ffa97212 */ /* 0x000fc800078e33ff */
[----:B------:R-:W-:-:S13]  /*5d90*/  ISETP.NE.AND P2, PT, R168, 0x1, PT ;  /* 0x00000001a800780c */ /* 0x000fda0003f45270 */
[----:B-1----:R-:W1:Y:S02]  /*5da0*/  @P2 LDC.64 R152, c[0x0][0x9e8] ;  /* 0x00027a00ff982b82 */ /* 0x002e640000000a00 */
[----:B-1----:R-:W-:-:S05]  /*5db0*/  @P2 IMAD.HI.U32 R152, R169, R152, RZ ;  /* 0x00000098a9982227 */ /* 0x002fca00078e00ff */
[----:B------:R-:W-:-:S04]  /*5dc0*/  @P2 SHF.R.U32.HI R169, RZ, R153, R152 ;  /* 0x00000099ffa92219 */ /* 0x000fc80000011698 */
[----:B------:R-:W-:Y:S01]  /*5dd0*/  LOP3.LUT R169, RZ, R169, RZ, 0x33, !PT ;  /* 0x000000a9ffa97212 */ /* 0x000fe200078e33ff */
[----:B------:R-:W-:Y:S06]  /*5de0*/  BRA `(.L_x_926) ;  /* 0x00000000001c7947 */ /* 0x000fec0003800000 */
.L_x_925:
[----:B------:R-:W-:-:S05]  /*5df0*/  IMAD.U32 R168, RZ, RZ, UR6 ;  /* 0x00000006ffa87e24 */ /* 0x000fca000f8e00ff */
[----:B------:R-:W-:-:S13]  /*5e00*/  ISETP.NE.AND P2, PT, R168, 0x1, PT ;  /* 0x00000001a800780c */ /* 0x000fda0003f45270 */
[----:B-1----:R-:W1:Y:S01]  /*5e10*/  @P2 LDC.64 R152, c[0x0][0x9e8] ;  /* 0x00027a00ff982b82 */ /* 0x002e620000000a00 */
[----:B------:R-:W-:-:S05]  /*5e20*/  @P2 IADD3 R169, R5, R21, RZ ;  /* 0x0000001505a92210 */ /* 0x000fca0007ffe0ff */
[----:B-1----:R-:W-:-:S04]  /*5e30*/  @P2 IMAD.HI.U32 R152, R169, R152, RZ ;  /* 0x00000098a9982227 */ /* 0x002fc800078e00ff */
[----:B------:R-:W-:Y:S01]  /*5e40*/  IMAD.MOV.U32 R169, RZ, RZ, R214 ;  /* 0x000000ffffa97224 */ /* 0x000fe200078e00d6 */
[----:B------:R-:W-:-:S07]  /*5e50*/  @P2 SHF.R.U32.HI R169, RZ, R153, R152 ;  /* 0x00000099ffa92219 */ /* 0x000fce0000011698 */
.L_x_926:
[----:B------:R-:W-:Y:S05]  /*5e60*/  BSYNC B0 ;  /* 0x0000000000007941 */ /* 0x000fea0003800000 */
.L_x_924:
[----:B------:R-:W-:-:S04]  /*5e70*/  IMAD R153, R169, R168, -R180 ;  /* 0x000000a8a9997224 */ /* 0x000fc800078e0ab4 */
[----:B------:R-:W-:-:S05]  /*5e80*/  IMAD R153, R22, -0x2, R153 ;  /* 0xfffffffe16997824 */ /* 0x000fca00078e0299 */
[----:B------:R-:W-:Y:S02]  /*5e90*/  VIADDMNMX R182, R153, R168, R182, PT ;  /* 0x000000a899b67246 */ /* 0x000fe400038001b6 */
[----:B------:R-:W-:-:S07]  /*5ea0*/  VIMNMX R183, R183, R153, !PT ;  /* 0x00000099b7b77248 */ /* 0x000fce0007fe0100 */
.L_x_923:
[----:B------:R-:W-:-:S04]  /*5eb0*/  ISETP.GT.AND P2, PT, R23, -0x1, PT ;  /* 0xffffffff1700780c */ /* 0x000fc80003f44270 */
[C---:B------:R-:W-:Y:S02]  /*5ec0*/  ISETP.GT.AND P5, PT, R183.reuse, RZ, P2 ;  /* 0x000000ffb700720c */ /* 0x040fe400017a4270 */
[C---:B------:R-:W-:Y:S02]  /*5ed0*/  ISETP.GT.AND P4, PT, R183.reuse, 0x1, P2 ;  /* 0x00000001b700780c */ /* 0x040fe40001784270 */
[----:B------:R-:W-:Y:S02]  /*5ee0*/  ISETP.LT.OR P5, PT, R182, 0x1, P5 ;  /* 0x00000001b600780c */ /* 0x000fe40002fa1670 */
[C---:B------:R-:W-:Y:S02]  /*5ef0*/  ISETP.GT.AND P6, PT, R183.reuse, 0x8, P2 ;  /* 0x00000008b700780c */ /* 0x040fe400017c4270 */
[----:B-1----:R-:W-:Y:S02]  /*5f00*/  FSEL R181, R188, -INF , !P5 ;  /* 0xff800000bcb57808 */ /* 0x002fe40006800000 */
[----:B------:R-:W-:-:S02]  /*5f10*/  ISETP.GT.AND P5, PT, R183, 0x10, P2 ;  /* 0x00000010b700780c */ /* 0x000fc400017a4270 */
[----:B------:R-:W-:Y:S02]  /*5f20*/  ISETP.GT.AND P3, PT, R183, 0x9, P2 ;  /* 0x00000009b700780c */ /* 0x000fe40001764270 */
[C---:B------:R-:W-:Y:S02]  /*5f30*/  ISETP.LT.OR P5, PT, R182.reuse, 0x11, P5 ;  /* 0x00000011b600780c */ /* 0x040fe40002fa1670 */
[C---:B------:R-:W-:Y:S02]  /*5f40*/  ISETP.LT.OR P4, PT, R182.reuse, 0x2, P4 ;  /* 0x00000002b600780c */ /* 0x040fe40002781670 */
[----:B------:R-:W-:Y:S02]  /*5f50*/  FSEL R168, R185, -INF , !P5 ;  /* 0xff800000b9a87808 */ /* 0x000fe40006800000 */
[----:B------:R-:W-:Y:S02]  /*5f60*/  ISETP.GT.AND P5, PT, R183, 0x20, P2 ;  /* 0x00000020b700780c */ /* 0x000fe400017a4270 */
[----:B------:R-:W-:-:S02]  /*5f70*/  ISETP.LT.OR P6, PT, R182, 0x9, P6 ;  /* 0x00000009b600780c */ /* 0x000fc400037c1670 */
[C---:B------:R-:W-:Y:S02]  /*5f80*/  ISETP.LT.OR P3, PT, R182.reuse, 0xa, P3 ;  /* 0x0000000ab600780c */ /* 0x040fe40001f61670 */
[----:B------:R-:W-:Y:S02]  /*5f90*/  ISETP.LT.OR P5, PT, R182, 0x21, P5 ;  /* 0x00000021b600780c */ /* 0x000fe40002fa1670 */
[----:B------:R-:W-:Y:S02]  /*5fa0*/  FSEL R189, R189, -INF , !P4 ;  /* 0xff800000bdbd7808 */ /* 0x000fe40006000000 */
[----:B------:R-:W-:Y:S02]  /*5fb0*/  FSEL R190, R190, -INF , !P6 ;  /* 0xff800000bebe7808 */ /* 0x000fe40007000000 */
[----:B------:R-:W-:Y:S02]  /*5fc0*/  FSEL R184, R184, -INF , !P3 ;  /* 0xff800000b8b87808 */ /* 0x000fe40005800000 */
[----:B------:R-:W-:-:S02]  /*5fd0*/  ISETP.GT.AND P4, PT, R183, 0x11, P2 ;  /* 0x00000011b700780c */ /* 0x000fc40001784270 */
[C---:B------:R-:W-:Y:S02]  /*5fe0*/  ISETP.GT.AND P6, PT, R183.reuse, 0x18, P2 ;  /* 0x00000018b700780c */ /* 0x040fe400017c4270 */
[C---:B------:R-:W-:Y:S02]  /*5ff0*/  ISETP.GT.AND P3, PT, R183.reuse, 0x19, P2 ;  /* 0x00000019b700780c */ /* 0x040fe40001764270 */
[----:B------:R-:W-:Y:S02]  /*6000*/  FSEL R172, R192, -INF , !P5 ;  /* 0xff800000c0ac7808 */ /* 0x000fe40006800000 */
[----:B------:R-:W-:Y:S02]  /*6010*/  ISETP.GT.AND P5, PT, R183, 0x30, P2 ;  /* 0x00000030b700780c */ /* 0x000fe400017a4270 */
[C---:B------:R-:W-:Y:S02]  /*6020*/  ISETP.LT.OR P4, PT, R182.reuse, 0x12, P4 ;  /* 0x00000012b600780c */ /* 0x040fe40002781670 */
        /* <DEDUP_REMOVED lines=8> */
[----:B------:R-:W-:Y:S02]  /*60b0*/  ISETP.GT.AND P3, PT, R183, 0x29, P2 ;  /* 0x00000029b700780c */ /* 0x000fe40001764270 */
[----:B------:R-:W-:Y:S02]  /*60c0*/  FSEL R176, R176, -INF , !P5 ;  /* 0xff800000b0b07808 */ /* 0x000fe40006800000 */
[----:B------:R-:W-:Y:S02]  /*60d0*/  PLOP3.LUT P5, PT, PT, PT, UP0, 0x40, 0x0 ;  /* 0x000000000000781c */ /* 0x000fe40003fae808 */
[C---:B------:R-:W-:Y:S02]  /*60e0*/  ISETP.LT.OR P4, PT, R182.reuse, 0x22, P4 ;  /* 0x00000022b600780c */ /* 0x040fe40002781670 */
[----:B------:R-:W-:-:S02]  /*60f0*/  ISETP.LT.OR P6, PT, R182, 0x29, P6 ;  /* 0x00000029b600780c */ /* 0x000fc400037c1670 */
[----:B------:R-:W-:Y:S02]  /*6100*/  ISETP.LT.OR P3, PT, R182, 0x2a, P3 ;  /* 0x0000002ab600780c */ /* 0x000fe40001f61670 */
[----:B------:R-:W-:Y:S02]  /*6110*/  FSEL R173, R193, -INF , !P4 ;  /* 0xff800000c1ad7808 */ /* 0x000fe40006000000 */
[----:B------:R-:W-:Y:S02]  /*6120*/  FSEL R174, R194, -INF , !P6 ;  /* 0xff800000c2ae7808 */ /* 0x000fe40007000000 */
[----:B------:R-:W-:Y:S02]  /*6130*/  FSEL R175, R195, -INF , !P3 ;  /* 0xff800000c3af7808 */ /* 0x000fe40005800000 */
[C---:B------:R-:W-:Y:S02]  /*6140*/  ISETP.GT.AND P4, PT, R183.reuse, 0x31, P2 ;  /* 0x00000031b700780c */ /* 0x040fe40001784270 */
[----:B------:R-:W-:-:S02]  /*6150*/  ISETP.GT.AND P6, PT, R183, 0x38, P2 ;  /* 0x00000038b700780c */ /* 0x000fc400017c4270 */
[----:B------:R-:W-:Y:S02]  /*6160*/  ISETP.GT.AND P3, PT, R183, 0x39, P2 ;  /* 0x00000039b700780c */ /* 0x000fe40001764270 */
[C---:B------:R-:W-:Y:S02]  /*6170*/  ISETP.LT.OR P4, PT, R182.reuse, 0x32, P4 ;  /* 0x00000032b600780c */ /* 0x040fe40002781670 */
[C---:B------:R-:W-:Y:S02]  /*6180*/  ISETP.LT.OR P6, PT, R182.reuse, 0x39, P6 ;  /* 0x00000039b600780c */ /* 0x040fe400037c1670 */
[----:B------:R-:W-:Y:S01]  /*6190*/  ISETP.LT.OR P3, PT, R182, 0x3a, P3 ;  /* 0x0000003ab600780c */ /* 0x000fe20001f61670 */
[C---:B------:R-:W-:Y:S01]  /*61a0*/  IMAD.IADD R182, R6.reuse, 0x1, R196 ;  /* 0x0000000106b67824 */ /* 0x040fe200078e02c4 */
[----:B------:R-:W-:Y:S02]  /*61b0*/  IADD3 R183, R6, R197, RZ ;  /* 0x000000c506b77210 */ /* 0x000fe40007ffe0ff */
[----:B------:R-:W-:-:S02]  /*61c0*/  FSEL R177, R177, -INF , !P4 ;  /* 0xff800000b1b17808 */ /* 0x000fc40006000000 */
[----:B------:R-:W-:Y:S02]  /*61d0*/  FSEL R178, R178, -INF , !P6 ;  /* 0xff800000b2b27808 */ /* 0x000fe40007000000 */
[----:B------:R-:W-:Y:S01]  /*61e0*/  FSEL R179, R179, -INF , !P3 ;  /* 0xff800000b3b37808 */ /* 0x000fe20005800000 */
[----:B------:R-:W-:Y:S06]  /*61f0*/  @P5 BRA `(.L_x_927) ;  /* 0x0000000000585947 */ /* 0x000fec0003800000 */
[----:B------:R-:W-:Y:S01]  /*6200*/  IMAD.IADD R185, R6, 0x1, R21 ;  /* 0x0000000106b97824 */ /* 0x000fe200078e0215 */
[----:B------:R-:W-:Y:S04]  /*6210*/  BSSY B0, `(.L_x_928) ;  /* 0x0000010000007945 */ /* 0x000fe80003800000 */
[----:B------:R-:W-:-:S13]  /*6220*/  ISETP.GT.AND P3, PT, R185, -0x1, PT ;  /* 0xffffffffb900780c */ /* 0x000fda0003f64270 */
[----:B------:R-:W-:Y:S05]  /*6230*/  @P3 BRA `(.L_x_929) ;  /* 0x0000000000203947 */ /* 0x000fea0003800000 */
[----:B------:R-:W-:Y:S01]  /*6240*/  IMAD.U32 R186, RZ, RZ, UR6 ;  /* 0x00000006ffba7e24 */ /* 0x000fe2000f8e00ff */
[----:B------:R-:W-:-:S04]  /*6250*/  LOP3.LUT R185, RZ, R185, RZ, 0x33, !PT ;  /* 0x000000b9ffb97212 */ /* 0x000fc800078e33ff */
[----:B------:R-:W-:-:S13]  /*6260*/  ISETP.NE.AND P3, PT, R186, 0x1, PT ;  /* 0x00000001ba00780c */ /* 0x000fda0003f65270 */
[----:B------:R-:W1:Y:S02]  /*6270*/  @P3 LDC.64 R152, c[0x0][0x9e8] ;  /* 0x00027a00ff983b82 */ /* 0x000e640000000a00 */
[----:B-1----:R-:W-:-:S05]  /*6280*/  @P3 IMAD.HI.U32 R152, R185, R152, RZ ;  /* 0x00000098b9983227 */ /* 0x002fca00078e00ff */
[----:B------:R-:W-:-:S04]  /*6290*/  @P3 SHF.R.U32.HI R185, RZ, R153, R152 ;  /* 0x00000099ffb93219 */ /* 0x000fc80000011698 */
[----:B------:R-:W-:Y:S01]  /*62a0*/  LOP3.LUT R185, RZ, R185, RZ, 0x33, !PT ;  /* 0x000000b9ffb97212 */ /* 0x000fe200078e33ff */
[----:B------:R-:W-:Y:S06]  /*62b0*/  BRA `(.L_x_930) ;  /* 0x0000000000147947 */ /* 0x000fec0003800000 */
.L_x_929:
[----:B------:R-:W-:-:S04]  /*62c0*/  MOV R186, UR6 ;  /* 0x0000000600ba7c02 */ /* 0x000fc80008000f00 */
[----:B------:R-:W-:-:S13]  /*62d0*/  ISETP.NE.AND P3, PT, R186, 0x1, PT ;  /* 0x00000001ba00780c */ /* 0x000fda0003f65270 */
[----:B------:R-:W1:Y:S02]  /*62e0*/  @P3 LDC.64 R152, c[0x0][0x9e8] ;  /* 0x00027a00ff983b82 */ /* 0x000e640000000a00 */
[----:B-1----:R-:W-:-:S05]  /*62f0*/  @P3 IMAD.HI.U32 R152, R185, R152, RZ ;  /* 0x00000098b9983227 */ /* 0x002fca00078e00ff */
[----:B------:R-:W-:-:S07]  /*6300*/  @P3 SHF.R.U32.HI R185, RZ, R153, R152 ;  /* 0x00000099ffb93219 */ /* 0x000fce0000011698 */
.L_x_930:
[----:B------:R-:W-:Y:S05]  /*6310*/  BSYNC B0 ;  /* 0x0000000000007941 */ /* 0x000fea0003800000 */
.L_x_928:
[----:B------:R-:W-:-:S04]  /*6320*/  IMAD R185, R185, R186, -R180 ;  /* 0x000000bab9b97224 */ /* 0x000fc800078e0ab4 */
[----:B------:R-:W-:-:S05]  /*6330*/  IMAD R185, R22, -0x2, R185 ;  /* 0xfffffffe16b97824 */ /* 0x000fca00078e02b9 */
[----:B------:R-:W-:Y:S02]  /*6340*/  VIADDMNMX R182, R185, R186, R182, PT ;  /* 0x000000bab9b67246 */ /* 0x000fe400038001b6 */
[----:B------:R-:W-:-:S07]  /*6350*/  VIMNMX R183, R183, R185, !PT ;  /* 0x000000b9b7b77248 */ /* 0x000fce0007fe0100 */
.L_x_927:
[----:B------:R-:W-:Y:S01]  /*6360*/  FMNMX.FTZ R152, R181, R4, !PT ;  /* 0x00000004b5987209 */ /* 0x000fe20007810000 */
[----:B------:R-:W-:Y:S01]  /*6370*/  ULDC UR6, c[0x0][0x988] ;  /* 0x0002620000067ab9 */ /* 0x000fe20000000800 */
[----:B------:R-:W-:Y:S01]  /*6380*/  ISETP.GT.AND P4, PT, R183, RZ, P2 ;  /* 0x000000ffb700720c */ /* 0x000fe20001784270 */
[----:B------:R-:W-:Y:S01]  /*6390*/  UMOV UR46, UR40 ;  /* 0x00000028002e7c82 */ /* 0x000fe20008000000 */
[----:B------:R-:W-:Y:S01]  /*63a0*/  FMNMX.FTZ R153, R189, R152, !PT ;  /* 0x00000098bd997209 */ /* 0x000fe20007810000 */
[----:B------:R-:W-:Y:S01]  /*63b0*/  UMOV UR36, UR7 ;  /* 0x0000000700247c82 */ /* 0x000fe20008000000 */
[----:B------:R-:W-:Y:S02]  /*63c0*/  ISETP.GT.AND P3, PT, R183, 0x1, P2 ;  /* 0x00000001b700780c */ /* 0x000fe40001764270 */
[----:B------:R-:W-:Y:S02]  /*63d0*/  FMNMX.FTZ R153, R190, R153, !PT ;  /* 0x00000099be997209 */ /* 0x000fe40007810000 */
[----:B------:R-:W-:-:S02]  /*63e0*/  ISETP.LT.OR P4, PT, R182, 0x1, P4 ;  /* 0x00000001b600780c */ /* 0x000fc40002781670 */
[----:B------:R-:W-:Y:S02]  /*63f0*/  FMNMX.FTZ R153, R184, R153, !PT ;  /* 0x00000099b8997209 */ /* 0x000fe40007810000 */
[----:B------:R-:W-:Y:S02]  /*6400*/  ISETP.GT.AND P5, PT, R183, 0x8, P2 ;  /* 0x00000008b700780c */ /* 0x000fe400017a4270 */
[----:B------:R-:W-:Y:S02]  /*6410*/  FMNMX.FTZ R152, R168, R153, !PT ;  /* 0x00000099a8987209 */ /* 0x000fe40007810000 */
[----:B------:R-:W-:Y:S02]  /*6420*/  ISETP.LT.OR P3, PT, R182, 0x2, P3 ;  /* 0x00000002b600780c */ /* 0x000fe40001f61670 */
[----:B------:R-:W-:Y:S02]  /*6430*/  FMNMX.FTZ R153, R169, R152, !PT ;  /* 0x00000098a9997209 */ /* 0x000fe40007810000 */
[----:B------:R-:W-:-:S02]  /*6440*/  ISETP.GT.AND P6, PT, R183, 0x9, P2 ;  /* 0x00000009b700780c */ /* 0x000fc400017c4270 */
[----:B------:R-:W-:Y:S02]  /*6450*/  FMNMX.FTZ R152, R170, R153, !PT ;  /* 0x00000099aa987209 */ /* 0x000fe40007810000 */
[----:B------:R-:W-:Y:S02]  /*6460*/  ISETP.LT.OR P5, PT, R182, 0x9, P5 ;  /* 0x00000009b600780c */ /* 0x000fe40002fa1670 */
[----:B------:R-:W-:Y:S02]  /*6470*/  FMNMX.FTZ R153, R171, R152, !PT ;  /* 0x00000098ab997209 */ /* 0x000fe40007810000 */
[----:B------:R-:W-:Y:S02]  /*6480*/  FSEL R2, R2, -INF , !P3 ;  /* 0xff80000002027808 */ /* 0x000fe40005800000 */
        /* <DEDUP_REMOVED lines=9> */
[----:B------:R-:W-:Y:S02]  /*6520*/  FSEL R155, R155, -INF , !P6 ;  /* 0xff8000009b9b7808 */ /* 0x000fe40007000000 */
[----:B------:R-:W-:Y:S02]  /*6530*/  FMNMX.FTZ R153, R177, R152, !PT ;  /* 0x00000098b1997209 */ /* 0x000fe40007810000 */
[----:B------:R-:W-:Y:S02]  /*6540*/  ISETP.LT.OR P3, PT, R182, 0x11, P3 ;  /* 0x00000011b600780c */ /* 0x000fe40001f61670 */
[----:B------:R-:W-:Y:S02]  /*6550*/  FMNMX.FTZ R152, R178, R153, !PT ;  /* 0x00000099b2987209 */ /* 0x000fe40007810000 */
[----:B------:R-:W-:-:S02]  /*6560*/  ISETP.GT.AND P6, PT, R183, 0x18, P2 ;  /* 0x00000018b700780c */ /* 0x000fc400017c4270 */
[----:B------:R-:W-:Y:S02]  /*6570*/  FMNMX.FTZ R153, R179, R152, !PT ;  /* 0x00000098b3997209 */ /* 0x000fe40007810000 */
[----:B------:R-:W-:Y:S02]  /*6580*/  ISETP.LT.OR P5, PT, R182, 0x12, P5 ;  /* 0x00000012b600780c */ /* 0x000fe40002fa1670 */
[----:B------:R-:W-:Y:S01]  /*6590*/  FSEL R156, R156, -INF , !P3 ;  /* 0xff8000009c9c7808 */ /* 0x000fe20005800000 */
[----:B------:R-:W1:Y:S01]  /*65a0*/  SHFL.BFLY PT, R152, R153, 0x2, 0x1f ;  /* 0x0c401f0099987f89 */ /* 0x000e6200000e0000 */
[----:B------:R-:W-:Y:S02]  /*65b0*/  ISETP.LT.OR P6, PT, R182, 0x19, P6 ;  /* 0x00000019b600780c */ /* 0x000fe400037c1670 */
[----:B------:R-:W-:Y:S02]  /*65c0*/  FSEL R157, R157, -INF , !P5 ;  /* 0xff8000009d9d7808 */ /* 0x000fe40006800000 */
[----:B------:R-:W-:-:S02]  /*65d0*/  ISETP.GT.AND P3, PT, R183, 0x20, P2 ;  /* 0x00000020b700780c */ /* 0x000fc40001764270 */
[----:B------:R-:W-:Y:S02]  /*65e0*/  FSEL R158, R158, -INF , !P6 ;  /* 0xff8000009e9e7808 */ /* 0x000fe40007000000 */
[C---:B------:R-:W-:Y:S02]  /*65f0*/  ISETP.GT.AND P5, PT, R183.reuse, 0x21, P2 ;  /* 0x00000021b700780c */ /* 0x040fe400017a4270 */
[C---:B------:R-:W-:Y:S02]  /*6600*/  ISETP.LT.OR P3, PT, R182.reuse, 0x21, P3 ;  /* 0x00000021b600780c */ /* 0x040fe40001f61670 */
[----:B------:R-:W-:Y:S02]  /*6610*/  ISETP.GT.AND P6, PT, R183, 0x28, P2 ;  /* 0x00000028b700780c */ /* 0x000fe400017c4270 */
[----:B------:R-:W-:Y:S02]  /*6620*/  ISETP.LT.OR P5, PT, R182, 0x22, P5 ;  /* 0x00000022b600780c */ /* 0x000fe40002fa1670 */
[----:B------:R-:W-:-:S02]  /*6630*/  FSEL R160, R160, -INF , !P3 ;  /* 0xff800000a0a07808 */ /* 0x000fc40005800000 */
[----:B------:R-:W-:Y:S02]  /*6640*/  ISETP.GT.AND P3, PT, R183, 0x29, P2 ;  /* 0x00000029b700780c */ /* 0x000fe40001764270 */
[----:B------:R-:W-:Y:S02]  /*6650*/  FSEL R161, R161, -INF , !P5 ;  /* 0xff800000a1a17808 */ /* 0x000fe40006800000 */
[C---:B------:R-:W-:Y:S02]  /*6660*/  ISETP.LT.OR P6, PT, R182.reuse, 0x29, P6 ;  /* 0x00000029b600780c */ /* 0x040fe400037c1670 */
[----:B-1----:R-:W-:Y:S02]  /*6670*/  FMNMX.FTZ R180, R153, R152, !PT ;  /* 0x0000009899b47209 */ /* 0x002fe40007810000 */
[----:B------:R-:W-:Y:S02]  /*6680*/  ISETP.GT.AND P5, PT, R183, 0x30, P2 ;  /* 0x00000030b700780c */ /* 0x000fe400017a4270 */
[----:B------:R-:W-:Y:S01]  /*6690*/  ISETP.LT.OR P3, PT, R182, 0x2a, P3 ;  /* 0x0000002ab600780c */ /* 0x000fe20001f61670 */
[----:B------:R-:W1:Y:S01]  /*66a0*/  SHFL.BFLY PT, R185, R180, 0x1, 0x1f ;  /* 0x0c201f00b4b97f89 */ /* 0x000e6200000e0000 */
[----:B------:R-:W-:-:S02]  /*66b0*/  FSEL R163, R163, -INF , !P6 ;  /* 0xff800000a3a37808 */ /* 0x000fc40007000000 */
[C---:B------:R-:W-:Y:S02]  /*66c0*/  ISETP.GT.AND P6, PT, R183.reuse, 0x31, P2 ;  /* 0x00000031b700780c */ /* 0x040fe400017c4270 */
[----:B------:R-:W-:Y:S02]  /*66d0*/  FSEL R162, R162, -INF , !P3 ;  /* 0xff800000a2a27808 */ /* 0x000fe40005800000 */
[C---:B------:R-:W-:Y:S02]  /*66e0*/  ISETP.LT.OR P5, PT, R182.reuse, 0x31, P5 ;  /* 0x00000031b600780c */ /* 0x040fe40002fa1670 */
[----:B------:R-:W-:Y:S02]  /*66f0*/  ISETP.GT.AND P3, PT, R183, 0x38, P2 ;  /* 0x00000038b700780c */ /* 0x000fe40001764270 */
[----:B------:R-:W-:Y:S02]  /*6700*/  ISETP.LT.OR P6, PT, R182, 0x32, P6 ;  /* 0x00000032b600780c */ /* 0x000fe400037c1670 */
[----:B------:R-:W-:-:S02]  /*6710*/  FSEL R164, R164, -INF , !P5 ;  /* 0xff800000a4a47808 */ /* 0x000fc40006800000 */
[----:B------:R-:W-:Y:S02]  /*6720*/  ISETP.LT.OR P3, PT, R182, 0x39, P3 ;  /* 0x00000039b600780c */ /* 0x000fe40001f61670 */
[----:B------:R-:W-:Y:S02]  /*6730*/  FSEL R165, R165, -INF , !P6 ;  /* 0xff800000a5a57808 */ /* 0x000fe40007000000 */
[----:B------:R-:W-:Y:S02]  /*6740*/  FSEL R166, R166, -INF , !P3 ;  /* 0xff800000a6a67808 */ /* 0x000fe40005800000 */
[----:B-1----:R-:W-:Y:S02]  /*6750*/  FMNMX.FTZ R152, R180, R185, !PT ;  /* 0x000000b9b4987209 */ /* 0x002fe40007810000 */
[----:B------:R-:W-:Y:S02]  /*6760*/  FSEL R180, R0, -INF , !P4 ;  /* 0xff80000000b47808 */ /* 0x000fe40006000000 */
[----:B------:R-:W-:Y:S01]  /*6770*/  ISETP.GT.AND P4, PT, R183, 0x19, P2 ;  /* 0x00000019b700780c */ /* 0x000fe20001784270 */
[----:B------:R-:W-:Y:S01]  /*6780*/  FMUL.FTZ R185, R152, UR6 ;  /* 0x0000000698b97c20 */ /* 0x000fe20008410000 */
[----:B------:R-:W-:-:S02]  /*6790*/  FMNMX.FTZ R153, R180, R3, !PT ;  /* 0x00000003b4997209 */ /* 0x000fc40007810000 */
[----:B------:R-:W-:Y:S02]  /*67a0*/  ISETP.LT.OR P4, PT, R182, 0x1a, P4 ;  /* 0x0000001ab600780c */ /* 0x000fe40002781670 */
[----:B------:R-:W-:Y:S02]  /*67b0*/  FMNMX.FTZ R153, R2, R153, !PT ;  /* 0x0000009902997209 */ /* 0x000fe40007810000 */
[----:B------:R-:W-:Y:S02]  /*67c0*/  FSEL R159, R159, -INF , !P4 ;  /* 0xff8000009f9f7808 */ /* 0x000fe40006000000 */
[----:B------:R-:W-:Y:S02]  /*67d0*/  FMNMX.FTZ R0, R154, R153, !PT ;  /* 0x000000999a007209 */ /* 0x000fe40007810000 */
[----:B------:R-:W-:Y:S02]  /*67e0*/  FSETP.NEU.FTZ.AND P4, PT, R152, -INF , PT ;  /* 0xff8000009800780b */ /* 0x000fe40003f9d000 */
[----:B------:R-:W-:-:S02]  /*67f0*/  FMNMX.FTZ R153, R155, R0, !PT ;  /* 0x000000009b997209 */ /* 0x000fc40007810000 */
[----:B------:R-:W-:Y:S02]  /*6800*/  ISETP.GT.AND P2, PT, R183, 0x39, P2 ;  /* 0x00000039b700780c */ /* 0x000fe40001744270 */
[----:B------:R-:W-:Y:S02]  /*6810*/  FMNMX.FTZ R0, R156, R153, !PT ;  /* 0x000000999c007209 */ /* 0x000fe40007810000 */
[----:B------:R-:W-:Y:S02]  /*6820*/  ISETP.LT.OR P2, PT, R182, 0x3a, P2 ;  /* 0x0000003ab600780c */ /* 0x000fe40001741670 */
[----:B------:R-:W-:Y:S02]  /*6830*/  FMNMX.FTZ R153, R157, R0, !PT ;  /* 0x000000009d997209 */ /* 0x000fe40007810000 */
[----:B------:R-:W-:Y:S02]  /*6840*/  FSEL R0, R185, RZ, P4 ;  /* 0x000000ffb9007208 */ /* 0x000fe40002000000 */
[----:B------:R-:W-:-:S02]  /*6850*/  FMNMX.FTZ R186, R158, R153, !PT ;  /* 0x000000999eba7209 */ /* 0x000fc40007810000 */
[----:B------:R-:W-:Y:S01]  /*6860*/  FSEL R185, R152, RZ, P4 ;  /* 0x000000ff98b97208 */ /* 0x000fe20002000000 */
[--C-:B------:R-:W-:Y:S01]  /*6870*/  FFMA.FTZ R153, R181, UR6, -R0.reuse ;  /* 0x00000006b5997c23 */ /* 0x100fe20008010800 */
[----:B------:R-:W-:Y:S01]  /*6880*/  FMNMX.FTZ R181, R159, R186, !PT ;  /* 0x000000ba9fb57209 */ /* 0x000fe20007810000 */
[--C-:B------:R-:W-:Y:S01]  /*6890*/  FFMA.FTZ R192, R168, UR6, -R0.reuse ;  /* 0x00000006a8c07c23 */ /* 0x100fe20008010800 */
[----:B------:R-:W-:Y:S01]  /*68a0*/  FFMA.FTZ R184, R184, UR6, -R0 ;  /* 0x00000006b8b87c23 */ /* 0x000fe20008010800 */
[----:B------:R-:W-:Y:S01]  /*68b0*/  FADD.FTZ R185, -R185, R4 ;  /* 0x00000004b9b97221 */ /* 0x000fe20000010100 */
[----:B------:R-:W-:Y:S01]  /*68c0*/  FMNMX.FTZ R186, R160, R181, !PT ;  /* 0x000000b5a0ba7209 */ /* 0x000fe20007810000 */
[--C-:B------:R-:W-:Y:S01]  /*68d0*/  FFMA.FTZ R196, R189, UR6, -R0.reuse ;  /* 0x00000006bdc47c23 */ /* 0x100fe20008010800 */
[--C-:B------:R-:W-:Y:S01]  /*68e0*/  FFMA.FTZ R198, R190, UR6, -R0.reuse ;  /* 0x00000006bec67c23 */ /* 0x100fe20008010800 */
[----:B------:R-:W-:Y:S01]  /*68f0*/  FMUL.FTZ R185, R185, UR6 ;  /* 0x00000006b9b97c20 */ /* 0x000fe20008410000 */
[----:B------:R-:W-:Y:S01]  /*6900*/  FMNMX.FTZ R186, R161, R186, !PT ;  /* 0x000000baa1ba7209 */ /* 0x000fe20007810000 */
[--C-:B------:R-:W-:Y:S01]  /*6910*/  FFMA.FTZ R169, R169, UR6, -R0.reuse ;  /* 0x00000006a9a97c23 */ /* 0x100fe20008010800 */
[--C-:B------:R-:W-:Y:S01]  /*6920*/  FFMA.FTZ R194, R170, UR6, -R0.reuse ;  /* 0x00000006aac27c23 */ /* 0x100fe20008010800 */
[--C-:B------:R-:W-:Y:S01]  /*6930*/  FFMA.FTZ R171, R171, UR6, -R0.reuse ;  /* 0x00000006abab7c23 */ /* 0x100fe20008010800 */
[----:B------:R-:W-:Y:S01]  /*6940*/  FMNMX.FTZ R181, R163, R186, !PT ;  /* 0x000000baa3b57209 */ /* 0x000fe20007810000 */
[--C-:B------:R-:W-:Y:S01]  /*6950*/  FFMA.FTZ R188, R172, UR6, -R0.reuse ;  /* 0x00000006acbc7c23 */ /* 0x100fe20008010800 */
[--C-:B------:R-:W-:Y:S01]  /*6960*/  FFMA.FTZ R173, R173, UR6, -R0.reuse ;  /* 0x00000006adad7c23 */ /* 0x100fe20008010800 */
[--C-:B------:R-:W-:Y:S01]  /*6970*/  FFMA.FTZ R190, R174, UR6, -R0.reuse ;  /* 0x00000006aebe7c23 */ /* 0x100fe20008010800 */
[----:B------:R-:W-:Y:S01]  /*6980*/  FMNMX.FTZ R181, R162, R181, !PT ;  /* 0x000000b5a2b57209 */ /* 0x000fe20007810000 */
[--C-:B------:R-:W-:Y:S01]  /*6990*/  FFMA.FTZ R175, R175, UR6, -R0.reuse ;  /* 0x00000006afaf7c23 */ /* 0x100fe20008010800 */
[--C-:B------:R-:W-:Y:S01]  /*69a0*/  FFMA.FTZ R177, R177, UR6, -R0.reuse ;  /* 0x00000006b1b17c23 */ /* 0x100fe20008010800 */
[----:B------:R-:W-:Y:S01]  /*69b0*/  FFMA.FTZ R179, R179, UR6, -R0 ;  /* 0x00000006b3b37c23 */ /* 0x000fe20008010800 */
[----:B------:R-:W-:Y:S01]  /*69c0*/  FMNMX.FTZ R186, R164, R181, !PT ;  /* 0x000000b5a4ba7209 */ /* 0x000fe20007810000 */
[----:B------:R-:W-:Y:S01]  /*69d0*/  MUFU.EX2 R153, R153 ;  /* 0x0000009900997308 */ /* 0x000fe20000000800 */
[----:B------:R-:W-:-:S02]  /*69e0*/  FSEL R181, R167, -INF , !P2 ;  /* 0xff800000a7b57808 */ /* 0x000fc40005000000 */
[----:B------:R-:W-:Y:S01]  /*69f0*/  FMNMX.FTZ R183, R165, R186, !PT ;  /* 0x000000baa5b77209 */ /* 0x000fe20007810000 */
[----:B------:R-:W-:-:S03]  /*6a00*/  FFMA.FTZ R186, R178, UR6, -R0 ;  /* 0x00000006b2ba7c23 */ /* 0x000fc60008010800 */
[----:B------:R-:W-:Y:S01]  /*6a10*/  FMNMX.FTZ R182, R166, R183, !PT ;  /* 0x000000b7a6b67209 */ /* 0x000fe20007810000 */
[----:B------:R1:W-:Y:S03]  /*6a20*/  MUFU.EX2 R167, R184 ;  /* 0x000000b800a77308 */ /* 0x0003e60000000800 */
[----:B------:R-:W-:-:S05]  /*6a30*/  FMNMX.FTZ R182, R181, R182, !PT ;  /* 0x000000b6b5b67209 */ /* 0x000fca0007810000 */
[----:B------:R-:W2:Y:S01]  /*6a40*/  SHFL.BFLY PT, R183, R182, 0x2, 0x1f ;  /* 0x0c401f00b6b77f89 */ /* 0x000ea200000e0000 */
[----:B-1----:R-:W-:Y:S01]  /*6a50*/  FFMA.FTZ R184, R176, UR6, -R0 ;  /* 0x00000006b0b87c23 */ /* 0x002fe20008010800 */
[----:B------:R-:W-:Y:S08]  /*6a60*/  MUFU.EX2 R196, R196 ;  /* 0x000000c400c47308 */ /* 0x000ff00000000800 */
[----:B------:R-:W1:Y:S08]  /*6a70*/  MUFU.EX2 R0, R185 ;  /* 0x000000b900007308 */ /* 0x000e700000000800 */
[----:B------:R-:W3:Y:S01]  /*6a80*/  MUFU.EX2 R198, R198 ;  /* 0x000000c600c67308 */ /* 0x000ee20000000800 */
[----:B--2---:R-:W-:-:S07]  /*6a90*/  FMNMX.FTZ R183, R182, R183, !PT ;  /* 0x000000b7b6b77209 */ /* 0x004fce0007810000 */
[----:B------:R-:W2:Y:S01]  /*6aa0*/  MUFU.EX2 R192, R192 ;  /* 0x000000c000c07308 */ /* 0x000ea20000000800 */
[----:B------:R-:W4:Y:S07]  /*6ab0*/  SHFL.BFLY PT, R168, R183, 0x1, 0x1f ;  /* 0x0c201f00b7a87f89 */ /* 0x000f2e00000e0000 */
[----:B------:R-:W5:Y:S08]  /*6ac0*/  MUFU.EX2 R169, R169 ;  /* 0x000000a900a97308 */ /* 0x000f700000000800 */
[----:B------:R-:W-:Y:S08]  /*6ad0*/  MUFU.EX2 R194, R194 ;  /* 0x000000c200c27308 */ /* 0x000ff00000000800 */
[----:B------:R-:W-:Y:S01]  /*6ae0*/  MUFU.EX2 R171, R171 ;  /* 0x000000ab00ab7308 */ /* 0x000fe20000000800 */
[----:B----4-:R-:W-:-:S04]  /*6af0*/  FMNMX.FTZ R168, R183, R168, !PT ;  /* 0x000000a8b7a87209 */ /* 0x010fc80007810000 */
[C---:B------:R-:W-:Y:S01]  /*6b00*/  FSETP.NEU.FTZ.AND P2, PT, R168.reuse, -INF , PT ;  /* 0xff800000a800780b */ /* 0x040fe20003f5d000 */
[----:B------:R-:W-:Y:S02]  /*6b10*/  FMUL.FTZ R183, R168, UR6 ;  /* 0x00000006a8b77c20 */ /* 0x000fe40008410000 */
[----:B------:R-:W-:Y:S03]  /*6b20*/  MUFU.EX2 R188, R188 ;  /* 0x000000bc00bc7308 */ /* 0x000fe60000000800 */
[----:B------:R-:W-:-:S05]  /*6b30*/  FSEL R183, R183, RZ, P2 ;  /* 0x000000ffb7b77208 */ /* 0x000fca0001000000 */
[----:B------:R-:W-:Y:S01]  /*6b40*/  MUFU.EX2 R173, R173 ;  /* 0x000000ad00ad7308 */ /* 0x000fe20000000800 */
[--C-:B------:R-:W-:Y:S01]  /*6b50*/  FFMA.FTZ R4, R2, UR6, -R183.reuse ;  /* 0x0000000602047c23 */ /* 0x100fe200080108b7 */
[----:B------:R-:W-:Y:S01]  /*6b60*/  FSEL R2, R168, RZ, P2 ;  /* 0x000000ffa8027208 */ /* 0x000fe20001000000 */
[--C-:B------:R-:W-:Y:S01]  /*6b70*/  FFMA.FTZ R197, R180, UR6, -R183.reuse ;  /* 0x00000006b4c57c23 */ /* 0x100fe200080108b7 */
[--C-:B------:R-:W-:Y:S01]  /*6b80*/  FFMA.FTZ R199, R154, UR6, -R183.reuse ;  /* 0x000000069ac77c23 */ /* 0x100fe200080108b7 */
[--C-:B------:R-:W-:Y:S01]  /*6b90*/  FFMA.FTZ R154, R155, UR6, -R183.reuse ;  /* 0x000000069b9a7c23 */ /* 0x100fe200080108b7 */
[----:B------:R-:W-:Y:S01]  /*6ba0*/  FFMA.FTZ R193, R156, UR6, -R183 ;  /* 0x000000069cc17c23 */ /* 0x000fe200080108b7 */
[----:B------:R-:W-:Y:S01]  /*6bb0*/  FADD.FTZ R2, -R2, R3 ;  /* 0x0000000302027221 */ /* 0x000fe20000010100 */
[----:B------:R-:W-:Y:S01]  /*6bc0*/  MUFU.EX2 R4, R4 ;  /* 0x0000000400047308 */ /* 0x000fe20000000800 */
[----:B-1----:R-:W-:Y:S01]  /*6bd0*/  FFMA.FTZ R3, R0, R20, R153 ;  /* 0x0000001400037223 */ /* 0x002fe20000010099 */
[--C-:B------:R-:W-:Y:S01]  /*6be0*/  FFMA.FTZ R156, R157, UR6, -R183.reuse ;  /* 0x000000069d9c7c23 */ /* 0x100fe200080108b7 */
[----:B------:R-:W-:Y:S01]  /*6bf0*/  FMUL.FTZ R2, R2, UR6 ;  /* 0x0000000602027c20 */ /* 0x000fe20008410000 */
[----:B------:R-:W-:Y:S01]  /*6c00*/  FFMA.FTZ R195, R158, UR6, -R183 ;  /* 0x000000069ec37c23 */ /* 0x000fe200080108b7 */
[----:B------:R-:W-:Y:S01]  /*6c10*/  FADD.FTZ R3, R196, R3 ;  /* 0x00000003c4037221 */ /* 0x000fe20000010000 */
[--C-:B------:R-:W-:Y:S01]  /*6c20*/  FFMA.FTZ R158, R159, UR6, -R183.reuse ;  /* 0x000000069f9e7c23 */ /* 0x100fe200080108b7 */
[----:B------:R-:W-:Y:S01]  /*6c30*/  FFMA.FTZ R189, R160, UR6, -R183 ;  /* 0x00000006a0bd7c23 */ /* 0x000fe200080108b7 */
[----:B------:R-:W-:Y:S01]  /*6c40*/  MUFU.EX2 R197, R197 ;  /* 0x000000c500c57308 */ /* 0x000fe20000000800 */
[----:B---3--:R-:W-:Y:S01]  /*6c50*/  FADD.FTZ R20, R198, R3 ;  /* 0x00000003c6147221 */ /* 0x008fe20000010000 */
[--C-:B------:R-:W-:Y:S01]  /*6c60*/  FFMA.FTZ R160, R161, UR6, -R183.reuse ;  /* 0x00000006a1a07c23 */ /* 0x100fe200080108b7 */
[--C-:B------:R-:W-:Y:S01]  /*6c70*/  FFMA.FTZ R191, R163, UR6, -R183.reuse ;  /* 0x00000006a3bf7c23 */ /* 0x100fe200080108b7 */
[--C-:B------:R-:W-:Y:S01]  /*6c80*/  FFMA.FTZ R162, R162, UR6, -R183.reuse ;  /* 0x00000006a2a27c23 */ /* 0x100fe200080108b7 */
[----:B------:R-:W-:Y:S01]  /*6c90*/  FADD.FTZ R3, R167, R20 ;  /* 0x00000014a7037221 */ /* 0x000fe20000010000 */
[--C-:B------:R-:W-:Y:S01]  /*6ca0*/  FFMA.FTZ R185, R164, UR6, -R183.reuse ;  /* 0x00000006a4b97c23 */ /* 0x100fe200080108b7 */
[----:B------:R-:W-:Y:S01]  /*6cb0*/  FFMA.FTZ R165, R165, UR6, -R183 ;  /* 0x00000006a5a57c23 */ /* 0x000fe200080108b7 */
[----:B------:R-:W1:Y:S01]  /*6cc0*/  MUFU.EX2 R2, R2 ;  /* 0x0000000200027308 */ /* 0x000e620000000800 */
[----:B--2---:R-:W-:Y:S01]  /*6cd0*/  FADD.FTZ R170, R192, R3 ;  /* 0x00000003c0aa7221 */ /* 0x004fe20000010000 */
[--C-:B------:R-:W-:Y:S01]  /*6ce0*/  FFMA.FTZ R166, R166, UR6, -R183.reuse ;  /* 0x00000006a6a67c23 */ /* 0x100fe200080108b7 */
[----:B------:R-:W-:Y:S01]  /*6cf0*/  FFMA.FTZ R181, R181, UR6, -R183 ;  /* 0x00000006b5b57c23 */ /* 0x000fe200080108b7 */
[----:B------:R-:W-:Y:S01]  /*6d00*/  IMAD.U32 R155, RZ, RZ, UR10 ;  /* 0x0000000aff9b7e24 */ /* 0x000fe2000f8e00ff */
[----:B------:R-:W-:-:S02]  /*6d10*/  ISETP.GT.AND P2, PT, R23, UR41, PT ;  /* 0x0000002917007c0c */ /* 0x000fc4000bf44270 */
[----:B------:R-:W-:Y:S01]  /*6d20*/  F2FP.F16.F32.PACK_AB R196, R196, R153 ;  /* 0x00000099c4c4723e */ /* 0x000fe200000000ff */
[----:B------:R-:W2:Y:S01]  /*6d30*/  MUFU.EX2 R199, R199 ;  /* 0x000000c700c77308 */ /* 0x000ea20000000800 */
[----:B------:R-:W-:Y:S01]  /*6d40*/  @!P1 VIADD R155, R155, 0x30860 ;  /* 0x000308609b9b9836 */ /* 0x000fe20000000000 */
[----:B------:R-:W-:Y:S02]  /*6d50*/  F2FP.F16.F32.PACK_AB R198, R167, R198 ;  /* 0x000000c6a7c6723e */ /* 0x000fe400000000ff */
[----:B-----5:R-:W-:Y:S02]  /*6d60*/  F2FP.F16.F32.PACK_AB R192, R169, R192 ;  /* 0x000000c0a9c0723e */ /* 0x020fe400000000ff */
[----:B------:R-:W-:Y:S02]  /*6d70*/  @!P1 PRMT R155, RZ, 0x654, R155 ;  /* 0x00000654ff9b9816 */ /* 0x000fe4000000009b */
[----:B------:R-:W3:Y:S01]  /*6d80*/  MUFU.EX2 R154, R154 ;  /* 0x0000009a009a7308 */ /* 0x000ee20000000800 */
[----:B-1----:R-:W-:Y:S01]  /*6d90*/  FFMA.FTZ R7, R2, R7, R197 ;  /* 0x0000000702077223 */ /* 0x002fe200000100c5 */
[----:B------:R1:W-:Y:S01]  /*6da0*/  @!P1 SYNCS.ARRIVE.TRANS64.RED.A1T0 RZ, [R155+URZ], RZ ;  /* 0x000000ff9bff99a7 */ /* 0x0003e2000810043f */
[----:B------:R-:W-:-:S02]  /*6db0*/  F2FP.F16.F32.PACK_AB R197, R4, R197 ;  /* 0x000000c504c5723e */ /* 0x000fc400000000ff */
[----:B------:R-:W-:Y:S01]  /*6dc0*/  FADD.FTZ R20, R4, R7 ;  /* 0x0000000704147221 */ /* 0x000fe20000010000 */
[----:B------:R-:W-:Y:S01]  /*6dd0*/  FADD.FTZ R7, R169, R170 ;  /* 0x000000aaa9077221 */ /* 0x000fe20000010000 */
[----:B------:R-:W-:Y:S01]  /*6de0*/  IADD3 R23, R23, -0x1, RZ ;  /* 0xffffffff17177810 */ /* 0x000fe20007ffe0ff */
[----:B------:R-:W4:Y:S01]  /*6df0*/  MUFU.EX2 R193, R193 ;  /* 0x000000c100c17308 */ /* 0x000f220000000800 */
[----:B--2---:R-:W-:Y:S01]  /*6e00*/  FADD.FTZ R3, R199, R20 ;  /* 0x00000014c7037221 */ /* 0x004fe20000010000 */
[----:B------:R-:W-:Y:S01]  /*6e10*/  FADD.FTZ R170, R194, R7 ;  /* 0x00000007c2aa7221 */ /* 0x000fe20000010000 */
[C---:B------:R-:W-:Y:S01]  /*6e20*/  F2FP.F16.F32.PACK_AB R194, R171.reuse, R194 ;  /* 0x000000c2abc2723e */ /* 0x040fe200000000ff */
[----:B------:R-:W-:Y:S02]  /*6e30*/  IMAD.MOV.U32 R4, RZ, RZ, R152 ;  /* 0x000000ffff047224 */ /* 0x000fe400078e0098 */
[----:B------:R-:W-:Y:S02]  /*6e40*/  FADD.FTZ R7, R171, R170 ;  /* 0x000000aaab077221 */ /* 0x000fe40000010000 */
[----:B------:R-:W2:Y:S01]  /*6e50*/  MUFU.EX2 R156, R156 ;  /* 0x0000009c009c7308 */ /* 0x000ea20000000800 */
[----:B---3--:R-:W-:Y:S01]  /*6e60*/  FADD.FTZ R20, R154, R3 ;  /* 0x000000039a147221 */ /* 0x008fe20000010000 */
[----:B------:R-:W-:Y:S01]  /*6e70*/  FADD.FTZ R164, R188, R7 ;  /* 0x00000007bca47221 */ /* 0x000fe20000010000 */
[----:B------:R-:W-:-:S02]  /*6e80*/  F2FP.F16.F32.PACK_AB R188, R173, R188 ;  /* 0x000000bcadbc723e */ /* 0x000fc400000000ff */
[----:B------:R-:W-:Y:S01]  /*6e90*/  F2FP.F16.F32.PACK_AB R199, R154, R199 ;  /* 0x000000c79ac7723e */ /* 0x000fe200000000ff */
[----:B------:R-:W-:Y:S02]  /*6ea0*/  FADD.FTZ R7, R173, R164 ;  /* 0x000000a4ad077221 */ /* 0x000fe40000010000 */
[----:B------:R-:W3:Y:S01]  /*6eb0*/  MUFU.EX2 R195, R195 ;  /* 0x000000c300c37308 */ /* 0x000ee20000000800 */
[----:B----4-:R-:W-:-:S07]  /*6ec0*/  FADD.FTZ R3, R193, R20 ;  /* 0x00000014c1037221 */ /* 0x010fce0000010000 */
[----:B------:R-:W4:Y:S01]  /*6ed0*/  MUFU.EX2 R158, R158 ;  /* 0x0000009e009e7308 */ /* 0x000f220000000800 */
[C---:B--2---:R-:W-:Y:S01]  /*6ee0*/  FADD.FTZ R20, R156.reuse, R3 ;  /* 0x000000039c147221 */ /* 0x044fe20000010000 */
[----:B------:R-:W-:-:S06]  /*6ef0*/  F2FP.F16.F32.PACK_AB R193, R156, R193 ;  /* 0x000000c19cc1723e */ /* 0x000fcc00000000ff */
[----:B------:R-:W2:Y:S01]  /*6f00*/  MUFU.EX2 R190, R190 ;  /* 0x000000be00be7308 */ /* 0x000ea20000000800 */
[----:B---3--:R-:W-:-:S07]  /*6f10*/  FADD.FTZ R3, R195, R20 ;  /* 0x00000014c3037221 */ /* 0x008fce0000010000 */
[----:B------:R-:W3:Y:S01]  /*6f20*/  MUFU.EX2 R189, R189 ;  /* 0x000000bd00bd7308 */ /* 0x000ee20000000800 */
[C---:B----4-:R-:W-:Y:S01]  /*6f30*/  FADD.FTZ R20, R158.reuse, R3 ;  /* 0x000000039e147221 */ /* 0x050fe20000010000 */
[----:B------:R-:W-:-:S06]  /*6f40*/  F2FP.F16.F32.PACK_AB R195, R158, R195 ;  /* 0x000000c39ec3723e */ /* 0x000fcc00000000ff */
[----:B------:R-:W4:Y:S01]  /*6f50*/  MUFU.EX2 R175, R175 ;  /* 0x000000af00af7308 */ /* 0x000f220000000800 */
[----:B--2---:R-:W-:-:S07]  /*6f60*/  FADD.FTZ R164, R190, R7 ;  /* 0x00000007bea47221 */ /* 0x004fce0000010000 */
[----:B------:R-:W2:Y:S01]  /*6f70*/  MUFU.EX2 R160, R160 ;  /* 0x000000a000a07308 */ /* 0x000ea20000000800 */
[----:B---3--:R-:W-:-:S07]  /*6f80*/  FADD.FTZ R3, R189, R20 ;  /* 0x00000014bd037221 */ /* 0x008fce0000010000 */
[----:B------:R-:W3:Y:S01]  /*6f90*/  MUFU.EX2 R184, R184 ;  /* 0x000000b800b87308 */ /* 0x000ee20000000800 */
[C---:B----4-:R-:W-:Y:S01]  /*6fa0*/  FADD.FTZ R7, R175.reuse, R164 ;  /* 0x000000a4af077221 */ /* 0x050fe20000010000 */
[----:B------:R-:W-:-:S06]  /*6fb0*/  F2FP.F16.F32.PACK_AB R190, R175, R190 ;  /* 0x000000beafbe723e */ /* 0x000fcc00000000ff */
[----:B------:R-:W4:Y:S01]  /*6fc0*/  MUFU.EX2 R191, R191 ;  /* 0x000000bf00bf7308 */ /* 0x000f220000000800 */
[C---:B--2---:R-:W-:Y:S01]  /*6fd0*/  FADD.FTZ R20, R160.reuse, R3 ;  /* 0x00000003a0147221 */ /* 0x044fe20000010000 */
[----:B------:R-:W-:-:S06]  /*6fe0*/  F2FP.F16.F32.PACK_AB R189, R160, R189 ;  /* 0x000000bda0bd723e */ /* 0x000fcc00000000ff */
[----:B------:R-:W2:Y:S01]  /*6ff0*/  MUFU.EX2 R177, R177 ;  /* 0x000000b100b17308 */ /* 0x000ea20000000800 */
[----:B---3--:R-:W-:-:S07]  /*7000*/  FADD.FTZ R164, R184, R7 ;  /* 0x00000007b8a47221 */ /* 0x008fce0000010000 */
[----:B------:R-:W3:Y:S01]  /*7010*/  MUFU.EX2 R162, R162 ;  /* 0x000000a200a27308 */ /* 0x000ee20000000800 */
[----:B----4-:R-:W-:-:S07]  /*7020*/  FADD.FTZ R3, R191, R20 ;  /* 0x00000014bf037221 */ /* 0x010fce0000010000 */
[----:B------:R-:W4:Y:S01]  /*7030*/  MUFU.EX2 R185, R185 ;  /* 0x000000b900b97308 */ /* 0x000f220000000800 */
[C---:B--2---:R-:W-:Y:S01]  /*7040*/  FADD.FTZ R7, R177.reuse, R164 ;  /* 0x000000a4b1077221 */ /* 0x044fe20000010000 */
[----:B------:R-:W-:-:S06]  /*7050*/  F2FP.F16.F32.PACK_AB R184, R177, R184 ;  /* 0x000000b8b1b8723e */ /* 0x000fcc00000000ff */
[----:B------:R-:W2:Y:S01]  /*7060*/  MUFU.EX2 R165, R165 ;  /* 0x000000a500a57308 */ /* 0x000ea20000000800 */
[C---:B---3--:R-:W-:Y:S01]  /*7070*/  FADD.FTZ R164, R162.reuse, R3 ;  /* 0x00000003a2a47221 */ /* 0x048fe20000010000 */
[----:B------:R-:W-:Y:S01]  /*7080*/  F2FP.F16.F32.PACK_AB R191, R162, R191 ;  /* 0x000000bfa2bf723e */ /* 0x000fe200000000ff */
[----:B------:R-:W-:-:S05]  /*7090*/  IMAD.MOV.U32 R3, RZ, RZ, R168 ;  /* 0x000000ffff037224 */ /* 0x000fca00078e00a8 */
        /* <DEDUP_REMOVED lines=8> */
[----:B----4-:R-:W-:Y:S01]  /*7120*/  FADD.FTZ R164, R187, R164 ;  /* 0x000000a4bba47221 */ /* 0x010fe20000010000 */
[C---:B--2---:R-:W-:Y:S01]  /*7130*/  FADD.FTZ R20, R179.reuse, R20 ;  /* 0x00000014b3147221 */ /* 0x044fe20000010000 */
[----:B------:R-:W-:Y:S02]  /*7140*/  F2FP.F16.F32.PACK_AB R186, R179, R186 ;  /* 0x000000bab3ba723e */ /* 0x000fe400000000ff */
[C---:B---3--:R-:W-:Y:S01]  /*7150*/  FADD.FTZ R7, R181.reuse, R164 ;  /* 0x000000a4b5077221 */ /* 0x048fe20000010000 */
[----:B------:R-:W-:Y:S01]  /*7160*/  F2FP.F16.F32.PACK_AB R187, R181, R187 ;  /* 0x000000bbb5bb723e */ /* 0x000fe200000000ff */
[----:B-1----:R-:W-:Y:S06]  /*7170*/  @P2 BRA `(.L_x_931) ;  /* 0xffffffd400502947 */ /* 0x002fec000383ffff */
[----:B------:R-:W-:Y:S01]  /*7180*/  MOV R3, R168 ;  /* 0x000000a800037202 */ /* 0x000fe20000000f00 */
[----:B------:R-:W-:Y:S01]  /*7190*/  IMAD.MOV.U32 R4, RZ, RZ, R152 ;  /* 0x000000ffff047224 */ /* 0x000fe200078e0098 */
[----:B------:R-:W-:Y:S01]  /*71a0*/  UMOV UR36, UR7 ;  /* 0x0000000700247c82 */ /* 0x000fe20008000000 */
[----:B------:R-:W-:-:S05]  /*71b0*/  UMOV UR46, UR40 ;  /* 0x00000028002e7c82 */ /* 0x000fca0008000000 */
.L_x_914:
[----:B------:R-:W-:Y:S01]  /*71c0*/  ULDC UR7, c[0x0][0x9e4] ;  /* 0x0002790000077ab9 */ /* 0x000fe20000000800 */
[----:B------:R-:W-:Y:S01]  /*71d0*/  ULDC UR18, c[0x0][0x9dc] ;  /* 0x0002770000127ab9 */ /* 0x000fe20000000800 */
[----:B------:R-:W-:Y:S02]  /*71e0*/  UISETP.GE.AND UP0, UPT, UR7, 0x1, UPT ;  /* 0x000000010700788c */ /* 0x000fe4000bf06270 */
[----:B------:R-:W-:-:S04]  /*71f0*/  UIADD3 UR18, UR61, -UR18, URZ ;  /* 0x800000123d127290 */ /* 0x000fc8000fffe03f */
[----:B------:R-:W-:-:S13]  /*7200*/  PLOP3.LUT P6, PT, PT, PT, UP0, 0x80, 0x0 ;  /* 0x000000000000781c */ /* 0x000fda0003fcf008 */
[----:B------:R-:W-:Y:S05]  /*7210*/  @!P6 BRA `(.L_x_932) ;  /* 0x000000000044e947 */ /* 0x000fea0003800000 */
        /* <DEDUP_REMOVED lines=10> */
.L_x_933:
[----:B------:R-:W-:-:S11]  /*72c0*/  UISETP.NE.AND UP0, UPT, UR7, 0x1, UPT ;  /* 0x000000010700788c */ /* 0x000fd6000bf05270 */
[----:B------:R-:W-:Y:S02]  /*72d0*/  @UP0 ULDC.64 UR10, c[0x0][0x9e8] ;  /* 0x00027a00000a0ab9 */ /* 0x000fe40000000a00 */
[----:B------:R-:W-:-:S04]  /*72e0*/  UIMAD.WIDE.U32 UR14, UR61, UR10, URZ ;  /* 0x0000000a3d0e72a5 */ /* 0x000fc8000f8e003f */
[----:B------:R-:W-:-:S12]  /*72f0*/  @UP0 USHF.R.U32.HI UR61, URZ, UR11, UR15 ;  /* 0x0000000b3f3d0299 */ /* 0x000fd8000801160f */
.L_x_934:
[----:B------:R-:W-:-:S04]  /*7300*/  UIMAD UR7, UR61, UR7, URZ ;  /* 0x000000073d0772a4 */ /* 0x000fc8000f8e023f */
[----:B------:R-:W-:-:S04]  /*7310*/  UISETP.LT.AND UP0, UPT, UR18, UR7, UPT ;  /* 0x000000071200728c */ /* 0x000fc8000bf01270 */
[----:B------:R-:W-:-:S12]  /*7320*/  USEL UR18, UR18, UR7, !UP0 ;  /* 0x0000000712127287 */ /* 0x000fd8000c000000 */
.L_x_932:
[----:B------:R-:W-:-:S04]  /*7330*/  UIADD3 UR18, UR18, 0x3f, URZ ;  /* 0x0000003f12127890 */ /* 0x000fc8000fffe03f */
[----:B------:R-:W-:-:S04]  /*7340*/  USHF.R.S32.HI UR7, URZ, 0x1f, UR18 ;  /* 0x0000001f3f077899 */ /* 0x000fc80008011412 */
[----:B------:R-:W-:-:S04]  /*7350*/  ULEA.HI UR7, UR7, UR18, URZ, 0x6 ;  /* 0x0000001207077291 */ /* 0x000fc8000f8f303f */
[----:B------:R-:W-:-:S04]  /*7360*/  USHF.R.S32.HI UR7, URZ, 0x6, UR7 ;  /* 0x000000063f077899 */ /* 0x000fc80008011407 */
[----:B------:R-:W-:-:S04]  /*7370*/  UISETP.LT.AND UP0, UPT, UR60, UR7, UPT ;  /* 0x000000073c00728c */ /* 0x000fc8000bf01270 */
[----:B------:R-:W-:-:S06]  /*7380*/  USEL UR40, UR60, UR7, !UP0 ;  /* 0x000000073c287287 */ /* 0x000fcc000c000000 */
[----:B------:R-:W-:-:S13]  /*7390*/  ISETP.GE.AND P2, PT, R23, UR40, PT ;  /* 0x0000002817007c0c */ /* 0x000fda000bf46270 */
[----:B------:R-:W-:Y:S05]  /*73a0*/  @!P2 BRA `(.L_x_935) ;  /* 0x000000200028a947 */ /* 0x000fea0003800000 */
[----:B------:R-:W-:Y:S01]  /*73b0*/  IMAD.MOV.U32 R214, RZ, RZ, R3 ;  /* 0x000000ffffd67224 */ /* 0x000fe200078e0003 */
[----:B------:R-:W-:Y:S01]  /*73c0*/  MOV R215, R4 ;  /* 0x0000000400d77202 */ /* 0x000fe20000000f00 */
[----:B------:R-:W-:Y:S01]  /*73d0*/  UMOV UR39, UR46 ;  /* 0x0000002e00277c82 */ /* 0x000fe20008000000 */
[----:B------:R-:W-:Y:S01]  /*73e0*/  UMOV UR7, UR36 ;  /* 0x0000002400077c82 */ /* 0x000fe20008000000 */
[----:B------:R-:W-:-:S05]  /*73f0*/  ULDC UR41, c[0x0][0x988] ;  /* 0x0002620000297ab9 */ /* 0x000fca0000000800 */
.L_x_944:
[----:B------:R-:W-:-:S04]  /*7400*/  UIADD3 UR36, UR7, 0x1, URZ ;  /* 0x0000000107247890 */ /* 0x000fc8000fffe03f */
[----:B------:R-:W-:-:S04]  /*7410*/  UISETP.NE.AND UP0, UPT, UR36, 0x2, UPT ;  /* 0x000000022400788c */ /* 0x000fc8000bf05270 */
[----:B------:R-:W-:Y:S02]  /*7420*/  USEL UR46, URZ, 0x1, UP0 ;  /* 0x000000013f2e7887 */ /* 0x000fe40008000000 */
[----:B------:R-:W-:Y:S02]  /*7430*/  USEL UR36, UR36, URZ, UP0 ;  /* 0x0000003f24247287 */ /* 0x000fe40008000000 */
[----:B------:R-:W-:Y:S01]  /*7440*/  ULOP3.LUT UR46, UR39, UR46, URZ, 0x3c, !UPT ;  /* 0x0000002e272e7292 */ /* 0x000fe2000f8e3c3f */
[----:B------:R-:W-:Y:S11]  /*7450*/  @!P0 BRA `(.L_x_936) ;  /* 0x0000000000048947 */ /* 0x000ff60003800000 */
[----:B------:R-:W-:Y:S01]  /*7460*/  BPT.TRAP 0x1 ;  /* 0x000000040000795c */ /* 0x000fe20000300000 */
.L_x_936:
[----:B------:R-:W-:Y:S01]  /*7470*/  ULEA UR6, UR36, UR38, 0x3 ;  /* 0x0000002624067291 */ /* 0x000fe2000f8e183f */
[----:B------:R-:W-:-:S05]  /*7480*/  IMAD.U32 R3, RZ, RZ, UR46 ;  /* 0x0000002eff037e24 */ /* 0x000fca000f8e00ff */
[----:B------:R-:W-:-:S04]  /*7490*/  SHF.L.U32 R3, R3, 0x1f, RZ ;  /* 0x0000001f03037819 */ /* 0x000fc800000006ff */
[----:B------:R1:W2:Y:S01]  /*74a0*/  SYNCS.PHASECHK.TRANS64.TRYWAIT P2, [UR6+0x30830], R3 ;  /* 0x03083003ff0075a7 */ /* 0x0002a20008040146 */
[----:B------:R-:W-:Y:S05]  /*74b0*/  @!P0 BRA `(.L_x_937) ;  /* 0x0000000000048947 */ /* 0x000fea0003800000 */
[----:B------:R-:W-:Y:S01]  /*74c0*/  BPT.TRAP 0x1 ;  /* 0x000000040000795c */ /* 0x000fe20000300000 */
.L_x_937:
[----:B--2---:R-:W-:Y:S05]  /*74d0*/  @P2 BRA `(.L_x_938) ;  /* 0x0000000000082947 */ /* 0x004fea0003800000 */
[----:B------:R-:W2:Y:S02]  /*74e0*/  SYNCS.PHASECHK.TRANS64.TRYWAIT P2, [UR6+0x30830], R3 ;  /* 0x03083003ff0075a7 */ /* 0x000ea40008040146 */
[----:B--2---:R-:W-:Y:S05]  /*74f0*/  @!P2 BRA `(.L_x_939) ;  /* 0x000000b40008a947 */ /* 0x004fea0003800000 */
.L_x_938:
[----:B------:R-:W-:Y:S01]  /*7500*/  R2UR UR56, R18 ;  /* 0x00000000123872ca */ /* 0x000fe200000e0000 */
[----:B------:R-:W-:Y:S01]  /*7510*/  ULEA UR6, UR36, UR37, 0xb ;  /* 0x0000002524067291 */ /* 0x000fe2000f8e583f */
[----:B------:R-:W-:Y:S01]  /*7520*/  R2UR UR57, R19 ;  /* 0x00000000133972ca */ /* 0x000fe200000e0000 */
[----:B------:R-:W-:Y:S01]  /*7530*/  WARPGROUP.ARRIVE ;  /* 0x00000000000079c5 */ /* 0x000fe20000000000 */
        /* <DEDUP_REMOVED lines=221> */
.L_x_940:
[----:B------:R-:W-:Y:S01]  /*8310*/  ULEA UR14, UR7, UR38, 0x3 ;  /* 0x00000026070e7291 */ /* 0x000fe2000f8e183f */
[----:B------:R-:W-:-:S05]  /*8320*/  IMAD.U32 R0, RZ, RZ, UR39 ;  /* 0x00000027ff007e24 */ /* 0x000fca000f8e00ff */
[----:B------:R-:W-:-:S04]  /*8330*/  SHF.L.U32 R0, R0, 0x1f, RZ ;  /* 0x0000001f00007819 */ /* 0x000fc800000006ff */
[----:B------:R3:W4:Y:S01]  /*8340*/  SYNCS.PHASECHK.TRANS64.TRYWAIT P2, [UR14+0x30850], R0 ;  /* 0x03085000ff0075a7 */ /* 0x000722000804014e */
[----:B------:R-:W-:Y:S05]  /*8350*/  @!P0 BRA `(.L_x_941) ;  /* 0x0000000000048947 */ /* 0x000fea0003800000 */
[----:B------:R-:W-:Y:S01]  /*8360*/  BPT.TRAP 0x1 ;  /* 0x000000040000795c */ /* 0x000fe20000300000 */
.L_x_941:
[----:B----4-:R-:W-:Y:S05]  /*8370*/  @P2 BRA `(.L_x_942) ;  /* 0x0000000000082947 */ /* 0x010fea0003800000 */
[----:B------:R-:W4:Y:S02]  /*8380*/  SYNCS.PHASECHK.TRANS64.TRYWAIT P2, [UR14+0x30850], R0 ;  /* 0x03085000ff0075a7 */ /* 0x000f24000804014e */
[----:B----4-:R-:W-:Y:S05]  /*8390*/  @!P2 BRA `(.L_x_943) ;  /* 0x000000a40078a947 */ /* 0x010fea0003800000 */
.L_x_942:
[----:B------:R-:W-:Y:S01]  /*83a0*/  UIADD3 UR6, UR38, 0x400, URZ ;  /* 0x0000040026067890 */ /* 0x000fe2000fffe03f */
[----:B------:R-:W-:Y:S01]  /*83b0*/  WARPGROUP.ARRIVE ;  /* 0x00000000000079c5 */ /* 0x000fe20000000000 */
[----:B------:R-:W-:Y:S01]  /*83c0*/  ULDC UR11, c[0x0][0x9d8] ;  /* 0x00027600000b7ab9 */ /* 0x000fe20000000800 */
[----:B------:R-:W-:Y:S01]  /*83d0*/  ISETP.GT.AND P2, PT, R23, UR40, PT ;  /* 0x0000002817007c0c */ /* 0x000fe2000bf44270 */
[----:B------:R-:W-:Y:S01]  /*83e0*/  USHF.R.U32.HI UR6, URZ, 0x4, UR6 ;  /* 0x000000043f067899 */ /* 0x000fe20008011606 */
[----:B------:R-:W-:Y:S01]  /*83f0*/  FMUL.FTZ R2, R152, UR11 ;  /* 0x0000000b98027c20 */ /* 0x000fe20008410000 */
[----:B-12---:R-:W-:Y:S01]  /*8400*/  FMUL.FTZ R3, R153, UR11 ;  /* 0x0000000b99037c20 */ /* 0x006fe20008410000 */
[----:B------:R-:W-:Y:S01]  /*8410*/  FMUL.FTZ R216, R173, UR11 ;  /* 0x0000000badd87c20 */ /* 0x000fe20008410000 */
[----:B------:R-:W-:Y:S01]  /*8420*/  ULOP3.LUT UR6, UR6, 0x3fff, URZ, 0xc0, !UPT ;  /* 0x00003fff06067892 */ /* 0x000fe2000f8ec03f */
[----:B------:R-:W-:Y:S01]  /*8430*/  FMUL.FTZ R173, R180, UR11 ;  /* 0x0000000bb4ad7c20 */ /* 0x000fe20008410000 */
[----:B------:R-:W-:Y:S01]  /*8440*/  FMUL.FTZ R152, R155, UR11 ;  /* 0x0000000b9b987c20 */ /* 0x000fe20008410000 */
[----:B------:R-:W3:Y:S01]  /*8450*/  MUFU.TANH R2, R2 ;  /* 0x0000000200027308 */ /* 0x000ee20000002400 */
[----:B------:R-:W-:Y:S01]  /*8460*/  ULOP3.LUT UR6, UR6, 0x2000000, URZ, 0xfc, !UPT ;  /* 0x0200000006067892 */ /* 0x000fe2000f8efc3f */
[----:B------:R-:W-:Y:S01]  /*8470*/  FMUL.FTZ R155, R159, UR11 ;  /* 0x0000000b9f9b7c20 */ /* 0x000fe20008410000 */
[----:B------:R-:W-:Y:S01]  /*8480*/  FMUL.FTZ R153, R154, UR11 ;  /* 0x0000000b9a997c20 */ /* 0x000fe20008410000 */
[----:B------:R-:W-:Y:S01]  /*8490*/  FMUL.FTZ R154, R158, UR11 ;  /* 0x0000000b9e9a7c20 */ /* 0x000fe20008410000 */
[----:B------:R-:W-:Y:S01]  /*84a0*/  ULEA UR10, UR7, UR6, 0xb ;  /* 0x00000006070a7291 */ /* 0x000fe2000f8e583f */
[----:B------:R-:W-:Y:S01]  /*84b0*/  FMUL.FTZ R158, R166, UR11 ;  /* 0x0000000ba69e7c20 */ /* 0x000fe20008410000 */
[----:B------:R-:W-:Y:S01]  /*84c0*/  FMUL.FTZ R166, R182, UR11 ;  /* 0x0000000bb6a67c20 */ /* 0x000fe20008410000 */
[----:B------:R-:W-:Y:S01]  /*84d0*/  UMOV UR7, 0x40000040 ;  /* 0x4000004000077882 */ /* 0x000fe20000000000 */
[----:B------:R-:W1:Y:S01]  /*84e0*/  MUFU.TANH R3, R3 ;  /* 0x0000000300037308 */ /* 0x000e620000002400 */
[----:B------:R-:W-:Y:S01]  /*84f0*/  UMOV UR39, UR46 ;  /* 0x0000002e00277c82 */ /* 0x000fe20008000000 */
[----:B------:R-:W-:Y:S01]  /*8500*/  VIADD R23, R23, 0xffffffff ;  /* 0xffffffff17177836 */ /* 0x000fe20000000000 */
[----:B------:R-:W-:-:S02]  /*8510*/  UMOV UR6, UR10 ;  /* 0x0000000a00067c82 */ /* 0x000fc40008000000 */
[----:B------:R-:W-:Y:S01]  /*8520*/  HGMMA.64x256x16.F32 R24, R196, gdesc[UR4].tnspB, R24, gsb0 ;  /* 0x43e00004c4187df0 */ /* 0x000fe20008000818 */
[----:B------:R-:W-:Y:S01]  /*8530*/  UIADD3 UR6, UR10, 0x80, URZ ;  /* 0x000000800a067890 */ /* 0x000fe2000fffe03f */
[----:B------:R-:W-:Y:S01]  /*8540*/  UMOV UR7, 0x40000040 ;  /* 0x4000004000077882 */ /* 0x000fe20000000000 */
[----:B---3--:R-:W-:Y:S01]  /*8550*/  FMNMX.FTZ R0, R2, R215, !PT ;  /* 0x000000d702007209 */ /* 0x008fe20007810000 */
        /* <DEDUP_REMOVED lines=16> */
[----:B------:R-:W-:Y:S01]  /*8660*/  UIADD3 UR6, UR10, 0x100, URZ ;  /* 0x000001000a067890 */ /* 0x000fe2000fffe03f */
[----:B------:R-:W-:Y:S01]  /*8670*/  MUFU.TANH R196, R196 ;  /* 0x000000c400c47308 */ /* 0x000fe20000002400 */
[----:B------:R-:W-:Y:S01]  /*8680*/  UMOV UR7, 0x40000040 ;  /* 0x4000004000077882 */ /* 0x000fe20000000000 */
[----:B------:R-:W-:Y:S01]  /*8690*/  FMUL.FTZ R172, R176, UR11 ;  /* 0x0000000bb0ac7c20 */ /* 0x000fe20008410000 */
[----:B------:R-:W-:Y:S01]  /*86a0*/  FMUL.FTZ R176, R177, UR11 ;  /* 0x0000000bb1b07c20 */ /* 0x000fe20008410000 */
[----:B------:R-:W-:Y:S01]  /*86b0*/  FMUL.FTZ R168, R181, UR11 ;  /* 0x0000000bb5a87c20 */ /* 0x000fe20008410000 */
[----:B------:R-:W-:Y:S01]  /*86c0*/  UIADD3 UR10, UR10, 0x180, URZ ;  /* 0x000001800a0a7890 */ /* 0x000fe2000fffe03f */
[----:B------:R-:W-:Y:S01]  /*86d0*/  FMUL.FTZ R164, R178, UR11 ;  /* 0x0000000bb2a47c20 */ /* 0x000fe20008410000 */
[----:B------:R-:W-:Y:S01]  /*86e0*/  FMUL.FTZ R165, R179, UR11 ;  /* 0x0000000bb3a57c20 */ /* 0x000fe20008410000 */
        /* <DEDUP_REMOVED lines=15> */
[----:B-1----:R-:W-:Y:S01]  /*87e0*/  FMNMX.FTZ R157, R3, R0, !PT ;  /* 0x00000000039d7209 */ /* 0x002fe20007810000 */
[----:B------:R-:W-:Y:S01]  /*87f0*/  HGMMA.64x256x16.F32 R24, R188, gdesc[UR4].tnspB, R24, gsb0 ;  /* 0x43e00004bc187df0 */ /* 0x000fe20008000818 */
[----:B------:R-:W1:Y:S01]  /*8800*/  MUFU.TANH R192, R192 ;  /* 0x000000c000c07308 */ /* 0x000e620000002400 */
[----:B------:R-:W-:Y:S01]  /*8810*/  FMUL.FTZ R156, R162, UR11 ;  /* 0x0000000ba29c7c20 */ /* 0x000fe20008410000 */
[----:B------:R-:W-:Y:S01]  /*8820*/  FMUL.FTZ R160, R170, UR11 ;  /* 0x0000000baaa07c20 */ /* 0x000fe20008410000 */
[----:B------:R-:W-:Y:S01]  /*8830*/  FMUL.FTZ R161, R171, UR11 ;  /* 0x0000000baba17c20 */ /* 0x000fe20008410000 */
[----:B------:R-:W-:Y:S01]  /*8840*/  FMUL.FTZ R162, R174, UR11 ;  /* 0x0000000baea27c20 */ /* 0x000fe20008410000 */
[----:B------:R-:W-:Y:S01]  /*8850*/  UMOV UR6, UR41 ;  /* 0x0000002900067c82 */ /* 0x000fe20008000000 */
[----:B------:R-:W-:-:S02]  /*8860*/  UMOV UR7, UR36 ;  /* 0x0000002400077c82 */ /* 0x000fc40008000000 */
[----:B------:R-:W2:Y:S08]  /*8870*/  MUFU.TANH R193, R193 ;  /* 0x000000c100c17308 */ /* 0x000eb00000002400 */
[----:B------:R-:W3:Y:S01]  /*8880*/  MUFU.TANH R194, R194 ;  /* 0x000000c200c27308 */ /* 0x000ee20000002400 */
[----:B-1----:R-:W-:-:S07]  /*8890*/  FMNMX.FTZ R0, R192, R157, !PT ;  /* 0x0000009dc0007209 */ /* 0x002fce0007810000 */
[----:B------:R-:W1:Y:S01]  /*88a0*/  MUFU.TANH R195, R195 ;  /* 0x000000c300c37308 */ /* 0x000e620000002400 */
[----:B--2---:R-:W-:-:S07]  /*88b0*/  FMNMX.FTZ R157, R193, R0, !PT ;  /* 0x00000000c19d7209 */ /* 0x004fce0007810000 */
[----:B------:R-:W2:Y:S01]  /*88c0*/  MUFU.TANH R156, R156 ;  /* 0x0000009c009c7308 */ /* 0x000ea20000002400 */
[----:B---3--:R-:W-:-:S07]  /*88d0*/  FMNMX.FTZ R0, R194, R157, !PT ;  /* 0x0000009dc2007209 */ /* 0x008fce0007810000 */
[----:B------:R-:W-:Y:S01]  /*88e0*/  MUFU.TANH R160, R160 ;  /* 0x000000a000a07308 */ /* 0x000fe20000002400 */
[----:B-1----:R-:W-:-:S04]  /*88f0*/  FMNMX.FTZ R157, R195, R0, !PT ;  /* 0x00000000c39d7209 */ /* 0x002fc80007810000 */
[----:B------:R-:W-:-:S03]  /*8900*/  FMNMX.FTZ R0, R196, R157, !PT ;  /* 0x0000009dc4007209 */ /* 0x000fc60007810000 */
[----:B------:R-:W-:Y:S01]  /*8910*/  MUFU.TANH R161, R161 ;  /* 0x000000a100a17308 */ /* 0x000fe20000002400 */
[----:B------:R-:W-:-:S04]  /*8920*/  FMNMX.FTZ R0, R199, R0, !PT ;  /* 0x00000000c7007209 */ /* 0x000fc80007810000 */
[----:B------:R-:W-:-:S03]  /*8930*/  FMNMX.FTZ R157, R197, R0, !PT ;  /* 0x00000000c59d7209 */ /* 0x000fc60007810000 */
[----:B------:R-:W-:Y:S01]  /*8940*/  MUFU.TANH R162, R162 ;  /* 0x000000a200a27308 */ /* 0x000fe20000002400 */
[----:B------:R-:W-:-:S04]  /*8950*/  FMNMX.FTZ R0, R198, R157, !PT ;  /* 0x0000009dc6007209 */ /* 0x000fc80007810000 */
[----:B------:R-:W-:-:S04]  /*8960*/  FMNMX.FTZ R157, R169, R0, !PT ;  /* 0x00000000a99d7209 */ /* 0x000fc80007810000 */
[----:B------:R-:W-:-:S04]  /*8970*/  FMNMX.FTZ R157, R216, R157, !PT ;  /* 0x0000009dd89d7209 */ /* 0x000fc80007810000 */
[----:B------:R-:W-:Y:S01]  /*8980*/  FMNMX.FTZ R159, R172, R157, !PT ;  /* 0x0000009dac9f7209 */ /* 0x000fe20007810000 */
[----:B------:R-:W-:-:S03]  /*8990*/  FMUL.FTZ R157, R163, UR11 ;  /* 0x0000000ba39d7c20 */ /* 0x000fc60008410000 */
[----:B------:R-:W-:-:S03]  /*89a0*/  FMNMX.FTZ R0, R176, R159, !PT ;  /* 0x0000009fb0007209 */ /* 0x000fc60007810000 */
[----:B------:R-:W1:Y:S01]  /*89b0*/  MUFU.TANH R157, R157 ;  /* 0x0000009d009d7308 */ /* 0x000e620000002400 */
[----:B------:R-:W-:-:S04]  /*89c0*/  FMNMX.FTZ R159, R173, R0, !PT ;  /* 0x00000000ad9f7209 */ /* 0x000fc80007810000 */
[----:B------:R-:W-:Y:S01]  /*89d0*/  FMNMX.FTZ R0, R168, R159, !PT ;  /* 0x0000009fa8007209 */ /* 0x000fe20007810000 */
[----:B------:R-:W-:Y:S01]  /*89e0*/  FMUL.FTZ R159, R167, UR11 ;  /* 0x0000000ba79f7c20 */ /* 0x000fe20008410000 */
[----:B------:R-:W-:-:S03]  /*89f0*/  FMNMX.FTZ R167, R153, R214, !PT ;  /* 0x000000d699a77209 */ /* 0x000fc60007810000 */
[----:B------:R-:W3:Y:S01]  /*8a00*/  SHFL.BFLY PT, R163, R0, 0x2, 0x1f ;  /* 0x0c401f0000a37f89 */ /* 0x000ee200000e0000 */
[----:B------:R-:W-:Y:S01]  /*8a10*/  FMNMX.FTZ R167, R152, R167, !PT ;  /* 0x000000a798a77209 */ /* 0x000fe20007810000 */
[----:B------:R-:W4:Y:S01]  /*8a20*/  MUFU.TANH R159, R159 ;  /* 0x0000009f009f7308 */ /* 0x000f220000002400 */
[----:B---3--:R-:W-:Y:S01]  /*8a30*/  FMNMX.FTZ R4, R0, R163, !PT ;  /* 0x000000a300047209 */ /* 0x008fe20007810000 */
[----:B------:R-:W-:Y:S01]  /*8a40*/  FMUL.FTZ R163, R175, UR11 ;  /* 0x0000000bafa37c20 */ /* 0x000fe20008410000 */
[----:B------:R-:W-:Y:S01]  /*8a50*/  FMNMX.FTZ R0, R154, R167, !PT ;  /* 0x000000a79a007209 */ /* 0x000fe20007810000 */
[----:B------:R-:W-:Y:S01]  /*8a60*/  FMUL.FTZ R167, R183, UR11 ;  /* 0x0000000bb7a77c20 */ /* 0x000fe20008410000 */
[----:B------:R-:W-:Y:S01]  /*8a70*/  UMOV UR11, 0x40000040 ;  /* 0x40000040000b7882 */ /* 0x000fe20000000000 */
[----:B------:R-:W3:Y:S01]  /*8a80*/  SHFL.BFLY PT, R175, R4, 0x1, 0x1f ;  /* 0x0c201f0004af7f89 */ /* 0x000ee200000e0000 */
[----:B------:R-:W-:Y:S01]  /*8a90*/  FMNMX.FTZ R171, R155, R0, !PT ;  /* 0x000000009bab7209 */ /* 0x000fe20007810000 */
[----:B------:R-:W5:Y:S03]  /*8aa0*/  MUFU.TANH R163, R163 ;  /* 0x000000a300a37308 */ /* 0x000f660000002400 */
[----:B--2---:R-:W-:-:S04]  /*8ab0*/  FMNMX.FTZ R0, R156, R171, !PT ;  /* 0x000000ab9c007209 */ /* 0x004fc80007810000 */
[----:B-1----:R-:W-:Y:S01]  /*8ac0*/  FMNMX.FTZ R171, R157, R0, !PT ;  /* 0x000000009dab7209 */ /* 0x002fe20007810000 */
[----:B------:R-:W1:Y:S01]  /*8ad0*/  MUFU.TANH R167, R167 ;  /* 0x000000a700a77308 */ /* 0x000e620000002400 */
[----:B---3--:R-:W-:-:S05]  /*8ae0*/  FMNMX.FTZ R4, R4, R175, !PT ;  /* 0x000000af04047209 */ /* 0x008fca0007810000 */
[C---:B------:R-:W-:Y:S01]  /*8af0*/  FADD.FTZ R170, -R4.reuse, R215 ;  /* 0x000000d704aa7221 */ /* 0x040fe20000010100 */
[----:B------:R-:W-:Y:S01]  /*8b00*/  FMUL.FTZ R183, R4, UR6 ;  /* 0x0000000604b77c20 */ /* 0x000fe20008410000 */
[----:B------:R-:W-:Y:S02]  /*8b10*/  MOV R215, R4 ;  /* 0x0000000400d77202 */ /* 0x000fe40000000f00 */
[----:B------:R-:W-:Y:S01]  /*8b20*/  FMUL.FTZ R0, R170, UR6 ;  /* 0x00000006aa007c20 */ /* 0x000fe20008410000 */
[----:B------:R-:W-:Y:S01]  /*8b30*/  FMNMX.FTZ R170, R158, R171, !PT ;  /* 0x000000ab9eaa7209 */ /* 0x000fe20007810000 */
[--C-:B------:R-:W-:Y:S01]  /*8b40*/  FFMA.FTZ R177, R2, UR6, -R183.reuse ;  /* 0x0000000602b17c23 */ /* 0x100fe200080108b7 */
[--C-:B------:R-:W-:Y:S01]  /*8b50*/  FFMA.FTZ R174, R192, UR6, -R183.reuse ;  /* 0x00000006c0ae7c23 */ /* 0x100fe200080108b7 */
[--C-:B------:R-:W-:Y:S01]  /*8b60*/  FFMA.FTZ R179, R199, UR6, -R183.reuse ;  /* 0x00000006c7b37c23 */ /* 0x100fe200080108b7 */
[----:B----4-:R-:W-:Y:S01]  /*8b70*/  FMNMX.FTZ R171, R159, R170, !PT ;  /* 0x000000aa9fab7209 */ /* 0x010fe20007810000 */
[--C-:B------:R-:W-:Y:S01]  /*8b80*/  FFMA.FTZ R170, R3, UR6, -R183.reuse ;  /* 0x0000000603aa7c23 */ /* 0x100fe200080108b7 */
[----:B------:R-:W-:Y:S01]  /*8b90*/  MUFU.EX2 R0, R0 ;  /* 0x0000000000007308 */ /* 0x000fe20000000800 */
[--C-:B------:R-:W-:Y:S01]  /*8ba0*/  FFMA.FTZ R192, R194, UR6, -R183.reuse ;  /* 0x00000006c2c07c23 */ /* 0x100fe200080108b7 */
[----:B------:R-:W-:Y:S01]  /*8bb0*/  FMNMX.FTZ R2, R160, R171, !PT ;  /* 0x000000aba0027209 */ /* 0x000fe20007810000 */
[--C-:B------:R-:W-:Y:S01]  /*8bc0*/  FFMA.FTZ R194, R196, UR6, -R183.reuse ;  /* 0x00000006c4c27c23 */ /* 0x100fe200080108b7 */
[----:B------:R-:W-:-:S02]  /*8bd0*/  FFMA.FTZ R181, R198, UR6, -R183 ;  /* 0x00000006c6b57c23 */ /* 0x000fc400080108b7 */
[----:B------:R-:W-:Y:S02]  /*8be0*/  FMNMX.FTZ R175, R161, R2, !PT ;  /* 0x00000002a1af7209 */ /* 0x000fe40007810000 */
[----:B------:R2:W-:Y:S02]  /*8bf0*/  MUFU.EX2 R171, R177 ;  /* 0x000000b100ab7308 */ /* 0x0005e40000000800 */
[----:B------:R-:W-:Y:S01]  /*8c00*/  FMNMX.FTZ R2, R162, R175, !PT ;  /* 0x000000afa2027209 */ /* 0x000fe20007810000 */
[----:B------:R-:W-:-:S03]  /*8c10*/  FFMA.FTZ R175, R193, UR6, -R183 ;  /* 0x00000006c1af7c23 */ /* 0x000fc600080108b7 */
[----:B-----5:R-:W-:Y:S02]  /*8c20*/  FMNMX.FTZ R3, R163, R2, !PT ;  /* 0x00000002a3037209 */ /* 0x020fe40007810000 */
[----:B------:R-:W3:Y:S01]  /*8c30*/  MUFU.EX2 R170, R170 ;  /* 0x000000aa00aa7308 */ /* 0x000ee20000000800 */
[----:B--2---:R-:W-:Y:S01]  /*8c40*/  FFMA.FTZ R177, R195, UR6, -R183 ;  /* 0x00000006c3b17c23 */ /* 0x004fe200080108b7 */
[----:B------:R-:W-:-:S04]  /*8c50*/  FMNMX.FTZ R2, R164, R3, !PT ;  /* 0x00000003a4027209 */ /* 0x000fc80007810000 */
[----:B------:R-:W-:Y:S02]  /*8c60*/  FMNMX.FTZ R3, R165, R2, !PT ;  /* 0x00000002a5037209 */ /* 0x000fe40007810000 */
[----:B------:R-:W-:Y:S02]  /*8c70*/  MUFU.EX2 R174, R174 ;  /* 0x000000ae00ae7308 */ /* 0x000fe40000000800 */
[----:B------:R-:W-:-:S04]  /*8c80*/  FMNMX.FTZ R2, R166, R3, !PT ;  /* 0x00000003a6027209 */ /* 0x000fc80007810000 */
[----:B-1----:R-:W-:Y:S02]  /*8c90*/  FMNMX.FTZ R2, R167, R2, !PT ;  /* 0x00000002a7027209 */ /* 0x002fe40007810000 */
[----:B------:R-:W1:Y:S01]  /*8ca0*/  MUFU.EX2 R175, R175 ;  /* 0x000000af00af7308 */ /* 0x000e620000000800 */
[----:B---3--:R-:W-:Y:S02]  /*8cb0*/  F2FP.F16.F32.PACK_AB R196, R170, R171 ;  /* 0x000000abaac4723e */ /* 0x008fe400000000ff */
[----:B------:R-:W2:Y:S05]  /*8cc0*/  SHFL.BFLY PT, R3, R2, 0x2, 0x1f ;  /* 0x0c401f0002037f89 */ /* 0x000eaa00000e0000 */
[----:B------:R-:W-:Y:S08]  /*8cd0*/  MUFU.EX2 R192, R192 ;  /* 0x000000c000c07308 */ /* 0x000ff00000000800 */
[----:B------:R-:W-:Y:S01]  /*8ce0*/  MUFU.EX2 R177, R177 ;  /* 0x000000b100b17308 */ /* 0x000fe20000000800 */
[----:B-1----:R-:W-:-:S07]  /*8cf0*/  F2FP.F16.F32.PACK_AB R198, R175, R174 ;  /* 0x000000aeafc6723e */ /* 0x002fce00000000ff */
[----:B------:R-:W-:Y:S01]  /*8d00*/  MUFU.EX2 R194, R194 ;  /* 0x000000c200c27308 */ /* 0x000fe20000000800 */
[----:B--2---:R-:W-:-:S05]  /*8d10*/  FMNMX.FTZ R3, R2, R3, !PT ;  /* 0x0000000302037209 */ /* 0x004fca0007810000 */
[----:B------:R-:W1:Y:S02]  /*8d20*/  SHFL.BFLY PT, R2, R3, 0x1, 0x1f ;  /* 0x0c201f0003027f89 */ /* 0x000e6400000e0000 */
[----:B------:R-:W-:Y:S08]  /*8d30*/  MUFU.EX2 R179, R179 ;  /* 0x000000b300b37308 */ /* 0x000ff00000000800 */
[----:B------:R-:W-:Y:S01]  /*8d40*/  MUFU.EX2 R181, R181 ;  /* 0x000000b500b57308 */ /* 0x000fe20000000800 */
[----:B-1----:R-:W-:-:S05]  /*8d50*/  FMNMX.FTZ R3, R3, R2, !PT ;  /* 0x0000000203037209 */ /* 0x002fca0007810000 */
[----:B------:R-:W-:Y:S01]  /*8d60*/  FADD.FTZ R2, -R3, R214 ;  /* 0x000000d603027221 */ /* 0x000fe20000010100 */
[----:B------:R-:W-:-:S03]  /*8d70*/  IMAD.MOV.U32 R214, RZ, RZ, R3 ;  /* 0x000000ffffd67224 */ /* 0x000fc600078e0003 */
[----:B------:R-:W-:-:S06]  /*8d80*/  FMUL.FTZ R2, R2, UR6 ;  /* 0x0000000602027c20 */ /* 0x000fcc0008410000 */
[----:B------:R-:W-:Y:S01]  /*8d90*/  MUFU.EX2 R2, R2 ;  /* 0x0000000200027308 */ /* 0x000fe20000000800 */
[----:B------:R-:W-:Y:S02]  /*8da0*/  WARPGROUP.DEPBAR.LE gsb0, 0x0 ;  /* 0x00008000000079c5 */ /* 0x000fe40000010000 */
[----:B------:R-:W-:Y:S01]  /*8db0*/  WARPGROUP.ARRIVE ;  /* 0x00000000000079c5 */ /* 0x000fe20000000000 */
[--C-:B------:R-:W-:Y:S01]  /*8dc0*/  FFMA.FTZ R188, R197, UR6, -R183.reuse ;  /* 0x00000006c5bc7c23 */ /* 0x100fe200080108b7 */
[--C-:B------:R-:W-:Y:S01]  /*8dd0*/  FFMA.FTZ R190, R169, UR6, -R183.reuse ;  /* 0x00000006a9be7c23 */ /* 0x100fe200080108b7 */
[----:B------:R-:W-:-:S03]  /*8de0*/  FFMA.FTZ R169, R216, UR6, -R183 ;  /* 0x00000006d8a97c23 */ /* 0x000fc600080108b7 */
[----:B------:R-:W-:Y:S01]  /*8df0*/  HGMMA.64x256x16.F32 R24, R184, gdesc[UR8].tnspB, R24, gsb0 ;  /* 0x43e00008b8187df0 */ /* 0x000fe20008000818 */
[----:B------:R-:W-:Y:S08]  /*8e00*/  MUFU.EX2 R188, R188 ;  /* 0x000000bc00bc7308 */ /* 0x000ff00000000800 */
[----:B------:R-:W-:Y:S08]  /*8e10*/  MUFU.EX2 R190, R190 ;  /* 0x000000be00be7308 */ /* 0x000ff00000000800 */
[----:B------:R-:W-:Y:S01]  /*8e20*/  MUFU.EX2 R169, R169 ;  /* 0x000000a900a97308 */ /* 0x000fe20000000800 */
[----:B------:R-:W-:-:S02]  /*8e30*/  WARPGROUP.DEPBAR.LE gsb0, 0x0 ;  /* 0x00008000000079c5 */ /* 0x000fc40000010000 */
[--C-:B------:R-:W-:Y:S01]  /*8e40*/  FFMA.FTZ R186, R173, UR6, -R183.reuse ;  /* 0x00000006adba7c23 */ /* 0x100fe200080108b7 */
[--C-:B------:R-:W-:Y:S01]  /*8e50*/  FFMA.FTZ R173, R168, UR6, -R183.reuse ;  /* 0x00000006a8ad7c23 */ /* 0x100fe200080108b7 */
[----:B------:R-:W-:Y:S01]  /*8e60*/  FMUL.FTZ R168, R3, UR6 ;  /* 0x0000000603a87c20 */ /* 0x000fe20008410000 */
[--C-:B------:R-:W-:Y:S01]  /*8e70*/  FFMA.FTZ R184, R172, UR6, -R183.reuse ;  /* 0x00000006acb87c23 */ /* 0x100fe200080108b7 */
[----:B------:R-:W-:Y:S02]  /*8e80*/  FFMA.FTZ R185, R176, UR6, -R183 ;  /* 0x00000006b0b97c23 */ /* 0x000fe400080108b7 */
[--C-:B------:R-:W-:Y:S01]  /*8e90*/  FFMA.FTZ R197, R153, UR6, -R168.reuse ;  /* 0x0000000699c57c23 */ /* 0x100fe200080108a8 */
[----:B------:R-:W-:Y:S01]  /*8ea0*/  MOV R153, UR36 ;  /* 0x0000002400997c02 */ /* 0x000fe20008000f00 */
[--C-:B------:R-:W-:Y:S01]  /*8eb0*/  FFMA.FTZ R152, R152, UR6, -R168.reuse ;  /* 0x0000000698987c23 */ /* 0x100fe200080108a8 */
[--C-:B------:R-:W-:Y:S01]  /*8ec0*/  FFMA.FTZ R199, R154, UR6, -R168.reuse ;  /* 0x000000069ac77c23 */ /* 0x100fe200080108a8 */
[--C-:B------:R-:W-:Y:S01]  /*8ed0*/  FFMA.FTZ R154, R155, UR6, -R168.reuse ;  /* 0x000000069b9a7c23 */ /* 0x100fe200080108a8 */
[----:B------:R-:W-:Y:S01]  /*8ee0*/  @!P1 LEA R153, R153, UR38, 0x3 ;  /* 0x0000002699999c11 */ /* 0x000fe2000f8e18ff */
[----:B------:R-:W1:Y:S01]  /*8ef0*/  MUFU.EX2 R197, R197 ;  /* 0x000000c500c57308 */ /* 0x000e620000000800 */
[--C-:B------:R-:W-:Y:S01]  /*8f00*/  FFMA.FTZ R193, R156, UR6, -R168.reuse ;  /* 0x000000069cc17c23 */ /* 0x100fe200080108a8 */
[--C-:B------:R-:W-:Y:S01]  /*8f10*/  FFMA.FTZ R156, R157, UR6, -R168.reuse ;  /* 0x000000069d9c7c23 */ /* 0x100fe200080108a8 */
[----:B------:R-:W-:Y:S01]  /*8f20*/  FFMA.FTZ R195, R158, UR6, -R168 ;  /* 0x000000069ec37c23 */ /* 0x000fe200080108a8 */
[----:B------:R-:W-:-:S02]  /*8f30*/  @!P1 VIADD R153, R153, 0x30840 ;  /* 0x0003084099999836 */ /* 0x000fc40000000000 */
[--C-:B------:R-:W-:Y:S01]  /*8f40*/  FFMA.FTZ R158, R159, UR6, -R168.reuse ;  /* 0x000000069f9e7c23 */ /* 0x100fe200080108a8 */
[--C-:B------:R-:W-:Y:S01]  /*8f50*/  FFMA.FTZ R191, R162, UR6, -R168.reuse ;  /* 0x00000006a2bf7c23 */ /* 0x100fe200080108a8 */
[--C-:B------:R-:W-:Y:S01]  /*8f60*/  FFMA.FTZ R189, R160, UR6, -R168.reuse ;  /* 0x00000006a0bd7c23 */ /* 0x100fe200080108a8 */
[----:B------:R-:W2:Y:S01]  /*8f70*/  MUFU.EX2 R152, R152 ;  /* 0x0000009800987308 */ /* 0x000ea20000000800 */
[----:B------:R-:W-:Y:S01]  /*8f80*/  @!P1 PRMT R153, RZ, 0x654, R153 ;  /* 0x00000654ff999816 */ /* 0x000fe20000000099 */
[--C-:B------:R-:W-:Y:S01]  /*8f90*/  FFMA.FTZ R160, R161, UR6, -R168.reuse ;  /* 0x00000006a1a07c23 */ /* 0x100fe200080108a8 */
[----:B------:R-:W-:Y:S02]  /*8fa0*/  IMAD.U32 R155, RZ, RZ, UR14 ;  /* 0x0000000eff9b7e24 */ /* 0x000fe4000f8e00ff */
[--C-:B------:R-:W-:Y:S01]  /*8fb0*/  FFMA.FTZ R163, R163, UR6, -R168.reuse ;  /* 0x00000006a3a37c23 */ /* 0x100fe200080108a8 */
[----:B------:R3:W-:Y:S01]  /*8fc0*/  @!P1 SYNCS.ARRIVE.TRANS64.RED.A1T0 RZ, [R153+URZ], RZ ;  /* 0x000000ff99ff99a7 */ /* 0x0007e2000810043f */
[--C-:B------:R-:W-:Y:S01]  /*8fd0*/  FFMA.FTZ R164, R164, UR6, -R168.reuse ;  /* 0x00000006a4a47c23 */ /* 0x100fe200080108a8 */
[--C-:B------:R-:W-:Y:S01]  /*8fe0*/  FFMA.FTZ R165, R165, UR6, -R168.reuse ;  /* 0x00000006a5a57c23 */ /* 0x100fe200080108a8 */
[----:B------:R-:W4:Y:S01]  /*8ff0*/  MUFU.EX2 R199, R199 ;  /* 0x000000c700c77308 */ /* 0x000f220000000800 */
[----:B-1----:R-:W-:Y:S01]  /*9000*/  FFMA.FTZ R7, R2, R7, R197 ;  /* 0x0000000702077223 */ /* 0x002fe200000100c5 */
[----:B------:R-:W-:Y:S01]  /*9010*/  @!P1 IADD3 R155, R155, 0x30860, RZ ;  /* 0x000308609b9b9810 */ /* 0x000fe20007ffe0ff */
[--C-:B------:R-:W-:Y:S01]  /*9020*/  FFMA.FTZ R166, R166, UR6, -R168.reuse ;  /* 0x00000006a6a67c23 */ /* 0x100fe200080108a8 */
[----:B------:R-:W-:Y:S01]  /*9030*/  FFMA.FTZ R167, R167, UR6, -R168 ;  /* 0x00000006a7a77c23 */ /* 0x000fe200080108a8 */
[----:B---3--:R-:W-:Y:S01]  /*9040*/  FFMA.FTZ R153, R0, R20, R171 ;  /* 0x0000001400997223 */ /* 0x008fe200000100ab */
[----:B------:R-:W-:-:S02]  /*9050*/  @!P1 PRMT R155, RZ, 0x654, R155 ;  /* 0x00000654ff9b9816 */ /* 0x000fc4000000009b */
[----:B------:R-:W1:Y:S01]  /*9060*/  MUFU.EX2 R154, R154 ;  /* 0x0000009a009a7308 */ /* 0x000e620000000800 */
[----:B------:R-:W-:Y:S01]  /*9070*/  FADD.FTZ R153, R170, R153 ;  /* 0x00000099aa997221 */ /* 0x000fe20000010000 */
[C---:B--2---:R-:W-:Y:S01]  /*9080*/  FADD.FTZ R20, R152.reuse, R7 ;  /* 0x0000000798147221 */ /* 0x044fe20000010000 */
[----:B------:R2:W-:Y:S01]  /*9090*/  @!P1 SYNCS.ARRIVE.TRANS64.RED.A1T0 RZ, [R155+URZ], RZ ;  /* 0x000000ff9bff99a7 */ /* 0x0005e2000810043f */
[----:B------:R-:W-:Y:S01]  /*90a0*/  F2FP.F16.F32.PACK_AB R197, R152, R197 ;  /* 0x000000c598c5723e */ /* 0x000fe200000000ff */
[----:B------:R-:W-:-:S03]  /*90b0*/  FADD.FTZ R162, R174, R153 ;  /* 0x00000099aea27221 */ /* 0x000fc60000010000 */
[----:B------:R-:W3:Y:S01]  /*90c0*/  MUFU.EX2 R193, R193 ;  /* 0x000000c100c17308 */ /* 0x000ee20000000800 */
[----:B----4-:R-:W-:Y:S01]  /*90d0*/  FADD.FTZ R7, R199, R20 ;  /* 0x00000014c7077221 */ /* 0x010fe20000010000 */
[----:B------:R-:W-:-:S04]  /*90e0*/  FADD.FTZ R153, R175, R162 ;  /* 0x000000a2af997221 */ /* 0x000fc80000010000 */
[----:B------:R-:W-:Y:S01]  /*90f0*/  FADD.FTZ R162, R192, R153 ;  /* 0x00000099c0a27221 */ /* 0x000fe20000010000 */
[C---:B------:R-:W-:Y:S01]  /*9100*/  F2FP.F16.F32.PACK_AB R192, R177.reuse, R192 ;  /* 0x000000c0b1c0723e */ /* 0x040fe200000000ff */
[----:B------:R-:W4:Y:S01]  /*9110*/  MUFU.EX2 R156, R156 ;  /* 0x0000009c009c7308 */ /* 0x000f220000000800 */
[C---:B-1----:R-:W-:Y:S01]  /*9120*/  FADD.FTZ R20, R154.reuse, R7 ;  /* 0x000000079a147221 */ /* 0x042fe20000010000 */
[----:B------:R-:W-:Y:S01]  /*9130*/  FADD.FTZ R153, R177, R162 ;  /* 0x000000a2b1997221 */ /* 0x000fe20000010000 */
[----:B------:R-:W-:-:S03]  /*9140*/  F2FP.F16.F32.PACK_AB R199, R154, R199 ;  /* 0x000000c79ac7723e */ /* 0x000fc600000000ff */
[----:B------:R-:W-:Y:S01]  /*9150*/  FADD.FTZ R162, R194, R153 ;  /* 0x00000099c2a27221 */ /* 0x000fe20000010000 */
[----:B------:R-:W-:Y:S01]  /*9160*/  F2FP.F16.F32.PACK_AB R194, R179, R194 ;  /* 0x000000c2b3c2723e */ /* 0x000fe200000000ff */
[----:B------:R-:W1:Y:S01]  /*9170*/  MUFU.EX2 R195, R195 ;  /* 0x000000c300c37308 */ /* 0x000e620000000800 */
[----:B---3--:R-:W-:Y:S01]  /*9180*/  FADD.FTZ R7, R193, R20 ;  /* 0x00000014c1077221 */ /* 0x008fe20000010000 */
[----:B------:R-:W-:-:S04]  /*9190*/  FADD.FTZ R153, R179, R162 ;  /* 0x000000a2b3997221 */ /* 0x000fc80000010000 */
[----:B------:R-:W-:Y:S01]  /*91a0*/  FADD.FTZ R152, R188, R153 ;  /* 0x00000099bc987221 */ /* 0x000fe20000010000 */
[C---:B------:R-:W-:Y:S01]  /*91b0*/  F2FP.F16.F32.PACK_AB R188, R181.reuse, R188 ;  /* 0x000000bcb5bc723e */ /* 0x040fe200000000ff */
[----:B------:R-:W3:Y:S01]  /*91c0*/  MUFU.EX2 R158, R158 ;  /* 0x0000009e009e7308 */ /* 0x000ee20000000800 */
[C---:B----4-:R-:W-:Y:S01]  /*91d0*/  FADD.FTZ R20, R156.reuse, R7 ;  /* 0x000000079c147221 */ /* 0x050fe20000010000 */
[----:B------:R-:W-:Y:S01]  /*91e0*/  FADD.FTZ R153, R181, R152 ;  /* 0x00000098b5997221 */ /* 0x000fe20000010000 */
[----:B------:R-:W-:-:S03]  /*91f0*/  F2FP.F16.F32.PACK_AB R193, R156, R193 ;  /* 0x000000c19cc1723e */ /* 0x000fc600000000ff */
[----:B------:R-:W-:Y:S01]  /*9200*/  FADD.FTZ R152, R190, R153 ;  /* 0x00000099be987221 */ /* 0x000fe20000010000 */
[----:B------:R-:W-:Y:S01]  /*9210*/  F2FP.F16.F32.PACK_AB R190, R169, R190 ;  /* 0x000000bea9be723e */ /* 0x000fe200000000ff */
[----:B------:R-:W4:Y:S01]  /*9220*/  MUFU.EX2 R189, R189 ;  /* 0x000000bd00bd7308 */ /* 0x000f220000000800 */
[----:B-1----:R-:W-:-:S07]  /*9230*/  FADD.FTZ R7, R195, R20 ;  /* 0x00000014c3077221 */ /* 0x002fce0000010000 */
[----:B------:R-:W1:Y:S01]  /*9240*/  MUFU.EX2 R160, R160 ;  /* 0x000000a000a07308 */ /* 0x000e620000000800 */
[C---:B---3--:R-:W-:Y:S01]  /*9250*/  FADD.FTZ R20, R158.reuse, R7 ;  /* 0x000000079e147221 */ /* 0x048fe20000010000 */
[----:B------:R-:W-:-:S06]  /*9260*/  F2FP.F16.F32.PACK_AB R195, R158, R195 ;  /* 0x000000c39ec3723e */ /* 0x000fcc00000000ff */
[----:B------:R-:W3:Y:S01]  /*9270*/  MUFU.EX2 R191, R191 ;  /* 0x000000bf00bf7308 */ /* 0x000ee20000000800 */
[----:B----4-:R-:W-:-:S07]  /*9280*/  FADD.FTZ R7, R189, R20 ;  /* 0x00000014bd077221 */ /* 0x010fce0000010000 */
[----:B------:R-:W4:Y:S01]  /*9290*/  MUFU.EX2 R163, R163 ;  /* 0x000000a300a37308 */ /* 0x000f220000000800 */
[C---:B-1----:R-:W-:Y:S01]  /*92a0*/  FADD.FTZ R20, R160.reuse, R7 ;  /* 0x00000007a0147221 */ /* 0x042fe20000010000 */
[----:B------:R-:W-:Y:S01]  /*92b0*/  FADD.FTZ R7, R169, R152 ;  /* 0x00000098a9077221 */ /* 0x000fe20000010000 */
[----:B------:R-:W-:-:S05]  /*92c0*/  F2FP.F16.F32.PACK_AB R189, R160, R189 ;  /* 0x000000bda0bd723e */ /* 0x000fca00000000ff */
[----:B------:R-:W1:Y:S01]  /*92d0*/  MUFU.EX2 R184, R184 ;  /* 0x000000b800b87308 */ /* 0x000e620000000800 */
[----:B---3--:R-:W-:-:S07]  /*92e0*/  FADD.FTZ R20, R191, R20 ;  /* 0x00000014bf147221 */ /* 0x008fce0000010000 */
[----:B--2---:R-:W2:Y:S01]  /*92f0*/  MUFU.EX2 R155, R164 ;  /* 0x000000a4009b7308 */ /* 0x004ea20000000800 */
[C---:B----4-:R-:W-:Y:S01]  /*9300*/  FADD.FTZ R20, R163.reuse, R20 ;  /* 0x00000014a3147221 */ /* 0x050fe20000010000 */
[----:B------:R-:W-:-:S06]  /*9310*/  F2FP.F16.F32.PACK_AB R191, R163, R191 ;  /* 0x000000bfa3bf723e */ /* 0x000fcc00000000ff */
[----:B------:R-:W3:Y:S01]  /*9320*/  MUFU.EX2 R185, R185 ;  /* 0x000000b900b97308 */ /* 0x000ee20000000800 */
[----:B-1----:R-:W-:-:S07]  /*9330*/  FADD.FTZ R152, R184, R7 ;  /* 0x00000007b8987221 */ /* 0x002fce0000010000 */
        /* <DEDUP_REMOVED lines=11> */
[----:B---3--:R-:W-:Y:S01]  /*93f0*/  FADD.FTZ R7, R187, R20 ;  /* 0x00000014bb077221 */ /* 0x008fe20000010000 */
[C---:B-1----:R-:W-:Y:S01]  /*9400*/  FADD.FTZ R20, R173.reuse, R152 ;  /* 0x00000098ad147221 */ /* 0x042fe20000010000 */
[----:B------:R-:W-:Y:S02]  /*9410*/  F2FP.F16.F32.PACK_AB R186, R173, R186 ;  /* 0x000000baadba723e */ /* 0x000fe400000000ff */
[C---:B--2---:R-:W-:Y:S01]  /*9420*/  FADD.FTZ R7, R154.reuse, R7 ;  /* 0x000000079a077221 */ /* 0x044fe20000010000 */
[----:B------:R-:W-:Y:S01]  /*9430*/  F2FP.F16.F32.PACK_AB R187, R154, R187 ;  /* 0x000000bb9abb723e */ /* 0x000fe200000000ff */
[----:B------:R-:W-:Y:S06]  /*9440*/  @P2 BRA `(.L_x_944) ;  /* 0xffffffdc00ec2947 */ /* 0x000fec000383ffff */
.L_x_935:
[----:B------:R-:W-:-:S13]  /*9450*/  ISETP.GE.AND P2, PT, R23, UR60, PT ;  /* 0x0000003c17007c0c */ /* 0x000fda000bf46270 */
[----:B------:R-:W-:Y:S05]  /*9460*/  @!P2 BRA `(.L_x_945) ;  /* 0x0000002800c0a947 */ /* 0x000fea0003800000 */
[----:B------:R-:W-:Y:S01]  /*9470*/  IMAD.MOV.U32 R216, RZ, RZ, R3 ;  /* 0x000000ffffd87224 */ /* 0x000fe200078e0003 */
[----:B------:R-:W-:Y:S01]  /*9480*/  IADD3 R214, R5, R21, RZ ;  /* 0x0000001505d67210 */ /* 0x000fe20007ffe0ff */
[----:B------:R-:W-:Y:S01]  /*9490*/  IMAD.MOV.U32 R215, RZ, RZ, R4 ;  /* 0x000000ffffd77224 */ /* 0x000fe200078e0004 */
[----:B------:R-:W-:Y:S01]  /*94a0*/  UMOV UR39, UR46 ;  /* 0x0000002e00277c82 */ /* 0x000fe20008000000 */
[----:B------:R-:W-:Y:S01]  /*94b0*/  UMOV UR7, UR36 ;  /* 0x0000002400077c82 */ /* 0x000fe20008000000 */
[----:B------:R-:W-:Y:S01]  /*94c0*/  ULDC UR40, c[0x0][0x9e4] ;  /* 0x0002790000287ab9 */ /* 0x000fe20000000800 */
[----:B------:R-:W-:-:S05]  /*94d0*/  ULDC UR41, c[0x0][0x288] ;  /* 0x0000a20000297ab9 */ /* 0x000fca0000000800 */
.L_x_962:
[----:B------:R-:W-:-:S04]  /*94e0*/  UIADD3 UR36, UR7, 0x1, URZ ;  /* 0x0000000107247890 */ /* 0x000fc8000fffe03f */
[----:B------:R-:W-:-:S04]  /*94f0*/  UISETP.NE.AND UP0, UPT, UR36, 0x2, UPT ;  /* 0x000000022400788c */ /* 0x000fc8000bf05270 */
[----:B------:R-:W-:Y:S02]  /*9500*/  USEL UR46, URZ, 0x1, UP0 ;  /* 0x000000013f2e7887 */ /* 0x000fe40008000000 */
[----:B------:R-:W-:Y:S02]  /*9510*/  USEL UR36, UR36, URZ, UP0 ;  /* 0x0000003f24247287 */ /* 0x000fe40008000000 */
[----:B------:R-:W-:Y:S01]  /*9520*/  ULOP3.LUT UR46, UR39, UR46, URZ, 0x3c, !UPT ;  /* 0x0000002e272e7292 */ /* 0x000fe2000f8e3c3f */
[----:B------:R-:W-:Y:S11]  /*9530*/  @!P0 BRA `(.L_x_946) ;  /* 0x0000000000048947 */ /* 0x000ff60003800000 */
[----:B------:R-:W-:Y:S01]  /*9540*/  BPT.TRAP 0x1 ;  /* 0x000000040000795c */ /* 0x000fe20000300000 */
.L_x_946:
[----:B------:R-:W-:Y:S01]  /*9550*/  ULEA UR6, UR36, UR38, 0x3 ;  /* 0x0000002624067291 */ /* 0x000fe2000f8e183f */
[----:B------:R-:W-:-:S05]  /*9560*/  IMAD.U32 R3, RZ, RZ, UR46 ;  /* 0x0000002eff037e24 */ /* 0x000fca000f8e00ff */
[----:B------:R-:W-:-:S04]  /*9570*/  SHF.L.U32 R3, R3, 0x1f, RZ ;  /* 0x0000001f03037819 */ /* 0x000fc800000006ff */
[----:B------:R1:W2:Y:S01]  /*9580*/  SYNCS.PHASECHK.TRANS64.TRYWAIT P2, [UR6+0x30830], R3 ;  /* 0x03083003ff0075a7 */ /* 0x0002a20008040146 */
[----:B------:R-:W-:Y:S05]  /*9590*/  @!P0 BRA `(.L_x_947) ;  /* 0x0000000000048947 */ /* 0x000fea0003800000 */
[----:B------:R-:W-:Y:S01]  /*95a0*/  BPT.TRAP 0x1 ;  /* 0x000000040000795c */ /* 0x000fe20000300000 */
.L_x_947:
[----:B--2---:R-:W-:Y:S05]  /*95b0*/  @P2 BRA `(.L_x_948) ;  /* 0x0000000000082947 */ /* 0x004fea0003800000 */
[----:B------:R-:W2:Y:S02]  /*95c0*/  SYNCS.PHASECHK.TRANS64.TRYWAIT P2, [UR6+0x30830], R3 ;  /* 0x03083003ff0075a7 */ /* 0x000ea40008040146 */
[----:B--2---:R-:W-:Y:S05]  /*95d0*/  @!P2 BRA `(.L_x_949) ;  /* 0x000000940000a947 */ /* 0x004fea0003800000 */
.L_x_948:
        /* <DEDUP_REMOVED lines=225> */
.L_x_950:
[----:B------:R-:W-:Y:S01]  /*a3f0*/  ULEA UR10, UR7, UR38, 0x3 ;  /* 0x00000026070a7291 */ /* 0x000fe2000f8e183f */
[----:B------:R-:W-:-:S05]  /*a400*/  IMAD.U32 R0, RZ, RZ, UR39 ;  /* 0x00000027ff007e24 */ /* 0x000fca000f8e00ff */
[----:B------:R-:W-:-:S04]  /*a410*/  SHF.L.U32 R0, R0, 0x1f, RZ ;  /* 0x0000001f00007819 */ /* 0x000fc800000006ff */
[----:B------:R3:W4:Y:S01]  /*a420*/  SYNCS.PHASECHK.TRANS64.TRYWAIT P2, [UR10+0x30850], R0 ;  /* 0x03085000ff0075a7 */ /* 0x000722000804014a */
[----:B------:R-:W-:Y:S05]  /*a430*/  @!P0 BRA `(.L_x_951) ;  /* 0x0000000000048947 */ /* 0x000fea0003800000 */
[----:B------:R-:W-:Y:S01]  /*a440*/  BPT.TRAP 0x1 ;  /* 0x000000040000795c */ /* 0x000fe20000300000 */
.L_x_951:
[----:B----4-:R-:W-:Y:S05]  /*a450*/  @P2 BRA `(.L_x_952) ;  /* 0x0000000000082947 */ /* 0x010fea0003800000 */
[----:B------:R-:W4:Y:S02]  /*a460*/  SYNCS.PHASECHK.TRANS64.TRYWAIT P2, [UR10+0x30850], R0 ;  /* 0x03085000ff0075a7 */ /* 0x000f24000804014a */
[----:B----4-:R-:W-:Y:S05]  /*a470*/  @!P2 BRA `(.L_x_953) ;  /* 0x000000840070a947 */ /* 0x010fea0003800000 */
.L_x_952:
[----:B------:R-:W-:Y:S01]  /*a480*/  UIADD3 UR6, UR38, 0x400, URZ ;  /* 0x0000040026067890 */ /* 0x000fe2000fffe03f */
[----:B------:R-:W-:Y:S01]  /*a490*/  WARPGROUP.ARRIVE ;  /* 0x00000000000079c5 */ /* 0x000fe20000000000 */
[----:B------:R-:W-:Y:S01]  /*a4a0*/  ULDC UR14, c[0x0][0x9d8] ;  /* 0x00027600000e7ab9 */ /* 0x000fe20000000800 */
[----:B------:R-:W-:Y:S01]  /*a4b0*/  MOV R2, UR36 ;  /* 0x0000002400027c02 */ /* 0x000fe20008000f00 */
[----:B------:R-:W-:Y:S01]  /*a4c0*/  USHF.R.U32.HI UR6, URZ, 0x4, UR6 ;  /* 0x000000043f067899 */ /* 0x000fe20008011606 */
[----:B--2---:R-:W-:Y:S01]  /*a4d0*/  FMUL.FTZ R4, R152, UR14 ;  /* 0x0000000e98047c20 */ /* 0x004fe20008410000 */
[----:B-1-3--:R-:W-:Y:S01]  /*a4e0*/  FMUL.FTZ R0, R154, UR14 ;  /* 0x0000000e9a007c20 */ /* 0x00afe20008410000 */
[----:B------:R-:W-:Y:S01]  /*a4f0*/  FMUL.FTZ R152, R155, UR14 ;  /* 0x0000000e9b987c20 */ /* 0x000fe20008410000 */
[----:B------:R-:W-:Y:S01]  /*a500*/  ULOP3.LUT UR6, UR6, 0x3fff, URZ, 0xc0, !UPT ;  /* 0x00003fff06067892 */ /* 0x000fe2000f8ec03f */
[----:B------:R-:W-:Y:S01]  /*a510*/  FMUL.FTZ R154, R159, UR14 ;  /* 0x0000000e9f9a7c20 */ /* 0x000fe20008410000 */
[----:B------:R-:W-:Y:S01]  /*a520*/  FMUL.FTZ R155, R162, UR14 ;  /* 0x0000000ea29b7c20 */ /* 0x000fe20008410000 */
[----:B------:R-:W-:Y:S01]  /*a530*/  FMUL.FTZ R159, R170, UR14 ;  /* 0x0000000eaa9f7c20 */ /* 0x000fe20008410000 */
[----:B------:R-:W-:Y:S01]  /*a540*/  ULOP3.LUT UR6, UR6, 0x2000000, URZ, 0xfc, !UPT ;  /* 0x0200000006067892 */ /* 0x000fe2000f8efc3f */
[----:B------:R-:W-:Y:S01]  /*a550*/  FMUL.FTZ R162, R174, UR14 ;  /* 0x0000000eaea27c20 */ /* 0x000fe20008410000 */
[----:B------:R-:W-:Y:S01]  /*a560*/  @!P1 LEA R2, R2, UR38, 0x3 ;  /* 0x0000002602029c11 */ /* 0x000fe2000f8e18ff */
[----:B------:R-:W1:Y:S01]  /*a570*/  MUFU.TANH R4, R4 ;  /* 0x0000000400047308 */ /* 0x000e620000002400 */
[----:B------:R-:W-:-:S03]  /*a580*/  ULEA UR11, UR7, UR6, 0xb ;  /* 0x00000006070b7291 */ /* 0x000fc6000f8e583f */
[----:B------:R-:W-:Y:S01]  /*a590*/  UMOV UR7, 0x40000040 ;  /* 0x4000004000077882 */ /* 0x000fe20000000000 */
[----:B------:R-:W-:-:S03]  /*a5a0*/  @!P1 VIADD R2, R2, 0x30840 ;  /* 0x0003084002029836 */ /* 0x000fc60000000000 */
[----:B------:R-:W-:Y:S01]  /*a5b0*/  UMOV UR6, UR11 ;  /* 0x0000000b00067c82 */ /* 0x000fe20008000000 */
[----:B------:R-:W2:Y:S01]  /*a5c0*/  MUFU.TANH R0, R0 ;  /* 0x0000000000007308 */ /* 0x000ea20000002400 */
[----:B------:R-:W-:Y:S01]  /*a5d0*/  HGMMA.64x256x16.F32 R24, R196, gdesc[UR4].tnspB, R24, gsb0 ;  /* 0x43e00004c4187df0 */ /* 0x000fe20008000818 */
[----:B------:R-:W-:Y:S01]  /*a5e0*/  UIADD3 UR6, UR11, 0x80, URZ ;  /* 0x000000800b067890 */ /* 0x000fe2000fffe03f */
[----:B------:R-:W-:Y:S01]  /*a5f0*/  @!P1 PRMT R2, RZ, 0x654, R2 ;  /* 0x00000654ff029816 */ /* 0x000fe20000000002 */
[----:B------:R-:W-:-:S04]  /*a600*/  UMOV UR7, 0x40000040 ;  /* 0x4000004000077882 */ /* 0x000fc80000000000 */
[----:B------:R-:W3:Y:S08]  /*a610*/  MUFU.TANH R152, R152 ;  /* 0x0000009800987308 */ /* 0x000ef00000002400 */
[----:B------:R-:W4:Y:S08]  /*a620*/  MUFU.TANH R154, R154 ;  /* 0x0000009a009a7308 */ /* 0x000f300000002400 */
        /* <DEDUP_REMOVED lines=12> */
[----:B------:R-:W-:-:S15]  /*a6f0*/  FMUL.FTZ R194, R173, UR14 ;  /* 0x0000000eadc27c20 */ /* 0x000fde0008410000 */
[----:B------:R-:W-:-:S05]  /*a700*/  NOP ;  /* 0x0000000000007918 */ /* 0x000fca0000000000 */
[----:B------:R-:W-:Y:S01]  /*a710*/  HGMMA.64x256x16.F32 R24, R188, gdesc[UR4].tnspB, R24, gsb0 ;  /* 0x43e00004bc187df0 */ /* 0x000fe20008000818 */
[----:B------:R-:W-:Y:S01]  /*a720*/  UIADD3 UR6, UR11, 0x180, URZ ;  /* 0x000001800b067890 */ /* 0x000fe2000fffe03f */
[----:B------:R-:W1:Y:S01]  /*a730*/  MUFU.TANH R192, R192 ;  /* 0x000000c000c07308 */ /* 0x000e620000002400 */
[----:B------:R-:W-:-:S07]  /*a740*/  UMOV UR7, 0x40000040 ;  /* 0x4000004000077882 */ /* 0x000fce0000000000 */
[----:B------:R-:W1:Y:S08]  /*a750*/  MUFU.TANH R193, R193 ;  /* 0x000000c100c17308 */ /* 0x000e700000002400 */
[----:B------:R-:W1:Y:S01]  /*a760*/  MUFU.TANH R194, R194 ;  /* 0x000000c200c27308 */ /* 0x000e620000002400 */
[----:B------:R-:W-:Y:S02]  /*a770*/  WARPGROUP.DEPBAR.LE gsb0, 0x0 ;  /* 0x00008000000079c5 */ /* 0x000fe40000010000 */
[----:B------:R-:W-:Y:S01]  /*a780*/  WARPGROUP.ARRIVE ;  /* 0x00000000000079c5 */ /* 0x000fe20000000000 */
[----:B------:R-:W-:Y:S01]  /*a790*/  FMUL.FTZ R189, R156, UR14 ;  /* 0x0000000e9cbd7c20 */ /* 0x000fe20008410000 */
[----:B------:R-:W-:Y:S01]  /*a7a0*/  FMUL.FTZ R188, R153, UR14 ;  /* 0x0000000e99bc7c20 */ /* 0x000fe20008410000 */
[----:B------:R-:W-:Y:S01]  /*a7b0*/  FMUL.FTZ R156, R163, UR14 ;  /* 0x0000000ea39c7c20 */ /* 0x000fe20008410000 */
[----:B------:R-:W-:Y:S01]  /*a7c0*/  FMUL.FTZ R153, R158, UR14 ;  /* 0x0000000e9e997c20 */ /* 0x000fe20008410000 */
[----:B------:R-:W-:-:S02]  /*a7d0*/  FMUL.FTZ R190, R165, UR14 ;  /* 0x0000000ea5be7c20 */ /* 0x000fc40008410000 */
[----:B------:R-:W-:Y:S01]  /*a7e0*/  HGMMA.64x256x16.F32 R24, R184, gdesc[UR4].tnspB, R24, gsb0 ;  /* 0x43e00004b8187df0 */ /* 0x000fe20008000818 */
[----:B------:R-:W-:Y:S01]  /*a7f0*/  FMUL.FTZ R163, R178, UR14 ;  /* 0x0000000eb2a37c20 */ /* 0x000fe20008410000 */
[----:B------:R-:W-:Y:S01]  /*a800*/  FMUL.FTZ R158, R167, UR14 ;  /* 0x0000000ea79e7c20 */ /* 0x000fe20008410000 */
[----:B------:R-:W-:Y:S01]  /*a810*/  FMUL.FTZ R191, R168, UR14 ;  /* 0x0000000ea8bf7c20 */ /* 0x000fe20008410000 */
[----:B------:R-:W-:Y:S01]  /*a820*/  FMUL.FTZ R178, R181, UR14 ;  /* 0x0000000eb5b27c20 */ /* 0x000fe20008410000 */
[----:B------:R-:W-:Y:S01]  /*a830*/  FMUL.FTZ R165, R182, UR14 ;  /* 0x0000000eb6a57c20 */ /* 0x000fe20008410000 */
[----:B------:R-:W1:Y:S01]  /*a840*/  MUFU.TANH R188, R188 ;  /* 0x000000bc00bc7308 */ /* 0x000e620000002400 */
[----:B------:R-:W-:-:S07]  /*a850*/  ULDC UR6, c[0x0][0x9e0] ;  /* 0x0002780000067ab9 */ /* 0x000fce0000000800 */
        /* <DEDUP_REMOVED lines=13> */
[----:B------:R-:W5:Y:S01]  /*a930*/  LDC R166, c[0x0][0x2e0] ;  /* 0x0000b800ffa67b82 */ /* 0x000f620000000800 */
[----:B------:R-:W-:Y:S01]  /*a940*/  FMUL.FTZ R164, R179, UR14 ;  /* 0x0000000eb3a47c20 */ /* 0x000fe20008410000 */
[----:B------:R-:W-:Y:S02]  /*a950*/  IMAD.SHL.U32 R179, R23, 0x40, RZ ;  /* 0x0000004017b37824 */ /* 0x000fe400078e00ff */
[----:B------:R-:W-:Y:S01]  /*a960*/  FMUL.FTZ R186, R161, UR14 ;  /* 0x0000000ea1ba7c20 */ /* 0x000fe20008410000 */
[----:B------:R-:W-:Y:S01]  /*a970*/  FMUL.FTZ R161, R175, UR14 ;  /* 0x0000000eafa17c20 */ /* 0x000fe20008410000 */
[----:B------:R-:W-:Y:S01]  /*a980*/  FMUL.FTZ R175, R176, UR14 ;  /* 0x0000000eb0af7c20 */ /* 0x000fe20008410000 */
[----:B------:R-:W-:Y:S01]  /*a990*/  FMUL.FTZ R185, R160, UR14 ;  /* 0x0000000ea0b97c20 */ /* 0x000fe20008410000 */
[----:B------:R-:W-:Y:S01]  /*a9a0*/  IADD3 R3, -R179, 0x1, RZ ;  /* 0x00000001b3037810 */ /* 0x000fe20007ffe1ff */
[----:B------:R-:W-:Y:S01]  /*a9b0*/  FMUL.FTZ R176, R177, UR14 ;  /* 0x0000000eb1b07c20 */ /* 0x000fe20008410000 */
[----:B------:R-:W-:Y:S01]  /*a9c0*/  FMUL.FTZ R160, R171, UR14 ;  /* 0x0000000eaba07c20 */ /* 0x000fe20008410000 */
[----:B------:R-:W-:Y:S01]  /*a9d0*/  FMUL.FTZ R177, R180, UR14 ;  /* 0x0000000eb4b17c20 */ /* 0x000fe20008410000 */
[----:B------:R-:W1:Y:S01]  /*a9e0*/  MUFU.TANH R184, R184 ;  /* 0x000000b800b87308 */ /* 0x000e620000002400 */
[----:B------:R1:W-:Y:S07]  /*a9f0*/  @!P1 SYNCS.ARRIVE.TRANS64.RED.A1T0 RZ, [R2+URZ], RZ ;  /* 0x000000ff02ff99a7 */ /* 0x0003ee000810043f */
[----:B------:R-:W1:Y:S01]  /*aa00*/  MUFU.TANH R185, R185 ;  /* 0x000000b900b97308 */ /* 0x000e620000002400 */
[----:B-----5:R-:W-:-:S02]  /*aa10*/  IMAD R3, R166, UR47, R3 ;  /* 0x0000002fa6037c24 */ /* 0x020fc4000f8e0203 */
[----:B------:R-:W-:-:S05]  /*aa20*/  FMUL.FTZ R166, R183, UR14 ;  /* 0x0000000eb7a67c20 */ /* 0x000fca0008410000 */
[----:B------:R-:W1:Y:S01]  /*aa30*/  MUFU.TANH R186, R186 ;  /* 0x000000ba00ba7308 */ /* 0x000e620000002400 */
[----:B------:R-:W-:-:S05]  /*aa40*/  IADD3 R3, R3, -UR41, RZ ;  /* 0x8000002903037c10 */ /* 0x000fca000fffe0ff */
[----:B------:R-:W-:Y:S02]  /*aa50*/  IMAD R3, R22, -0x2, R3 ;  /* 0xfffffffe16037824 */ /* 0x000fe400078e0203 */
[----:B------:R-:W1:Y:S02]  /*aa60*/  MUFU.TANH R187, R187 ;  /* 0x000000bb00bb7308 */ /* 0x000e640000002400 */
[C---:B------:R-:W-:Y:S02]  /*aa70*/  VIADD R183, R3.reuse, UR6 ;  /* 0x0000000603b77c36 */ /* 0x040fe40008000000 */
[----:B------:R-:W-:-:S04]  /*aa80*/  VIADD R195, R3, UR45 ;  /* 0x0000002d03c37c36 */ /* 0x000fc80008000000 */
[----:B------:R-:W1:Y:S01]  /*aa90*/  MUFU.TANH R157, R157 ;  /* 0x0000009d009d7308 */ /* 0x000e620000002400 */
[C---:B------:R-:W-:Y:S01]  /*aaa0*/  IADD3 R181, R5.reuse, R183, RZ ;  /* 0x000000b705b57210 */ /* 0x040fe20007ffe0ff */
[----:B------:R-:W-:-:S06]  /*aab0*/  IMAD.IADD R182, R5, 0x1, R195 ;  /* 0x0000000105b67824 */ /* 0x000fcc00078e02c3 */
[----:B------:R-:W1:Y:S08]  /*aac0*/  MUFU.TANH R160, R160 ;  /* 0x000000a000a07308 */ /* 0x000e700000002400 */
[----:B------:R-:W1:Y:S08]  /*aad0*/  MUFU.TANH R161, R161 ;  /* 0x000000a100a17308 */ /* 0x000e700000002400 */
[----:B------:R-:W1:Y:S08]  /*aae0*/  MUFU.TANH R175, R175 ;  /* 0x000000af00af7308 */ /* 0x000e700000002400 */
[----:B------:R-:W1:Y:S08]  /*aaf0*/  MUFU.TANH R176, R176 ;  /* 0x000000b000b07308 */ /* 0x000e700000002400 */
[----:B------:R-:W1:Y:S08]  /*ab00*/  MUFU.TANH R164, R164 ;  /* 0x000000a400a47308 */ /* 0x000e700000002400 */
[----:B------:R-:W1:Y:S08]  /*ab10*/  MUFU.TANH R177, R177 ;  /* 0x000000b100b17308 */ /* 0x000e700000002400 */
[----:B------:R-:W1:Y:S01]  /*ab20*/  MUFU.TANH R166, R166 ;  /* 0x000000a600a67308 */ /* 0x000e620000002400 */
[----:B--234-:R-:W-:Y:S05]  /*ab30*/  @!P6 BRA `(.L_x_954) ;  /* 0x00000000005ce947 */ /* 0x01cfea0003800000 */
        /* <DEDUP_REMOVED lines=11> */
.L_x_956:
[----:B------:R-:W-:-:S04]  /*abf0*/  MOV R168, UR40 ;  /* 0x0000002800a87c02 */ /* 0x000fc80008000f00 */
[----:B------:R-:W-:-:S13]  /*ac00*/  ISETP.NE.AND P2, PT, R168, 0x1, PT ;  /* 0x00000001a800780c */ /* 0x000fda0003f45270 */
[----:B-1----:R-:W1:Y:S01]  /*ac10*/  @P2 LDC.64 R2, c[0x0][0x9e8] ;  /* 0x00027a00ff022b82 */ /* 0x002e620000000a00 */
[----:B------:R-:W-:-:S04]  /*ac20*/  @P2 IMAD.IADD R167, R5, 0x1, R21 ;  /* 0x0000000105a72824 */ /* 0x000fc800078e0215 */
[----:B-1----:R-:W-:-:S04]  /*ac30*/  @P2 IMAD.HI.U32 R170, R167, R2, RZ ;  /* 0x00000002a7aa2227 */ /* 0x002fc800078e00ff */
[----:B------:R-:W-:Y:S01]  /*ac40*/  IMAD.MOV.U32 R2, RZ, RZ, R214 ;  /* 0x000000ffff027224 */ /* 0x000fe200078e00d6 */
[----:B------:R-:W-:-:S07]  /*ac50*/  @P2 SHF.R.U32.HI R2, RZ, R3, R170 ;  /* 0x00000003ff022219 */ /* 0x000fce00000116aa */
.L_x_957:
[----:B------:R-:W-:Y:S05]  /*ac60*/  BSYNC B0 ;  /* 0x0000000000007941 */ /* 0x000fea0003800000 */
.L_x_955:
[----:B------:R-:W-:-:S04]  /*ac70*/  IMAD R3, R2, R168, -R179 ;  /* 0x000000a802037224 */ /* 0x000fc800078e0ab3 */
[----:B------:R-:W-:-:S05]  /*ac80*/  IMAD R3, R22, -0x2, R3 ;  /* 0xfffffffe16037824 */ /* 0x000fca00078e0203 */
[----:B------:R-:W-:Y:S02]  /*ac90*/  VIADDMNMX R181, R3, R168, R181, PT ;  /* 0x000000a803b57246 */ /* 0x000fe400038001b5 */
[----:B------:R-:W-:-:S07]  /*aca0*/  VIMNMX R182, R182, R3, !PT ;  /* 0x00000003b6b67248 */ /* 0x000fce0007fe0100 */
.L_x_954:
[----:B------:R-:W-:-:S04]  /*acb0*/  ISETP.GT.AND P2, PT, R23, -0x1, PT ;  /* 0xffffffff1700780c */ /* 0x000fc80003f44270 */
[C---:B------:R-:W-:Y:S02]  /*acc0*/  ISETP.GT.AND P3, PT, R182.reuse, RZ, P2 ;  /* 0x000000ffb600720c */ /* 0x040fe40001764270 */
[C---:B------:R-:W-:Y:S02]  /*acd0*/  ISETP.GT.AND P5, PT, R182.reuse, 0x1, P2 ;  /* 0x00000001b600780c */ /* 0x040fe400017a4270 */
[----:B------:R-:W-:Y:S02]  /*ace0*/  ISETP.LT.OR P4, PT, R181, 0x1, P3 ;  /* 0x00000001b500780c */ /* 0x000fe40001f81670 */
[----:B------:R-:W-:Y:S02]  /*acf0*/  ISETP.GT.AND P3, PT, R182, 0x8, P2 ;  /* 0x00000008b600780c */ /* 0x000fe40001764270 */
[----:B-1----:R-:W-:Y:S02]  /*ad00*/  FSEL R180, R4, -INF , !P4 ;  /* 0xff80000004b47808 */ /* 0x002fe40006000000 */
[----:B------:R-:W-:-:S02]  /*ad10*/  ISETP.GT.AND P4, PT, R182, 0x9, P2 ;  /* 0x00000009b600780c */ /* 0x000fc40001784270 */
[C---:B------:R-:W-:Y:S02]  /*ad20*/  ISETP.LT.OR P5, PT, R181.reuse, 0x2, P5 ;  /* 0x00000002b500780c */ /* 0x040fe40002fa1670 */
[C---:B------:R-:W-:Y:S02]  /*ad30*/  ISETP.LT.OR P3, PT, R181.reuse, 0x9, P3 ;  /* 0x00000009b500780c */ /* 0x040fe40001f61670 */
[----:B------:R-:W-:Y:S02]  /*ad40*/  ISETP.LT.OR P4, PT, R181, 0xa, P4 ;  /* 0x0000000ab500780c */ /* 0x000fe40002781670 */
[----:B------:R-:W-:Y:S02]  /*ad50*/  FSEL R188, R188, -INF , !P5 ;  /* 0xff800000bcbc7808 */ /* 0x000fe40006800000 */
[----:B------:R-:W-:Y:S02]  /*ad60*/  FSEL R189, R189, -INF , !P3 ;  /* 0xff800000bdbd7808 */ /* 0x000fe40005800000 */
[----:B------:R-:W-:-:S02]  /*ad70*/  FSEL R184, R184, -INF , !P4 ;  /* 0xff800000b8b87808 */ /* 0x000fc40006000000 */
[C---:B------:R-:W-:Y:S02]  /*ad80*/  ISETP.GT.AND P5, PT, R182.reuse, 0x10, P2 ;  /* 0x00000010b600780c */ /* 0x040fe400017a4270 */
[C---:B------:R-:W-:Y:S02]  /*ad90*/  ISETP.GT.AND P3, PT, R182.reuse, 0x11, P2 ;  /* 0x00000011b600780c */ /* 0x040fe40001764270 */
[----:B------:R-:W-:Y:S02]  /*ada0*/  ISETP.GT.AND P4, PT, R182, 0x18, P2 ;  /* 0x00000018b600780c */ /* 0x000fe40001784270 */
[C---:B------:R-:W-:Y:S02]  /*adb0*/  ISETP.LT.OR P5, PT, R181.reuse, 0x11, P5 ;  /* 0x00000011b500780c */ /* 0x040fe40002fa1670 */
[C---:B------:R-:W-:Y:S02]  /*adc0*/  ISETP.LT.OR P3, PT, R181.reuse, 0x12, P3 ;  /* 0x00000012b500780c */ /* 0x040fe40001f61670 */
[----:B------:R-:W-:-:S02]  /*add0*/  ISETP.LT.OR P4, PT, R181, 0x19, P4 ;  /* 0x00000019b500780c */ /* 0x000fc40002781670 */
[----:B------:R-:W-:Y:S02]  /*ade0*/  FSEL R167, R185, -INF , !P5 ;  /* 0xff800000b9a77808 */ /* 0x000fe40006800000 */
[----:B------:R-:W-:Y:S02]  /*adf0*/  FSEL R168, R186, -INF , !P3 ;  /* 0xff800000baa87808 */ /* 0x000fe40005800000 */
[----:B------:R-:W-:Y:S02]  /*ae00*/  FSEL R169, R187, -INF , !P4 ;  /* 0xff800000bba97808 */ /* 0x000fe40006000000 */
[C---:B------:R-:W-:Y:S02]  /*ae10*/  ISETP.GT.AND P5, PT, R182.reuse, 0x19, P2 ;  /* 0x00000019b600780c */ /* 0x040fe400017a4270 */
[C---:B------:R-:W-:Y:S02]  /*ae20*/  ISETP.GT.AND P3, PT, R182.reuse, 0x20, P2 ;  /* 0x00000020b600780c */ /* 0x040fe40001764270 */
        /* <DEDUP_REMOVED lines=18> */
[----:B------:R-:W-:Y:S01]  /*af50*/  ISETP.GT.AND P4, PT, R182, 0x39, P2 ;  /* 0x00000039b600780c */ /* 0x000fe20001784270 */
[----:B------:R-:W-:Y:S01]  /*af60*/  IMAD.IADD R182, R6, 0x1, R195 ;  /* 0x0000000106b67824 */ /* 0x000fe200078e02c3 */
[----:B------:R-:W-:-:S02]  /*af70*/  ISETP.LT.OR P5, PT, R181, 0x32, P5 ;  /* 0x00000032b500780c */ /* 0x000fc40002fa1670 */
[C---:B------:R-:W-:Y:S02]  /*af80*/  ISETP.LT.OR P3, PT, R181.reuse, 0x39, P3 ;  /* 0x00000039b500780c */ /* 0x040fe40001f61670 */
[----:B------:R-:W-:Y:S02]  /*af90*/  ISETP.LT.OR P4, PT, R181, 0x3a, P4 ;  /* 0x0000003ab500780c */ /* 0x000fe40002781670 */
[----:B------:R-:W-:Y:S02]  /*afa0*/  IADD3 R181, R6, R183, RZ ;  /* 0x000000b706b57210 */ /* 0x000fe40007ffe0ff */
[----:B------:R-:W-:Y:S02]  /*afb0*/  FSEL R176, R176, -INF , !P5 ;  /* 0xff800000b0b07808 */ /* 0x000fe40006800000 */
[----:B------:R-:W-:Y:S02]  /*afc0*/  FSEL R177, R177, -INF , !P3 ;  /* 0xff800000b1b17808 */ /* 0x000fe40005800000 */
[----:B------:R-:W-:Y:S01]  /*afd0*/  FSEL R178, R178, -INF , !P4 ;  /* 0xff800000b2b27808 */ /* 0x000fe20006000000 */
[----:B------:R-:W-:Y:S06]  /*afe0*/  @!P6 BRA `(.L_x_958) ;  /* 0x000000000058e947 */ /* 0x000fec0003800000 */
[----:B------:R-:W-:Y:S01]  /*aff0*/  IMAD.IADD R4, R6, 0x1, R21 ;  /* 0x0000000106047824 */ /* 0x000fe200078e0215 */
[----:B------:R-:W-:Y:S04]  /*b000*/  BSSY B0, `(.L_x_959) ;  /* 0x0000010000007945 */ /* 0x000fe80003800000 */
[----:B------:R-:W-:-:S13]  /*b010*/  ISETP.GT.AND P3, PT, R4, -0x1, PT ;  /* 0xffffffff0400780c */ /* 0x000fda0003f64270 */
[----:B------:R-:W-:Y:S05]  /*b020*/  @P3 BRA `(.L_x_960) ;  /* 0x0000000000203947 */ /* 0x000fea0003800000 */
[----:B------:R-:W-:Y:S02]  /*b030*/  MOV R186, UR40 ;  /* 0x0000002800ba7c02 */ /* 0x000fe40008000f00 */
[----:B------:R-:W-:Y:S02]  /*b040*/  LOP3.LUT R183, RZ, R4, RZ, 0x33, !PT ;  /* 0x00000004ffb77212 */ /* 0x000fe400078e33ff */
[----:B------:R-:W-:-:S13]  /*b050*/  ISETP.NE.AND P3, PT, R186, 0x1, PT ;  /* 0x00000001ba00780c */ /* 0x000fda0003f65270 */
[----:B------:R-:W1:Y:S02]  /*b060*/  @P3 LDC.64 R2, c[0x0][0x9e8] ;  /* 0x00027a00ff023b82 */ /* 0x000e640000000a00 */
[----:B-1----:R-:W-:-:S05]  /*b070*/  @P3 IMAD.HI.U32 R2, R183, R2, RZ ;  /* 0x00000002b7023227 */ /* 0x002fca00078e00ff */
[----:B------:R-:W-:-:S04]  /*b080*/  @P3 SHF.R.U32.HI R183, RZ, R3, R2 ;  /* 0x00000003ffb73219 */ /* 0x000fc80000011602 */
[----:B------:R-:W-:Y:S01]  /*b090*/  LOP3.LUT R4, RZ, R183, RZ, 0x33, !PT ;  /* 0x000000b7ff047212 */ /* 0x000fe200078e33ff */
[----:B------:R-:W-:Y:S06]  /*b0a0*/  BRA `(.L_x_961) ;  /* 0x0000000000147947 */ /* 0x000fec0003800000 */
.L_x_960:
[----:B------:R-:W-:-:S05]  /*b0b0*/  IMAD.U32 R186, RZ, RZ, UR40 ;  /* 0x00000028ffba7e24 */ /* 0x000fca000f8e00ff */
[----:B------:R-:W-:-:S13]  /*b0c0*/  ISETP.NE.AND P3, PT, R186, 0x1, PT ;  /* 0x00000001ba00780c */ /* 0x000fda0003f65270 */
[----:B------:R-:W1:Y:S02]  /*b0d0*/  @P3 LDC.64 R2, c[0x0][0x9e8] ;  /* 0x00027a00ff023b82 */ /* 0x000e640000000a00 */
[----:B-1----:R-:W-:-:S05]  /*b0e0*/  @P3 IMAD.HI.U32 R2, R4, R2, RZ ;  /* 0x0000000204023227 */ /* 0x002fca00078e00ff */
[----:B------:R-:W-:-:S07]  /*b0f0*/  @P3 SHF.R.U32.HI R4, RZ, R3, R2 ;  /* 0x00000003ff043219 */ /* 0x000fce0000011602 */
.L_x_961:
[----:B------:R-:W-:Y:S05]  /*b100*/  BSYNC B0 ;  /* 0x0000000000007941 */ /* 0x000fea0003800000 */
.L_x_959:
[----:B------:R-:W-:-:S04]  /*b110*/  IMAD R179, R4, R186, -R179 ;  /* 0x000000ba04b37224 */ /* 0x000fc800078e0ab3 */
[----:B------:R-:W-:-:S05]  /*b120*/  IMAD R179, R22, -0x2, R179 ;  /* 0xfffffffe16b37824 */ /* 0x000fca00078e02b3 */
[----:B------:R-:W-:Y:S02]  /*b130*/  VIADDMNMX R181, R179, R186, R181, PT ;  /* 0x000000bab3b57246 */ /* 0x000fe400038001b5 */
[----:B------:R-:W-:-:S07]  /*b140*/  VIMNMX R182, R182, R179, !PT ;  /* 0x000000b3b6b67248 */ /* 0x000fce0007fe0100 */
.L_x_958:
[----:B------:R-:W-:Y:S01]  /*b150*/  FMNMX.FTZ R3, R180, R215, !PT ;  /* 0x000000d7b4037209 */ /* 0x000fe20007810000 */
[----:B------:R-:W-:Y:S01]  /*b160*/  ULDC UR6, c[0x0][0x988] ;  /* 0x0002620000067ab9 */ /* 0x000fe20000000800 */
[----:B------:R-:W-:Y:S01]  /*b170*/  ISETP.GT.AND P3, PT, R182, 0x1, P2 ;  /* 0x00000001b600780c */ /* 0x000fe20001764270 */
[----:B------:R-:W-:Y:S01]  /*b180*/  UMOV UR39, UR46 ;  /* 0x0000002e00277c82 */ /* 0x000fe20008000000 */
[----:B------:R-:W-:Y:S01]  /*b190*/  FMNMX.FTZ R2, R188, R3, !PT ;  /* 0x00000003bc027209 */ /* 0x000fe20007810000 */
[----:B------:R-:W-:Y:S01]  /*b1a0*/  UMOV UR7, UR36 ;  /* 0x0000002400077c82 */ /* 0x000fe20008000000 */
[----:B------:R-:W-:Y:S02]  /*b1b0*/  ISETP.LT.OR P3, PT, R181, 0x2, P3 ;  /* 0x00000002b500780c */ /* 0x000fe40001f61670 */
[----:B------:R-:W-:Y:S02]  /*b1c0*/  FMNMX.FTZ R3, R189, R2, !PT ;  /* 0x00000002bd037209 */ /* 0x000fe40007810000 */
[----:B------:R-:W-:-:S02]  /*b1d0*/  FSEL R152, R152, -INF , !P3 ;  /* 0xff80000098987808 */ /* 0x000fc40005800000 */
[----:B------:R-:W-:Y:S02]  /*b1e0*/  FMNMX.FTZ R2, R184, R3, !PT ;  /* 0x00000003b8027209 */ /* 0x000fe40007810000 */
[C---:B------:R-:W-:Y:S02]  /*b1f0*/  ISETP.GT.AND P3, PT, R182.reuse, RZ, P2 ;  /* 0x000000ffb600720c */ /* 0x040fe40001764270 */
[----:B------:R-:W-:Y:S02]  /*b200*/  FMNMX.FTZ R3, R167, R2, !PT ;  /* 0x00000002a7037209 */ /* 0x000fe40007810000 */
        /* <DEDUP_REMOVED lines=8> */
[----:B------:R-:W-:-:S02]  /*b290*/  ISETP.LT.OR P4, PT, R181, 0x9, P4 ;  /* 0x00000009b500780c */ /* 0x000fc40002781670 */
[----:B------:R-:W-:Y:S02]  /*b2a0*/  FMNMX.FTZ R2, R172, R3, !PT ;  /* 0x00000003ac027209 */ /* 0x000fe40007810000 */
[----:B------:R-:W-:Y:S02]  /*b2b0*/  FSEL R154, R154, -INF , !P5 ;  /* 0xff8000009a9a7808 */ /* 0x000fe40006800000 */
[----:B------:R-:W-:Y:S02]  /*b2c0*/  FMNMX.FTZ R3, R173, R2, !PT ;  /* 0x00000002ad037209 */ /* 0x000fe40007810000 */
[----:B------:R-:W-:Y:S02]  /*b2d0*/  ISETP.GT.AND P5, PT, R182, 0x11, P2 ;  /* 0x00000011b600780c */ /* 0x000fe400017a4270 */
        /* <DEDUP_REMOVED lines=9> */
[----:B------:R-:W-:-:S03]  /*b370*/  FSEL R159, R159, -INF , !P5 ;  /* 0xff8000009f9f7808 */ /* 0x000fc60006800000 */
[----:B------:R-:W1:Y:S02]  /*b380*/  SHFL.BFLY PT, R2, R3, 0x2, 0x1f ;  /* 0x0c401f0003027f89 */ /* 0x000e6400000e0000 */
[----:B-1----:R-:W-:Y:S02]  /*b390*/  FMNMX.FTZ R179, R3, R2, !PT ;  /* 0x0000000203b37209 */ /* 0x002fe40007810000 */
[----:B------:R-:W-:Y:S02]  /*b3a0*/  FSEL R2, R153, -INF , !P4 ;  /* 0xff80000099027808 */ /* 0x000fe40006000000 */
[----:B------:R-:W-:Y:S01]  /*b3b0*/  ISETP.GT.AND P4, PT, R182, 0x10, P2 ;  /* 0x00000010b600780c */ /* 0x000fe20001784270 */
[----:B------:R-:W1:Y:S03]  /*b3c0*/  SHFL.BFLY PT, R4, R179, 0x1, 0x1f ;  /* 0x0c201f00b3047f89 */ /* 0x000e6600000e0000 */
[----:B------:R-:W-:-:S04]  /*b3d0*/  ISETP.LT.OR P4, PT, R181, 0x11, P4 ;  /* 0x00000011b500780c */ /* 0x000fc80002781670 */
[----:B------:R-:W-:Y:S02]  /*b3e0*/  FSEL R155, R155, -INF , !P4 ;  /* 0xff8000009b9b7808 */ /* 0x000fe40006000000 */
[----:B------:R-:W-:-:S04]  /*b3f0*/  ISETP.GT.AND P4, PT, R182, 0x19, P2 ;  /* 0x00000019b600780c */ /* 0x000fc80001784270 */
[----:B------:R-:W-:-:S04]  /*b400*/  ISETP.LT.OR P4, PT, R181, 0x1a, P4 ;  /* 0x0000001ab500780c */ /* 0x000fc80002781670 */
[----:B------:R-:W-:Y:S02]  /*b410*/  FSEL R158, R158, -INF , !P4 ;  /* 0xff8000009e9e7808 */ /* 0x000fe40006000000 */
[----:B------:R-:W-:-:S04]  /*b420*/  ISETP.GT.AND P4, PT, R182, 0x28, P2 ;  /* 0x00000028b600780c */ /* 0x000fc80001784270 */
[----:B------:R-:W-:Y:S02]  /*b430*/  ISETP.LT.OR P4, PT, R181, 0x29, P4 ;  /* 0x00000029b500780c */ /* 0x000fe40002781670 */
[----:B-1----:R-:W-:Y:S02]  /*b440*/  FMNMX.FTZ R4, R179, R4, !PT ;  /* 0x00000004b3047209 */ /* 0x002fe40007810000 */
[----:B------:R-:W-:Y:S02]  /*b450*/  FSEL R179, R0, -INF , !P3 ;  /* 0xff80000000b37808 */ /* 0x000fe40005800000 */
[----:B------:R-:W-:Y:S01]  /*b460*/  ISETP.GT.AND P3, PT, R182, 0x18, P2 ;  /* 0x00000018b600780c */ /* 0x000fe20001764270 */
[----:B------:R-:W-:Y:S01]  /*b470*/  FMUL.FTZ R153, R4, UR6 ;  /* 0x0000000604997c20 */ /* 0x000fe20008410000 */
[----:B------:R-:W-:Y:S02]  /*b480*/  FMNMX.FTZ R3, R179, R216, !PT ;  /* 0x000000d8b3037209 */ /* 0x000fe40007810000 */
[----:B------:R-:W-:-:S02]  /*b490*/  ISETP.LT.OR P3, PT, R181, 0x19, P3 ;  /* 0x00000019b500780c */ /* 0x000fc40001f61670 */
[----:B------:R-:W-:Y:S02]  /*b4a0*/  FMNMX.FTZ R3, R152, R3, !PT ;  /* 0x0000000398037209 */ /* 0x000fe40007810000 */
[----:B------:R-:W-:Y:S02]  /*b4b0*/  FSETP.NEU.FTZ.AND P5, PT, R4, -INF , PT ;  /* 0xff8000000400780b */ /* 0x000fe40003fbd000 */
[----:B------:R-:W-:Y:S02]  /*b4c0*/  FMNMX.FTZ R3, R2, R3, !PT ;  /* 0x0000000302037209 */ /* 0x000fe40007810000 */
[----:B------:R-:W-:Y:S02]  /*b4d0*/  FSEL R157, R157, -INF , !P3 ;  /* 0xff8000009d9d7808 */ /* 0x000fe40005800000 */
[----:B------:R-:W-:Y:S02]  /*b4e0*/  FMNMX.FTZ R0, R154, R3, !PT ;  /* 0x000000039a007209 */ /* 0x000fe40007810000 */
[----:B------:R-:W-:-:S02]  /*b4f0*/  ISETP.GT.AND P3, PT, R182, 0x21, P2 ;  /* 0x00000021b600780c */ /* 0x000fc40001764270 */
[----:B------:R-:W-:Y:S02]  /*b500*/  FMNMX.FTZ R3, R155, R0, !PT ;  /* 0x000000009b037209 */ /* 0x000fe40007810000 */
[----:B------:R-:W-:Y:S02]  /*b510*/  ISETP.LT.OR P3, PT, R181, 0x22, P3 ;  /* 0x00000022b500780c */ /* 0x000fe40001f61670 */
[----:B------:R-:W-:Y:S02]  /*b520*/  FMNMX.FTZ R0, R156, R3, !PT ;  /* 0x000000039c007209 */ /* 0x000fe40007810000 */
[----:B------:R-:W-:Y:S02]  /*b530*/  FSEL R3, R153, RZ, P5 ;  /* 0x000000ff99037208 */ /* 0x000fe40002800000 */
[----:B------:R-:W-:Y:S02]  /*b540*/  FMNMX.FTZ R153, R157, R0, !PT ;  /* 0x000000009d997209 */ /* 0x000fe40007810000 */
[----:B------:R-:W-:Y:S01]  /*b550*/  FSEL R160, R160, -INF , !P3 ;  /* 0xff800000a0a07808 */ /* 0x000fe20005800000 */
[--C-:B------:R-:W-:Y:S01]  /*b560*/  FFMA.FTZ R196, R188, UR6, -R3.reuse ;  /* 0x00000006bcc47c23 */ /* 0x100fe20008010803 */
[----:B------:R-:W-:Y:S01]  /*b570*/  FMNMX.FTZ R0, R158, R153, !PT ;  /* 0x000000999e007209 */ /* 0x000fe20007810000 */
[--C-:B------:R-:W-:Y:S01]  /*b580*/  FFMA.FTZ R192, R167, UR6, -R3.reuse ;  /* 0x00000006a7c07c23 */ /* 0x100fe20008010803 */
[----:B------:R-:W-:Y:S01]  /*b590*/  ISETP.GT.AND P3, PT, R182, 0x29, P2 ;  /* 0x00000029b600780c */ /* 0x000fe20001764270 */
[--C-:B------:R-:W-:Y:S01]  /*b5a0*/  FFMA.FTZ R194, R169, UR6, -R3.reuse ;  /* 0x00000006a9c27c23 */ /* 0x100fe20008010803 */
[----:B------:R-:W-:Y:S01]  /*b5b0*/  FMNMX.FTZ R183, R159, R0, !PT ;  /* 0x000000009fb77209 */ /* 0x000fe20007810000 */
[--C-:B------:R-:W-:Y:S01]  /*b5c0*/  FFMA.FTZ R188, R171, UR6, -R3.reuse ;  /* 0x00000006abbc7c23 */ /* 0x100fe20008010803 */
[----:B------:R-:W-:Y:S01]  /*b5d0*/  FSEL R162, R162, -INF , !P4 ;  /* 0xff800000a2a27808 */ /* 0x000fe20006000000 */
[--C-:B------:R-:W-:Y:S01]  /*b5e0*/  FFMA.FTZ R190, R173, UR6, -R3.reuse ;  /* 0x00000006adbe7c23 */ /* 0x100fe20008010803 */
[----:B------:R-:W-:Y:S01]  /*b5f0*/  ISETP.GT.AND P4, PT, R182, 0x30, P2 ;  /* 0x00000030b600780c */ /* 0x000fe20001784270 */
[--C-:B------:R-:W-:Y:S01]  /*b600*/  FFMA.FTZ R186, R177, UR6, -R3.reuse ;  /* 0x00000006b1ba7c23 */ /* 0x100fe20008010803 */
[----:B------:R-:W-:Y:S01]  /*b610*/  ISETP.LT.OR P3, PT, R181, 0x2a, P3 ;  /* 0x0000002ab500780c */ /* 0x000fe20001f61670 */
[--C-:B------:R-:W-:Y:S01]  /*b620*/  FFMA.FTZ R180, R180, UR6, -R3.reuse ;  /* 0x00000006b4b47c23 */ /* 0x100fe20008010803 */
[----:B------:R-:W-:Y:S01]  /*b630*/  FMNMX.FTZ R183, R160, R183, !PT ;  /* 0x000000b7a0b77209 */ /* 0x000fe20007810000 */
[--C-:B------:R-:W-:Y:S01]  /*b640*/  FFMA.FTZ R198, R189, UR6, -R3.reuse ;  /* 0x00000006bdc67c23 */ /* 0x100fe20008010803 */
[----:B------:R-:W-:Y:S01]  /*b650*/  ISETP.LT.OR P4, PT, R181, 0x31, P4 ;  /* 0x00000031b500780c */ /* 0x000fe20002781670 */
[--C-:B------:R-:W-:Y:S01]  /*b660*/  FFMA.FTZ R167, R168, UR6, -R3.reuse ;  /* 0x00000006a8a77c23 */ /* 0x100fe20008010803 */
[----:B------:R-:W-:Y:S01]  /*b670*/  FSEL R161, R161, -INF , !P3 ;  /* 0xff800000a1a17808 */ /* 0x000fe20005800000 */
[--C-:B------:R-:W-:Y:S01]  /*b680*/  FFMA.FTZ R169, R170, UR6, -R3.reuse ;  /* 0x00000006aaa97c23 */ /* 0x100fe20008010803 */
[----:B------:R-:W-:Y:S01]  /*b690*/  ISETP.GT.AND P3, PT, R182, 0x31, P2 ;  /* 0x00000031b600780c */ /* 0x000fe20001764270 */
[--C-:B------:R-:W-:Y:S01]  /*b6a0*/  FFMA.FTZ R171, R172, UR6, -R3.reuse ;  /* 0x00000006acab7c23 */ /* 0x100fe20008010803 */
[----:B------:R-:W-:Y:S01]  /*b6b0*/  FMNMX.FTZ R0, R162, R183, !PT ;  /* 0x000000b7a2007209 */ /* 0x000fe20007810000 */
[--C-:B------:R-:W-:Y:S01]  /*b6c0*/  FFMA.FTZ R173, R174, UR6, -R3.reuse ;  /* 0x00000006aead7c23 */ /* 0x100fe20008010803 */
[----:B------:R-:W-:Y:S01]  /*b6d0*/  FSEL R163, R163, -INF , !P4 ;  /* 0xff800000a3a37808 */ /* 0x000fe20006000000 */
[----:B------:R-:W-:Y:S01]  /*b6e0*/  FFMA.FTZ R177, R178, UR6, -R3 ;  /* 0x00000006b2b17c23 */ /* 0x000fe20008010803 */
[----:B------:R-:W-:Y:S01]  /*b6f0*/  ISETP.GT.AND P4, PT, R182, 0x38, P2 ;  /* 0x00000038b600780c */ /* 0x000fe20001784270 */
[----:B------:R-:W-:Y:S01]  /*b700*/  MUFU.EX2 R153, R180 ;  /* 0x000000b400997308 */ /* 0x000fe20000000800 */
[----:B------:R-:W-:-:S02]  /*b710*/  ISETP.LT.OR P3, PT, R181, 0x32, P3 ;  /* 0x00000032b500780c */ /* 0x000fc40001f61670 */
[----:B------:R-:W-:Y:S02]  /*b720*/  FMNMX.FTZ R0, R161, R0, !PT ;  /* 0x00000000a1007209 */ /* 0x000fe40007810000 */
[----:B------:R-:W-:Y:S02]  /*b730*/  ISETP.GT.AND P2, PT, R182, 0x39, P2 ;  /* 0x00000039b600780c */ /* 0x000fe40001744270 */
[----:B------:R-:W-:Y:S01]  /*b740*/  ISETP.LT.OR P4, PT, R181, 0x39, P4 ;  /* 0x00000039b500780c */ /* 0x000fe20002781670 */
[----:B------:R-:W-:Y:S01]  /*b750*/  MUFU.EX2 R196, R196 ;  /* 0x000000c400c47308 */ /* 0x000fe20000000800 */
[----:B------:R-:W-:Y:S02]  /*b760*/  FSEL R164, R164, -INF , !P3 ;  /* 0xff800000a4a47808 */ /* 0x000fe40005800000 */
[----:B------:R-:W-:Y:S02]  /*b770*/  FMNMX.FTZ R183, R163, R0, !PT ;  /* 0x00000000a3b77209 */ /* 0x000fe40007810000 */
[----:B------:R-:W-:Y:S01]  /*b780*/  ISETP.LT.OR P2, PT, R181, 0x3a, P2 ;  /* 0x0000003ab500780c */ /* 0x000fe20001741670 */
[--C-:B------:R-:W-:Y:S01]  /*b790*/  FFMA.FTZ R181, R184, UR6, -R3.reuse ;  /* 0x00000006b8b57c23 */ /* 0x100fe20008010803 */
[----:B------:R-:W-:Y:S01]  /*b7a0*/  FSEL R165, R165, -INF , !P4 ;  /* 0xff800000a5a57808 */ /* 0x000fe20006000000 */
[--C-:B------:R-:W-:Y:S01]  /*b7b0*/  FFMA.FTZ R184, R175, UR6, -R3.reuse ;  /* 0x00000006afb87c23 */ /* 0x100fe20008010803 */
[----:B------:R-:W-:Y:S01]  /*b7c0*/  FMNMX.FTZ R0, R164, R183, !PT ;  /* 0x000000b7a4007209 */ /* 0x000fe20007810000 */
[----:B------:R-:W-:Y:S01]  /*b7d0*/  FFMA.FTZ R175, R176, UR6, -R3 ;  /* 0x00000006b0af7c23 */ /* 0x000fe20008010803 */
[----:B------:R-:W-:Y:S01]  /*b7e0*/  FSEL R166, R166, -INF , !P2 ;  /* 0xff800000a6a67808 */ /* 0x000fe20005000000 */
[----:B------:R-:W-:Y:S01]  /*b7f0*/  MUFU.EX2 R198, R198 ;  /* 0x000000c600c67308 */ /* 0x000fe20000000800 */
[----:B------:R-:W-:-:S02]  /*b800*/  FMNMX.FTZ R183, R165, R0, !PT ;  /* 0x00000000a5b77209 */ /* 0x000fc40007810000 */
[----:B------:R-:W-:Y:S02]  /*b810*/  FSEL R168, R4, RZ, P5 ;  /* 0x000000ff04a87208 */ /* 0x000fe40002800000 */
[----:B------:R-:W-:-:S03]  /*b820*/  FMNMX.FTZ R183, R166, R183, !PT ;  /* 0x000000b7a6b77209 */ /* 0x000fc60007810000 */
[----:B------:R-:W-:Y:S01]  /*b830*/  FADD.FTZ R168, -R168, R215 ;  /* 0x000000d7a8a87221 */ /* 0x000fe20000010100 */
[----:B------:R-:W-:Y:S01]  /*b840*/  MUFU.EX2 R181, R181 ;  /* 0x000000b500b57308 */ /* 0x000fe20000000800 */
[----:B------:R-:W1:Y:S01]  /*b850*/  SHFL.BFLY PT, R0, R183, 0x2, 0x1f ;  /* 0x0c401f00b7007f89 */ /* 0x000e6200000e0000 */
[----:B------:R-:W-:Y:S02]  /*b860*/  IMAD.MOV.U32 R215, RZ, RZ, R4 ;  /* 0x000000ffffd77224 */ /* 0x000fe400078e0004 */
[----:B------:R-:W-:-:S04]  /*b870*/  FMUL.FTZ R168, R168, UR6 ;  /* 0x00000006a8a87c20 */ /* 0x000fc80008410000 */
[----:B------:R-:W-:Y:S08]  /*b880*/  MUFU.EX2 R192, R192 ;  /* 0x000000c000c07308 */ /* 0x000ff00000000800 */
[----:B------:R-:W-:Y:S08]  /*b890*/  MUFU.EX2 R167, R167 ;  /* 0x000000a700a77308 */ /* 0x000ff00000000800 */
[----:B------:R-:W-:Y:S01]  /*b8a0*/  MUFU.EX2 R194, R194 ;  /* 0x000000c200c27308 */ /* 0x000fe20000000800 */
[----:B-1----:R-:W-:-:S05]  /*b8b0*/  FMNMX.FTZ R0, R183, R0, !PT ;  /* 0x00000000b7007209 */ /* 0x002fca0007810000 */
[----:B------:R-:W1:Y:S02]  /*b8c0*/  SHFL.BFLY PT, R183, R0, 0x1, 0x1f ;  /* 0x0c201f0000b77f89 */ /* 0x000e6400000e0000 */
[----:B------:R-:W-:Y:S08]  /*b8d0*/  MUFU.EX2 R169, R169 ;  /* 0x000000a900a97308 */ /* 0x000ff00000000800 */
[----:B------:R-:W-:Y:S08]  /*b8e0*/  MUFU.EX2 R188, R188 ;  /* 0x000000bc00bc7308 */ /* 0x000ff00000000800 */
[----:B------:R-:W-:Y:S01]  /*b8f0*/  MUFU.EX2 R171, R171 ;  /* 0x000000ab00ab7308 */ /* 0x000fe20000000800 */
[----:B-1----:R-:W-:-:S07]  /*b900*/  FMNMX.FTZ R3, R0, R183, !PT ;  /* 0x000000b700037209 */ /* 0x002fce0007810000 */
[----:B------:R-:W1:Y:S01]  /*b910*/  MUFU.EX2 R0, R168 ;  /* 0x000000a800007308 */ /* 0x000e620000000800 */
[C---:B------:R-:W-:Y:S01]  /*b920*/  FSETP.NEU.FTZ.AND P2, PT, R3.reuse, -INF , PT ;  /* 0xff8000000300780b */ /* 0x040fe20003f5d000 */
[----:B------:R-:W-:-:S05]  /*b930*/  FMUL.FTZ R183, R3, UR6 ;  /* 0x0000000603b77c20 */ /* 0x000fca0008410000 */
[----:B------:R-:W-:Y:S01]  /*b940*/  FSEL R183, R183, RZ, P2 ;  /* 0x000000ffb7b77208 */ /* 0x000fe20001000000 */
[----:B------:R-:W-:Y:S04]  /*b950*/  MUFU.EX2 R190, R190 ;  /* 0x000000be00be7308 */ /* 0x000fe80000000800 */
[--C-:B------:R-:W-:Y:S01]  /*b960*/  FFMA.FTZ R193, R155, UR6, -R183.reuse ;  /* 0x000000069bc17c23 */ /* 0x100fe200080108b7 */
[----:B------:R-:W-:Y:S01]  /*b970*/  FSEL R155, R3, RZ, P2 ;  /* 0x000000ff039b7208 */ /* 0x000fe20001000000 */
[--C-:B------:R-:W-:Y:S01]  /*b980*/  FFMA.FTZ R197, R179, UR6, -R183.reuse ;  /* 0x00000006b3c57c23 */ /* 0x100fe200080108b7 */
[--C-:B------:R-:W-:Y:S01]  /*b990*/  FFMA.FTZ R152, R152, UR6, -R183.reuse ;  /* 0x0000000698987c23 */ /* 0x100fe200080108b7 */
[--C-:B------:R-:W-:Y:S01]  /*b9a0*/  FFMA.FTZ R199, R2, UR6, -R183.reuse ;  /* 0x0000000602c77c23 */ /* 0x100fe200080108b7 */
[--C-:B------:R-:W-:Y:S01]  /*b9b0*/  FFMA.FTZ R154, R154, UR6, -R183.reuse ;  /* 0x000000069a9a7c23 */ /* 0x100fe200080108b7 */
[----:B------:R-:W-:Y:S01]  /*b9c0*/  FADD.FTZ R155, -R155, R216 ;  /* 0x000000d89b9b7221 */ /* 0x000fe20000010100 */
[----:B------:R-:W-:Y:S01]  /*b9d0*/  FFMA.FTZ R195, R157, UR6, -R183 ;  /* 0x000000069dc37c23 */ /* 0x000fe200080108b7 */
[----:B------:R-:W-:Y:S01]  /*b9e0*/  MUFU.EX2 R197, R197 ;  /* 0x000000c500c57308 */ /* 0x000fe20000000800 */
[----:B-1----:R-:W-:Y:S01]  /*b9f0*/  FFMA.FTZ R157, R0, R20, R153 ;  /* 0x00000014009d7223 */ /* 0x002fe20000010099 */
[----:B------:R-:W-:Y:S01]  /*ba00*/  FMUL.FTZ R155, R155, UR6 ;  /* 0x000000069b9b7c20 */ /* 0x000fe20008410000 */
[--C-:B------:R-:W-:Y:S01]  /*ba10*/  FFMA.FTZ R156, R156, UR6, -R183.reuse ;  /* 0x000000069c9c7c23 */ /* 0x100fe200080108b7 */
[----:B------:R-:W-:Y:S01]  /*ba20*/  FFMA.FTZ R158, R158, UR6, -R183 ;  /* 0x000000069e9e7c23 */ /* 0x000fe200080108b7 */
[----:B------:R-:W-:Y:S01]  /*ba30*/  FADD.FTZ R157, R196, R157 ;  /* 0x0000009dc49d7221 */ /* 0x000fe20000010000 */
[--C-:B------:R-:W-:Y:S01]  /*ba40*/  FFMA.FTZ R191, R162, UR6, -R183.reuse ;  /* 0x00000006a2bf7c23 */ /* 0x100fe200080108b7 */
[----:B------:R-:W-:Y:S01]  /*ba50*/  FFMA.FTZ R189, R159, UR6, -R183 ;  /* 0x000000069fbd7c23 */ /* 0x000fe200080108b7 */
[----:B------:R1:W2:Y:S01]  /*ba60*/  MUFU.EX2 R2, R155 ;  /* 0x0000009b00027308 */ /* 0x0002a20000000800 */
[----:B------:R-:W-:Y:S01]  /*ba70*/  FADD.FTZ R20, R198, R157 ;  /* 0x0000009dc6147221 */ /* 0x000fe20000010000 */
[--C-:B------:R-:W-:Y:S01]  /*ba80*/  FFMA.FTZ R160, R160, UR6, -R183.reuse ;  /* 0x00000006a0a07c23 */ /* 0x100fe200080108b7 */
[--C-:B------:R-:W-:Y:S01]  /*ba90*/  FFMA.FTZ R185, R163, UR6, -R183.reuse ;  /* 0x00000006a3b97c23 */ /* 0x100fe200080108b7 */
[--C-:B------:R-:W-:Y:S01]  /*baa0*/  FFMA.FTZ R164, R164, UR6, -R183.reuse ;  /* 0x00000006a4a47c23 */ /* 0x100fe200080108b7 */
[----:B------:R-:W-:Y:S01]  /*bab0*/  FADD.FTZ R157, R181, R20 ;  /* 0x00000014b59d7221 */ /* 0x000fe20000010000 */
[--C-:B------:R-:W-:Y:S01]  /*bac0*/  FFMA.FTZ R165, R165, UR6, -R183.reuse ;  /* 0x00000006a5a57c23 */ /* 0x100fe200080108b7 */
[----:B------:R-:W-:Y:S01]  /*bad0*/  FFMA.FTZ R166, R166, UR6, -R183 ;  /* 0x00000006a6a67c23 */ /* 0x000fe200080108b7 */
[----:B------:R-:W3:Y:S01]  /*bae0*/  MUFU.EX2 R152, R152 ;  /* 0x0000009800987308 */ /* 0x000ee20000000800 */
[----:B------:R-:W-:Y:S01]  /*baf0*/  FADD.FTZ R162, R192, R157 ;  /* 0x0000009dc0a27221 */ /* 0x000fe20000010000 */
[----:B------:R-:W-:Y:S01]  /*bb00*/  F2FP.F16.F32.PACK_AB R196, R196, R153 ;  /* 0x00000099c4c4723e */ /* 0x000fe200000000ff */
[----:B------:R-:W-:Y:S01]  /*bb10*/  IMAD.U32 R157, RZ, RZ, UR10 ;  /* 0x0000000aff9d7e24 */ /* 0x000fe2000f8e00ff */
[----:B------:R-:W-:Y:S01]  /*bb20*/  ISETP.GT.AND P2, PT, R23, UR60, PT ;  /* 0x0000003c17007c0c */ /* 0x000fe2000bf44270 */
[----:B-1----:R-:W-:Y:S01]  /*bb30*/  FADD.FTZ R155, R167, R162 ;  /* 0x000000a2a79b7221 */ /* 0x002fe20000010000 */
[----:B------:R-:W-:Y:S01]  /*bb40*/  FFMA.FTZ R162, R161, UR6, -R183 ;  /* 0x00000006a1a27c23 */ /* 0x000fe200080108b7 */
[----:B------:R-:W-:Y:S01]  /*bb50*/  F2FP.F16.F32.PACK_AB R198, R181, R198 ;  /* 0x000000c6b5c6723e */ /* 0x000fe200000000ff */
[----:B------:R-:W1:Y:S01]  /*bb60*/  MUFU.EX2 R199, R199 ;  /* 0x000000c700c77308 */ /* 0x000e620000000800 */
[----:B--2---:R-:W-:Y:S01]  /*bb70*/  FFMA.FTZ R7, R2, R7, R197 ;  /* 0x0000000702077223 */ /* 0x004fe200000100c5 */
[----:B------:R-:W-:Y:S01]  /*bb80*/  FADD.FTZ R168, R194, R155 ;  /* 0x0000009bc2a87221 */ /* 0x000fe20000010000 */
[----:B------:R-:W-:Y:S01]  /*bb90*/  @!P1 IADD3 R157, R157, 0x30860, RZ ;  /* 0x000308609d9d9810 */ /* 0x000fe20007ffe0ff */
[----:B------:R-:W-:Y:S01]  /*bba0*/  VIADD R23, R23, 0xffffffff ;  /* 0xffffffff17177836 */ /* 0x000fe20000000000 */
[----:B------:R-:W-:Y:S01]  /*bbb0*/  F2FP.F16.F32.PACK_AB R192, R167, R192 ;  /* 0x000000c0a7c0723e */ /* 0x000fe200000000ff */
[C---:B------:R-:W-:Y:S01]  /*bbc0*/  FADD.FTZ R155, R169.reuse, R168 ;  /* 0x000000a8a99b7221 */ /* 0x040fe20000010000 */
[----:B------:R-:W-:Y:S01]  /*bbd0*/  @!P1 PRMT R157, RZ, 0x654, R157 ;  /* 0x00000654ff9d9816 */ /* 0x000fe2000000009d */
[----:B------:R-:W2:Y:S01]  /*bbe0*/  MUFU.EX2 R154, R154 ;  /* 0x0000009a009a7308 */ /* 0x000ea20000000800 */
[----:B---3--:R-:W-:Y:S01]  /*bbf0*/  FADD.FTZ R20, R152, R7 ;  /* 0x0000000798147221 */ /* 0x008fe20000010000 */
[----:B------:R-:W-:Y:S01]  /*bc00*/  FADD.FTZ R168, R188, R155 ;  /* 0x0000009bbca87221 */ /* 0x000fe20000010000 */
[----:B------:R3:W-:Y:S01]  /*bc10*/  @!P1 SYNCS.ARRIVE.TRANS64.RED.A1T0 RZ, [R157+URZ], RZ ;  /* 0x000000ff9dff99a7 */ /* 0x0007e2000810043f */
[----:B------:R-:W-:-:S02]  /*bc20*/  F2FP.F16.F32.PACK_AB R194, R169, R194 ;  /* 0x000000c2a9c2723e */ /* 0x000fc400000000ff */
[C---:B------:R-:W-:Y:S01]  /*bc30*/  FADD.FTZ R155, R171.reuse, R168 ;  /* 0x000000a8ab9b7221 */ /* 0x040fe20000010000 */
[----:B------:R-:W-:Y:S01]  /*bc40*/  F2FP.F16.F32.PACK_AB R188, R171, R188 ;  /* 0x000000bcabbc723e */ /* 0x000fe200000000ff */
[----:B------:R-:W4:Y:S01]  /*bc50*/  MUFU.EX2 R193, R193 ;  /* 0x000000c100c17308 */ /* 0x000f220000000800 */
[----:B-1----:R-:W-:Y:S01]  /*bc60*/  FADD.FTZ R7, R199, R20 ;  /* 0x00000014c7077221 */ /* 0x002fe20000010000 */
[----:B------:R-:W-:Y:S01]  /*bc70*/  FADD.FTZ R168, R190, R155 ;  /* 0x0000009bbea87221 */ /* 0x000fe20000010000 */
[----:B------:R-:W-:Y:S02]  /*bc80*/  F2FP.F16.F32.PACK_AB R197, R152, R197 ;  /* 0x000000c598c5723e */ /* 0x000fe400000000ff */
[----:B------:R-:W-:-:S03]  /*bc90*/  MOV R216, R3 ;  /* 0x0000000300d87202 */ /* 0x000fc60000000f00 */
[----:B------:R-:W1:Y:S01]  /*bca0*/  MUFU.EX2 R156, R156 ;  /* 0x0000009c009c7308 */ /* 0x000e620000000800 */
[C---:B--2---:R-:W-:Y:S01]  /*bcb0*/  FADD.FTZ R20, R154.reuse, R7 ;  /* 0x000000079a147221 */ /* 0x044fe20000010000 */
[----:B------:R-:W-:-:S06]  /*bcc0*/  F2FP.F16.F32.PACK_AB R199, R154, R199 ;  /* 0x000000c79ac7723e */ /* 0x000fcc00000000ff */
[----:B------:R-:W2:Y:S01]  /*bcd0*/  MUFU.EX2 R195, R195 ;  /* 0x000000c300c37308 */ /* 0x000ea20000000800 */
[----:B----4-:R-:W-:-:S07]  /*bce0*/  FADD.FTZ R7, R193, R20 ;  /* 0x00000014c1077221 */ /* 0x010fce0000010000 */
[----:B------:R-:W4:Y:S01]  /*bcf0*/  MUFU.EX2 R158, R158 ;  /* 0x0000009e009e7308 */ /* 0x000f220000000800 */
[C---:B-1----:R-:W-:Y:S01]  /*bd00*/  FADD.FTZ R20, R156.reuse, R7 ;  /* 0x000000079c147221 */ /* 0x042fe20000010000 */
[----:B------:R-:W-:-:S06]  /*bd10*/  F2FP.F16.F32.PACK_AB R193, R156, R193 ;  /* 0x000000c19cc1723e */ /* 0x000fcc00000000ff */
[----:B------:R-:W1:Y:S01]  /*bd20*/  MUFU.EX2 R189, R189 ;  /* 0x000000bd00bd7308 */ /* 0x000e620000000800 */
[----:B--2---:R-:W-:-:S07]  /*bd30*/  FADD.FTZ R7, R195, R20 ;  /* 0x00000014c3077221 */ /* 0x004fce0000010000 */
[----:B------:R-:W2:Y:S01]  /*bd40*/  MUFU.EX2 R160, R160 ;  /* 0x000000a000a07308 */ /* 0x000ea20000000800 */
[C---:B----4-:R-:W-:Y:S01]  /*bd50*/  FADD.FTZ R20, R158.reuse, R7 ;  /* 0x000000079e147221 */ /* 0x050fe20000010000 */
[----:B------:R-:W-:-:S06]  /*bd60*/  F2FP.F16.F32.PACK_AB R195, R158, R195 ;  /* 0x000000c39ec3723e */ /* 0x000fcc00000000ff */
[----:B------:R-:W4:Y:S01]  /*bd70*/  MUFU.EX2 R191, R191 ;  /* 0x000000bf00bf7308 */ /* 0x000f220000000800 */
[----:B-1----:R-:W-:-:S07]  /*bd80*/  FADD.FTZ R7, R189, R20 ;  /* 0x00000014bd077221 */ /* 0x002fce0000010000 */
        /* <DEDUP_REMOVED lines=8> */
[----:B------:R-:W-:Y:S01]  /*be10*/  MUFU.EX2 R185, R185 ;  /* 0x000000b900b97308 */ /* 0x000fe20000000800 */
[----:B--2---:R-:W-:-:S07]  /*be20*/  F2FP.F16.F32.PACK_AB R191, R162, R191 ;  /* 0x000000bfa2bf723e */ /* 0x004fce00000000ff */
[----:B------:R-:W1:Y:S01]  /*be30*/  MUFU.EX2 R175, R175 ;  /* 0x000000af00af7308 */ /* 0x000e620000000800 */
[----:B----4-:R-:W-:-:S07]  /*be40*/  FADD.FTZ R168, R184, R153 ;  /* 0x00000099b8a87221 */ /* 0x010fce0000010000 */
[----:B------:R2:W4:Y:S08]  /*be50*/  MUFU.EX2 R155, R164 ;  /* 0x000000a4009b7308 */ /* 0x0005300000000800 */
[----:B------:R-:W5:Y:S01]  /*be60*/  MUFU.EX2 R186, R186 ;  /* 0x000000ba00ba7308 */ /* 0x000f620000000800 */
[----:B--2---:R-:W-:Y:S01]  /*be70*/  FADD.FTZ R164, R162, R7 ;  /* 0x00000007a2a47221 */ /* 0x004fe20000010000 */
[C---:B-1----:R-:W-:Y:S01]  /*be80*/  FADD.FTZ R153, R175.reuse, R168 ;  /* 0x000000a8af997221 */ /* 0x042fe20000010000 */
[----:B------:R-:W-:-:S02]  /*be90*/  F2FP.F16.F32.PACK_AB R184, R175, R184 ;  /* 0x000000b8afb8723e */ /* 0x000fc400000000ff */
[----:B------:R-:W-:-:S03]  /*bea0*/  FADD.FTZ R164, R185, R164 ;  /* 0x000000a4b9a47221 */ /* 0x000fc60000010000 */
[----:B------:R-:W1:Y:S01]  /*beb0*/  MUFU.EX2 R165, R165 ;  /* 0x000000a500a57308 */ /* 0x000e620000000800 */
[C---:B----4-:R-:W-:Y:S01]  /*bec0*/  FADD.FTZ R164, R155.reuse, R164 ;  /* 0x000000a49ba47221 */ /* 0x050fe20000010000 */
[----:B------:R-:W-:-:S06]  /*bed0*/  F2FP.F16.F32.PACK_AB R185, R155, R185 ;  /* 0x000000b99bb9723e */ /* 0x000fcc00000000ff */
[----:B------:R-:W2:Y:S01]  /*bee0*/  MUFU.EX2 R177, R177 ;  /* 0x000000b100b17308 */ /* 0x000ea20000000800 */
[----:B-----5:R-:W-:-:S07]  /*bef0*/  FADD.FTZ R20, R186, R153 ;  /* 0x00000099ba147221 */ /* 0x020fce0000010000 */
[----:B------:R-:W4:Y:S01]  /*bf00*/  MUFU.EX2 R166, R166 ;  /* 0x000000a600a67308 */ /* 0x000f220000000800 */
[----:B-1----:R-:W-:Y:S01]  /*bf10*/  FADD.FTZ R164, R165, R164 ;  /* 0x000000a4a5a47221 */ /* 0x002fe20000010000 */
[C---:B--2---:R-:W-:Y:S01]  /*bf20*/  FADD.FTZ R20, R177.reuse, R20 ;  /* 0x00000014b1147221 */ /* 0x044fe20000010000 */
[----:B------:R-:W-:Y:S02]  /*bf30*/  F2FP.F16.F32.PACK_AB R186, R177, R186 ;  /* 0x000000bab1ba723e */ /* 0x000fe400000000ff */
[C---:B----4-:R-:W-:Y:S01]  /*bf40*/  FADD.FTZ R7, R166.reuse, R164 ;  /* 0x000000a4a6077221 */ /* 0x050fe20000010000 */
[----:B------:R-:W-:Y:S01]  /*bf50*/  F2FP.F16.F32.PACK_AB R187, R166, R165 ;  /* 0x000000a5a6bb723e */ /* 0x000fe200000000ff */
[----:B---3--:R-:W-:Y:S06]  /*bf60*/  @P2 BRA `(.L_x_962) ;  /* 0xffffffd4005c2947 */ /* 0x008fec000383ffff */
.L_x_945:
        /* <DEDUP_REMOVED lines=131> */
.L_x_963:
[----:B------:R-:W-:Y:S01]  /*c7a0*/  ULEA UR5, UR36, UR38, 0x3 ;  /* 0x0000002624057291 */ /* 0x000fe2000f8e183f */
[----:B------:R-:W-:-:S05]  /*c7b0*/  IMAD.U32 R0, RZ, RZ, UR46 ;  /* 0x0000002eff007e24 */ /* 0x000fca000f8e00ff */
[----:B------:R-:W-:-:S04]  /*c7c0*/  SHF.L.U32 R0, R0, 0x1f, RZ ;  /* 0x0000001f00007819 */ /* 0x000fc800000006ff */
[----:B------:R1:W2:Y:S01]  /*c7d0*/  SYNCS.PHASECHK.TRANS64.TRYWAIT P2, [UR5+0x30850], R0 ;  /* 0x03085000ff0075a7 */ /* 0x0002a20008040145 */
[----:B------:R-:W-:Y:S05]  /*c7e0*/  @!P0 BRA `(.L_x_964) ;  /* 0x0000000000048947 */ /* 0x000fea0003800000 */
[----:B------:R-:W-:Y:S01]  /*c7f0*/  BPT.TRAP 0x1 ;  /* 0x000000040000795c */ /* 0x000fe20000300000 */
.L_x_964:
[----:B--2---:R-:W-:Y:S05]  /*c800*/  @P2 BRA `(.L_x_965) ;  /* 0x0000000000082947 */ /* 0x004fea0003800000 */
[----:B------:R-:W2:Y:S02]  /*c810*/  SYNCS.PHASECHK.TRANS64.TRYWAIT P0, [UR5+0x30850], R0 ;  /* 0x03085000ff0075a7 */ /* 0x000ea40008000145 */
[----:B--2---:R-:W-:Y:S05]  /*c820*/  @!P0 BRA `(.L_x_966) ;  /* 0x00000060009c8947 */ /* 0x004fea0003800000 */
.L_x_965:
[----:B------:R-:W-:Y:S01]  /*c830*/  UIADD3 UR38, UR38, 0x400, URZ ;  /* 0x0000040026267890 */ /* 0x000fe2000fffe03f */
[----:B------:R-:W-:Y:S01]  /*c840*/  WARPGROUP.ARRIVE ;  /* 0x00000000000079c5 */ /* 0x000fe20000000000 */
[----:B------:R-:W-:Y:S01]  /*c850*/  UMOV UR11, 0x40000040 ;  /* 0x40000040000b7882 */ /* 0x000fe20000000000 */
[----:B------:R-:W3:Y:S01]  /*c860*/  SHFL.BFLY PT, R2, R7, 0x2, 0x1f ;  /* 0x0c401f0007027f89 */ /* 0x000ee200000e0000 */
[----:B------:R-:W-:Y:S01]  /*c870*/  USHF.R.U32.HI UR38, URZ, 0x4, UR38 ;  /* 0x000000043f267899 */ /* 0x000fe20008011626 */
[----:B------:R-:W-:Y:S01]  /*c880*/  IMAD.MOV.U32 R21, RZ, RZ, RZ ;  /* 0x000000ffff157224 */ /* 0x000fe200078e00ff */
[----:B------:R-:W-:Y:S01]  /*c890*/  R2UR UR7, R207 ;  /* 0x00000000cf0772ca */ /* 0x000fe200000e0000 */
[----:B--2---:R-:W1:Y:S01]  /*c8a0*/  SHFL.BFLY PT, R5, R20, 0x2, 0x1f ;  /* 0x0c401f0014057f89 */ /* 0x004e6200000e0000 */
[----:B------:R-:W-:Y:S01]  /*c8b0*/  ULOP3.LUT UR38, UR38, 0x3fff, URZ, 0xc0, !UPT ;  /* 0x00003fff26267892 */ /* 0x000fe2000f8ec03f */
[----:B------:R-:W-:Y:S01]  /*c8c0*/  IMAD.U32 R12, RZ, RZ, UR5 ;  /* 0x00000005ff0c7e24 */ /* 0x000fe2000f8e00ff */
[----:B------:R-:W-:-:S02]  /*c8d0*/  MOV R11, UR6 ;  /* 0x00000006000b7c02 */ /* 0x000fc40008000f00 */
[----:B------:R-:W-:-:S04]  /*c8e0*/  ULOP3.LUT UR4, UR38, 0x2000000, URZ, 0xfc, !UPT ;  /* 0x0200000026047892 */ /* 0x000fc8000f8efc3f */
[----:B------:R-:W-:Y:S02]  /*c8f0*/  ULEA UR4, UR36, UR4, 0xb ;  /* 0x0000000424047291 */ /* 0x000fe4000f8e583f */
[----:B------:R-:W-:Y:S02]  /*c900*/  UIADD3 UR36, UR36, 0x1, URZ ;  /* 0x0000000124247890 */ /* 0x000fe4000fffe03f */
[----:B------:R-:W-:Y:S02]  /*c910*/  UIADD3 UR8, UR4, 0x80, URZ ;  /* 0x0000008004087890 */ /* 0x000fe4000fffe03f */
[----:B------:R-:W-:Y:S01]  /*c920*/  UIADD3 UR7, UR7, 0x1, URZ ;  /* 0x0000000107077890 */ /* 0x000fe2000fffe03f */
[----:B------:R-:W-:Y:S01]  /*c930*/  UMOV UR10, UR4 ;  /* 0x00000004000a7c82 */ /* 0x000fe20008000000 */
[----:B------:R-:W-:-:S05]  /*c940*/  UISETP.NE.AND UP0, UPT, UR36, 0x2, UPT ;  /* 0x000000022400788c */ /* 0x000fca000bf05270 */
[----:B------:R-:W-:Y:S01]  /*c950*/  HGMMA.64x256x16.F32 R24, R196, gdesc[UR8].tnspB, R24, gsb0 ;  /* 0x43e00008c4187df0 */ /* 0x000fe20008000818 */
[----:B------:R-:W-:Y:S01]  /*c960*/  UMOV UR10, UR8 ;  /* 0x00000008000a7c82 */ /* 0x000fe20008000000 */
[----:B------:R-:W-:Y:S01]  /*c970*/  UMOV UR11, 0x40000040 ;  /* 0x40000040000b7882 */ /* 0x000fe20000000000 */
[----:B------:R-:W-:Y:S01]  /*c980*/  UIADD3 UR8, UR4, 0x100, URZ ;  /* 0x0000010004087890 */ /* 0x000fe2000fffe03f */
[----:B---3--:R-:W-:Y:S01]  /*c990*/  FADD.FTZ R2, R2, R7 ;  /* 0x0000000702027221 */ /* 0x008fe20000010000 */
[----:B------:R-:W-:Y:S01]  /*c9a0*/  UIADD3 UR4, UR4, 0x180, URZ ;  /* 0x0000018004047890 */ /* 0x000fe2000fffe03f */
[----:B-1----:R-:W-:Y:S01]  /*c9b0*/  FADD.FTZ R0, R5, R20 ;  /* 0x0000001405007221 */ /* 0x002fe20000010000 */
[----:B------:R-:W-:Y:S01]  /*c9c0*/  IMAD.U32 R7, RZ, RZ, UR6 ;  /* 0x00000006ff077e24 */ /* 0x000fe2000f8e00ff */
[----:B------:R-:W-:Y:S01]  /*c9d0*/  USEL UR36, UR36, URZ, UP0 ;  /* 0x0000003f24247287 */ /* 0x000fe20008000000 */
[----:B------:R-:W1:Y:S01]  /*c9e0*/  SHFL.BFLY PT, R9, R2, 0x1, 0x1f ;  /* 0x0c201f0002097f89 */ /* 0x000e6200000e0000 */
[----:B------:R-:W-:-:S03]  /*c9f0*/  IMAD.U32 R207, RZ, RZ, UR7 ;  /* 0x00000007ffcf7e24 */ /* 0x000fc6000f8e00ff */
[----:B------:R-:W2:Y:S01]  /*ca00*/  SHFL.BFLY PT, R5, R0, 0x1, 0x1f ;  /* 0x0c201f0000057f89 */ /* 0x000ea200000e0000 */
[----:B-1----:R-:W-:Y:S01]  /*ca10*/  FADD.FTZ R9, R2, R9 ;  /* 0x0000000902097221 */ /* 0x002fe20000010000 */
[----:B------:R-:W-:Y:S02]  /*ca20*/  IMAD.MOV.U32 R2, RZ, RZ, -0x800000 ;  /* 0xff800000ff027424 */ /* 0x000fe400078e00ff */
[----:B--2---:R-:W-:Y:S02]  /*ca30*/  FADD.FTZ R10, R0, R5 ;  /* 0x00000005000a7221 */ /* 0x004fe40000010000 */
[----:B------:R-:W-:Y:S01]  /*ca40*/  FSETP.NE.FTZ.AND P2, PT, R9, RZ, PT ;  /* 0x000000ff0900720b */ /* 0x000fe20003f55000 */
[----:B------:R-:W-:Y:S01]  /*ca50*/  IMAD.MOV.U32 R0, RZ, RZ, -0x800000 ;  /* 0xff800000ff007424 */ /* 0x000fe200078e00ff */
[----:B------:R-:W-:Y:S02]  /*ca60*/  MOV R5, RZ ;  /* 0x000000ff00057202 */ /* 0x000fe40000000f00 */
[----:B------:R-:W-:-:S09]  /*ca70*/  FSETP.NE.FTZ.AND P0, PT, R10, RZ, PT ;  /* 0x000000ff0a00720b */ /* 0x000fd20003f15000 */
[----:B------:R-:W-:Y:S01]  /*ca80*/  @P2 MUFU.RCP R5, R9 ;  /* 0x0000000900052308 */ /* 0x000fe20000001000 */
[----:B------:R-:W-:-:S03]  /*ca90*/  @P2 FMUL.FTZ R11, R11, 0.69314718246459960938 ;  /* 0x3f3172180b0b2820 */ /* 0x000fc60000410000 */
[----:B------:R-:W-:-:S04]  /*caa0*/  @P0 FMUL.FTZ R7, R7, 0.69314718246459960938 ;  /* 0x3f31721807070820 */ /* 0x000fc80000410000 */
[----:B------:R-:W1:Y:S08]  /*cab0*/  @P0 MUFU.LG2 R6, R10 ;  /* 0x0000000a00060308 */ /* 0x000e700000000c00 */
[----:B------:R2:W3:Y:S08]  /*cac0*/  @P2 MUFU.LG2 R8, R9 ;  /* 0x0000000900082308 */ /* 0x0004f00000000c00 */
[----:B------:R-:W4:Y:S01]  /*cad0*/  @P0 MUFU.RCP R21, R10 ;  /* 0x0000000a00150308 */ /* 0x000f220000001000 */
[----:B-1----:R-:W-:Y:S01]  /*cae0*/  @P0 FMUL.FTZ R6, R6, 0.69314718246459960938 ;  /* 0x3f31721806060820 */ /* 0x002fe20000410000 */
[----:B--2---:R-:W-:-:S03]  /*caf0*/  @!P1 IADD3 R9, R12, 0x30860, RZ ;  /* 0x000308600c099810 */ /* 0x004fc60007ffe0ff */
[----:B------:R-:W-:Y:S01]  /*cb00*/  @P0 FFMA.FTZ R2, R7, R4, R6 ;  /* 0x0000000407020223 */ /* 0x000fe20000010006 */
[----:B------:R-:W-:Y:S02]  /*cb10*/  @!P1 PRMT R7, RZ, 0x654, R9 ;  /* 0x00000654ff079816 */ /* 0x000fe40000000009 */
[----:B------:R-:W-:Y:S01]  /*cb20*/  PLOP3.LUT P0, PT, PT, PT, PT, 0x8, 0x0 ;  /* 0x000000000000781c */ /* 0x000fe20003f0e170 */
[----:B---3--:R-:W-:-:S04]  /*cb30*/  @P2 FMUL.FTZ R8, R8, 0.69314718246459960938 ;  /* 0x3f31721808082820 */ /* 0x008fc80000410000 */
[----:B------:R-:W-:Y:S01]  /*cb40*/  @P2 FFMA.FTZ R0, R11, R3, R8 ;  /* 0x000000030b002223 */ /* 0x000fe20000010008 */
[----:B------:R-:W-:Y:S02]  /*cb50*/  WARPGROUP.DEPBAR.LE gsb0, 0x0 ;  /* 0x00008000000079c5 */ /* 0x000fe40000010000 */
[----:B------:R-:W-:-:S06]  /*cb60*/  WARPGROUP.ARRIVE ;  /* 0x00000000000079c5 */ /* 0x000fcc0000000000 */
        /* <DEDUP_REMOVED lines=9> */
[----:B------:R-:W-:-:S04]  /*cc00*/  USEL UR4, URZ, 0x1, UP0 ;  /* 0x000000013f047887 */ /* 0x000fc80008000000 */
[----:B------:R-:W-:Y:S01]  /*cc10*/  ULOP3.LUT UR46, UR46, UR4, URZ, 0x3c, !UPT ;  /* 0x000000042e2e7292 */ /* 0x000fe2000f8e3c3f */
[----:B------:R-:W-:Y:S02]  /*cc20*/  WARPGROUP.DEPBAR.LE gsb0, 0x0 ;  /* 0x00008000000079c5 */ /* 0x000fe40000010000 */
[----:B------:R-:W-:-:S15]  /*cc30*/  WARPGROUP.ARRIVE ;  /* 0x00000000000079c5 */ /* 0x000fde0000000000 */
[----:B------:R-:W-:-:S03]  /*cc40*/  NOP ;  /* 0x0000000000007918 */ /* 0x000fc60000000000 */
[----:B------:R-:W-:Y:S03]  /*cc50*/  HGMMA.64x256x16.F32 R24, R184, gdesc[UR8].tnspB, R24, gsb0 ;  /* 0x43e00008b8187df0 */ /* 0x000fe60008000818 */
[----:B------:R-:W-:Y:S02]  /*cc60*/  WARPGROUP.DEPBAR.LE gsb0, 0x0 ;  /* 0x00008000000079c5 */ /* 0x000fe40000010000 */
        /* <DEDUP_REMOVED lines=9> */
[----:B----4-:R-:W-:Y:S01]  /*cd00*/  FMUL.FTZ R4, R24, R21 ;  /* 0x0000001518047220 */ /* 0x010fe20000410000 */
[----:B------:R-:W-:Y:S01]  /*cd10*/  FMUL.FTZ R95, R99, R5 ;  /* 0x00000005635f7220 */ /* 0x000fe20000410000 */
[-C--:B------:R-:W-:Y:S01]  /*cd20*/  FMUL.FTZ R17, R56, R21.reuse ;  /* 0x0000001538117220 */ /* 0x080fe20000410000 */
[-C--:B------:R-:W-:Y:S01]  /*cd30*/  FMUL.FTZ R16, R57, R21.reuse ;  /* 0x0000001539107220 */ /* 0x080fe20000410000 */
[-C--:B------:R-:W-:Y:S01]  /*cd40*/  FMUL.FTZ R19, R60, R21.reuse ;  /* 0x000000153c137220 */ /* 0x080fe20000410000 */
[-C--:B------:R-:W-:Y:S01]  /*cd50*/  FMUL.FTZ R18, R61, R21.reuse ;  /* 0x000000153d127220 */ /* 0x080fe20000410000 */
[-C--:B------:R-:W-:Y:S01]  /*cd60*/  FMUL.FTZ R3, R64, R21.reuse ;  /* 0x0000001540037220 */ /* 0x080fe20000410000 */
[----:B------:R-:W-:Y:S01]  /*cd70*/  FMUL.FTZ R24, R65, R21 ;  /* 0x0000001541187220 */ /* 0x000fe20000410000 */
[----:B------:R1:W-:Y:S01]  /*cd80*/  @!P1 SYNCS.ARRIVE.TRANS64.RED.A1T0 RZ, [R7+URZ], RZ ;  /* 0x000000ff07ff99a7 */ /* 0x0003e2000810043f */
        /* <DEDUP_REMOVED lines=111> */
.L_x_896:
[----:B------:R-:W1:Y:S08]  /*d480*/  S2UR UR4, SR_CgaCtaId ;  /* 0x00000000000479c3 */ /* 0x000e700000008800 */
[----:B------:R-:W-:Y:S06]  /*d490*/  BAR.SYNC.DEFER_BLOCKING 0x5, 0x120 ;  /* 0x0144800000007b1d */ /* 0x000fec0000010000 */
[----:B------:R-:W-:-:S02]  /*d4a0*/  UMOV UR38, 0x400 ;  /* 0x0000040000267882 */ /* 0x000fc40000000000 */
[----:B-1----:R-:W-:-:S09]  /*d4b0*/  ULEA UR38, UR4, UR38, 0x18 ;  /* 0x0000002604267291 */ /* 0x002fd2000f8ec03f */
[----:B------:R-:W1:Y:S02]  /*d4c0*/  LDS R5, [UR38+0x308d0] ;  /* 0x0308d026ff057984 */ /* 0x000e640008000800 */
[----:B-1----:R-:W-:Y:S01]  /*d4d0*/  R2UR UR4, R5 ;  /* 0x00000000050472ca */ /* 0x002fe200000e0000 */
[----:B------:R-:W-:Y:S06]  /*d4e0*/  BAR.ARV 0x4, 0x120 ;  /* 0x0104800000007b1d */ /* 0x000fec0000002000 */
[----:B------:R-:W-:Y:S08]  /*d4f0*/  @P0 BRA `(.L_x_967) ;  /* 0x0000000c00e00947 */ /* 0x000ff00003800000 */
[C---:B------:R-:W-:Y:S01]  /*d500*/  IADD3 R21, P6, R200.reuse, 0x20, RZ ;  /* 0x00000020c8157810 */ /* 0x040fe20007fde0ff */
[----:B------:R-:W-:Y:S01]  /*d510*/  VIADD R103, R209, UR42 ;  /* 0x0000002ad1677c36 */ /* 0x000fe20008000000 */
[----:B------:R-:W-:Y:S01]  /*d520*/  IADD3 R27, P5, R200, 0x40, RZ ;  /* 0x00000040c81b7810 */ /* 0x000fe20007fbe0ff */
[----:B------:R-:W-:Y:S01]  /*d530*/  ULDC UR10, c[0x0][0xa88] ;  /* 0x0002a200000a7ab9 */ /* 0x000fe20000000800 */
[----:B------:R-:W-:Y:S01]  /*d540*/  LOP3.LUT R20, R21, 0x380, RZ, 0xc0, !PT ;  /* 0x0000038015147812 */ /* 0x000fe200078ec0ff */
[----:B------:R-:W-:Y:S01]  /*d550*/  USHF.R.S32.HI UR5, URZ, 0x1f, UR43 ;  /* 0x0000001f3f057899 */ /* 0x000fe2000801142b */
[----:B------:R-:W-:Y:S01]  /*d560*/  LOP3.LUT R26, R27, 0x380, RZ, 0xc0, !PT ;  /* 0x000003801b1a7812 */ /* 0x000fe200078ec0ff */
[----:B------:R-:W-:Y:S01]  /*d570*/  ULDC.64 UR6, c[0x0][0xb70] ;  /* 0x0002dc0000067ab9 */ /* 0x000fe20000000a00 */
[----:B------:R-:W-:Y:S01]  /*d580*/  SHF.R.U64 R20, R20, 0x3, RZ ;  /* 0x0000000314147819 */ /* 0x000fe200000012ff */
[----:B------:R-:W-:Y:S01]  /*d590*/  UIMAD UR5, UR5, UR6, URZ ;  /* 0x00000006050572a4 */ /* 0x000fe2000f8e023f */
[----:B------:R-:W-:Y:S01]  /*d5a0*/  SHF.R.U64 R26, R26, 0x3, RZ ;  /* 0x000000031a1a7819 */ /* 0x000fe200000012ff */
[----:B------:R-:W-:Y:S01]  /*d5b0*/  UIMAD.WIDE.U32 UR8, UR43, UR6, URZ ;  /* 0x000000062b0872a5 */ /* 0x000fe2000f8e003f */
[----:B------:R-:W-:Y:S01]  /*d5c0*/  LOP3.LUT R20, R20, R21, RZ, 0x3c, !PT ;  /* 0x0000001514147212 */ /* 0x000fe200078e3cff */
[--C-:B------:R-:W-:Y:S01]  /*d5d0*/  IMAD.X R21, RZ, RZ, R201.reuse, P6 ;  /* 0x000000ffff157224 */ /* 0x100fe200030e06c9 */
[C---:B------:R-:W-:Y:S01]  /*d5e0*/  IADD3 R41, P6, R200.reuse, 0x4040, RZ ;  /* 0x00004040c8297810 */ /* 0x040fe20007fde0ff */
[----:B------:R-:W-:Y:S01]  /*d5f0*/  UIMAD UR5, UR43, UR7, UR5 ;  /* 0x000000072b0572a4 */ /* 0x000fe2000f8e0205 */
[----:B------:R-:W-:Y:S01]  /*d600*/  IADD3 R31, P4, R200, 0x60, RZ ;  /* 0x00000060c81f7810 */ /* 0x000fe20007f9e0ff */
[----:B------:R-:W-:Y:S01]  /*d610*/  ULDC.64 UR12, c[0x0][0x208] ;  /* 0x00008200000c7ab9 */ /* 0x000fe20000000a00 */
[----:B------:R-:W-:Y:S01]  /*d620*/  LOP3.LUT R40, R41, 0x380, RZ, 0xc0, !PT ;  /* 0x0000038029287812 */ /* 0x000fe200078ec0ff */
[----:B------:R-:W-:Y:S01]  /*d630*/  UIADD3 UR5, UR9, UR5, URZ ;  /* 0x0000000509057290 */ /* 0x000fe2000fffe03f */
[----:B------:R-:W-:Y:S01]  /*d640*/  LOP3.LUT R26, R26, R27, RZ, 0x3c, !PT ;  /* 0x0000001b1a1a7212 */ /* 0x000fe200078e3cff */
[----:B------:R-:W-:Y:S01]  /*d650*/  IMAD.X R27, RZ, RZ, R201, P5 ;  /* 0x000000ffff1b7224 */ /* 0x000fe200028e06c9 */
[----:B------:R-:W-:Y:S01]  /*d660*/  SHF.R.U64 R40, R40, 0x3, RZ ;  /* 0x0000000328287819 */ /* 0x000fe200000012ff */
[----:B------:R-:W-:Y:S01]  /*d670*/  ULDC.64 UR6, c[0x0][0xb40] ;  /* 0x0002d00000067ab9 */ /* 0x000fe20000000a00 */
[----:B------:R-:W-:-:S02]  /*d680*/  LOP3.LUT P0, RZ, R208, 0x3, RZ, 0xc0, !PT ;  /* 0x00000003d0ff7812 */ /* 0x000fc4000780c0ff */
[----:B------:R-:W-:Y:S02]  /*d690*/  IADD3 R5, R103, 0x8, RZ ;  /* 0x0000000867057810 */ /* 0x000fe40007ffe0ff */
[C---:B------:R-:W-:Y:S02]  /*d6a0*/  IADD3 R35, P3, R200.reuse, 0x4000, RZ ;  /* 0x00004000c8237810 */ /* 0x040fe40007f7e0ff */
[C---:B------:R-:W-:Y:S02]  /*d6b0*/  IADD3 R43, P5, R200.reuse, 0x4060, RZ ;  /* 0x00004060c82b7810 */ /* 0x040fe40007fbe0ff */
[----:B------:R-:W-:Y:S02]  /*d6c0*/  LOP3.LUT R30, R31, 0x380, RZ, 0xc0, !PT ;  /* 0x000003801f1e7812 */ /* 0x000fe400078ec0ff */
[----:B------:R-:W-:Y:S02]  /*d6d0*/  IADD3 R39, P2, R200, 0x4020, RZ ;  /* 0x00004020c8277810 */ /* 0x000fe40007f5e0ff */
[----:B------:R-:W-:-:S02]  /*d6e0*/  LOP3.LUT R40, R40, R41, RZ, 0x3c, !PT ;  /* 0x0000002928287212 */ /* 0x000fc400078e3cff */
[----:B------:R-:W-:Y:S02]  /*d6f0*/  ISETP.GE.OR P1, PT, R5, UR10, P0 ;  /* 0x0000000a05007c0c */ /* 0x000fe40008726670 */
[----:B------:R-:W-:Y:S02]  /*d700*/  LOP3.LUT R34, R35, 0x380, RZ, 0xc0, !PT ;  /* 0x0000038023227812 */ /* 0x000fe400078ec0ff */
[----:B------:R-:W-:Y:S02]  /*d710*/  IADD3.X R41, RZ, R201, RZ, P6, !PT ;  /* 0x000000c9ff297210 */ /* 0x000fe400037fe4ff */
[----:B------:R-:W-:Y:S02]  /*d720*/  LOP3.LUT R42, R43, 0x380, RZ, 0xc0, !PT ;  /* 0x000003802b2a7812 */ /* 0x000fe400078ec0ff */
[----:B------:R-:W-:Y:S02]  /*d730*/  IADD3 R5, P6, R200, 0x8060, RZ ;  /* 0x00008060c8057810 */ /* 0x000fe40007fde0ff */
[----:B------:R-:W-:-:S02]  /*d740*/  SHF.R.U64 R30, R30, 0x3, RZ ;  /* 0x000000031e1e7819 */ /* 0x000fc400000012ff */
[----:B------:R-:W-:Y:S02]  /*d750*/  LOP3.LUT R38, R39, 0x380, RZ, 0xc0, !PT ;  /* 0x0000038027267812 */ /* 0x000fe400078ec0ff */
[----:B------:R-:W-:Y:S02]  /*d760*/  SHF.R.U64 R34, R34, 0x3, RZ ;  /* 0x0000000322227819 */ /* 0x000fe400000012ff */
[----:B------:R-:W-:Y:S02]  /*d770*/  SHF.R.U64 R42, R42, 0x3, RZ ;  /* 0x000000032a2a7819 */ /* 0x000fe400000012ff */
[----:B------:R-:W-:Y:S02]  /*d780*/  LOP3.LUT R28, R5, 0x380, RZ, 0xc0, !PT ;  /* 0x00000380051c7812 */ /* 0x000fe400078ec0ff */
[----:B------:R-:W-:Y:S02]  /*d790*/  LOP3.LUT R30, R30, R31, RZ, 0x3c, !PT ;  /* 0x0000001f1e1e7212 */ /* 0x000fe400078e3cff */
[----:B------:R-:W-:-:S02]  /*d7a0*/  IADD3.X R31, RZ, R201, RZ, P4, !PT ;  /* 0x000000c9ff1f7210 */ /* 0x000fc400027fe4ff */
[----:B------:R-:W-:Y:S02]  /*d7b0*/  SHF.R.U64 R38, R38, 0x3, RZ ;  /* 0x0000000326267819 */ /* 0x000fe400000012ff */
[----:B------:R-:W-:Y:S01]  /*d7c0*/  LOP3.LUT R34, R34, R35, RZ, 0x3c, !PT ;  /* 0x0000002322227212 */ /* 0x000fe200078e3cff */
[--C-:B------:R-:W-:Y:S01]  /*d7d0*/  IMAD.X R35, RZ, RZ, R201.reuse, P3 ;  /* 0x000000ffff237224 */ /* 0x100fe200018e06c9 */
[----:B------:R-:W-:Y:S02]  /*d7e0*/  IADD3 R45, P4, R200, 0x8000, RZ ;  /* 0x00008000c82d7810 */ /* 0x000fe40007f9e0ff */
[----:B------:R-:W-:Y:S01]  /*d7f0*/  LOP3.LUT R42, R42, R43, RZ, 0x3c, !PT ;  /* 0x0000002b2a2a7212 */ /* 0x000fe200078e3cff */
[----:B------:R-:W-:Y:S01]  /*d800*/  IMAD.X R43, RZ, RZ, R201, P5 ;  /* 0x000000ffff2b7224 */ /* 0x000fe200028e06c9 */
[----:B------:R-:W-:Y:S02]  /*d810*/  SHF.R.U64 R28, R28, 0x3, RZ ;  /* 0x000000031c1c7819 */ /* 0x000fe400000012ff */
[----:B------:R-:W-:-:S02]  /*d820*/  IADD3 R47, P3, R200, 0x8020, RZ ;  /* 0x00008020c82f7810 */ /* 0x000fc40007f7e0ff */
[----:B------:R-:W-:Y:S01]  /*d830*/  LOP3.LUT R38, R38, R39, RZ, 0x3c, !PT ;  /* 0x0000002726267212 */ /* 0x000fe200078e3cff */
[----:B------:R-:W-:Y:S01]  /*d840*/  IMAD.X R39, RZ, RZ, R201, P2 ;  /* 0x000000ffff277224 */ /* 0x000fe200010e06c9 */
[C---:B------:R-:W-:Y:S02]  /*d850*/  LOP3.LUT R53, R200.reuse, 0x380, RZ, 0xc0, !PT ;  /* 0x00000380c8357812 */ /* 0x040fe400078ec0ff */
[C---:B------:R-:W-:Y:S02]  /*d860*/  IADD3 R51, P5, R200.reuse, 0xc000, RZ ;  /* 0x0000c000c8337810 */ /* 0x040fe40007fbe0ff */
[----:B------:R-:W-:Y:S02]  /*d870*/  LOP3.LUT R44, R45, 0x380, RZ, 0xc0, !PT ;  /* 0x000003802d2c7812 */ /* 0x000fe400078ec0ff */
[----:B------:R-:W-:Y:S02]  /*d880*/  F2FP.F16.F32.PACK_AB R6, R29, R6 ;  /* 0x000000061d06723e */ /* 0x000fe400000000ff */
[----:B------:R-:W-:-:S02]  /*d890*/  IADD3 R49, P2, R200, 0x8040, RZ ;  /* 0x00008040c8317810 */ /* 0x000fc40007f5e0ff */
[----:B------:R-:W-:Y:S02]  /*d8a0*/  LOP3.LUT R28, R28, R5, RZ, 0x3c, !PT ;  /* 0x000000051c1c7212 */ /* 0x000fe400078e3cff */
[----:B------:R-:W-:Y:S02]  /*d8b0*/  IADD3.X R29, RZ, R201, RZ, P6, !PT ;  /* 0x000000c9ff1d7210 */ /* 0x000fe400037fe4ff */
[----:B------:R-:W-:Y:S02]  /*d8c0*/  LOP3.LUT R46, R47, 0x380, RZ, 0xc0, !PT ;  /* 0x000003802f2e7812 */ /* 0x000fe400078ec0ff */
[----:B------:R-:W-:Y:S02]  /*d8d0*/  SHF.R.U64 R53, R53, 0x3, RZ ;  /* 0x0000000335357819 */ /* 0x000fe400000012ff */
[----:B------:R-:W-:Y:S02]  /*d8e0*/  LOP3.LUT R50, R51, 0x380, RZ, 0xc0, !PT ;  /* 0x0000038033327812 */ /* 0x000fe400078ec0ff */
[----:B------:R-:W-:-:S02]  /*d8f0*/  SHF.R.U64 R44, R44, 0x3, RZ ;  /* 0x000000032c2c7819 */ /* 0x000fc400000012ff */
[----:B------:R-:W-:Y:S02]  /*d900*/  LOP3.LUT R48, R49, 0x380, RZ, 0xc0, !PT ;  /* 0x0000038031307812 */ /* 0x000fe400078ec0ff */
[----:B------:R-:W-:Y:S02]  /*d910*/  MOV R31, R30 ;  /* 0x0000001e001f7202 */ /* 0x000fe40000000f00 */
[----:B------:R-:W-:Y:S02]  /*d920*/  SHF.R.U64 R46, R46, 0x3, RZ ;  /* 0x000000032e2e7819 */ /* 0x000fe400000012ff */
[----:B------:R-:W-:Y:S02]  /*d930*/  MOV R30, R28 ;  /* 0x0000001c001e7202 */ /* 0x000fe40000000f00 */
[----:B------:R-:W-:Y:S01]  /*d940*/  LOP3.LUT R52, R53, R200, RZ, 0x3c, !PT ;  /* 0x000000c835347212 */ /* 0x000fe200078e3cff */
[----:B------:R-:W1:Y:S01]  /*d950*/  LDC.64 R28, c[0x0][0xb78] ;  /* 0x0002de00ff1c7b82 */ /* 0x000e620000000a00 */
[----:B------:R-:W-:Y:S01]  /*d960*/  SHF.R.U64 R50, R50, 0x3, RZ ;  /* 0x0000000332327819 */ /* 0x000fe200000012ff */
[----:B------:R-:W-:Y:S01]  /*d970*/  IMAD.MOV.U32 R53, RZ, RZ, R201 ;  /* 0x000000ffff357224 */ /* 0x000fe200078e00c9 */
[----:B------:R-:W-:-:S02]  /*d980*/  LOP3.LUT R44, R44, R45, RZ, 0x3c, !PT ;  /* 0x0000002d2c2c7212 */ /* 0x000fc400078e3cff */
[----:B------:R-:W-:Y:S02]  /*d990*/  SHF.R.U64 R48, R48, 0x3, RZ ;  /* 0x0000000330307819 */ /* 0x000fe400000012ff */
[----:B------:R-:W-:Y:S02]  /*d9a0*/  F2FP.F16.F32.PACK_AB R4, R25, R4 ;  /* 0x000000041904723e */ /* 0x000fe400000000ff */
[----:B------:R-:W-:Y:S02]  /*d9b0*/  IADD3.X R45, RZ, R201, RZ, P4, !PT ;  /* 0x000000c9ff2d7210 */ /* 0x000fe400027fe4ff */
[----:B------:R-:W-:Y:S01]  /*d9c0*/  LOP3.LUT R46, R46, R47, RZ, 0x3c, !PT ;  /* 0x0000002f2e2e7212 */ /* 0x000fe200078e3cff */
[----:B------:R-:W-:Y:S01]  /*d9d0*/  IMAD.X R47, RZ, RZ, R201, P3 ;  /* 0x000000ffff2f7224 */ /* 0x000fe200018e06c9 */
[----:B------:R-:W-:Y:S02]  /*d9e0*/  IADD3 R25, P4, R200, 0xc020, RZ ;  /* 0x0000c020c8197810 */ /* 0x000fe40007f9e0ff */
[----:B------:R-:W-:-:S02]  /*d9f0*/  LOP3.LUT R50, R50, R51, RZ, 0x3c, !PT ;  /* 0x0000003332327212 */ /* 0x000fc400078e3cff */
[----:B------:R-:W-:Y:S02]  /*da00*/  IADD3 R51, P3, R200, 0xc040, RZ ;  /* 0x0000c040c8337810 */ /* 0x000fe40007f7e0ff */
[----:B------:R-:W-:Y:S01]  /*da10*/  LOP3.LUT R48, R48, R49, RZ, 0x3c, !PT ;  /* 0x0000003130307212 */ /* 0x000fe200078e3cff */
[--C-:B------:R-:W-:Y:S01]  /*da20*/  IMAD.X R49, RZ, RZ, R201.reuse, P2 ;  /* 0x000000ffff317224 */ /* 0x100fe200010e06c9 */
[----:B------:R-:W-:Y:S02]  /*da30*/  MOV R53, R52 ;  /* 0x0000003400357202 */ /* 0x000fe40000000f00 */
[----:B------:R-:W-:Y:S01]  /*da40*/  F2FP.F16.F32.PACK_AB R5, R57, R56 ;  /* 0x000000383905723e */ /* 0x000fe200000000ff */
[----:B------:R-:W-:Y:S01]  /*da50*/  IMAD.X R57, RZ, RZ, R201, P4 ;  /* 0x000000ffff397224 */ /* 0x000fe200020e06c9 */
[----:B------:R-:W-:Y:S01]  /*da60*/  F2FP.F16.F32.PACK_AB R7, R160, R7 ;  /* 0x00000007a007723e */ /* 0x000fe200000000ff */
[----:B------:R-:W-:Y:S01]  /*da70*/  BAR.SYNC.DEFER_BLOCKING 0x1, 0x100 ;  /* 0x0044000000007b1d */ /* 0x000fe20000010000 */
[----:B------:R-:W-:-:S02]  /*da80*/  LOP3.LUT R56, R25, 0x380, RZ, 0xc0, !PT ;  /* 0x0000038019387812 */ /* 0x000fc400078ec0ff */
[----:B------:R-:W-:Y:S02]  /*da90*/  IADD3 R55, P2, R200, 0xc060, RZ ;  /* 0x0000c060c8377810 */ /* 0x000fe40007f5e0ff */
[----:B------:R-:W-:Y:S02]  /*daa0*/  LOP3.LUT R52, R51, 0x380, RZ, 0xc0, !PT ;  /* 0x0000038033347812 */ /* 0x000fe400078ec0ff */
[----:B------:R-:W-:Y:S02]  /*dab0*/  SHF.R.U64 R56, R56, 0x3, RZ ;  /* 0x0000000338387819 */ /* 0x000fe400000012ff */
[----:B------:R-:W-:Y:S02]  /*dac0*/  LOP3.LUT R54, R55, 0x380, RZ, 0xc0, !PT ;  /* 0x0000038037367812 */ /* 0x000fe400078ec0ff */
[----:B------:R-:W-:Y:S01]  /*dad0*/  MOV R161, R20 ;  /* 0x0000001400a17202 */ /* 0x000fe20000000f00 */
[----:B------:R-:W-:Y:S01]  /*dae0*/  IMAD.U32 R20, RZ, RZ, UR8 ;  /* 0x00000008ff147e24 */ /* 0x000fe2000f8e00ff */
[----:B------:R-:W-:-:S02]  /*daf0*/  F2FP.F16.F32.PACK_AB R8, R8, R9 ;  /* 0x000000090808723e */ /* 0x000fc400000000ff */
[----:B------:R-:W-:Y:S02]  /*db00*/  F2FP.F16.F32.PACK_AB R10, R10, R11 ;  /* 0x0000000b0a0a723e */ /* 0x000fe400000000ff */
[----:B------:R-:W-:Y:S02]  /*db10*/  SHF.R.U64 R52, R52, 0x3, RZ ;  /* 0x0000000334347819 */ /* 0x000fe400000012ff */
[----:B------:R-:W-:Y:S02]  /*db20*/  MOV R160, R26 ;  /* 0x0000001a00a07202 */ /* 0x000fe40000000f00 */
[----:B------:R-:W-:Y:S02]  /*db30*/  F2FP.F16.F32.PACK_AB R9, R156, R61 ;  /* 0x0000003d9c09723e */ /* 0x000fe400000000ff */
[----:B------:R-:W-:Y:S01]  /*db40*/  F2FP.F16.F32.PACK_AB R11, R155, R64 ;  /* 0x000000409b0b723e */ /* 0x000fe200000000ff */
[----:B------:R2:W-:Y:S01]  /*db50*/  STSM.16.M88.4 [R53], R4 ;  /* 0x0000000435007844 */ /* 0x0005e20000000200 */
[----:B------:R-:W-:-:S02]  /*db60*/  F2FP.F16.F32.PACK_AB R12, R12, R13 ;  /* 0x0000000d0c0c723e */ /* 0x000fc400000000ff */
[----:B------:R-:W-:Y:S02]  /*db70*/  F2FP.F16.F32.PACK_AB R14, R14, R15 ;  /* 0x0000000f0e0e723e */ /* 0x000fe400000000ff */
[----:B------:R-:W-:Y:S02]  /*db80*/  F2FP.F16.F32.PACK_AB R13, R158, R65 ;  /* 0x000000419e0d723e */ /* 0x000fe400000000ff */
[----:B------:R-:W-:Y:S02]  /*db90*/  F2FP.F16.F32.PACK_AB R15, R157, R152 ;  /* 0x000000989d0f723e */ /* 0x000fe400000000ff */
[----:B------:R-:W-:Y:S02]  /*dba0*/  F2FP.F16.F32.PACK_AB R16, R16, R17 ;  /* 0x000000111010723e */ /* 0x000fe400000000ff */
[----:B------:R-:W-:Y:S02]  /*dbb0*/  F2FP.F16.F32.PACK_AB R18, R18, R19 ;  /* 0x000000131212723e */ /* 0x000fe400000000ff */
[----:B------:R-:W-:-:S02]  /*dbc0*/  LOP3.LUT R56, R56, R25, RZ, 0x3c, !PT ;  /* 0x0000001938387212 */ /* 0x000fc400078e3cff */
[----:B------:R-:W-:Y:S02]  /*dbd0*/  MOV R34, R34 ;  /* 0x0000002200227202 */ /* 0x000fe40000000f00 */
[----:B--2---:R-:W-:Y:S02]  /*dbe0*/  F2FP.F16.F32.PACK_AB R4, R33, R32 ;  /* 0x000000202104723e */ /* 0x004fe400000000ff */
[----:B------:R-:W-:Y:S02]  /*dbf0*/  F2FP.F16.F32.PACK_AB R5, R154, R23 ;  /* 0x000000179a05723e */ /* 0x000fe400000000ff */
[----:B------:R-:W-:Y:S02]  /*dc00*/  F2FP.F16.F32.PACK_AB R6, R37, R36 ;  /* 0x000000242506723e */ /* 0x000fe400000000ff */
[----:B------:R-:W-:Y:S02]  /*dc10*/  F2FP.F16.F32.PACK_AB R7, R153, R60 ;  /* 0x0000003c9907723e */ /* 0x000fe400000000ff */
[----:B------:R-:W-:-:S02]  /*dc20*/  F2FP.F16.F32.PACK_AB R17, R59, R58 ;  /* 0x0000003a3b11723e */ /* 0x000fc400000000ff */
[----:B------:R-:W-:Y:S01]  /*dc30*/  F2FP.F16.F32.PACK_AB R19, R63, R62 ;  /* 0x0000003e3f13723e */ /* 0x000fe200000000ff */
[----:B------:R2:W-:Y:S01]  /*dc40*/  STSM.16.M88.4 [R161], R4 ;  /* 0x00000004a1007844 */ /* 0x0005e20000000200 */
[----:B------:R-:W-:Y:S02]  /*dc50*/  F2FP.F16.F32.PACK_AB R72, R73, R72 ;  /* 0x000000484948723e */ /* 0x000fe400000000ff */
[----:B------:R-:W-:Y:S01]  /*dc60*/  SHF.R.U64 R54, R54, 0x3, RZ ;  /* 0x0000000336367819 */ /* 0x000fe200000012ff */
[----:B------:R-:W-:Y:S01]  /*dc70*/  STSM.16.M88.4 [R160], R8 ;  /* 0x00000008a0007844 */ /* 0x000fe20000000200 */
[----:B------:R-:W-:Y:S02]  /*dc80*/  MOV R38, R38 ;  /* 0x0000002600267202 */ /* 0x000fe40000000f00 */
[----:B------:R-:W-:Y:S01]  /*dc90*/  MOV R21, UR9 ;  /* 0x0000000900157c02 */ /* 0x000fe20008000f00 */
[----:B------:R-:W-:Y:S01]  /*dca0*/  IMAD.U32 R21, RZ, RZ, UR5 ;  /* 0x00000005ff157e24 */ /* 0x000fe2000f8e00ff */
[----:B------:R-:W-:Y:S01]  /*dcb0*/  F2FP.F16.F32.PACK_AB R24, R24, R3 ;  /* 0x000000031818723e */ /* 0x000fe200000000ff */
[----:B------:R-:W-:Y:S01]  /*dcc0*/  USHF.R.S32.HI UR5, URZ, 0x1f, UR44 ;  /* 0x0000001f3f057899 */ /* 0x000fe2000801142c */
[----:B------:R-:W-:Y:S01]  /*dcd0*/  F2FP.F16.F32.PACK_AB R25, R67, R66 ;  /* 0x000000424319723e */ /* 0x000fe200000000ff */
[----:B------:R-:W-:Y:S01]  /*dce0*/  STSM.16.M88.4 [R31], R12 ;  /* 0x0000000c1f007844 */ /* 0x000fe20000000200 */
[----:B------:R-:W-:Y:S01]  /*dcf0*/  F2FP.F16.F32.PACK_AB R26, R69, R68 ;  /* 0x00000044451a723e */ /* 0x000fe200000000ff */
[C---:B-1----:R-:W-:Y:S01]  /*dd00*/  IMAD.WIDE.U32 R20, R28.reuse, UR44, R20 ;  /* 0x0000002c1c147c25 */ /* 0x042fe2000f8e0014 */
[----:B------:R-:W-:Y:S01]  /*dd10*/  F2FP.F16.F32.PACK_AB R27, R71, R70 ;  /* 0x00000046471b723e */ /* 0x000fe200000000ff */
[----:B------:R-:W-:Y:S01]  /*dd20*/  STSM.16.M88.4 [R34], R16 ;  /* 0x0000001022007844 */ /* 0x000fe20000000200 */
[----:B------:R-:W-:Y:S01]  /*dd30*/  F2FP.F16.F32.PACK_AB R73, R159, R74 ;  /* 0x0000004a9f49723e */ /* 0x000fe200000000ff */
[----:B--2---:R-:W-:Y:S01]  /*dd40*/  IMAD R4, R28, UR5, RZ ;  /* 0x000000051c047c24 */ /* 0x004fe2000f8e02ff */
[----:B------:R-:W-:Y:S01]  /*dd50*/  F2FP.F16.F32.PACK_AB R80, R81, R80 ;  /* 0x000000505150723e */ /* 0x000fe200000000ff */
[----:B------:R-:W-:Y:S01]  /*dd60*/  STSM.16.M88.4 [R38], R24 ;  /* 0x0000001826007844 */ /* 0x000fe20000000200 */
[----:B------:R-:W-:Y:S01]  /*dd70*/  LOP3.LUT R52, R52, R51, RZ, 0x3c, !PT ;  /* 0x0000003334347212 */ /* 0x000fe200078e3cff */
[----:B------:R-:W-:Y:S01]  /*dd80*/  IMAD.X R51, RZ, RZ, R201, P5 ;  /* 0x000000ffff337224 */ /* 0x000fe200028e06c9 */
[----:B------:R-:W-:Y:S01]  /*dd90*/  MOV R40, R40 ;  /* 0x0000002800287202 */ /* 0x000fe20000000f00 */
[----:B------:R-:W-:Y:S01]  /*dda0*/  IMAD R4, R29, UR44, R4 ;  /* 0x0000002c1d047c24 */ /* 0x000fe2000f8e0204 */
[----:B------:R-:W-:-:S02]  /*ddb0*/  F2FP.F16.F32.PACK_AB R74, R77, R76 ;  /* 0x0000004c4d4a723e */ /* 0x000fc400000000ff */
[----:B------:R-:W-:Y:S02]  /*ddc0*/  F2FP.F16.F32.PACK_AB R75, R78, R75 ;  /* 0x0000004b4e4b723e */ /* 0x000fe400000000ff */
[----:B------:R-:W-:Y:S02]  /*ddd0*/  F2FP.F16.F32.PACK_AB R81, R79, R82 ;  /* 0x000000524f51723e */ /* 0x000fe400000000ff */
[----:B------:R-:W-:Y:S01]  /*dde0*/  F2FP.F16.F32.PACK_AB R88, R89, R88 ;  /* 0x000000585958723e */ /* 0x000fe200000000ff */
[----:B------:R-:W-:Y:S01]  /*ddf0*/  STSM.16.M88.4 [R40], R72 ;  /* 0x0000004828007844 */ /* 0x000fe20000000200 */
[----:B------:R-:W-:Y:S02]  /*de00*/  MOV R42, R42 ;  /* 0x0000002a002a7202 */ /* 0x000fe40000000f00 */
[----:B------:R-:W-:Y:S02]  /*de10*/  F2FP.F16.F32.PACK_AB R82, R85, R84 ;  /* 0x000000545552723e */ /* 0x000fe400000000ff */
[----:B------:R-:W-:-:S02]  /*de20*/  F2FP.F16.F32.PACK_AB R83, R86, R83 ;  /* 0x000000535653723e */ /* 0x000fc400000000ff */
[----:B------:R-:W-:Y:S02]  /*de30*/  F2FP.F16.F32.PACK_AB R89, R87, R90 ;  /* 0x0000005a5759723e */ /* 0x000fe400000000ff */
[----:B------:R-:W-:Y:S01]  /*de40*/  F2FP.F16.F32.PACK_AB R96, R97, R96 ;  /* 0x000000606160723e */ /* 0x000fe200000000ff */
[----:B------:R-:W-:Y:S01]  /*de50*/  STSM.16.M88.4 [R42], R80 ;  /* 0x000000502a007844 */ /* 0x000fe20000000200 */
[----:B------:R-:W-:Y:S02]  /*de60*/  MOV R44, R44 ;  /* 0x0000002c002c7202 */ /* 0x000fe40000000f00 */
[----:B------:R-:W-:Y:S02]  /*de70*/  F2FP.F16.F32.PACK_AB R90, R93, R92 ;  /* 0x0000005c5d5a723e */ /* 0x000fe400000000ff */
[----:B------:R-:W-:Y:S02]  /*de80*/  F2FP.F16.F32.PACK_AB R91, R94, R91 ;  /* 0x0000005b5e5b723e */ /* 0x000fe400000000ff */
[----:B------:R-:W-:-:S02]  /*de90*/  F2FP.F16.F32.PACK_AB R97, R95, R98 ;  /* 0x000000625f61723e */ /* 0x000fc400000000ff */
[----:B------:R-:W-:Y:S01]  /*dea0*/  F2FP.F16.F32.PACK_AB R104, R105, R104 ;  /* 0x000000686968723e */ /* 0x000fe200000000ff */
[----:B------:R-:W-:Y:S01]  /*deb0*/  STSM.16.M88.4 [R44], R88 ;  /* 0x000000582c007844 */ /* 0x000fe20000000200 */
[----:B------:R-:W-:Y:S01]  /*dec0*/  LOP3.LUT R54, R54, R55, RZ, 0x3c, !PT ;  /* 0x0000003736367212 */ /* 0x000fe200078e3cff */
[----:B------:R-:W-:Y:S01]  /*ded0*/  IMAD.X R55, RZ, RZ, R201, P2 ;  /* 0x000000ffff377224 */ /* 0x000fe200010e06c9 */
[----:B------:R-:W-:Y:S02]  /*dee0*/  MOV R46, R46 ;  /* 0x0000002e002e7202 */ /* 0x000fe40000000f00 */
[----:B------:R-:W-:Y:S02]  /*def0*/  F2FP.F16.F32.PACK_AB R98, R101, R100 ;  /* 0x000000646562723e */ /* 0x000fe400000000ff */
[----:B------:R-:W-:Y:S02]  /*df00*/  F2FP.F16.F32.PACK_AB R99, R102, R99 ;  /* 0x000000636663723e */ /* 0x000fe400000000ff */
[----:B------:R-:W-:-:S02]  /*df10*/  F2FP.F16.F32.PACK_AB R105, R107, R106 ;  /* 0x0000006a6b69723e */ /* 0x000fc400000000ff */
[----:B------:R-:W-:Y:S01]  /*df20*/  F2FP.F16.F32.PACK_AB R112, R113, R112 ;  /* 0x000000707170723e */ /* 0x000fe200000000ff */
[----:B------:R-:W-:Y:S01]  /*df30*/  STSM.16.M88.4 [R46], R96 ;  /* 0x000000602e007844 */ /* 0x000fe20000000200 */
[----:B------:R-:W-:Y:S02]  /*df40*/  MOV R48, R48 ;  /* 0x0000003000307202 */ /* 0x000fe40000000f00 */
[----:B------:R-:W-:Y:S02]  /*df50*/  IADD3.X R53, RZ, R201, RZ, P3, !PT ;  /* 0x000000c9ff357210 */ /* 0x000fe40001ffe4ff */
        /* <DEDUP_REMOVED lines=16> */
[----:B------:R-:W-:Y:S02]  /*e060*/  MOV R56, R56 ;  /* 0x0000003800387202 */ /* 0x000fe40000000f00 */
        /* <DEDUP_REMOVED lines=9> */
[----:B------:R-:W-:Y:S01]  /*e100*/  MOV R54, R54 ;  /* 0x0000003600367202 */ /* 0x000fe20000000f00 */
[----:B------:R-:W-:Y:S01]  /*e110*/  STSM.16.M88.4 [R52], R136 ;  /* 0x0000008834007844 */ /* 0x000fe20000000200 */
[----:B------:R-:W-:Y:S02]  /*e120*/  F2FP.F16.F32.PACK_AB R146, R149, R148 ;  /* 0x000000949592723e */ /* 0x000fe400000000ff */
[----:B------:R-:W-:Y:S02]  /*e130*/  F2FP.F16.F32.PACK_AB R147, R151, R150 ;  /* 0x000000969793723e */ /* 0x000fe400000000ff */
[C---:B------:R-:W-:Y:S02]  /*e140*/  ISETP.GE.OR P0, PT, R103.reuse, UR10, P0 ;  /* 0x0000000a67007c0c */ /* 0x040fe40008706670 */
[----:B------:R-:W-:Y:S01]  /*e150*/  SHF.R.S32.HI R3, RZ, 0x1f, R103 ;  /* 0x0000001fff037819 */ /* 0x000fe20000011467 */
[----:B------:R-:W-:Y:S01]  /*e160*/  STSM.16.M88.4 [R54], R144 ;  /* 0x0000009036007844 */ /* 0x000fe20000000200 */
[----:B------:R-:W-:Y:S01]  /*e170*/  IADD3 R103, P2, R103, R20, RZ ;  /* 0x0000001467677210 */ /* 0x000fe20007f5e0ff */
[----:B------:R-:W-:Y:S01]  /*e180*/  @!PT LDS RZ, [RZ] ;  /* 0x00000000fffff984 */ /* 0x000fe20000000800 */
[----:B------:R-:W-:Y:S01]  /*e190*/  @!PT LDS RZ, [RZ] ;  /* 0x00000000fffff984 */ /* 0x000fe20000000800 */
[----:B------:R-:W-:Y:S01]  /*e1a0*/  @!PT LDS RZ, [RZ] ;  /* 0x00000000fffff984 */ /* 0x000fe20000000800 */
[----:B------:R-:W-:Y:S01]  /*e1b0*/  @!PT LDS RZ, [RZ] ;  /* 0x00000000fffff984 */ /* 0x000fe20000000800 */
[----:B------:R1:W-:Y:S06]  /*e1c0*/  MEMBAR.ALL.CTA ;  /* 0x0000000000007992 */ /* 0x0003ec0000008000 */
[----:B-1----:R-:W1:Y:S01]  /*e1d0*/  FENCE.VIEW.ASYNC.S ;  /* 0x00000000000073c6 */ /* 0x002e620000000000 */
[----:B------:R-:W-:Y:S01]  /*e1e0*/  IADD3.X R20, R3, R21, R4, P2, !PT ;  /* 0x0000001503147210 */ /* 0x000fe200017fe404 */
[----:B-1----:R-:W-:Y:S06]  /*e1f0*/  BAR.ARV 0x1, 0x120 ;  /* 0x0044800000007b1d */ /* 0x002fec0000002000 */
[C---:B------:R-:W-:Y:S01]  /*e200*/  LEA R4, P2, R103.reuse, UR6, 0x2 ;  /* 0x0000000667047c11 */ /* 0x040fe2000f8410ff */
[----:B------:R-:W1:Y:S03]  /*e210*/  SHFL.IDX PT, R3, R211, RZ, 0x1f ;  /* 0x00001fffd3037589 */ /* 0x000e6600000e0000 */
[----:B------:R-:W-:-:S05]  /*e220*/  LEA.HI.X R5, R103, UR7, R20, 0x2, P2 ;  /* 0x0000000767057c11 */ /* 0x000fca00090f1414 */
[----:B------:R2:W-:Y:S04]  /*e230*/  @!P0 STG.E desc[UR12][R4.64], R2 ;  /* 0x0000000204008986 */ /* 0x0005e8000c10190c */
[----:B------:R2:W-:Y:S01]  /*e240*/  @!P1 STG.E desc[UR12][R4.64+0x20], R0 ;  /* 0x0000200004009986 */ /* 0x0005e2000c10190c */
[----:B-1----:R-:W-:-:S13]  /*e250*/  ISETP.NE.AND P0, PT, R3, 0x7, PT ;  /* 0x000000070300780c */ /* 0x002fda0003f05270 */
[----:B--2---:R-:W-:Y:S05]  /*e260*/  @P0 BRA `(.L_x_968) ;  /* 0x0000000c00180947 */ /* 0x004fea0003800000 */
[----:B------:R-:W-:Y:S01]  /*e270*/  BAR.SYNC.DEFER_BLOCKING 0x1, 0x120 ;  /* 0x0044800000007b1d */ /* 0x000fe20000010000 */
[----:B------:R-:W-:-:S05]  /*e280*/  ELECT P0, URZ, PT ;  /* 0x00000000003f782f */ /* 0x000fca0003800000 */
[----:B------:R-:W-:Y:S08]  /*e290*/  BSSY B0, `(.L_x_969) ;  /* 0x000001d000007945 */ /* 0x000ff00003800000 */
[----:B------:R-:W-:Y:S05]  /*e2a0*/  @!P0 BRA `(.L_x_970) ;  /* 0x00000000006c8947 */ /* 0x000fea0003800000 */
[----:B------:R-:W-:Y:S01]  /*e2b0*/  ULDC.64 UR10, c[0x0][0x198] ;  /* 0x00006600000a7ab9 */ /* 0x000fe20000000a00 */
[----:B------:R-:W-:Y:S02]  /*e2c0*/  UIADD3 UR5, UR38, 0x4000, URZ ;  /* 0x0000400026057890 */ /* 0x000fe4000fffe03f */
[----:B------:R-:W-:Y:S02]  /*e2d0*/  UIADD3 UR6, UP0, UR10, 0x9f0, URZ ;  /* 0x000009f00a067890 */ /* 0x000fe4000ff1e03f */
[----:B------:R-:W-:Y:S02]  /*e2e0*/  UIADD3 UR9, UR38, 0x8000, URZ ;  /* 0x0000800026097890 */ /* 0x000fe4000fffe03f */
[----:B------:R-:W-:Y:S01]  /*e2f0*/  UIADD3.X UR7, URZ, UR11, URZ, UP0, !UPT ;  /* 0x0000000b3f077290 */ /* 0x000fe200087fe43f */
[----:B------:R-:W-:Y:S01]  /*e300*/  UMOV UR41, URZ ;  /* 0x0000003f00297c82 */ /* 0x000fe20008000000 */
[----:B------:R-:W-:Y:S01]  /*e310*/  UMOV UR45, URZ ;  /* 0x0000003f002d7c82 */ /* 0x000fe20008000000 */
[----:B------:R-:W-:Y:S01]  /*e320*/  UMOV UR40, UR38 ;  /* 0x0000002600287c82 */ /* 0x000fe20008000000 */
[----:B------:R-:W-:Y:S01]  /*e330*/  UMOV UR8, 0x40 ;  /* 0x0000004000087882 */ /* 0x000fe20000000000 */
[----:B------:R-:W-:-:S04]  /*e340*/  UIADD3 UR10, UR38, 0xc000, URZ ;  /* 0x0000c000260a7890 */ /* 0x000fc8000fffe03f */
        /* <DEDUP_REMOVED lines=17> */
.L_x_970:
[----:B------:R-:W-:Y:S05]  /*e460*/  BSYNC B0 ;  /* 0x0000000000007941 */ /* 0x000fea0003800000 */
.L_x_969:
[----:B------:R-:W-:Y:S05]  /*e470*/  BRA `(.L_x_968) ;  /* 0x0000000800947947 */ /* 0x000fea0003800000 */
.L_x_967:
[----:B------:R-:W1:Y:S01]  /*e480*/  LDC.64 R8, c[0x0][0xae0] ;  /* 0x0002b800ff087b82 */ /* 0x000e620000000a00 */
[----:B------:R-:W-:Y:S01]  /*e490*/  ISETP.GT.AND P0, PT, R213, 0x7f, PT ;  /* 0x0000007fd500780c */ /* 0x000fe20003f04270 */
[----:B------:R-:W-:Y:S01]  /*e4a0*/  USHF.R.S32.HI UR5, URZ, 0x1f, UR43 ;  /* 0x0000001f3f057899 */ /* 0x000fe2000801142b */
[--C-:B------:R-:W-:Y:S01]  /*e4b0*/  SHF.R.S32.HI R203, RZ, 0x1f, R202.reuse ;  /* 0x0000001fffcb7819 */ /* 0x100fe200000114ca */
[----:B------:R-:W-:Y:S01]  /*e4c0*/  USHF.R.S32.HI UR6, URZ, 0x1f, UR44 ;  /* 0x0000001f3f067899 */ /* 0x000fe2000801142c */
[----:B------:R-:W-:Y:S03]  /*e4d0*/  BSSY B0, `(.L_x_971) ;  /* 0x000001d000007945 */ /* 0x000fe60003800000 */
[----:B------:R-:W2:Y:S08]  /*e4e0*/  LDC R14, c[0x0][0xdac] ;  /* 0x00036b00ff0e7b82 */ /* 0x000eb00000000800 */
[----:B------:R-:W3:Y:S01]  /*e4f0*/  LDC.64 R10, c[0x0][0xae8] ;  /* 0x0002ba00ff0a7b82 */ /* 0x000ee20000000a00 */
[----:B-1----:R-:W-:-:S04]  /*e500*/  IMAD.WIDE.U32 R6, R8, UR43, R202 ;  /* 0x0000002b08067c25 */ /* 0x002fc8000f8e00ca */
[----:B------:R-:W-:Y:S01]  /*e510*/  IMAD R8, R8, UR5, RZ ;  /* 0x0000000508087c24 */ /* 0x000fe2000f8e02ff */
[----:B------:R-:W-:Y:S06]  /*e520*/  @P0 BRA `(.L_x_972) ;  /* 0x00000000005c0947 */ /* 0x000fec0003800000 */
[----:B------:R-:W1:Y:S01]  /*e530*/  S2R R0, SR_TID.X ;  /* 0x0000000000007919 */ /* 0x000e620000002100 */
[----:B------:R-:W-:Y:S01]  /*e540*/  IMAD.U32 R2, RZ, RZ, UR42 ;  /* 0x0000002aff027e24 */ /* 0x000fe2000f8e00ff */
[----:B------:R-:W-:-:S04]  /*e550*/  ULDC UR7, c[0x0][0xa88] ;  /* 0x0002a20000077ab9 */ /* 0x000fc80000000800 */
[----:B-1----:R-:W-:-:S04]  /*e560*/  IADD3 R2, R2, -0x80, R0 ;  /* 0xffffff8002027810 */ /* 0x002fc80007ffe000 */
[----:B------:R-:W-:-:S13]  /*e570*/  ISETP.GE.AND P0, PT, R2, UR7, PT ;  /* 0x0000000702007c0c */ /* 0x000fda000bf06270 */
[----:B------:R-:W-:Y:S05]  /*e580*/  @P0 BRA `(.L_x_972) ;  /* 0x0000000000440947 */ /* 0x000fea0003800000 */
[----:B------:R-:W1:Y:S01]  /*e590*/  LDC.64 R4, c[0x0][0xb70] ;  /* 0x0002dc00ff047b82 */ /* 0x000e620000000a00 */
[----:B------:R-:W-:Y:S01]  /*e5a0*/  SHF.R.S32.HI R3, RZ, 0x1f, R2 ;  /* 0x0000001fff037819 */ /* 0x000fe20000011402 */
[----:B------:R-:W-:Y:S01]  /*e5b0*/  ULDC.64 UR8, c[0x0][0xb40] ;  /* 0x0002d00000087ab9 */ /* 0x000fe20000000a00 */
[----:B------:R-:W-:-:S05]  /*e5c0*/  ULDC.64 UR10, c[0x0][0x208] ;  /* 0x00008200000a7ab9 */ /* 0x000fca0000000a00 */
[----:B------:R-:W4:Y:S01]  /*e5d0*/  LDC.64 R12, c[0x0][0xb78] ;  /* 0x0002de00ff0c7b82 */ /* 0x000f220000000a00 */
[C---:B-1----:R-:W-:Y:S02]  /*e5e0*/  IMAD R0, R4.reuse, UR5, RZ ;  /* 0x0000000504007c24 */ /* 0x042fe4000f8e02ff */
[----:B------:R-:W-:-:S04]  /*e5f0*/  IMAD.WIDE.U32 R2, R4, UR43, R2 ;  /* 0x0000002b04027c25 */ /* 0x000fc8000f8e0002 */
[----:B------:R-:W-:Y:S02]  /*e600*/  IMAD R5, R5, UR43, R0 ;  /* 0x0000002b05057c24 */ /* 0x000fe4000f8e0200 */
[----:B----4-:R-:W-:-:S03]  /*e610*/  IMAD R0, R12, UR6, RZ ;  /* 0x000000060c007c24 */ /* 0x010fc6000f8e02ff */
[----:B------:R-:W-:Y:S01]  /*e620*/  IADD3 R3, R3, R5, RZ ;  /* 0x0000000503037210 */ /* 0x000fe20007ffe0ff */
[----:B------:R-:W-:Y:S02]  /*e630*/  IMAD R5, R13, UR44, R0 ;  /* 0x0000002c0d057c24 */ /* 0x000fe4000f8e0200 */
[----:B------:R-:W-:-:S04]  /*e640*/  IMAD.WIDE.U32 R2, R12, UR44, R2 ;  /* 0x0000002c0c027c25 */ /* 0x000fc8000f8e0002 */
[----:B------:R-:W-:Y:S01]  /*e650*/  IMAD.IADD R3, R3, 0x1, R5 ;  /* 0x0000000103037824 */ /* 0x000fe200078e0205 */
[----:B------:R-:W-:-:S04]  /*e660*/  LEA R4, P0, R2, UR8, 0x2 ;  /* 0x0000000802047c11 */ /* 0x000fc8000f8010ff */
[----:B------:R-:W-:Y:S01]  /*e670*/  LEA.HI.X R5, R2, UR9, R3, 0x2, P0 ;  /* 0x0000000902057c11 */ /* 0x000fe200080f1403 */
[----:B------:R-:W-:-:S05]  /*e680*/  IMAD.MOV.U32 R3, RZ, RZ, -0x800000 ;  /* 0xff800000ff037424 */ /* 0x000fca00078e00ff */
[----:B------:R1:W-:Y:S03]  /*e690*/  STG.E desc[UR10][R4.64], R3 ;  /* 0x0000000304007986 */ /* 0x0003e6000c10190a */
.L_x_972:
[----:B------:R-:W-:Y:S05]  /*e6a0*/  BSYNC B0 ;  /* 0x0000000000007941 */ /* 0x000fea0003800000 */
.L_x_971:
[----:B------:R-:W-:Y:S01]  /*e6b0*/  R2UR UR7, R206 ;  /* 0x00000000ce0772ca */ /* 0x000fe200000e0000 */
[----:B------:R-:W-:Y:S01]  /*e6c0*/  ULDC UR5, c[0x0][0xa88] ;  /* 0x0002a20000057ab9 */ /* 0x000fe20000000800 */
[C---:B------:R-:W-:Y:S01]  /*e6d0*/  IADD3 R0, R204.reuse, 0x20, RZ ;  /* 0x00000020cc007810 */ /* 0x040fe20007ffe0ff */
[----:B------:R-:W-:Y:S01]  /*e6e0*/  UIADD3 UR42, -UR42, UR5, URZ ;  /* 0x000000052a2a7290 */ /* 0x000fe2000fffe13f */
[----:B-1----:R-:W-:Y:S01]  /*e6f0*/  IMAD R3, R9, UR43, R8 ;  /* 0x0000002b09037c24 */ /* 0x002fe2000f8e0208 */
[----:B------:R-:W-:Y:S01]  /*e700*/  SHF.R.S32.HI R205, RZ, 0x1f, R204 ;  /* 0x0000001fffcd7819 */ /* 0x000fe200000114cc */
[C---:B------:R-:W-:Y:S01]  /*e710*/  VIADD R2, R204.reuse, 0x40 ;  /* 0x00000040cc027836 */ /* 0x040fe20000000000 */
[----:B------:R-:W-:Y:S01]  /*e720*/  BSSY B0, `(.L_x_973) ;  /* 0x0000025000007945 */ /* 0x000fe20003800000 */
[----:B------:R-:W-:Y:S01]  /*e730*/  IMAD.IADD R7, R7, 0x1, R3 ;  /* 0x0000000107077824 */ /* 0x000fe200078e0203 */
[C---:B------:R-:W-:Y:S01]  /*e740*/  ISETP.GE.AND P2, PT, R204.reuse, UR42, PT ;  /* 0x0000002acc007c0c */ /* 0x040fe2000bf46270 */
[----:B------:R-:W-:Y:S01]  /*e750*/  VIADD R8, R204, 0x60 ;  /* 0x00000060cc087836 */ /* 0x000fe20000000000 */
[----:B------:R-:W-:Y:S01]  /*e760*/  ISETP.GE.AND P0, PT, R0, UR42, PT ;  /* 0x0000002a00007c0c */ /* 0x000fe2000bf06270 */
[C---:B---3--:R-:W-:Y:S01]  /*e770*/  IMAD R0, R10.reuse, UR6, RZ ;  /* 0x000000060a007c24 */ /* 0x048fe2000f8e02ff */
[----:B------:R-:W-:Y:S01]  /*e780*/  ULOP3.LUT UR5, URZ, UR7, URZ, 0x33, !UPT ;  /* 0x000000073f057292 */ /* 0x000fe2000f8e333f */
[----:B------:R-:W-:Y:S01]  /*e790*/  IMAD.WIDE.U32 R6, R10, UR44, R6 ;  /* 0x0000002c0a067c25 */ /* 0x000fe2000f8e0006 */
[----:B------:R-:W-:-:S03]  /*e7a0*/  ISETP.GE.AND P1, PT, R2, UR42, PT ;  /* 0x0000002a02007c0c */ /* 0x000fc6000bf26270 */
[----:B------:R-:W-:Y:S01]  /*e7b0*/  IMAD R3, R11, UR44, R0 ;  /* 0x0000002c0b037c24 */ /* 0x000fe2000f8e0200 */
[----:B--2---:R-:W-:-:S03]  /*e7c0*/  IADD3 R5, R14, UR5, RZ ;  /* 0x000000050e057c10 */ /* 0x004fc6000fffe0ff */
[----:B------:R-:W-:Y:S02]  /*e7d0*/  IMAD.IADD R11, R7, 0x1, R3 ;  /* 0x00000001070b7824 */ /* 0x000fe400078e0203 */
[----:B------:R-:W-:Y:S01]  /*e7e0*/  IMAD.WIDE R4, R5, 0x80, R204 ;  /* 0x0000008005047825 */ /* 0x000fe200078e02cc */
[----:B------:R-:W-:Y:S06]  /*e7f0*/  @P2 BRA `(.L_x_974) ;  /* 0x00000000005c2947 */ /* 0x000fec0003800000 */
[C---:B------:R-:W-:Y:S01]  /*e800*/  VIADD R2, R202.reuse, 0x80 ;  /* 0x00000080ca027836 */ /* 0x040fe20000000000 */
[----:B------:R-:W-:Y:S01]  /*e810*/  IADD3 R0, R202, 0x40, RZ ;  /* 0x00000040ca007810 */ /* 0x000fe20007ffe0ff */
[----:B------:R-:W-:Y:S01]  /*e820*/  ULDC UR5, c[0x0][0xa8c] ;  /* 0x0002a30000057ab9 */ /* 0x000fe20000000800 */
[----:B------:R-:W-:Y:S01]  /*e830*/  ULDC.64 UR6, c[0x0][0xad8] ;  /* 0x0002b60000067ab9 */ /* 0x000fe20000000a00 */
[----:B------:R-:W-:Y:S01]  /*e840*/  IMAD.MOV.U32 R3, RZ, RZ, R11 ;  /* 0x000000ffff037224 */ /* 0x000fe200078e000b */
[----:B------:R-:W-:Y:S01]  /*e850*/  ISETP.GE.AND P4, PT, R2, UR5, PT ;  /* 0x0000000502007c0c */ /* 0x000fe2000bf86270 */
[----:B------:R-:W-:Y:S01]  /*e860*/  IMAD R9, R5, UR6, RZ ;  /* 0x0000000605097c24 */ /* 0x000fe2000f8e02ff */
[----:B------:R-:W-:Y:S01]  /*e870*/  ISETP.GE.AND P3, PT, R0, UR5, PT ;  /* 0x0000000500007c0c */ /* 0x000fe2000bf66270 */
[----:B------:R-:W-:Y:S01]  /*e880*/  VIADD R0, R202, 0xc0 ;  /* 0x000000c0ca007836 */ /* 0x000fe20000000000 */
[----:B------:R-:W-:Y:S01]  /*e890*/  MOV R2, R6 ;  /* 0x0000000600027202 */ /* 0x000fe20000000f00 */
[----:B------:R-:W-:Y:S01]  /*e8a0*/  IMAD R9, R4, UR7, R9 ;  /* 0x0000000704097c24 */ /* 0x000fe2000f8e0209 */
[----:B------:R-:W-:Y:S01]  /*e8b0*/  ISETP.GE.AND P2, PT, R202, UR5, PT ;  /* 0x00000005ca007c0c */ /* 0x000fe2000bf46270 */
[----:B------:R-:W-:Y:S01]  /*e8c0*/  ULDC.64 UR8, c[0x0][0x208] ;  /* 0x0000820000087ab9 */ /* 0x000fe20000000a00 */
[----:B------:R-:W-:Y:S01]  /*e8d0*/  ISETP.GE.AND P5, PT, R0, UR5, PT ;  /* 0x0000000500007c0c */ /* 0x000fe2000bfa6270 */
[----:B------:R-:W-:Y:S01]  /*e8e0*/  IMAD.WIDE.U32 R2, R4, UR6, R2 ;  /* 0x0000000604027c25 */ /* 0x000fe2000f8e0002 */
[----:B------:R-:W-:-:S03]  /*e8f0*/  ULDC.64 UR6, c[0x0][0xa80] ;  /* 0x0002a00000067ab9 */ /* 0x000fc60000000a00 */
[----:B------:R-:W-:Y:S01]  /*e900*/  IMAD.IADD R3, R3, 0x1, R9 ;  /* 0x0000000103037824 */ /* 0x000fe200078e0209 */
[----:B------:R-:W-:-:S04]  /*e910*/  LEA R12, P6, R2, UR6, 0x1 ;  /* 0x00000006020c7c11 */ /* 0x000fc8000f8c08ff */
[----:B------:R-:W-:-:S05]  /*e920*/  LEA.HI.X R13, R2, UR7, R3, 0x1, P6 ;  /* 0x00000007020d7c11 */ /* 0x000fca000b0f0c03 */
[----:B------:R1:W-:Y:S04]  /*e930*/  @!P2 STG.E.128 desc[UR8][R12.64], RZ ;  /* 0x000000ff0c00a986 */ /* 0x0003e8000c101d08 */
[----:B------:R1:W-:Y:S04]  /*e940*/  @!P3 STG.E.128 desc[UR8][R12.64+0x80], RZ ;  /* 0x000080ff0c00b986 */ /* 0x0003e8000c101d08 */
[----:B------:R1:W-:Y:S04]  /*e950*/  @!P4 STG.E.128 desc[UR8][R12.64+0x100], RZ ;  /* 0x000100ff0c00c986 */ /* 0x0003e8000c101d08 */
[----:B------:R1:W-:Y:S02]  /*e960*/  @!P5 STG.E.128 desc[UR8][R12.64+0x180], RZ ;  /* 0x000180ff0c00d986 */ /* 0x0003e4000c101d08 */
.L_x_974:
[----:B------:R-:W-:Y:S05]  /*e970*/  BSYNC B0 ;  /* 0x0000000000007941 */ /* 0x000fea0003800000 */
.L_x_973:
[----:B------:R-:W-:Y:S01]  /*e980*/  BSSY B0, `(.L_x_975) ;  /* 0x000001c000007945 */ /* 0x000fe20003800000 */
[----:B------:R-:W-:-:S03]  /*e990*/  ISETP.GE.AND P2, PT, R8, UR42, PT ;  /* 0x0000002a08007c0c */ /* 0x000fc6000bf46270 */
[----:B------:R-:W-:Y:S10]  /*e9a0*/  @P0 BRA `(.L_x_976) ;  /* 0x0000000000640947 */ /* 0x000ff40003800000 */
[----:B------:R-:W-:Y:S01]  /*e9b0*/  IADD3 R9, P0, R4, 0x20, RZ ;  /* 0x0000002004097810 */ /* 0x000fe20007f1e0ff */
[C---:B------:R-:W-:Y:S01]  /*e9c0*/  VIADD R3, R202.reuse, 0x80 ;  /* 0x00000080ca037836 */ /* 0x040fe20000000000 */
[----:B------:R-:W-:Y:S01]  /*e9d0*/  IADD3 R2, R202, 0x40, RZ ;  /* 0x00000040ca027810 */ /* 0x000fe20007ffe0ff */
[----:B------:R-:W-:Y:S01]  /*e9e0*/  ULDC UR5, c[0x0][0xa8c] ;  /* 0x0002a30000057ab9 */ /* 0x000fe20000000800 */
        /* <DEDUP_REMOVED lines=14> */
[----:B------:R-:W-:Y:S02]  /*ead0*/  LEA R8, P0, R2, UR6, 0x1 ;  /* 0x0000000602087c11 */ /* 0x000fe4000f8008ff */
[----:B------:R-:W-:-:S04]  /*eae0*/  IADD3 R3, R3, R9, RZ ;  /* 0x0000000903037210 */ /* 0x000fc80007ffe0ff */
[----:B------:R-:W-:-:S05]  /*eaf0*/  LEA.HI.X R9, R2, UR7, R3, 0x1, P0 ;  /* 0x0000000702097c11 */ /* 0x000fca00080f0c03 */
[----:B------:R2:W-:Y:S04]  /*eb00*/  @!P3 STG.E.128 desc[UR8][R8.64], RZ ;  /* 0x000000ff0800b986 */ /* 0x0005e8000c101d08 */
[----:B------:R2:W-:Y:S04]  /*eb10*/  @!P4 STG.E.128 desc[UR8][R8.64+0x80], RZ ;  /* 0x000080ff0800c986 */ /* 0x0005e8000c101d08 */
[----:B------:R2:W-:Y:S04]  /*eb20*/  @!P5 STG.E.128 desc[UR8][R8.64+0x100], RZ ;  /* 0x000100ff0800d986 */ /* 0x0005e8000c101d08 */
[----:B------:R2:W-:Y:S02]  /*eb30*/  @!P6 STG.E.128 desc[UR8][R8.64+0x180], RZ ;  /* 0x000180ff0800e986 */ /* 0x0005e4000c101d08 */
.L_x_976:
[----:B------:R-:W-:Y:S05]  /*eb40*/  BSYNC B0 ;  /* 0x0000000000007941 */ /* 0x000fea0003800000 */
.L_x_975:
[----:B------:R-:W-:Y:S04]  /*eb50*/  BSSY B0, `(.L_x_977) ;  /* 0x000001b000007945 */ /* 0x000fe80003800000 */
[----:B------:R-:W-:Y:S05]  /*eb60*/  @P1 BRA `(.L_x_978) ;  /* 0x0000000000641947 */ /* 0x000fea0003800000 */
[----:B--2---:R-:W-:Y:S01]  /*eb70*/  IADD3 R9, P0, R4, 0x40, RZ ;  /* 0x0000004004097810 */ /* 0x004fe20007f1e0ff */
[C---:B------:R-:W-:Y:S01]  /*eb80*/  VIADD R3, R202.reuse, 0x80 ;  /* 0x00000080ca037836 */ /* 0x040fe20000000000 */
[----:B------:R-:W-:Y:S01]  /*eb90*/  ULDC UR5, c[0x0][0xa8c] ;  /* 0x0002a30000057ab9 */ /* 0x000fe20000000800 */
[C---:B------:R-:W-:Y:S01]  /*eba0*/  VIADD R2, R202.reuse, 0x40 ;  /* 0x00000040ca027836 */ /* 0x040fe20000000000 */
[----:B------:R-:W-:Y:S01]  /*ebb0*/  IADD3.X R0, RZ, R5, RZ, P0, !PT ;  /* 0x00000005ff007210 */ /* 0x000fe200007fe4ff */
[----:B------:R-:W-:Y:S01]  /*ebc0*/  ULDC.64 UR6, c[0x0][0xad8] ;  /* 0x0002b60000067ab9 */ /* 0x000fe20000000a00 */
[----:B------:R-:W-:Y:S01]  /*ebd0*/  ISETP.GE.AND P4, PT, R3, UR5, PT ;  /* 0x0000000503007c0c */ /* 0x000fe2000bf86270 */
[----:B------:R-:W-:Y:S01]  /*ebe0*/  VIADD R8, R202, 0xc0 ;  /* 0x000000c0ca087836 */ /* 0x000fe20000000000 */
[----:B------:R-:W-:Y:S01]  /*ebf0*/  ISETP.GE.AND P3, PT, R2, UR5, PT ;  /* 0x0000000502007c0c */ /* 0x000fe2000bf66270 */
[----:B------:R-:W-:Y:S01]  /*ec00*/  IMAD.MOV.U32 R2, RZ, RZ, R6 ;  /* 0x000000ffff027224 */ /* 0x000fe200078e0006 */
[----:B------:R-:W-:Y:S01]  /*ec10*/  MOV R3, R11 ;  /* 0x0000000b00037202 */ /* 0x000fe20000000f00 */
[----:B------:R-:W-:Y:S01]  /*ec20*/  IMAD R0, R0, UR6, RZ ;  /* 0x0000000600007c24 */ /* 0x000fe2000f8e02ff */
[----:B------:R-:W-:Y:S01]  /*ec30*/  ISETP.GE.AND P1, PT, R202, UR5, PT ;  /* 0x00000005ca007c0c */ /* 0x000fe2000bf26270 */
[----:B------:R-:W-:Y:S01]  /*ec40*/  ULDC.64 UR8, c[0x0][0x208] ;  /* 0x0000820000087ab9 */ /* 0x000fe20000000a00 */
[----:B------:R-:W-:Y:S01]  /*ec50*/  ISETP.GE.AND P5, PT, R8, UR5, PT ;  /* 0x0000000508007c0c */ /* 0x000fe2000bfa6270 */
[----:B------:R-:W-:-:S04]  /*ec60*/  IMAD.WIDE.U32 R2, R9, UR6, R2 ;  /* 0x0000000609027c25 */ /* 0x000fc8000f8e0002 */
        /* <DEDUP_REMOVED lines=9> */
.L_x_978:
[----:B------:R-:W-:Y:S05]  /*ed00*/  BSYNC B0 ;  /* 0x0000000000007941 */ /* 0x000fea0003800000 */
.L_x_977:
[----:B------:R-:W-:Y:S04]  /*ed10*/  BSSY B0, `(.L_x_968) ;  /* 0x000001b000007945 */ /* 0x000fe80003800000 */
        /* <DEDUP_REMOVED lines=9> */
[----:B------:R-:W-:Y:S01]  /*edb0*/  IADD3 R5, R202, 0x80, RZ ;  /* 0x00000080ca057810 */ /* 0x000fe20007ffe0ff */
[----:B------:R-:W-:Y:S01]  /*edc0*/  IMAD R4, R4, UR6, RZ ;  /* 0x0000000604047c24 */ /* 0x000fe2000f8e02ff */
[C---:B------:R-:W-:Y:S01]  /*edd0*/  ISETP.GE.AND P1, PT, R202.reuse, UR5, PT ;  /* 0x00000005ca007c0c */ /* 0x040fe2000bf26270 */
[----:B------:R-:W-:Y:S01]  /*ede0*/  VIADD R0, R202, 0xc0 ;  /* 0x000000c0ca007836 */ /* 0x000fe20000000000 */
[----:B------:R-:W-:Y:S01]  /*edf0*/  ISETP.GE.AND P3, PT, R5, UR5, PT ;  /* 0x0000000505007c0c */ /* 0x000fe2000bf66270 */
[----:B------:R-:W-:Y:S01]  /*ee00*/  IMAD.WIDE.U32 R2, R7, UR6, R2 ;  /* 0x0000000607027c25 */ /* 0x000fe2000f8e0002 */
[----:B------:R-:W-:-:S02]  /*ee10*/  ULDC.64 UR8, c[0x0][0x208] ;  /* 0x0000820000087ab9 */ /* 0x000fc40000000a00 */
        /* <DEDUP_REMOVED lines=10> */
.L_x_979:
[----:B------:R-:W-:Y:S05]  /*eec0*/  BSYNC B0 ;  /* 0x0000000000007941 */ /* 0x000fea0003800000 */
.L_x_968:
[----:B------:R-:W5:Y:S02]  /*eed0*/  LDC R0, c[0x0][0xda8] ;  /* 0x00036a00ff007b82 */ /* 0x000f640000000800 */
[----:B-----5:R-:W-:-:S13]  /*eee0*/  ISETP.LE.AND P0, PT, R0, UR4, PT ;  /* 0x0000000400007c0c */ /* 0x020fda000bf03270 */
[----:B------:R-:W-:Y:S05]  /*eef0*/  @!P0 BRA `(.L_x_980) ;  /* 0xffffff1c00b88947 */ /* 0x000fea000383ffff */
[----:B------:R-:W-:Y:S05]  /*ef00*/  EXIT ;  /* 0x000000000000794d */ /* 0x000fea0003800000 */
.L_x_886:
[----:B------:R-:W-:-:S08]  /*ef10*/  NOP ;  /* 0x0000000000007918 */ /* 0x000fd00000000000 */
[----:B-1----:R-:W1:-:S00]  /*ef20*/  USETMAXREG.DEALLOC.CTAPOOL 0x18 ;  /* 0x00000018000079c8 */ /* 0x002e4000080e0500 */
[----:B-1----:R-:W-:-:S06]  /*ef30*/  LOP3.LUT R0, R0, 0x3, RZ, 0xc0, !PT ;  /* 0x0000000300007812 */ /* 0x002fcc00078ec0ff */
[----:B------:R-:W1:Y:S02]  /*ef40*/  SHFL.IDX PT, R0, R0, RZ, 0x1f ;  /* 0x00001fff00007589 */ /* 0x000e6400000e0000 */
[----:B-1----:R-:W-:-:S13]  /*ef50*/  ISETP.NE.AND P0, PT, R0, RZ, PT ;  /* 0x000000ff0000720c */ /* 0x002fda0003f05270 */
[----:B------:R-:W-:Y:S05]  /*ef60*/  @P0 EXIT ;  /* 0x000000000000094d */ /* 0x000fea0003800000 */
[----:B------:R-:W1:Y:S01]  /*ef70*/  S2UR UR4, SR_CTAID.X ;  /* 0x00000000000479c3 */ /* 0x000e620000002500 */
[----:B------:R-:W-:Y:S01]  /*ef80*/  UMOV UR49, URZ ;  /* 0x0000003f00317c82 */ /* 0x000fe20008000000 */
[----:B------:R-:W-:Y:S01]  /*ef90*/  MOV R16, RZ ;  /* 0x000000ff00107202 */ /* 0x000fe20000000f00 */
[----:B------:R-:W-:-:S05]  /*efa0*/  IMAD.MOV.U32 R17, RZ, RZ, 0x1 ;  /* 0x00000001ff117424 */ /* 0x000fca00078e00ff */
[----:B------:R-:W1:Y:S02]  /*efb0*/  LDC R0, c[0x0][0xda8] ;  /* 0x00036a00ff007b82 */ /* 0x000e640000000800 */
[----:B-1----:R-:W-:-:S13]  /*efc0*/  ISETP.LE.AND P0, PT, R0, UR4, PT ;  /* 0x0000000400007c0c */ /* 0x002fda000bf03270 */
[----:B------:R-:W-:Y:S05]  /*efd0*/  @P0 BRA `(.L_x_981) ;  /* 0x00000034001c0947 */ /* 0x000fea0003800000 */
[----:B------:R-:W-:Y:S01]  /*efe0*/  IMAD.U32 R19, RZ, RZ, UR4 ;  /* 0x00000004ff137e24 */ /* 0x000fe2000f8e00ff */
[----:B------:R-:W-:Y:S01]  /*eff0*/  MOV R17, 0x1 ;  /* 0x0000000100117802 */ /* 0x000fe20000000f00 */
[----:B------:R-:W-:Y:S01]  /*f000*/  IMAD.MOV.U32 R16, RZ, RZ, RZ ;  /* 0x000000ffff107224 */ /* 0x000fe200078e00ff */
[----:B------:R-:W-:Y:S01]  /*f010*/  ULDC UR50, c[0x0][0xc] ;  /* 0x0000030000327ab9 */ /* 0x000fe20000000800 */
[----:B------:R-:W-:Y:S01]  /*f020*/  ULDC.64 UR42, c[0x0][0x198] ;  /* 0x00006600002a7ab9 */ /* 0x000fe20000000a00 */
[----:B------:R-:W-:-:S05]  /*f030*/  UMOV UR49, URZ ;  /* 0x0000003f00317c82 */ /* 0x000fca0008000000 */
.L_x_1035:
[----:B------:R-:W-:Y:S01]  /*f040*/  ULDC UR8, c[0x0][0xdd0] ;  /* 0x0003740000087ab9 */ /* 0x000fe20000000800 */
[----:B-1----:R-:W1:Y:S01]  /*f050*/  LDC R0, c[0x0][0xde8] ;  /* 0x00037a00ff007b82 */ /* 0x002e620000000800 */
[C---:B------:R-:W-:Y:S01]  /*f060*/  R2UR UR6, R19.reuse ;  /* 0x00000000130672ca */ /* 0x040fe200000e0000 */
[----:B------:R-:W-:Y:S01]  /*f070*/  UISETP.NE.AND UP0, UPT, UR8, 0x1, UPT ;  /* 0x000000010800788c */ /* 0x000fe2000bf05270 */
[----:B------:R-:W-:-:S10]  /*f080*/  R2UR UR7, R19 ;  /* 0x00000000130772ca */ /* 0x000fd400000e0000 */
[----:B------:R-:W-:Y:S01]  /*f090*/  @UP0 ULDC UR4, c[0x0][0xdd4] ;  /* 0x0003750000040ab9 */ /* 0x000fe20000000800 */
[----:B------:R-:W-:Y:S01]  /*f0a0*/  @UP0 ULDC UR9, c[0x0][0xdd8] ;  /* 0x0003760000090ab9 */ /* 0x000fe20000000800 */
[----:B------:R-:W-:-:S04]  /*f0b0*/  UIMAD.WIDE.U32 UR4, UR6, UR4, URZ ;  /* 0x00000004060472a5 */ /* 0x000fc8000f8e003f */
[----:B------:R-:W-:-:S04]  /*f0c0*/  @UP0 USHF.R.U32.HI UR6, URZ, UR9, UR5 ;  /* 0x000000093f060299 */ /* 0x000fc80008011605 */
[----:B------:R-:W-:Y:S02]  /*f0d0*/  UIADD3 UR4, -UR6, URZ, URZ ;  /* 0x0000003f06047290 */ /* 0x000fe4000fffe13f */
[----:B-1----:R-:W-:Y:S02]  /*f0e0*/  ISETP.LE.AND P0, PT, R0, UR6, PT ;  /* 0x0000000600007c0c */ /* 0x002fe4000bf03270 */
[----:B------:R-:W-:-:S11]  /*f0f0*/  UIMAD UR8, UR8, UR4, UR7 ;  /* 0x00000004080872a4 */ /* 0x000fd6000f8e0207 */
[----:B------:R-:W-:Y:S05]  /*f100*/  @!P0 BRA `(.L_x_982) ;  /* 0x0000000000208947 */ /* 0x000fea0003800000 */
[----:B------:R-:W-:Y:S01]  /*f110*/  ULDC UR9, c[0x0][0xddc] ;  /* 0x0003770000097ab9 */ /* 0x000fe20000000800 */
[----:B------:R-:W-:Y:S01]  /*f120*/  UMOV UR7, UR8 ;  /* 0x0000000800077c82 */ /* 0x000fe20008000000 */
[----:B------:R-:W-:-:S11]  /*f130*/  UISETP.NE.AND UP0, UPT, UR9, 0x1, UPT ;  /* 0x000000010900788c */ /* 0x000fd6000bf05270 */
[----:B------:R-:W-:Y:S02]  /*f140*/  @UP0 ULDC.64 UR10, c[0x0][0xde0] ;  /* 0x00037800000a0ab9 */ /* 0x000fe40000000a00 */
[----:B------:R-:W-:-:S04]  /*f150*/  UIMAD.WIDE.U32 UR4, UR8, UR10, URZ ;  /* 0x0000000a080472a5 */ /* 0x000fc8000f8e003f */
[----:B------:R-:W-:-:S04]  /*f160*/  @UP0 USHF.R.U32.HI UR7, URZ, UR11, UR5 ;  /* 0x0000000b3f070299 */ /* 0x000fc80008011605 */
[----:B------:R-:W-:Y:S01]  /*f170*/  UIMAD UR4, UR7, UR9, URZ ;  /* 0x00000009070472a4 */ /* 0x000fe2000f8e023f */
[----:B------:R-:W-:Y:S11]  /*f180*/  BRA `(.L_x_983) ;  /* 0x00000000001c7947 */ /* 0x000ff60003800000 */
.L_x_982:
[----:B------:R-:W-:Y:S01]  /*f190*/  ULDC UR9, c[0x0][0xdc4] ;  /* 0x0003710000097ab9 */ /* 0x000fe20000000800 */
[----:B------:R-:W-:Y:S01]  /*f1a0*/  UMOV UR7, UR8 ;  /* 0x0000000800077c82 */ /* 0x000fe20008000000 */
[----:B------:R-:W-:-:S11]  /*f1b0*/  UISETP.NE.AND UP0, UPT, UR9, 0x1, UPT ;  /* 0x000000010900788c */ /* 0x000fd6000bf05270 */
[----:B------:R-:W-:Y:S02]  /*f1c0*/  @UP0 ULDC.64 UR10, c[0x0][0xdc8] ;  /* 0x00037200000a0ab9 */ /* 0x000fe40000000a00 */
[----:B------:R-:W-:-:S04]  /*f1d0*/  UIMAD.WIDE.U32 UR4, UR8, UR10, URZ ;  /* 0x0000000a080472a5 */ /* 0x000fc8000f8e003f */
[----:B------:R-:W-:-:S04]  /*f1e0*/  @UP0 USHF.R.U32.HI UR7, URZ, UR11, UR5 ;  /* 0x0000000b3f070299 */ /* 0x000fc80008011605 */
[----:B------:R-:W-:-:S12]  /*f1f0*/  UIMAD UR4, UR7, UR9, URZ ;  /* 0x00000009070472a4 */ /* 0x000fd8000f8e023f */
.L_x_983:
[----:B------:R-:W-:Y:S01]  /*f200*/  ULDC.64 UR10, c[0x0][0x3f8] ;  /* 0x0000fe00000a7ab9 */ /* 0x000fe20000000a00 */
[----:B------:R-:W-:Y:S02]  /*f210*/  UIADD3 UR8, UR8, -UR4, URZ ;  /* 0x8000000408087290 */ /* 0x000fe4000fffe03f */
[----:B------:R-:W-:Y:S02]  /*f220*/  UISETP.NE.U32.AND UP0, UPT, UR10, URZ, UPT ;  /* 0x0000003f0a00728c */ /* 0x000fe4000bf05070 */
[----:B------:R-:W-:Y:S01]  /*f230*/  ULOP3.LUT UR7, URZ, UR7, URZ, 0x33, !UPT ;  /* 0x000000073f077292 */ /* 0x000fe2000f8e333f */
[----:B------:R-:W-:Y:S01]  /*f240*/  ULDC UR10, c[0x0][0xdb8] ;  /* 0x00036e00000a7ab9 */ /* 0x000fe20000000800 */
[----:B------:R-:W-:Y:S01]  /*f250*/  ULDC.64 UR4, c[0x0][0x9e0] ;  /* 0x0002780000047ab9 */ /* 0x000fe20000000a00 */
[----:B------:R-:W-:Y:S01]  /*f260*/  UISETP.NE.AND UP1, UPT, UR10, 0x1, UPT ;  /* 0x000000010a00788c */ /* 0x000fe2000bf25270 */
[----:B------:R-:W-:Y:S01]  /*f270*/  ULDC UR9, c[0x0][0xdc4] ;  /* 0x0003710000097ab9 */ /* 0x000fe20000000800 */
[----:B------:R-:W-:Y:S01]  /*f280*/  ULDC UR45, c[0x0][0xdac] ;  /* 0x00036b00002d7ab9 */ /* 0x000fe20000000800 */
[----:B------:R-:W-:-:S02]  /*f290*/  UISETP.GE.AND UP2, UPT, UR5, 0x1, UPT ;  /* 0x000000010500788c */ /* 0x000fc4000bf46270 */
[----:B------:R-:W-:Y:S02]  /*f2a0*/  UIMAD UR9, UR6, UR9, UR8 ;  /* 0x00000009060972a4 */ /* 0x000fe4000f8e0208 */
[----:B------:R-:W-:Y:S02]  /*f2b0*/  UIADD3 UR45, UR7, UR45, URZ ;  /* 0x0000002d072d7290 */ /* 0x000fe4000fffe03f */
[----:B------:R-:W-:Y:S01]  /*f2c0*/  UISETP.NE.AND.EX UP0, UPT, UR11, URZ, UPT, UP0 ;  /* 0x0000003f0b00728c */ /* 0x000fe2000bf05300 */
[----:B------:R-:W-:Y:S01]  /*f2d0*/  PLOP3.LUT P1, PT, PT, PT, UP2, 0x80, 0x0 ;  /* 0x000000000000781c */ /* 0x000fe20003f2f028 */
[----:B------:R-:W-:Y:S01]  /*f2e0*/  @UP1 ULDC UR6, c[0x0][0xdbc] ;  /* 0x00036f0000061ab9 */ /* 0x000fe20000000800 */
[----:B------:R-:W-:Y:S02]  /*f2f0*/  USHF.L.U32 UR45, UR45, 0x7, URZ ;  /* 0x000000072d2d7899 */ /* 0x000fe4000800063f */
[----:B------:R-:W-:Y:S01]  /*f300*/  UIMAD.WIDE.U32 UR6, UR9, UR6, URZ ;  /* 0x00000006090672a5 */ /* 0x000fe2000f8e003f */
[----:B------:R-:W-:Y:S01]  /*f310*/  ULDC UR11, c[0x0][0x404] ;  /* 0x00010100000b7ab9 */ /* 0x000fe20000000800 */
[----:B------:R-:W-:Y:S01]  /*f320*/  ULDC UR12, c[0x0][0x288] ;  /* 0x0000a200000c7ab9 */ /* 0x000fe20000000800 */
[----:B------:R-:W-:Y:S01]  /*f330*/  @UP1 ULDC UR14, c[0x0][0xdc0] ;  /* 0x00037000000e1ab9 */ /* 0x000fe20000000800 */
[----:B------:R-:W-:Y:S01]  /*f340*/  UMOV UR47, UR9 ;  /* 0x00000009002f7c82 */ /* 0x000fe20008000000 */
[----:B------:R-:W-:-:S02]  /*f350*/  USEL UR11, UR11, 0x1, UP0 ;  /* 0x000000010b0b7887 */ /* 0x000fc40008000000 */
[----:B------:R-:W-:Y:S02]  /*f360*/  UIADD3 UR8, UR45, 0x80, -UR12 ;  /* 0x000000802d087890 */ /* 0x000fe4000fffe80c */
[----:B------:R-:W-:Y:S01]  /*f370*/  @UP1 USHF.R.U32.HI UR47, URZ, UR14, UR7 ;  /* 0x0000000e3f2f1299 */ /* 0x000fe20008011607 */
[----:B------:R-:W-:Y:S02]  /*f380*/  ULDC UR13, c[0x0][0x2e0] ;  /* 0x0000b800000d7ab9 */ /* 0x000fe40000000800 */
[----:B------:R-:W-:Y:S02]  /*f390*/  UIMAD UR6, UR11, UR13, UR8 ;  /* 0x0000000d0b0672a4 */ /* 0x000fe4000f8e0208 */
[----:B------:R-:W-:Y:S02]  /*f3a0*/  UIADD3 UR46, -UR47, URZ, URZ ;  /* 0x0000003f2f2e7290 */ /* 0x000fe4000fffe13f */
[----:B------:R-:W-:Y:S02]  /*f3b0*/  UIADD3 UR4, UR6, UR4, URZ ;  /* 0x0000000406047290 */ /* 0x000fe4000fffe03f */
[----:B------:R-:W-:Y:S01]  /*f3c0*/  UIMAD UR46, UR10, UR46, UR9 ;  /* 0x0000002e0a2e72a4 */ /* 0x000fe2000f8e0209 */
[----:B------:R-:W-:Y:S11]  /*f3d0*/  @!P1 BRA `(.L_x_984) ;  /* 0x0000000000449947 */ /* 0x000ff60003800000 */
        /* <DEDUP_REMOVED lines=10> */
.L_x_985:
[----:B------:R-:W-:-:S11]  /*f480*/  UISETP.NE.AND UP0, UPT, UR5, 0x1, UPT ;  /* 0x000000010500788c */ /* 0x000fd6000bf05270 */
[----:B------:R-:W-:Y:S02]  /*f490*/  @UP0 ULDC.64 UR14, c[0x0][0x9e8] ;  /* 0x00027a00000e0ab9 */ /* 0x000fe40000000a00 */
[----:B------:R-:W-:-:S04]  /*f4a0*/  UIMAD.WIDE.U32 UR6, UR8, UR14, URZ ;  /* 0x0000000e080672a5 */ /* 0x000fc8000f8e003f */
[----:B------:R-:W-:-:S12]  /*f4b0*/  @UP0 USHF.R.U32.HI UR8, URZ, UR15, UR7 ;  /* 0x0000000f3f080299 */ /* 0x000fd80008011607 */
.L_x_986:
[----:B------:R-:W-:-:S04]  /*f4c0*/  UIMAD UR8, UR8, UR5, UR5 ;  /* 0x00000005080872a4 */ /* 0x000fc8000f8e0205 */
[----:B------:R-:W-:-:S04]  /*f4d0*/  UISETP.LT.AND UP0, UPT, UR4, UR8, UPT ;  /* 0x000000080400728c */ /* 0x000fc8000bf01270 */
[----:B------:R-:W-:-:S12]  /*f4e0*/  USEL UR4, UR4, UR8, UP0 ;  /* 0x0000000804047287 */ /* 0x000fd80008000000 */
.L_x_984:
[----:B------:R-:W-:Y:S02]  /*f4f0*/  UIMAD UR7, UR11, UR13, 0x3f ;  /* 0x0000003f0b0774a4 */ /* 0x000fe4000f8e020d */
[----:B------:R-:W-:Y:S02]  /*f500*/  UIADD3 UR4, UR4, 0x3f, URZ ;  /* 0x0000003f04047890 */ /* 0x000fe4000fffe03f */
[----:B------:R-:W-:Y:S02]  /*f510*/  USHF.R.S32.HI UR8, URZ, 0x1f, UR7 ;  /* 0x0000001f3f087899 */ /* 0x000fe40008011407 */
[----:B------:R-:W-:Y:S02]  /*f520*/  USHF.R.S32.HI UR6, URZ, 0x1f, UR4 ;  /* 0x0000001f3f067899 */ /* 0x000fe40008011404 */
[----:B------:R-:W-:Y:S02]  /*f530*/  ULEA.HI UR8, UR8, UR7, URZ, 0x6 ;  /* 0x0000000708087291 */ /* 0x000fe4000f8f303f */
[----:B------:R-:W-:-:S02]  /*f540*/  ULEA.HI UR6, UR6, UR4, URZ, 0x6 ;  /* 0x0000000406067291 */ /* 0x000fc4000f8f303f */
[----:B------:R-:W-:Y:S02]  /*f550*/  UIADD3 UR4, UR45, -UR12, URZ ;  /* 0x8000000c2d047290 */ /* 0x000fe4000fffe03f */
[----:B------:R-:W-:Y:S02]  /*f560*/  USHF.R.S32.HI UR48, URZ, 0x6, UR8 ;  /* 0x000000063f307899 */ /* 0x000fe40008011408 */
[----:B------:R-:W-:Y:S02]  /*f570*/  USHF.R.S32.HI UR6, URZ, 0x6, UR6 ;  /* 0x000000063f067899 */ /* 0x000fe40008011406 */
[----:B------:R-:W-:Y:S02]  /*f580*/  UIMAD UR4, UR11, UR13, UR4 ;  /* 0x0000000d0b0472a4 */ /* 0x000fe4000f8e0204 */
[----:B------:R-:W-:Y:S01]  /*f590*/  UISETP.LT.AND UP0, UPT, UR48, UR6, UPT ;  /* 0x000000063000728c */ /* 0x000fe2000bf01270 */
[----:B------:R-:W-:Y:S02]  /*f5a0*/  ULDC UR8, c[0x0][0x9dc] ;  /* 0x0002770000087ab9 */ /* 0x000fe40000000800 */
[----:B------:R-:W-:-:S02]  /*f5b0*/  UIADD3 UR8, UR4, -UR8, URZ ;  /* 0x8000000804087290 */ /* 0x000fc4000fffe03f */
[----:B------:R-:W-:Y:S01]  /*f5c0*/  USEL UR48, UR48, UR6, UP0 ;  /* 0x0000000630307287 */ /* 0x000fe20008000000 */
[----:B------:R-:W-:Y:S11]  /*f5d0*/  @!P1 BRA `(.L_x_987) ;  /* 0x0000000000449947 */ /* 0x000ff60003800000 */
        /* <DEDUP_REMOVED lines=10> */
.L_x_988:
[----:B------:R-:W-:-:S11]  /*f680*/  UISETP.NE.AND UP0, UPT, UR5, 0x1, UPT ;  /* 0x000000010500788c */ /* 0x000fd6000bf05270 */
[----:B------:R-:W-:Y:S02]  /*f690*/  @UP0 ULDC.64 UR10, c[0x0][0x9e8] ;  /* 0x00027a00000a0ab9 */ /* 0x000fe40000000a00 */
[----:B------:R-:W-:-:S04]  /*f6a0*/  UIMAD.WIDE.U32 UR6, UR4, UR10, URZ ;  /* 0x0000000a040672a5 */ /* 0x000fc8000f8e003f */
[----:B------:R-:W-:-:S12]  /*f6b0*/  @UP0 USHF.R.U32.HI UR4, URZ, UR11, UR7 ;  /* 0x0000000b3f040299 */ /* 0x000fd80008011607 */
.L_x_989:
[----:B------:R-:W-:-:S04]  /*f6c0*/  UIMAD UR4, UR4, UR5, URZ ;  /* 0x00000005040472a4 */ /* 0x000fc8000f8e023f */
[----:B------:R-:W-:-:S04]  /*f6d0*/  UISETP.LT.AND UP0, UPT, UR8, UR4, UPT ;  /* 0x000000040800728c */ /* 0x000fc8000bf01270 */
[----:B------:R-:W-:-:S12]  /*f6e0*/  USEL UR8, UR8, UR4, !UP0 ;  /* 0x0000000408087287 */ /* 0x000fd8000c000000 */
.L_x_987:
[----:B------:R-:W-:Y:S01]  /*f6f0*/  USHF.R.S32.HI UR4, URZ, 0x1f, UR8 ;  /* 0x0000001f3f047899 */ /* 0x000fe20008011408 */
[----:B------:R-:W-:Y:S03]  /*f700*/  BSSY B6, `(.L_x_990) ;  /* 0x00002c3000067945 */ /* 0x000fe60003800000 */
[----:B------:R-:W-:-:S04]  /*f710*/  ULEA.HI UR4, UR4, UR8, URZ, 0x6 ;  /* 0x0000000804047291 */ /* 0x000fc8000f8f303f */
[----:B------:R-:W-:-:S04]  /*f720*/  USHF.R.S32.HI UR4, URZ, 0x6, UR4 ;  /* 0x000000063f047899 */ /* 0x000fc80008011404 */
[----:B------:R-:W-:-:S04]  /*f730*/  UISETP.LT.AND UP0, UPT, URZ, UR4, UPT ;  /* 0x000000043f00728c */ /* 0x000fc8000bf01270 */
[----:B------:R-:W-:-:S04]  /*f740*/  USEL UR41, URZ, UR4, !UP0 ;  /* 0x000000043f297287 */ /* 0x000fc8000c000000 */
[----:B------:R-:W-:-:S06]  /*f750*/  UISETP.GT.AND UP0, UPT, UR48, UR41, UPT ;  /* 0x000000293000728c */ /* 0x000fcc000bf04270 */
[----:B------:R-:W-:-:S13]  /*f760*/  PLOP3.LUT P0, PT, PT, PT, UP0, 0x80, 0x0 ;  /* 0x000000000000781c */ /* 0x000fda0003f0f008 */
[----:B------:R-:W-:Y:S05]  /*f770*/  @P0 BRA `(.L_x_991) ;  /* 0x00000000004c0947 */ /* 0x000fea0003800000 */
[----:B------:R-:W1:Y:S01]  /*f780*/  S2R R0, SR_TID.X ;  /* 0x0000000000007919 */ /* 0x000e620000002100 */
[----:B------:R-:W-:Y:S01]  /*f790*/  IMAD.MOV.U32 R13, RZ, RZ, R19 ;  /* 0x000000ffff0d7224 */ /* 0x000fe200078e0013 */
[----:B-1----:R-:W-:-:S04]  /*f7a0*/  LOP3.LUT R0, R0, 0x1f, RZ, 0xc0, !PT ;  /* 0x0000001f00007812 */ /* 0x002fc800078ec0ff */
[----:B------:R-:W-:-:S13]  /*f7b0*/  ISETP.NE.AND P0, PT, R0, RZ, PT ;  /* 0x000000ff0000720c */ /* 0x000fda0003f05270 */
[----:B------:R-:W-:Y:S05]  /*f7c0*/  @P0 BRA `(.L_x_992) ;  /* 0x0000002800d80947 */ /* 0x000fea0003800000 */
[----:B------:R-:W1:Y:S01]  /*f7d0*/  S2R R5, SR_LANEID ;  /* 0x0000000000057919 */ /* 0x000e620000000000 */
[----:B------:R-:W-:Y:S01]  /*f7e0*/  VOTEU.ANY UR4, UPT, PT ;  /* 0x0000000000047886 */ /* 0x000fe200038e0100 */
[----:B------:R-:W2:Y:S01]  /*f7f0*/  LDC.64 R2, c[0x0][0xdf0] ;  /* 0x00037c00ff027b82 */ /* 0x000ea20000000a00 */
[----:B------:R-:W1:Y:S01]  /*f800*/  FLO.U32 R0, UR4 ;  /* 0x0000000400007d00 */ /* 0x000e6200080e0000 */
[----:B------:R-:W-:Y:S01]  /*f810*/  ULDC.64 UR6, c[0x0][0x208] ;  /* 0x0000820000067ab9 */ /* 0x000fe20000000a00 */
[----:B-1----:R-:W-:-:S06]  /*f820*/  ISETP.EQ.U32.AND P0, PT, R0, R5, PT ;  /* 0x000000050000720c */ /* 0x002fcc0003f02070 */
[----:B------:R-:W2:Y:S07]  /*f830*/  POPC R5, UR4 ;  /* 0x0000000400057d09 */ /* 0x000eae0008000000 */
[----:B--2---:R-:W2:Y:S01]  /*f840*/  @P0 ATOMG.E.ADD.STRONG.GPU PT, R3, desc[UR6][R2.64], R5 ;  /* 0x00000005020309a8 */ /* 0x004ea200081ee1c6 */
[----:B------:R-:W1:Y:S02]  /*f850*/  S2R R4, SR_LTMASK ;  /* 0x0000000000047919 */ /* 0x000e640000003900 */
[----:B-1----:R-:W-:-:S04]  /*f860*/  LOP3.LUT R4, R4, UR4, RZ, 0xc0, !PT ;  /* 0x0000000404047c12 */ /* 0x002fc8000f8ec0ff */
[----:B------:R-:W1:Y:S01]  /*f870*/  POPC R13, R4 ;  /* 0x00000004000d7309 */ /* 0x000e620000000000 */
[----:B--2---:R-:W1:Y:S02]  /*f880*/  SHFL.IDX PT, R0, R3, R0, 0x1f ;  /* 0x00001f0003007589 */ /* 0x004e6400000e0000 */
[----:B-1----:R-:W-:Y:S01]  /*f890*/  IADD3 R13, R0, UR50, R13 ;  /* 0x00000032000d7c10 */ /* 0x002fe2000fffe00d */
[----:B------:R-:W-:Y:S06]  /*f8a0*/  BRA `(.L_x_992) ;  /* 0x0000002800a07947 */ /* 0x000fec0003800000 */
.L_x_991:
[----:B------:R-:W1:Y:S01]  /*f8b0*/  S2UR UR4, SR_CgaCtaId ;  /* 0x00000000000479c3 */ /* 0x000e620000008800 */
[----:B------:R-:W-:Y:S02]  /*f8c0*/  UMOV UR40, 0x400 ;  /* 0x0000040000287882 */ /* 0x000fe40000000000 */
[----:B-1----:R-:W-:-:S04]  /*f8d0*/  ULEA UR40, UR4, UR40, 0x18 ;  /* 0x0000002804287291 */ /* 0x002fc8000f8ec03f */
[----:B------:R-:W-:-:S04]  /*f8e0*/  UIADD3 UR4, UR40, 0x20400, URZ ;  /* 0x0002040028047890 */ /* 0x000fc8000fffe03f */
[----:B------:R-:W-:-:S06]  /*f8f0*/  ULOP3.LUT UP0, URZ, UR4, 0x3ff, URZ, 0xc0, !UPT ;  /* 0x000003ff043f7892 */ /* 0x000fcc000f80c03f */
[----:B------:R-:W-:-:S13]  /*f900*/  PLOP3.LUT P0, PT, PT, PT, UP0, 0x80, 0x0 ;  /* 0x000000000000781c */ /* 0x000fda0003f0f008 */
[----:B------:R-:W-:Y:S05]  /*f910*/  @!P0 BRA `(.L_x_993) ;  /* 0x0000000000408947 */ /* 0x000fea0003800000 */
[----:B------:R-:W-:Y:S01]  /*f920*/  MOV R2, 0x0 ;  /* 0x0000000000027802 */ /* 0x000fe20000000f00 */
[----:B------:R-:W-:Y:S01]  /*f930*/  ULDC.64 UR6, c[0x4][0xa8] ;  /* 0x01002a0000067ab9 */ /* 0x000fe20000000a00 */
[----:B------:R-:W-:Y:S01]  /*f940*/  ULDC.64 UR8, c[0x4][0xb0] ;  /* 0x01002c0000087ab9 */ /* 0x000fe20000000a00 */
[----:B------:R-:W-:Y:S01]  /*f950*/  ULDC.64 UR4, c[0x4][0x30] ;  /* 0x01000c0000047ab9 */ /* 0x000fe20000000a00 */
[----:B------:R-:W-:Y:S01]  /*f960*/  MOV R4, UR6 ;  /* 0x0000000600047c02 */ /* 0x000fe20008000f00 */
[----:B------:R-:W-:Y:S01]  /*f970*/  IMAD.U32 R5, RZ, RZ, UR7 ;  /* 0x00000007ff057e24 */ /* 0x000fe2000f8e00ff */
[----:B------:R-:W1:Y:S01]  /*f980*/  LDC.64 R2, c[0x4][R2] ;  /* 0x0100000002027b82 */ /* 0x000e620000000a00 */
[----:B------:R-:W-:Y:S01]  /*f990*/  IMAD.U32 R6, RZ, RZ, UR8 ;  /* 0x00000008ff067e24 */ /* 0x000fe2000f8e00ff */
[----:B------:R-:W-:Y:S01]  /*f9a0*/  MOV R7, UR9 ;  /* 0x0000000900077c02 */ /* 0x000fe20008000f00 */
[----:B------:R-:W-:Y:S01]  /*f9b0*/  IMAD.U32 R10, RZ, RZ, UR4 ;  /* 0x00000004ff0a7e24 */ /* 0x000fe2000f8e00ff */
[----:B------:R-:W-:Y:S01]  /*f9c0*/  MOV R8, 0x70 ;  /* 0x0000007000087802 */ /* 0x000fe20000000f00 */
[----:B------:R-:W-:-:S02]  /*f9d0*/  IMAD.U32 R11, RZ, RZ, UR5 ;  /* 0x00000005ff0b7e24 */ /* 0x000fc4000f8e00ff */
[----:B------:R-:W-:Y:S02]  /*f9e0*/  IMAD.MOV.U32 R12, RZ, RZ, 0x1 ;  /* 0x00000001ff0c7424 */ /* 0x000fe400078e00ff */
[----:B------:R-:W-:-:S07]  /*f9f0*/  IMAD.MOV.U32 R13, RZ, RZ, RZ ;  /* 0x000000ffff0d7224 */ /* 0x000fce00078e00ff */
[----:B------:R-:W-:-:S07]  /*fa00*/  LEPC R20, `(.L_x_993) ;  /* 0x000000001014794e */ /* 0x000fce0000000000 */
[----:B-1----:R-:W-:Y:S05]  /*fa10*/  CALL.ABS.NOINC R2 ;  /* 0x0000000002007343 */ /* 0x002fea0003c00000 */
.L_x_993:
        /* <DEDUP_REMOVED lines=13> */
[----:B------:R-:W-:Y:S01]  /*faf0*/  MOV R8, 0x70 ;  /* 0x0000007000087802 */ /* 0x000fe20000000f00 */
[----:B------:R-:W-:-:S02]  /*fb00*/  IMAD.U32 R10, RZ, RZ, UR4 ;  /* 0x00000004ff0a7e24 */ /* 0x000fc4000f8e00ff */
[----:B------:R-:W-:Y:S02]  /*fb10*/  IMAD.U32 R11, RZ, RZ, UR5 ;  /* 0x00000005ff0b7e24 */ /* 0x000fe4000f8e00ff */
[----:B------:R-:W-:Y:S02]  /*fb20*/  IMAD.MOV.U32 R12, RZ, RZ, 0x1 ;  /* 0x00000001ff0c7424 */ /* 0x000fe400078e00ff */
[----:B-1----:R-:W-:-:S07]  /*fb30*/  IMAD.MOV.U32 R13, RZ, RZ, RZ ;  /* 0x000000ffff0d7224 */ /* 0x002fce00078e00ff */
[----:B------:R-:W-:-:S07]  /*fb40*/  LEPC R20, `(.L_x_995) ;  /* 0x000000001014794e */ /* 0x000fce0000000000 */
[----:B--2---:R-:W-:Y:S05]  /*fb50*/  CALL.ABS.NOINC R2 ;  /* 0x0000000002007343 */ /* 0x004fea0003c00000 */
.L_x_995:
[----:B------:R1:W2:Y:S01]  /*fb60*/  LDC.64 R2, c[0x4][R18] ;  /* 0x0100000012027b82 */ /* 0x0002a20000000a00 */
[----:B------:R-:W-:Y:S01]  /*fb70*/  ULDC.64 UR6, c[0x4][0xa8] ;  /* 0x01002a0000067ab9 */ /* 0x000fe20000000a00 */
[----:B------:R-:W-:Y:S01]  /*fb80*/  ULDC.64 UR8, c[0x4][0xb0] ;  /* 0x01002c0000087ab9 */ /* 0x000fe20000000a00 */
[----:B------:R-:W-:Y:S01]  /*fb90*/  ULDC.64 UR4, c[0x4][0x40] ;  /* 0x0100100000047ab9 */ /* 0x000fe20000000a00 */
[----:B------:R-:W-:Y:S01]  /*fba0*/  MOV R4, UR6 ;  /* 0x0000000600047c02 */ /* 0x000fe20008000f00 */
[----:B------:R-:W-:Y:S01]  /*fbb0*/  IMAD.U32 R5, RZ, RZ, UR7 ;  /* 0x00000007ff057e24 */ /* 0x000fe2000f8e00ff */
[----:B------:R-:W-:Y:S01]  /*fbc0*/  MOV R7, UR9 ;  /* 0x0000000900077c02 */ /* 0x000fe20008000f00 */
[----:B------:R-:W-:Y:S01]  /*fbd0*/  IMAD.U32 R6, RZ, RZ, UR8 ;  /* 0x00000008ff067e24 */ /* 0x000fe2000f8e00ff */
[----:B------:R-:W-:Y:S01]  /*fbe0*/  MOV R8, 0x70 ;  /* 0x0000007000087802 */ /* 0x000fe20000000f00 */
[----:B------:R-:W-:Y:S02]  /*fbf0*/  IMAD.U32 R10, RZ, RZ, UR4 ;  /* 0x00000004ff0a7e24 */ /* 0x000fe4000f8e00ff */
[----:B------:R-:W-:-:S02]  /*fc00*/  IMAD.U32 R11, RZ, RZ, UR5 ;  /* 0x00000005ff0b7e24 */ /* 0x000fc4000f8e00ff */
[----:B------:R-:W-:Y:S02]  /*fc10*/  IMAD.MOV.U32 R12, RZ, RZ, 0x1 ;  /* 0x00000001ff0c7424 */ /* 0x000fe400078e00ff */
[----:B-1----:R-:W-:-:S07]  /*fc20*/  IMAD.MOV.U32 R13, RZ, RZ, RZ ;  /* 0x000000ffff0d7224 */ /* 0x002fce00078e00ff */
[----:B------:R-:W-:-:S07]  /*fc30*/  LEPC R20, `(.L_x_994) ;  /* 0x000000001014794e */ /* 0x000fce0000000000 */
[----:B--2---:R-:W-:Y:S05]  /*fc40*/  CALL.ABS.NOINC R2 ;  /* 0x0000000002007343 */ /* 0x004fea0003c00000 */
.L_x_994:
[----:B------:R-:W-:Y:S01]  /*fc50*/  ULDC.64 UR4, c[0x0][0x9f8] ;  /* 0x00027e0000047ab9 */ /* 0x000fe20000000a00 */
[----:B------:R-:W-:Y:S01]  /*fc60*/  MOV R5, UR47 ;  /* 0x0000002f00057c02 */ /* 0x000fe20008000f00 */
[----:B------:R-:W-:Y:S01]  /*fc70*/  IMAD.U32 R0, RZ, RZ, UR47 ;  /* 0x0000002fff007e24 */ /* 0x000fe2000f8e00ff */
[----:B------:R-:W-:Y:S01]  /*fc80*/  ISETP.NE.U32.AND P0, PT, RZ, UR4, PT ;  /* 0x00000004ff007c0c */ /* 0x000fe2000bf05070 */
[----:B------:R-:W-:Y:S01]  /*fc90*/  ULDC.64 UR6, c[0x0][0x208] ;  /* 0x0000820000067ab9 */ /* 0x000fe20000000a00 */
[----:B------:R-:W1:Y:S01]  /*fca0*/  LDC R4, c[0x0][0x428] ;  /* 0x00010a00ff047b82 */ /* 0x000e620000000800 */
[----:B------:R-:W2:Y:S01]  /*fcb0*/  S2R R18, SR_TID.X ;  /* 0x0000000000127919 */ /* 0x000ea20000002100 */
[----:B------:R-:W-:-:S13]  /*fcc0*/  ISETP.NE.AND.EX P0, PT, RZ, UR5, PT, P0 ;  /* 0x00000005ff007c0c */ /* 0x000fda000bf05300 */
[----:B------:R-:W3:Y:S02]  /*fcd0*/  @P0 LDC.64 R2, c[0x0][0x9f8] ;  /* 0x00027e00ff020b82 */ /* 0x000ee40000000a00 */
[----:B---3--:R-:W-:-:S05]  /*fce0*/  @P0 IMAD.WIDE R2, R5, 0x4, R2 ;  /* 0x0000000405020825 */ /* 0x008fca00078e0202 */
[----:B------:R3:W4:Y:S01]  /*fcf0*/  @P0 LDG.E R0, desc[UR6][R2.64] ;  /* 0x0000000602000981 */ /* 0x000722000c1e1900 */
[----:B-1----:R-:W-:Y:S01]  /*fd00*/  ISETP.NE.AND P0, PT, R4, 0x1, PT ;  /* 0x000000010400780c */ /* 0x002fe20003f05270 */
[----:B------:R-:W-:Y:S01]  /*fd10*/  IMAD.U32 R4, RZ, RZ, UR46 ;  /* 0x0000002eff047e24 */ /* 0x000fe2000f8e00ff */
[----:B--2---:R-:W-:Y:S01]  /*fd20*/  LOP3.LUT R18, R18, 0x1f, RZ, 0xc0, !PT ;  /* 0x0000001f12127812 */ /* 0x004fe200078ec0ff */
[----:B------:R-:W-:Y:S01]  /*fd30*/  UMOV UR44, URZ ;  /* 0x0000003f002c7c82 */ /* 0x000fe20008000000 */
[----:B------:R-:W-:Y:S01]  /*fd40*/  UMOV UR8, 0x40 ;  /* 0x0000004000087882 */ /* 0x000fe20000000000 */
[----:B------:R-:W-:Y:S01]  /*fd50*/  UMOV UR9, UR45 ;  /* 0x0000002d00097c82 */ /* 0x000fe20008000000 */
[----:B------:R-:W-:Y:S01]  /*fd60*/  ISETP.NE.AND P1, PT, R18, RZ, PT ;  /* 0x000000ff1200720c */ /* 0x000fe20003f25270 */
[----:B------:R-:W-:Y:S01]  /*fd70*/  UMOV UR10, UR46 ;  /* 0x0000002e000a7c82 */ /* 0x000fe20008000000 */
[----:B------:R-:W-:Y:S01]  /*fd80*/  UMOV UR11, UR47 ;  /* 0x0000002f000b7c82 */ /* 0x000fe20008000000 */
[----:B---3--:R-:W1:Y:S01]  /*fd90*/  LDC.64 R2, c[0x0][0x3f8] ;  /* 0x0000fe00ff027b82 */ /* 0x008e620000000a00 */
[----:B------:R-:W-:Y:S01]  /*fda0*/  UMOV UR12, 0x80 ;  /* 0x00000080000c7882 */ /* 0x000fe20000000000 */
[----:B------:R-:W-:Y:S01]  /*fdb0*/  UMOV UR13, UR45 ;  /* 0x0000002d000d7c82 */ /* 0x000fe20008000000 */
[----:B------:R-:W-:Y:S01]  /*fdc0*/  UMOV UR14, UR46 ;  /* 0x0000002e000e7c82 */ /* 0x000fe20008000000 */
[----:B------:R-:W-:Y:S01]  /*fdd0*/  UMOV UR15, UR47 ;  /* 0x0000002f000f7c82 */ /* 0x000fe20008000000 */
[----:B------:R-:W-:Y:S01]  /*fde0*/  UMOV UR16, 0xc0 ;  /* 0x000000c000107882 */ /* 0x000fe20000000000 */
[----:B------:R-:W-:Y:S01]  /*fdf0*/  UMOV UR17, UR45 ;  /* 0x0000002d00117c82 */ /* 0x000fe20008000000 */
[----:B------:R-:W-:Y:S01]  /*fe00*/  UMOV UR18, UR46 ;  /* 0x0000002e00127c82 */ /* 0x000fe20008000000 */
[----:B------:R-:W2:Y:S01]  /*fe10*/  @P0 LDC R5, c[0x0][0x42c] ;  /* 0x00010b00ff050b82 */ /* 0x000ea20000000800 */
[----:B------:R-:W-:Y:S01]  /*fe20*/  UMOV UR19, UR47 ;  /* 0x0000002f00137c82 */ /* 0x000fe20008000000 */
[----:B------:R-:W-:Y:S01]  /*fe30*/  VOTEU.ALL UP1, P1 ;  /* 0x00000000003f7886 */ /* 0x000fe20000820000 */
[----:B------:R-:W-:-:S04]  /*fe40*/  UMOV UR6, 0xffffffff ;  /* 0xffffffff00067882 */ /* 0x000fc80000000000 */
[----:B------:R-:W-:Y:S01]  /*fe50*/  @!UP1 UIADD3 UR4, UP0, UR42, 0x270, URZ ;  /* 0x000002702a049890 */ /* 0x000fe2000ff1e03f */
[----:B------:R-:W3:Y:S03]  /*fe60*/  @P0 LDC R6, c[0x0][0x430] ;  /* 0x00010c00ff060b82 */ /* 0x000ee60000000800 */
[----:B------:R-:W-:-:S09]  /*fe70*/  @!UP1 UIADD3.X UR5, URZ, UR43, URZ, UP0, !UPT ;  /* 0x0000002b3f059290 */ /* 0x000fd200087fe43f */
[----:B------:R1:W-:Y:S01]  /*fe80*/  @!UP1 UTMAPF.L2.4D [UR44], [UR4] ;  /* 0x0000002c040095b8 */ /* 0x0003e20008018000 */
[----:B--2---:R-:W-:Y:S01]  /*fe90*/  @P0 IMAD.HI.U32 R5, R5, UR46, RZ ;  /* 0x0000002e05050c27 */ /* 0x004fe2000f8e00ff */
[----:B------:R2:W-:Y:S04]  /*fea0*/  @!UP1 UTMAPF.L2.4D [UR8], [UR4] ;  /* 0x00000008040095b8 */ /* 0x0005e80008018000 */
[----:B---3--:R-:W-:Y:S02]  /*feb0*/  @P0 SHF.R.U32.HI R4, RZ, R6, R5 ;  /* 0x00000006ff040219 */ /* 0x008fe40000011605 */
[----:B-1----:R-:W-:Y:S02]  /*fec0*/  ISETP.NE.U32.AND P0, PT, R2, RZ, PT ;  /* 0x000000ff0200720c */ /* 0x002fe40003f05070 */
[----:B------:R-:W-:Y:S01]  /*fed0*/  MOV R5, UR48 ;  /* 0x0000003000057c02 */ /* 0x000fe20008000f00 */
[----:B------:R2:W-:Y:S01]  /*fee0*/  @!UP1 UTMAPF.L2.4D [UR12], [UR4] ;  /* 0x0000000c040095b8 */ /* 0x0005e20008018000 */
[----:B------:R-:W-:-:S03]  /*fef0*/  ISETP.NE.AND.EX P0, PT, R3, RZ, PT, P0 ;  /* 0x000000ff0300720c */ /* 0x000fc60003f05300 */
[----:B------:R-:W-:Y:S01]  /*ff00*/  VIADD R5, R5, 0xffffffff ;  /* 0xffffffff05057836 */ /* 0x000fe20000000000 */
[----:B------:R2:W-:Y:S01]  /*ff10*/  @!UP1 UTMAPF.L2.4D [UR16], [UR4] ;  /* 0x00000010040095b8 */ /* 0x0005e20008018000 */
[----:B----4-:R-:W-:Y:S01]  /*ff20*/  SEL R6, R0, RZ, !P0 ;  /* 0x000000ff00067207 */ /* 0x010fe20004000000 */
[----:B--2---:R-:W-:Y:S07]  /*ff30*/  BRA.DIV UR6, `(.L_x_996) ;  /* 0x0000002a06f07947 */ /* 0x004fee000b800000 */
.L_x_1047:
[----:B------:R-:W-:Y:S01]  /*ff40*/  UMOV UR4, 0xffffffff ;  /* 0xffffffff00047882 */ /* 0x000fe20000000000 */
[----:B------:R-:W-:Y:S02]  /*ff50*/  SHF.R.S32.HI R18, RZ, 0x1f, R0 ;  /* 0x0000001fff127819 */ /* 0x000fe40000011400 */
[----:B------:R-:W-:Y:S05]  /*ff60*/  BRA.DIV UR4, `(.L_x_997) ;  /* 0x0000002e04107947 */ /* 0x000fea000b800000 */
[----:B------:R-:W-:-:S13]  /*ff70*/  ELECT P6, URZ, PT ;  /* 0x00000000003f782f */ /* 0x000fda00038c0000 */
.L_x_1050:
[----:B------:R-:W-:Y:S05]  /*ff80*/  @!P6 BRA `(.L_x_998) ;  /* 0x00000004000ce947 */ /* 0x000fea0003800000 */
[----:B------:R-:W-:Y:S01]  /*ff90*/  IMAD.MOV.U32 R6, RZ, RZ, R0 ;  /* 0x000000ffff067224 */ /* 0x000fe200078e0000 */
[----:B------:R-:W-:Y:S06]  /*ffa0*/  @!P0 BRA `(.L_x_999) ;  /* 0x00000000004c8947 */ /* 0x000fec0003800000 */
[----:B------:R-:W1:Y:S01]  /*ffb0*/  LDC R11, c[0x0][0x41c] ;  /* 0x00010700ff0b7b82 */ /* 0x000e620000000800 */
[----:B------:R-:W-:Y:S01]  /*ffc0*/  MOV R10, R5 ;  /* 0x00000005000a7202 */ /* 0x000fe20000000f00 */
[----:B------:R-:W-:Y:S01]  /*ffd0*/  ULDC.64 UR4, c[0x0][0x408] ;  /* 0x0001020000047ab9 */ /* 0x000fe20000000a00 */
[----:B------:R-:W-:Y:S01]  /*ffe0*/  ULDC.64 UR6, c[0x0][0x208] ;  /* 0x0000820000067ab9 */ /* 0x000fe20000000a00 */
[----:B------:R-:W-:-:S04]  /*fff0*/  IMAD R9, R18, UR4, RZ ;  /* 0x0000000412097c24 */ /* 0x000fc8000f8e02ff */
[----:B------:R-:W-:Y:S01]  /*10000*/  IMAD R9, R0, UR5, R9 ;  /* 0x0000000500097c24 */ /* 0x000fe2000f8e0209 */
[----:B-1----:R-:W-:-:S13]  /*10010*/  ISETP.NE.AND P2, PT, R11, 0x1, PT ;  /* 0x000000010b00780c */ /* 0x002fda0003f45270 */
[----:B------:R-:W1:Y:S02]  /*10020*/  @P2 LDC.64 R6, c[0x0][0x420] ;  /* 0x00010800ff062b82 */ /* 0x000e640000000a00 */
[----:B-1----:R-:W-:-:S05]  /*10030*/  @P2 IMAD.HI.U32 R6, R5, R6, RZ ;  /* 0x0000000605062227 */ /* 0x002fca00078e00ff */
[----:B------:R-:W-:-:S04]  /*10040*/  @P2 SHF.R.U32.HI R10, RZ, R7, R6 ;  /* 0x00000007ff0a2219 */ /* 0x000fc80000011606 */
[--C-:B------:R-:W-:Y:S01]  /*10050*/  SHF.R.S32.HI R7, RZ, 0x1f, R10.reuse ;  /* 0x0000001fff077819 */ /* 0x100fe2000001140a */
[----:B------:R-:W-:-:S04]  /*10060*/  IMAD.MOV.U32 R6, RZ, RZ, R10 ;  /* 0x000000ffff067224 */ /* 0x000fc800078e000a */
[----:B------:R-:W-:-:S04]  /*10070*/  IMAD.WIDE.U32 R6, R0, UR4, R6 ;  /* 0x0000000400067c25 */ /* 0x000fc8000f8e0006 */
[----:B------:R-:W-:Y:S01]  /*10080*/  IMAD.IADD R7, R7, 0x1, R9 ;  /* 0x0000000107077824 */ /* 0x000fe200078e0209 */
[----:B------:R-:W-:-:S04]  /*10090*/  LEA R8, P2, R6, R2, 0x2 ;  /* 0x0000000206087211 */ /* 0x000fc800078410ff */
[----:B------:R-:W-:-:S05]  /*100a0*/  LEA.HI.X R9, R6, R3, R7, 0x2, P2 ;  /* 0x0000000306097211 */ /* 0x000fca00010f1407 */
[----:B------:R1:W5:Y:S01]  /*100b0*/  LDG.E R6, desc[UR6][R8.64] ;  /* 0x0000000608067981 */ /* 0x000362000c1e1900 */
[----:B------:R-:W-:-:S05]  /*100c0*/  IADD3 R10, -R10, RZ, RZ ;  /* 0x000000ff0a0a7210 */ /* 0x000fca0007ffe1ff */
[----:B------:R-:W-:-:S07]  /*100d0*/  IMAD R5, R11, R10, R5 ;  /* 0x0000000a0b057224 */ /* 0x000fce00078e0205 */
.L_x_999:
[----:B------:R-:W2:Y:S01]  /*100e0*/  S2R R7, SR_TID.X ;  /* 0x0000000000077919 */ /* 0x000ea20000002100 */
[----:B-1----:R-:W-:Y:S02]  /*100f0*/  LEA R8, R16, UR40, 0x3 ;  /* 0x0000002810087c11 */ /* 0x002fe4000f8e18ff */
[----:B--2---:R-:W-:Y:S02]  /*10100*/  LOP3.LUT R9, R7, 0x7f, RZ, 0xc0, !PT ;  /* 0x0000007f07097812 */ /* 0x004fe400078ec0ff */
[----:B------:R-:W-:Y:S02]  /*10110*/  SHF.L.U32 R7, R17, 0x1f, RZ ;  /* 0x0000001f11077819 */ /* 0x000fe400000006ff */
[----:B------:R-:W-:Y:S02]  /*10120*/  ISETP.NE.AND P3, PT, R9, RZ, PT ;  /* 0x000000ff0900720c */ /* 0x000fe40003f65270 */
[----:B------:R-:W1:Y:S02]  /*10130*/  SYNCS.PHASECHK.TRANS64.TRYWAIT P2, [R8+URZ+0x30840], R7 ;  /* 0x03084007080075a7 */ /* 0x000e64000804017f */
[----:B-1----:R-:W-:Y:S09]  /*10140*/  @!P2 BRA `(.L_x_1000) ;  /* 0x0000002800b8a947 */ /* 0x002ff20003800000 */
.L_x_1051:
        /* <DEDUP_REMOVED lines=8> */
.L_x_1001:
        /* <DEDUP_REMOVED lines=10> */
[----:B------:R-:W-:-:S03]  /*10270*/  UMOV UR16, 0x40 ;  /* 0x0000004000107882 */ /* 0x000fc60000000000 */
[----:B------:R-:W-:Y:S02]  /*10280*/  ULEA UR14, UR14, UR40, 0xf ;  /* 0x000000280e0e7291 */ /* 0x000fe4000f8e783f */
[----:B------:R-:W-:Y:S02]  /*10290*/  UIADD3 UR9, UR9, 0x30830, URZ ;  /* 0x0003083009097890 */ /* 0x000fe4000fffe03f */
[----:B------:R-:W-:Y:S02]  /*102a0*/  USHF.L.U32 UR11, UR11, 0x6, URZ ;  /* 0x000000060b0b7899 */ /* 0x000fe4000800063f */
[----:B------:R-:W-:Y:S02]  /*102b0*/  UIADD3 UR8, UR14, 0x20400, URZ ;  /* 0x000204000e087890 */ /* 0x000fe4000fffe03f */
[----:B------:R-:W-:Y:S02]  /*102c0*/  UIADD3 UR15, UR14, 0x22400, URZ ;  /* 0x000224000e0f7890 */ /* 0x000fe4000fffe03f */
[----:B------:R-:W-:-:S02]  /*102d0*/  UIADD3 UR17, UR14, 0x24400, URZ ;  /* 0x000244000e117890 */ /* 0x000fc4000fffe03f */
[----:B------:R-:W-:-:S03]  /*102e0*/  UIADD3 UR18, UR14, 0x26400, URZ ;  /* 0x000264000e127890 */ /* 0x000fc6000fffe03f */
[----:B------:R2:W-:Y:S01]  /*102f0*/  UTMALDG.4D [UR8], [UR4], desc[UR6] ;  /* 0x00000608040075b4 */ /* 0x0005e20008019000 */
[----:B------:R-:W-:Y:S01]  /*10300*/  UMOV UR14, 0x80 ;  /* 0x00000080000e7882 */ /* 0x000fe20000000000 */
        /* <DEDUP_REMOVED lines=11> */
.L_x_998:
[----:B------:R-:W-:Y:S05]  /*103c0*/  WARPSYNC.ALL ;  /* 0x0000000000007948 */ /* 0x000fea0003800000 */
[----:B------:R-:W-:Y:S01]  /*103d0*/  BAR.SYNC.DEFER_BLOCKING 0x8, 0x120 ;  /* 0x0204800000007b1d */ /* 0x000fe20000010000 */
[----:B------:R-:W-:Y:S01]  /*103e0*/  ELECT P2, URZ, PT ;  /* 0x00000000003f782f */ /* 0x000fe20003840000 */
[----:B------:R-:W-:Y:S02]  /*103f0*/  UIADD3 UR49, UR49, 0x1, URZ ;  /* 0x0000000131317890 */ /* 0x000fe4000fffe03f */
[----:B------:R-:W-:Y:S02]  /*10400*/  UIADD3 UR4, UP0, UR42, 0x270, URZ ;  /* 0x000002702a047890 */ /* 0x000fe4000ff1e03f */
[----:B------:R-:W-:-:S02]  /*10410*/  ULEA.HI UR14, UR49, UR49, URZ, 0x1 ;  /* 0x00000031310e7291 */ /* 0x000fc4000f8f083f */
[----:B------:R-:W-:Y:S02]  /*10420*/  UIADD3 UR8, UR40, 0x10400, URZ ;  /* 0x0001040028087890 */ /* 0x000fe4000fffe03f */
[----:B------:R-:W-:Y:S02]  /*10430*/  ULOP3.LUT UR14, UR14, 0xfffffffe, URZ, 0xc0, !UPT ;  /* 0xfffffffe0e0e7892 */ /* 0x000fe4000f8ec03f */
[----:B------:R-:W-:Y:S02]  /*10440*/  UIADD3 UR9, UR40, 0x30800, URZ ;  /* 0x0003080028097890 */ /* 0x000fe4000fffe03f */
[----:B-1----:R-:W-:Y:S01]  /*10450*/  @P2 IMAD.MOV.U32 R7, RZ, RZ, 0x10000 ;  /* 0x00010000ff072424 */ /* 0x002fe200078e00ff */
[----:B------:R-:W-:Y:S02]  /*10460*/  UIADD3 UR14, UR49, -UR14, URZ ;  /* 0x8000000e310e7290 */ /* 0x000fe4000fffe03f */
[----:B------:R-:W-:Y:S02]  /*10470*/  UIADD3.X UR5, URZ, UR43, URZ, UP0, !UPT ;  /* 0x0000002b3f057290 */ /* 0x000fe400087fe43f */
[----:B------:R-:W-:-:S02]  /*10480*/  UIADD3 UR32, UR40, 0x14400, URZ ;  /* 0x0001440028207890 */ /* 0x000fc4000fffe03f */
[----:B------:R-:W-:Y:S02]  /*10490*/  UIADD3 UR24, UR40, 0x18400, URZ ;  /* 0x0001840028187890 */ /* 0x000fe4000fffe03f */
[----:B------:R-:W-:Y:S02]  /*104a0*/  UIADD3 UR16, UR40, 0x1c400, URZ ;  /* 0x0001c40028107890 */ /* 0x000fe4000fffe03f */
[----:B------:R1:W-:Y:S01]  /*104b0*/  @P2 SYNCS.ARRIVE.TRANS64 RZ, [UR40+0x30800], R7 ;  /* 0x03080007ffff29a7 */ /* 0x0003e20008000028 */
[----:B------:R-:W-:Y:S01]  /*104c0*/  UMOV UR11, UR45 ;  /* 0x0000002d000b7c82 */ /* 0x000fe20008000000 */
[----:B------:R-:W-:Y:S01]  /*104d0*/  UMOV UR12, UR46 ;  /* 0x0000002e000c7c82 */ /* 0x000fe20008000000 */
[----:B------:R-:W-:Y:S01]  /*104e0*/  UMOV UR13, UR47 ;  /* 0x0000002f000d7c82 */ /* 0x000fe20008000000 */
[----:B------:R-:W-:Y:S01]  /*104f0*/  UMOV UR6, 0x0 ;  /* 0x0000000000067882 */ /* 0x000fe20000000000 */
[----:B------:R-:W-:Y:S01]  /*10500*/  UMOV UR7, 0x12f00000 ;  /* 0x12f0000000077882 */ /* 0x000fe20000000000 */
[----:B------:R-:W-:Y:S01]  /*10510*/  UMOV UR10, URZ ;  /* 0x0000003f000a7c82 */ /* 0x000fe20008000000 */
[----:B------:R-:W-:Y:S01]  /*10520*/  UMOV UR35, UR45 ;  /* 0x0000002d00237c82 */ /* 0x000fe20008000000 */
[----:B-1----:R-:W-:Y:S01]  /*10530*/  MOV R7, UR14 ;  /* 0x0000000e00077c02 */ /* 0x002fe20008000f00 */
[----:B------:R-:W-:Y:S01]  /*10540*/  UMOV UR36, UR46 ;  /* 0x0000002e00247c82 */ /* 0x000fe20008000000 */
[----:B------:R-:W-:Y:S01]  /*10550*/  UMOV UR37, UR47 ;  /* 0x0000002f00257c82 */ /* 0x000fe20008000000 */
[----:B------:R-:W-:Y:S01]  /*10560*/  UMOV UR34, 0x40 ;  /* 0x0000004000227882 */ /* 0x000fe20000000000 */
[----:B------:R-:W-:Y:S01]  /*10570*/  UMOV UR33, UR9 ;  /* 0x0000000900217c82 */ /* 0x000fe20008000000 */
[----:B------:R-:W-:Y:S01]  /*10580*/  UMOV UR27, UR45 ;  /* 0x0000002d001b7c82 */ /* 0x000fe20008000000 */
[----:B------:R-:W-:Y:S01]  /*10590*/  UMOV UR28, UR46 ;  /* 0x0000002e001c7c82 */ /* 0x000fe20008000000 */
[----:B------:R-:W-:Y:S01]  /*105a0*/  UMOV UR29, UR47 ;  /* 0x0000002f001d7c82 */ /* 0x000fe20008000000 */
[----:B------:R1:W-:Y:S01]  /*105b0*/  UTMALDG.4D [UR8], [UR4], desc[UR6] ;  /* 0x00000608040075b4 */ /* 0x0003e20008019000 */
[----:B------:R-:W-:Y:S01]  /*105c0*/  UMOV UR26, 0x80 ;  /* 0x00000080001a7882 */ /* 0x000fe20000000000 */
[----:B------:R-:W-:Y:S01]  /*105d0*/  UMOV UR25, UR9 ;  /* 0x0000000900197c82 */ /* 0x000fe20008000000 */
[----:B------:R-:W-:Y:S01]  /*105e0*/  SHF.L.U32 R7, R7, 0x1f, RZ ;  /* 0x0000001f07077819 */ /* 0x000fe200000006ff */
[----:B------:R-:W-:Y:S01]  /*105f0*/  UMOV UR19, UR45 ;  /* 0x0000002d00137c82 */ /* 0x000fe20008000000 */
[----:B------:R-:W-:Y:S01]  /*10600*/  UMOV UR20, UR46 ;  /* 0x0000002e00147c82 */ /* 0x000fe20008000000 */
[----:B------:R-:W-:Y:S01]  /*10610*/  UMOV UR21, UR47 ;  /* 0x0000002f00157c82 */ /* 0x000fe20008000000 */
[----:B------:R-:W-:Y:S01]  /*10620*/  UMOV UR18, 0xc0 ;  /* 0x000000c000127882 */ /* 0x000fe20000000000 */
[----:B------:R1:W-:Y:S01]  /*10630*/  UTMALDG.4D [UR32], [UR4], desc[UR6] ;  /* 0x00000620040075b4 */ /* 0x0003e20008019000 */
[----:B------:R-:W-:Y:S01]  /*10640*/  UMOV UR17, UR9 ;  /* 0x0000000900117c82 */ /* 0x000fe20008000000 */
[----:B------:R1:W-:Y:S01]  /*10650*/  UTMALDG.4D [UR24], [UR4], desc[UR6] ;  /* 0x00000618040075b4 */ /* 0x0003e20008019000 */
[----:B------:R1:W-:Y:S01]  /*10660*/  UTMALDG.4D [UR16], [UR4], desc[UR6] ;  /* 0x00000610040075b4 */ /* 0x0003e20008019000 */
[----:B------:R-:W2:Y:S02]  /*10670*/  SYNCS.PHASECHK.TRANS64.TRYWAIT P2, [UR40+0x30820], R7 ;  /* 0x03082007ff0075a7 */ /* 0x000ea40008040168 */
[----:B-12---:R-:W-:Y:S05]  /*10680*/  @!P2 BRA `(.L_x_1002) ;  /* 0x00000024007ca947 */ /* 0x006fea0003800000 */
.L_x_1052:
[----:B------:R-:W-:-:S04]  /*10690*/  UIADD3 UR4, UR48, -0x2, URZ ;  /* 0xfffffffe30047890 */ /* 0x000fc8000fffe03f */
[----:B------:R-:W-:-:S06]  /*106a0*/  UISETP.GE.AND UP0, UPT, UR4, UR41, UPT ;  /* 0x000000290400728c */ /* 0x000fcc000bf06270 */
[----:B------:R-:W-:-:S13]  /*106b0*/  PLOP3.LUT P2, PT, PT, PT, UP0, 0x80, 0x0 ;  /* 0x000000000000781c */ /* 0x000fda0003f4f008 */
[----:B------:R-:W-:Y:S05]  /*106c0*/  @!P2 BRA `(.L_x_1003) ;  /* 0x0000001400fca947 */ /* 0x000fea0003800000 */
[----:B-1----:R-:W-:Y:S01]  /*106d0*/  IMAD R8, RZ, RZ, -UR48 ;  /* 0x80000030ff087e24 */ /* 0x002fe2000f8e02ff */
[----:B------:R-:W-:Y:S01]  /*106e0*/  LOP3.LUT R11, RZ, UR41, RZ, 0x33, !PT ;  /* 0x00000029ff0b7c12 */ /* 0x000fe2000f8e33ff */
[----:B------:R-:W-:-:S03]  /*106f0*/  ULDC.64 UR38, c[0x0][0x408] ;  /* 0x0001020000267ab9 */ /* 0x000fc60000000a00 */
[----:B------:R-:W-:-:S05]  /*10700*/  VIADDMNMX R11, R8, 0x1, R11, !PT ;  /* 0x00000001080b7846 */ /* 0x000fca000780010b */
[----:B------:R-:W-:-:S05]  /*10710*/  VIADD R7, R11, UR48 ;  /* 0x000000300b077c36 */ /* 0x000fca0008000000 */
[----:B------:R-:W-:-:S04]  /*10720*/  LOP3.LUT R7, R7, 0x1, RZ, 0xc0, !PT ;  /* 0x0000000107077812 */ /* 0x000fc800078ec0ff */
[----:B------:R-:W-:Y:S02]  /*10730*/  ISETP.NE.U32.AND P2, PT, R7, 0x1, PT ;  /* 0x000000010700780c */ /* 0x000fe40003f45070 */
[----:B------:R-:W-:-:S11]  /*10740*/  MOV R7, UR4 ;  /* 0x0000000400077c02 */ /* 0x000fd60008000f00 */
        /* <DEDUP_REMOVED lines=13> */
[----:B-1----:R-:W-:-:S13]  /*10820*/  ISETP.NE.AND P2, PT, R13, 0x1, PT ;  /* 0x000000010d00780c */ /* 0x002fda0003f45270 */
[----:B------:R-:W1:Y:S02]  /*10830*/  @P2 LDC.64 R8, c[0x0][0x420] ;  /* 0x00010800ff082b82 */ /* 0x000e640000000a00 */
[----:B-1----:R-:W-:Y:S01]  /*10840*/  @P2 IMAD.HI.U32 R14, R7, R8, RZ ;  /* 0x00000008070e2227 */ /* 0x002fe200078e00ff */
[----:B------:R-:W-:-:S04]  /*10850*/  MOV R8, R7 ;  /* 0x0000000700087202 */ /* 0x000fc80000000f00 */
[----:B------:R-:W-:-:S04]  /*10860*/  @P2 SHF.R.U32.HI R8, RZ, R9, R14 ;  /* 0x00000009ff082219 */ /* 0x000fc8000001160e */
[--C-:B------:R-:W-:Y:S01]  /*10870*/  SHF.R.S32.HI R9, RZ, 0x1f, R8.reuse ;  /* 0x0000001fff097819 */ /* 0x100fe20000011408 */
[----:B------:R-:W-:-:S04]  /*10880*/  IMAD.MOV R14, RZ, RZ, -R8 ;  /* 0x000000ffff0e7224 */ /* 0x000fc800078e0a08 */
[----:B------:R-:W-:Y:S02]  /*10890*/  IMAD R7, R13, R14, R7 ;  /* 0x0000000e0d077224 */ /* 0x000fe400078e0207 */
[----:B------:R-:W-:Y:S02]  /*108a0*/  IMAD R13, R18, UR4, RZ ;  /* 0x00000004120d7c24 */ /* 0x000fe4000f8e02ff */
[----:B------:R-:W-:-:S04]  /*108b0*/  IMAD.WIDE.U32 R8, R0, UR4, R8 ;  /* 0x0000000400087c25 */ /* 0x000fc8000f8e0008 */
[----:B------:R-:W-:Y:S01]  /*108c0*/  IMAD R13, R0, UR5, R13 ;  /* 0x00000005000d7c24 */ /* 0x000fe2000f8e020d */
[----:B------:R-:W-:-:S03]  /*108d0*/  LEA R2, P2, R8, R2, 0x2 ;  /* 0x0000000208027211 */ /* 0x000fc600078410ff */
[----:B------:R-:W-:-:S05]  /*108e0*/  IMAD.IADD R13, R13, 0x1, R9 ;  /* 0x000000010d0d7824 */ /* 0x000fca00078e0209 */
[----:B------:R-:W-:-:S05]  /*108f0*/  LEA.HI.X R3, R8, R3, R13, 0x2, P2 ;  /* 0x0000000308037211 */ /* 0x000fca00010f140d */
[----:B------:R1:W5:Y:S02]  /*10900*/  LDG.E R8, desc[UR6][R2.64] ;  /* 0x0000000602087981 */ /* 0x000364000c1e1900 */
.L_x_1007:
[----:B-1----:R-:W1:Y:S01]  /*10910*/  S2R R2, SR_TID.X ;  /* 0x0000000000027919 */ /* 0x002e620000002100 */
[----:B------:R-:W-:Y:S02]  /*10920*/  LEA R3, R10, UR40, 0x3 ;  /* 0x000000280a037c11 */ /* 0x000fe4000f8e18ff */
[----:B-1----:R-:W-:Y:S02]  /*10930*/  LOP3.LUT R9, R2, 0x7f, RZ, 0xc0, !PT ;  /* 0x0000007f02097812 */ /* 0x002fe400078ec0ff */
[----:B------:R-:W-:Y:S02]  /*10940*/  SHF.L.U32 R2, R12, 0x1f, RZ ;  /* 0x0000001f0c027819 */ /* 0x000fe400000006ff */
[----:B------:R-:W-:Y:S02]  /*10950*/  ISETP.NE.AND P2, PT, R9, RZ, PT ;  /* 0x000000ff0900720c */ /* 0x000fe40003f45270 */
[----:B------:R-:W1:Y:S02]  /*10960*/  SYNCS.PHASECHK.TRANS64.TRYWAIT P3, [R3+URZ+0x30840], R2 ;  /* 0x03084002030075a7 */ /* 0x000e64000806017f */
[----:B-1----:R-:W-:Y:S09]  /*10970*/  @!P3 BRA `(.L_x_1008) ;  /* 0x0000002000d8b947 */ /* 0x002ff20003800000 */
.L_x_1053:
        /* <DEDUP_REMOVED lines=8> */
.L_x_1009:
        /* <DEDUP_REMOVED lines=11> */
[----:B------:R-:W-:Y:S01]  /*10ab0*/  UIADD3 UR19, UR40, 0x30800, URZ ;  /* 0x0003080028137890 */ /* 0x000fe2000fffe03f */
[----:B-1----:R-:W-:Y:S01]  /*10ac0*/  SHF.L.U32 R3, R17, 0x1f, RZ ;  /* 0x0000001f11037819 */ /* 0x002fe200000006ff */
[----:B------:R-:W-:-:S02]  /*10ad0*/  ULEA UR14, UR14, UR40, 0xf ;  /* 0x000000280e0e7291 */ /* 0x000fc4000f8e783f */
[----:B------:R-:W-:Y:S02]  /*10ae0*/  UIADD3 UR9, UR9, 0x30830, URZ ;  /* 0x0003083009097890 */ /* 0x000fe4000fffe03f */
[----:B------:R-:W-:Y:S01]  /*10af0*/  USHF.L.U32 UR11, UR11, 0x6, URZ ;  /* 0x000000060b0b7899 */ /* 0x000fe2000800063f */
[----:B------:R-:W-:Y:S01]  /*10b00*/  LEA R2, R16, UR19, 0x3 ;  /* 0x0000001310027c11 */ /* 0x000fe2000f8e18ff */
[----:B------:R-:W-:Y:S02]  /*10b10*/  UIADD3 UR8, UR14, 0x20400, URZ ;  /* 0x000204000e087890 */ /* 0x000fe4000fffe03f */
[----:B------:R-:W-:Y:S02]  /*10b20*/  UIADD3 UR15, UR14, 0x22400, URZ ;  /* 0x000224000e0f7890 */ /* 0x000fe4000fffe03f */
[----:B------:R-:W-:Y:S02]  /*10b30*/  UIADD3 UR16, UR14, 0x24400, URZ ;  /* 0x000244000e107890 */ /* 0x000fe4000fffe03f */
[----:B------:R-:W-:Y:S01]  /*10b40*/  UIADD3 UR14, UR14, 0x26400, URZ ;  /* 0x000264000e0e7890 */ /* 0x000fe2000fffe03f */
[----:B------:R-:W-:-:S02]  /*10b50*/  UMOV UR18, 0x80 ;  /* 0x0000008000127882 */ /* 0x000fc40000000000 */
[----:B------:R1:W-:Y:S02]  /*10b60*/  UTMALDG.4D [UR8], [UR4], desc[UR6] ;  /* 0x00000608040075b4 */ /* 0x0003e40008019000 */
[----:B-1----:R-:W-:Y:S01]  /*10b70*/  UMOV UR8, UR15 ;  /* 0x0000000f00087c82 */ /* 0x002fe20008000000 */
[----:B------:R-:W-:Y:S01]  /*10b80*/  UMOV UR10, UR17 ;  /* 0x00000011000a7c82 */ /* 0x000fe20008000000 */
[----:B------:R-:W-:Y:S01]  /*10b90*/  UMOV UR15, 0xc0 ;  /* 0x000000c0000f7882 */ /* 0x000fe20000000000 */
        /* <DEDUP_REMOVED lines=9> */
.L_x_1054:
[----:B------:R-:W-:Y:S05]  /*10c30*/  @P2 BRA `(.L_x_1011) ;  /* 0x0000000000202947 */ /* 0x000fea0003800000 */
[----:B------:R-:W2:Y:S01]  /*10c40*/  S2R R9, SR_TID.X ;  /* 0x0000000000097919 */ /* 0x000ea20000002100 */
[----:B-1----:R-:W-:Y:S01]  /*10c50*/  LEA R2, R16, UR40, 0x3 ;  /* 0x0000002810027c11 */ /* 0x002fe2000f8e18ff */
[----:B------:R-:W-:-:S04]  /*10c60*/  IMAD.MOV.U32 R3, RZ, RZ, 0x8000 ;  /* 0x00008000ff037424 */ /* 0x000fc800078e00ff */
[----:B------:R3:W-:Y:S01]  /*10c70*/  SYNCS.ARRIVE.TRANS64 RZ, [R2+URZ+0x30850], R3 ;  /* 0x0308500302ff79a7 */ /* 0x0007e2000800003f */
[----:B--2---:R-:W-:-:S04]  /*10c80*/  LOP3.LUT R9, R9, 0x1f, RZ, 0xc0, !PT ;  /* 0x0000001f09097812 */ /* 0x004fc800078ec0ff */
[----:B------:R-:W-:-:S13]  /*10c90*/  ISETP.NE.AND P2, PT, R9, RZ, PT ;  /* 0x000000ff0900720c */ /* 0x000fda0003f45270 */
[----:B---3--:R-:W-:Y:S05]  /*10ca0*/  @!P2 BRA `(.L_x_1011) ;  /* 0x000000000004a947 */ /* 0x008fea0003800000 */
[----:B------:R-:W-:Y:S01]  /*10cb0*/  BPT.TRAP 0x1 ;  /* 0x000000040000795c */ /* 0x000fe20000300000 */
.L_x_1011:
        /* <DEDUP_REMOVED lines=9> */
[----:B------:R-:W-:Y:S01]  /*10d50*/  UMOV UR17, 0x40 ;  /* 0x0000004000117882 */ /* 0x000fe20000000000 */
[----:B------:R-:W-:Y:S01]  /*10d60*/  IMAD.MOV.U32 R6, RZ, RZ, R8 ;  /* 0x000000ffff067224 */ /* 0x000fe200078e0008 */
[----:B------:R-:W-:-:S02]  /*10d70*/  MOV R5, R7 ;  /* 0x0000000700057202 */ /* 0x000fc40000000f00 */
[----:B------:R-:W-:Y:S02]  /*10d80*/  ULEA UR16, UR9, UR40, 0xf ;  /* 0x0000002809107291 */ /* 0x000fe4000f8e783f */
[----:B------:R-:W-:Y:S02]  /*10d90*/  ULEA UR9, UR9, UR40, 0x3 ;  /* 0x0000002809097291 */ /* 0x000fe4000f8e183f */
[----:B------:R-:W-:Y:S02]  /*10da0*/  USHF.L.U32 UR11, UR11, 0x6, URZ ;  /* 0x000000060b0b7899 */ /* 0x000fe4000800063f */
[----:B------:R-:W-:Y:S02]  /*10db0*/  UIADD3 UR8, UR16, 0x400, URZ ;  /* 0x0000040010087890 */ /* 0x000fe4000fffe03f */
[----:B------:R-:W-:Y:S02]  /*10dc0*/  UIADD3 UR9, UR9, 0x30850, URZ ;  /* 0x0003085009097890 */ /* 0x000fe4000fffe03f */
[----:B------:R-:W-:-:S02]  /*10dd0*/  UIADD3 UR14, UR16, 0x2400, URZ ;  /* 0x00002400100e7890 */ /* 0x000fc4000fffe03f */
        /* <DEDUP_REMOVED lines=15> */
.L_x_1006:
[----:B------:R-:W-:Y:S05]  /*10ed0*/  BSYNC B0 ;  /* 0x0000000000007941 */ /* 0x000fea0003800000 */
.L_x_1005:
[----:B------:R-:W-:Y:S01]  /*10ee0*/  UIADD3 UR4, UR48, -0x3, URZ ;  /* 0xfffffffd30047890 */ /* 0x000fe2000fffe03f */
[----:B------:R-:W-:Y:S02]  /*10ef0*/  IMAD.MOV.U32 R16, RZ, RZ, R10 ;  /* 0x000000ffff107224 */ /* 0x000fe400078e000a */
[----:B------:R-:W-:-:S03]  /*10f00*/  IMAD.MOV.U32 R17, RZ, RZ, R12 ;  /* 0x000000ffff117224 */ /* 0x000fc600078e000c */
[----:B------:R-:W-:-:S07]  /*10f10*/  MOV R7, UR4 ;  /* 0x0000000400077c02 */ /* 0x000fce0008000f00 */
.L_x_1004:
[----:B------:R-:W-:Y:S01]  /*10f20*/  ULOP3.LUT UR4, URZ, UR48, URZ, 0x33, !UPT ;  /* 0x000000303f047292 */ /* 0x000fe2000f8e333f */
[----:B------:R-:W-:Y:S01]  /*10f30*/  VIADD R11, R11, 0xfffffffe ;  /* 0xfffffffe0b0b7836 */ /* 0x000fe20000000000 */
[----:B------:R-:W-:Y:S04]  /*10f40*/  BSSY B0, `(.L_x_1003) ;  /* 0x00000f7000007945 */ /* 0x000fe80003800000 */
[----:B------:R-:W-:-:S13]  /*10f50*/  ISETP.NE.AND P2, PT, R11, UR4, PT ;  /* 0x000000040b007c0c */ /* 0x000fda000bf45270 */
[----:B------:R-:W-:Y:S05]  /*10f60*/  @!P2 BRA `(.L_x_1012) ;  /* 0x0000000c00d0a947 */ /* 0x000fea0003800000 */
[----:B------:R-:W-:-:S07]  /*10f70*/  IMAD.MOV.U32 R8, RZ, RZ, R6 ;  /* 0x000000ffff087224 */ /* 0x000fce00078e0006 */
.L_x_1027:
[----:B------:R-:W-:Y:S01]  /*10f80*/  IADD3 R10, R16, 0x1, RZ ;  /* 0x00000001100a7810 */ /* 0x000fe20007ffe0ff */
[----:B------:R-:W-:Y:S05]  /*10f90*/  YIELD ;  /* 0x0000000000007946 */ /* 0x000fea0003800000 */
[----:B------:R-:W-:Y:S01]  /*10fa0*/  ISETP.NE.AND P2, PT, R10, 0x2, PT ;  /* 0x000000020a00780c */ /* 0x000fe20003f45270 */
[----:B------:R-:W-:Y:S03]  /*10fb0*/  BSSY B1, `(.L_x_1013) ;  /* 0x0000074000017945 */ /* 0x000fe60003800000 */
[----:B-1----:R-:W-:-:S02]  /*10fc0*/  SEL R2, RZ, 0x1, P2 ;  /* 0x00000001ff027807 */ /* 0x002fc40001000000 */
[----:B------:R-:W-:Y:S02]  /*10fd0*/  SEL R10, R10, RZ, P2 ;  /* 0x000000ff0a0a7207 */ /* 0x000fe40001000000 */
[----:B------:R-:W-:Y:S01]  /*10fe0*/  LOP3.LUT R11, R17, R2, RZ, 0x3c, !PT ;  /* 0x00000002110b7212 */ /* 0x000fe200078e3cff */
[----:B------:R-:W-:Y:S06]  /*10ff0*/  @!P6 BRA `(.L_x_1014) ;  /* 0x0000000400bce947 */ /* 0x000fec0003800000 */
[----:B------:R-:W-:Y:S01]  /*11000*/  IMAD.MOV.U32 R12, RZ, RZ, R7 ;  /* 0x000000ffff0c7224 */ /* 0x000fe200078e0007 */
[----:B------:R-:W-:Y:S06]  /*11010*/  @!P0 BRA `(.L_x_1015) ;  /* 0x0000000000488947 */ /* 0x000fec0003800000 */
[----:B------:R-:W1:Y:S01]  /*11020*/  LDC R9, c[0x0][0x41c] ;  /* 0x00010700ff097b82 */ /* 0x000e620000000800 */
[----:B------:R-:W-:Y:S01]  /*11030*/  IMAD R13, R18, UR38, RZ ;  /* 0x00000026120d7c24 */ /* 0x000fe2000f8e02ff */
[----:B------:R-:W-:-:S03]  /*11040*/  ULDC.64 UR4, c[0x0][0x208] ;  /* 0x0000820000047ab9 */ /* 0x000fc60000000a00 */
        /* <DEDUP_REMOVED lines=15> */
.L_x_1015:
[----:B------:R-:W1:Y:S01]  /*11140*/  S2R R2, SR_TID.X ;  /* 0x0000000000027919 */ /* 0x000e620000002100 */
[----:B------:R-:W-:Y:S02]  /*11150*/  LEA R3, R10, UR40, 0x3 ;  /* 0x000000280a037c11 */ /* 0x000fe4000f8e18ff */
[----:B-1----:R-:W-:Y:S02]  /*11160*/  LOP3.LUT R9, R2, 0x7f, RZ, 0xc0, !PT ;  /* 0x0000007f02097812 */ /* 0x002fe400078ec0ff */
[----:B------:R-:W-:Y:S02]  /*11170*/  SHF.L.U32 R2, R11, 0x1f, RZ ;  /* 0x0000001f0b027819 */ /* 0x000fe400000006ff */
[----:B------:R-:W-:Y:S02]  /*11180*/  ISETP.NE.AND P2, PT, R9, RZ, PT ;  /* 0x000000ff0900720c */ /* 0x000fe40003f45270 */
[----:B------:R-:W1:Y:S02]  /*11190*/  SYNCS.PHASECHK.TRANS64.TRYWAIT P3, [R3+URZ+0x30840], R2 ;  /* 0x03084002030075a7 */ /* 0x000e64000806017f */
[----:B-1----:R-:W-:Y:S09]  /*111a0*/  @!P3 BRA `(.L_x_1016) ;  /* 0x0000001800f4b947 */ /* 0x002ff20003800000 */
.L_x_1055:
        /* <DEDUP_REMOVED lines=8> */
.L_x_1017:
        /* <DEDUP_REMOVED lines=12> */
[----:B------:R-:W-:Y:S01]  /*112f0*/  SHF.L.U32 R17, R17, 0x1f, RZ ;  /* 0x0000001f11117819 */ /* 0x000fe200000006ff */
[----:B------:R-:W-:-:S02]  /*11300*/  ULEA UR14, UR14, UR40, 0xf ;  /* 0x000000280e0e7291 */ /* 0x000fc4000f8e783f */
[----:B------:R-:W-:Y:S02]  /*11310*/  UIADD3 UR9, UR9, 0x30830, URZ ;  /* 0x0003083009097890 */ /* 0x000fe4000fffe03f */
[----:B------:R-:W-:Y:S01]  /*11320*/  USHF.L.U32 UR11, UR11, 0x6, URZ ;  /* 0x000000060b0b7899 */ /* 0x000fe2000800063f */
[----:B-1----:R-:W-:Y:S01]  /*11330*/  LEA R2, R16, UR19, 0x3 ;  /* 0x0000001310027c11 */ /* 0x002fe2000f8e18ff */
        /* <DEDUP_REMOVED lines=18> */
.L_x_1056:
[----:B------:R-:W-:Y:S05]  /*11460*/  @P2 BRA `(.L_x_1019) ;  /* 0x00000000001c2947 */ /* 0x000fea0003800000 */
[----:B------:R-:W2:Y:S02]  /*11470*/  S2R R3, SR_TID.X ;  /* 0x0000000000037919 */ /* 0x000ea40000002100 */
[----:B--2---:R-:W-:Y:S02]  /*11480*/  LOP3.LUT R9, R3, 0x1f, RZ, 0xc0, !PT ;  /* 0x0000001f03097812 */ /* 0x004fe400078ec0ff */
[----:B------:R-:W-:Y:S02]  /*11490*/  MOV R3, 0x8000 ;  /* 0x0000800000037802 */ /* 0x000fe40000000f00 */
[----:B------:R-:W-:Y:S02]  /*114a0*/  ISETP.NE.AND P2, PT, R9, RZ, PT ;  /* 0x000000ff0900720c */ /* 0x000fe40003f45270 */
[----:B------:R2:W-:Y:S11]  /*114b0*/  SYNCS.ARRIVE.TRANS64 RZ, [R2+URZ+0x50], R3 ;  /* 0x0000500302ff79a7 */ /* 0x0005f6000800003f */
[----:B--2---:R-:W-:Y:S05]  /*114c0*/  @!P2 BRA `(.L_x_1019) ;  /* 0x000000000004a947 */ /* 0x004fea0003800000 */
[----:B------:R-:W-:Y:S01]  /*114d0*/  BPT.TRAP 0x1 ;  /* 0x000000040000795c */ /* 0x000fe20000300000 */
.L_x_1019:
        /* <DEDUP_REMOVED lines=10> */
[----:B------:R-:W-:Y:S01]  /*11580*/  UMOV UR17, 0x40 ;  /* 0x0000004000117882 */ /* 0x000fe20000000000 */
[----:B------:R-:W-:-:S02]  /*11590*/  IMAD.MOV.U32 R5, RZ, RZ, R12 ;  /* 0x000000ffff057224 */ /* 0x000fc400078e000c */
[----:B------:R-:W-:Y:S01]  /*115a0*/  ULEA UR14, UR14, UR40, 0xf ;  /* 0x000000280e0e7291 */ /* 0x000fe2000f8e783f */
[----:B------:R-:W-:Y:S01]  /*115b0*/  IMAD.MOV.U32 R6, RZ, RZ, R8 ;  /* 0x000000ffff067224 */ /* 0x000fe200078e0008 */
[----:B------:R-:W-:Y:S02]  /*115c0*/  USHF.L.U32 UR11, UR11, 0x6, URZ ;  /* 0x000000060b0b7899 */ /* 0x000fe4000800063f */
[----:B------:R-:W-:Y:S02]  /*115d0*/  UIADD3 UR9, UR9, 0x50, URZ ;  /* 0x0000005009097890 */ /* 0x000fe4000fffe03f */
[----:B------:R-:W-:Y:S02]  /*115e0*/  UIADD3 UR8, UR14, 0x400, URZ ;  /* 0x000004000e087890 */ /* 0x000fe4000fffe03f */
[----:B------:R-:W-:Y:S02]  /*115f0*/  UIADD3 UR15, UR14, 0x2400, URZ ;  /* 0x000024000e0f7890 */ /* 0x000fe4000fffe03f */
[----:B------:R-:W-:-:S02]  /*11600*/  UIADD3 UR16, UR14, 0x4400, URZ ;  /* 0x000044000e107890 */ /* 0x000fc4000fffe03f */
        /* <DEDUP_REMOVED lines=14> */
.L_x_1014:
[----:B------:R-:W-:Y:S05]  /*116f0*/  BSYNC B1 ;  /* 0x0000000000017941 */ /* 0x000fea0003800000 */
.L_x_1013:
[----:B------:R-:W-:Y:S01]  /*11700*/  IADD3 R16, R10, 0x1, RZ ;  /* 0x000000010a107810 */ /* 0x000fe20007ffe0ff */
[----:B------:R-:W-:Y:S01]  /*11710*/  BSSY B1, `(.L_x_1020) ;  /* 0x0000076000017945 */ /* 0x000fe20003800000 */
[----:B------:R-:W-:Y:S02]  /*11720*/  VIADD R12, R7, 0xffffffff ;  /* 0xffffffff070c7836 */ /* 0x000fe40000000000 */
[----:B------:R-:W-:-:S04]  /*11730*/  ISETP.NE.AND P2, PT, R16, 0x2, PT ;  /* 0x000000021000780c */ /* 0x000fc80003f45270 */
[----:B-1----:R-:W-:Y:S02]  /*11740*/  SEL R2, RZ, 0x1, P2 ;  /* 0x00000001ff027807 */ /* 0x002fe40001000000 */
[----:B------:R-:W-:Y:S02]  /*11750*/  SEL R16, R16, RZ, P2 ;  /* 0x000000ff10107207 */ /* 0x000fe40001000000 */
[----:B------:R-:W-:Y:S01]  /*11760*/  LOP3.LUT R17, R11, R2, RZ, 0x3c, !PT ;  /* 0x000000020b117212 */ /* 0x000fe200078e3cff */
[----:B------:R-:W-:Y:S06]  /*11770*/  @!P6 BRA `(.L_x_1021) ;  /* 0x0000000400bce947 */ /* 0x000fec0003800000 */
[----:B------:R-:W-:Y:S01]  /*11780*/  IMAD.MOV.U32 R13, RZ, RZ, R12 ;  /* 0x000000ffff0d7224 */ /* 0x000fe200078e000c */
[----:B------:R-:W-:Y:S06]  /*11790*/  @!P0 BRA `(.L_x_1022) ;  /* 0x0000000000488947 */ /* 0x000fec0003800000 */
[----:B------:R-:W1:Y:S01]  /*117a0*/  LDC R8, c[0x0][0x41c] ;  /* 0x00010700ff087b82 */ /* 0x000e620000000800 */
        /* <DEDUP_REMOVED lines=10> */
[--C-:B------:R-:W-:Y:S01]  /*11850*/  SHF.R.S32.HI R3, RZ, 0x1f, R2.reuse ;  /* 0x0000001fff037819 */ /* 0x100fe20000011402 */
[----:B------:R-:W1:Y:S02]  /*11860*/  LDC.64 R8, c[0x0][0x3f8] ;  /* 0x0000fe00ff087b82 */ /* 0x000e640000000a00 */
[----:B------:R-:W-:-:S04]  /*11870*/  IMAD.WIDE.U32 R2, R0, UR38, R2 ;  /* 0x0000002600027c25 */ /* 0x000fc8000f8e0002 */
[----:B------:R-:W-:Y:S01]  /*11880*/  IMAD.IADD R14, R14, 0x1, R3 ;  /* 0x000000010e0e7824 */ /* 0x000fe200078e0203 */
[----:B-1----:R-:W-:-:S04]  /*11890*/  LEA R8, P2, R2, R8, 0x2 ;  /* 0x0000000802087211 */ /* 0x002fc800078410ff */
[----:B------:R-:W-:-:S05]  /*118a0*/  LEA.HI.X R9, R2, R9, R14, 0x2, P2 ;  /* 0x0000000902097211 */ /* 0x000fca00010f140e */
[----:B------:R1:W5:Y:S04]  /*118b0*/  LDG.E R8, desc[UR4][R8.64] ;  /* 0x0000000408087981 */ /* 0x000368000c1e1900 */
.L_x_1022:
[----:B------:R-:W-:Y:S02]  /*118c0*/  LEA R2, R16, UR40, 0x3 ;  /* 0x0000002810027c11 */ /* 0x000fe4000f8e18ff */
[----:B------:R-:W-:-:S04]  /*118d0*/  SHF.L.U32 R3, R17, 0x1f, RZ ;  /* 0x0000001f11037819 */ /* 0x000fc800000006ff */
[----:B------:R-:W2:Y:S02]  /*118e0*/  SYNCS.PHASECHK.TRANS64.TRYWAIT P2, [R2+URZ+0x30840], R3 ;  /* 0x03084003020075a7 */ /* 0x000ea4000804017f */
[----:B--2---:R-:W-:Y:S05]  /*118f0*/  @!P2 BRA `(.L_x_1023) ;  /* 0x000000140048a947 */ /* 0x004fea0003800000 */
.L_x_1057:
        /* <DEDUP_REMOVED lines=11> */
.L_x_1024:
[----:B------:R-:W-:Y:S01]  /*119b0*/  R2UR UR9, R16 ;  /* 0x00000000100972ca */ /* 0x000fe200000e0000 */
[----:B------:R-:W-:Y:S01]  /*119c0*/  UIADD3 UR19, UR40, 0x30800, URZ ;  /* 0x0003080028137890 */ /* 0x000fe2000fffe03f */
[----:B------:R-:W-:Y:S01]  /*119d0*/  R2UR UR11, R13 ;  /* 0x000000000d0b72ca */ /* 0x000fe200000e0000 */
[----:B------:R-:W-:Y:S01]  /*119e0*/  UIADD3 UR4, UP0, UR42, 0x370, URZ ;  /* 0x000003702a047890 */ /* 0x000fe2000ff1e03f */
[----:B------:R-:W-:Y:S01]  /*119f0*/  R2UR UR12, R4 ;  /* 0x00000000040c72ca */ /* 0x000fe200000e0000 */
[----:B------:R-:W-:Y:S01]  /*11a00*/  UMOV UR10, URZ ;  /* 0x0000003f000a7c82 */ /* 0x000fe20008000000 */
[----:B-----5:R-:W-:Y:S01]  /*11a10*/  R2UR UR13, R8 ;  /* 0x00000000080d72ca */ /* 0x020fe200000e0000 */
[----:B------:R-:W-:Y:S01]  /*11a20*/  UIADD3.X UR5, URZ, UR43, URZ, UP0, !UPT ;  /* 0x0000002b3f057290 */ /* 0x000fe200087fe43f */
[----:B------:R-:W-:Y:S01]  /*11a30*/  SHF.L.U32 R11, R11, 0x1f, RZ ;  /* 0x0000001f0b0b7819 */ /* 0x000fe200000006ff */
[----:B------:R-:W-:Y:S01]  /*11a40*/  UMOV UR6, 0x0 ;  /* 0x0000000000067882 */ /* 0x000fe20000000000 */
[----:B------:R-:W-:Y:S01]  /*11a50*/  UMOV UR7, 0x14f00000 ;  /* 0x14f0000000077882 */ /* 0x000fe20000000000 */
[----:B------:R-:W-:Y:S01]  /*11a60*/  UMOV UR17, 0x40 ;  /* 0x0000004000117882 */ /* 0x000fe20000000000 */
[----:B------:R-:W-:Y:S01]  /*11a70*/  UMOV UR18, 0x80 ;  /* 0x0000008000127882 */ /* 0x000fe20000000000 */
[----:B------:R-:W-:Y:S01]  /*11a80*/  ULEA UR14, UR9, UR40, 0xf ;  /* 0x00000028090e7291 */ /* 0x000fe2000f8e783f */
[----:B--2---:R-:W-:Y:S01]  /*11a90*/  LEA R2, R10, UR19, 0x3 ;  /* 0x000000130a027c11 */ /* 0x004fe2000f8e18ff */
[----:B------:R-:W-:-:S02]  /*11aa0*/  ULEA UR9, UR9, UR19, 0x3 ;  /* 0x0000001309097291 */ /* 0x000fc4000f8e183f */
[----:B------:R-:W-:Y:S02]  /*11ab0*/  USHF.L.U32 UR11, UR11, 0x6, URZ ;  /* 0x000000060b0b7899 */ /* 0x000fe4000800063f */
[----:B------:R-:W-:Y:S02]  /*11ac0*/  UIADD3 UR8, UR14, 0x20400, URZ ;  /* 0x000204000e087890 */ /* 0x000fe4000fffe03f */
        /* <DEDUP_REMOVED lines=17> */
.L_x_1058:
[----:B------:R-:W-:Y:S05]  /*11be0*/  @P3 BRA `(.L_x_1026) ;  /* 0x00000000001c3947 */ /* 0x000fea0003800000 */
[----:B------:R-:W2:Y:S02]  /*11bf0*/  S2R R3, SR_TID.X ;  /* 0x0000000000037919 */ /* 0x000ea40000002100 */
[----:B--2---:R-:W-:Y:S01]  /*11c00*/  LOP3.LUT R9, R3, 0x1f, RZ, 0xc0, !PT ;  /* 0x0000001f03097812 */ /* 0x004fe200078ec0ff */
[----:B------:R-:W-:-:S03]  /*11c10*/  IMAD.MOV.U32 R3, RZ, RZ, 0x8000 ;  /* 0x00008000ff037424 */ /* 0x000fc600078e00ff */
[----:B------:R-:W-:Y:S01]  /*11c20*/  ISETP.NE.AND P2, PT, R9, RZ, PT ;  /* 0x000000ff0900720c */ /* 0x000fe20003f45270 */
[----:B------:R2:W-:-:S12]  /*11c30*/  SYNCS.ARRIVE.TRANS64 RZ, [R2+URZ+0x50], R3 ;  /* 0x0000500302ff79a7 */ /* 0x0005d8000800003f */
[----:B--2---:R-:W-:Y:S05]  /*11c40*/  @!P2 BRA `(.L_x_1026) ;  /* 0x000000000004a947 */ /* 0x004fea0003800000 */
[----:B------:R-:W-:Y:S01]  /*11c50*/  BPT.TRAP 0x1 ;  /* 0x000000040000795c */ /* 0x000fe20000300000 */
.L_x_1026:
        /* <DEDUP_REMOVED lines=11> */
[----:B------:R-:W-:Y:S01]  /*11d10*/  IMAD.MOV.U32 R5, RZ, RZ, R13 ;  /* 0x000000ffff057224 */ /* 0x000fe200078e000d */
[----:B------:R-:W-:Y:S01]  /*11d20*/  MOV R6, R8 ;  /* 0x0000000800067202 */ /* 0x000fe20000000f00 */
        /* <DEDUP_REMOVED lines=20> */
.L_x_1021:
[----:B------:R-:W-:Y:S05]  /*11e70*/  BSYNC B1 ;  /* 0x0000000000017941 */ /* 0x000fea0003800000 */
.L_x_1020:
[----:B------:R-:W-:Y:S01]  /*11e80*/  ISETP.GT.AND P2, PT, R12, UR41, PT ;  /* 0x000000290c007c0c */ /* 0x000fe2000bf44270 */
[----:B------:R-:W-:-:S12]  /*11e90*/  VIADD R7, R7, 0xfffffffe ;  /* 0xfffffffe07077836 */ /* 0x000fd80000000000 */
[----:B------:R-:W-:Y:S05]  /*11ea0*/  @P2 BRA `(.L_x_1027) ;  /* 0xfffffff000342947 */ /* 0x000fea000383ffff */
.L_x_1012:
[----:B------:R-:W-:Y:S05]  /*11eb0*/  BSYNC B0 ;  /* 0x0000000000007941 */ /* 0x000fea0003800000 */
.L_x_1003:
[----:B------:R-:W-:Y:S04]  /*11ec0*/  BSSY B0, `(.L_x_1028) ;  /* 0x000000f000007945 */ /* 0x000fe80003800000 */
[----:B------:R-:W-:Y:S05]  /*11ed0*/  @P1 BRA `(.L_x_1029) ;  /* 0x0000000000341947 */ /* 0x000fea0003800000 */
[----:B-1----:R-:W1:Y:S01]  /*11ee0*/  S2R R7, SR_LANEID ;  /* 0x0000000000077919 */ /* 0x002e620000000000 */
        /* <DEDUP_REMOVED lines=11> */
[----:B-1----:R-:W-:-:S07]  /*11fa0*/  IADD3 R19, R0, UR50, R19 ;  /* 0x0000003200137c10 */ /* 0x002fce000fffe013 */
.L_x_1029:
[----:B------:R-:W-:Y:S05]  /*11fb0*/  BSYNC B0 ;  /* 0x0000000000007941 */ /* 0x000fea0003800000 */
.L_x_1028:
[----:B------:R-:W-:Y:S04]  /*11fc0*/  BSSY B0, `(.L_x_1030) ;  /* 0x0000030000007945 */ /* 0x000fe80003800000 */
[----:B------:R-:W-:Y:S05]  /*11fd0*/  @!P6 BRA `(.L_x_1031) ;  /* 0x0000000000b8e947 */ /* 0x000fea0003800000 */
[----:B------:R-:W2:Y:S01]  /*11fe0*/  S2R R0, SR_TID.X ;  /* 0x0000000000007919 */ /* 0x000ea20000002100 */
[----:B-1----:R-:W-:Y:S02]  /*11ff0*/  LEA R3, R16, UR40, 0x3 ;  /* 0x0000002810037c11 */ /* 0x002fe4000f8e18ff */
[----:B--2---:R-:W-:Y:S02]  /*12000*/  LOP3.LUT R2, R0, 0x7f, RZ, 0xc0, !PT ;  /* 0x0000007f00027812 */ /* 0x004fe400078ec0ff */
[----:B------:R-:W-:Y:S02]  /*12010*/  SHF.L.U32 R0, R17, 0x1f, RZ ;  /* 0x0000001f11007819 */ /* 0x000fe400000006ff */
[----:B------:R-:W-:Y:S02]  /*12020*/  ISETP.NE.AND P1, PT, R2, RZ, PT ;  /* 0x000000ff0200720c */ /* 0x000fe40003f25270 */
[----:B------:R-:W1:Y:S02]  /*12030*/  SYNCS.PHASECHK.TRANS64.TRYWAIT P0, [R3+URZ+0x30860], R0 ;  /* 0x03086000030075a7 */ /* 0x000e64000800017f */
[----:B-1----:R-:W-:Y:S09]  /*12040*/  @!P0 BRA `(.L_x_1032) ;  /* 0x0000000c009c8947 */ /* 0x002ff20003800000 */
.L_x_1059:
        /* <DEDUP_REMOVED lines=8> */
.L_x_1033:
        /* <DEDUP_REMOVED lines=11> */
[----:B------:R-:W-:Y:S02]  /*12180*/  ULEA UR14, UR14, UR40, 0xf ;  /* 0x000000280e0e7291 */ /* 0x000fe4000f8e783f */
        /* <DEDUP_REMOVED lines=19> */
.L_x_1031:
[----:B------:R-:W-:Y:S05]  /*122c0*/  BSYNC B0 ;  /* 0x0000000000007941 */ /* 0x000fea0003800000 */
.L_x_1030:
[----:B------:R-:W-:Y:S01]  /*122d0*/  IADD3 R16, R16, 0x1, RZ ;  /* 0x0000000110107810 */ /* 0x000fe20007ffe0ff */
[----:B------:R-:W-:-:S03]  /*122e0*/  IMAD.MOV.U32 R13, RZ, RZ, R19 ;  /* 0x000000ffff0d7224 */ /* 0x000fc600078e0013 */
[----:B------:R-:W-:-:S04]  /*122f0*/  ISETP.NE.AND P0, PT, R16, 0x2, PT ;  /* 0x000000021000780c */ /* 0x000fc80003f05270 */
[----:B-1----:R-:W-:Y:S02]  /*12300*/  SEL R0, RZ, 0x1, P0 ;  /* 0x00000001ff007807 */ /* 0x002fe40000000000 */
[----:B------:R-:W-:Y:S02]  /*12310*/  SEL R16, R16, RZ, P0 ;  /* 0x000000ff10107207 */ /* 0x000fe40000000000 */
[----:B------:R-:W-:-:S07]  /*12320*/  LOP3.LUT R17, R17, R0, RZ, 0x3c, !PT ;  /* 0x0000000011117212 */ /* 0x000fce00078e3cff */
.L_x_992:
[----:B------:R-:W-:Y:S05]  /*12330*/  BSYNC B6 ;  /* 0x0000000000067941 */ /* 0x000fea0003800000 */
.L_x_990:
[----:B------:R-:W-:-:S03]  /*12340*/  UMOV UR4, 0xffffffff ;  /* 0xffffffff00047882 */ /* 0x000fc60000000000 */
[----:B------:R-:W-:Y:S05]  /*12350*/  BRA.DIV UR4, `(.L_x_1034) ;  /* 0x0000000a04ec7947 */ /* 0x000fea000b800000 */
[----:B------:R1:W2:Y:S02]  /*12360*/  SHFL.IDX PT, R14, R13, RZ, 0x1f ;  /* 0x00001fff0d0e7589 */ /* 0x0002a400000e0000 */
.L_x_1062:
[----:B------:R-:W3:Y:S01]  /*12370*/  S2R R0, SR_TID.X ;  /* 0x0000000000007919 */ /* 0x000ee20000002100 */
[----:B------:R-:W-:Y:S05]  /*12380*/  WARPSYNC.ALL ;  /* 0x0000000000007948 */ /* 0x000fea0003800000 */
[----:B------:R-:W-:Y:S01]  /*12390*/  BAR.SYNC.DEFER_BLOCKING 0x4, 0x120 ;  /* 0x0104800000007b1d */ /* 0x000fe20000010000 */
[----:B--2---:R-:W-:-:S05]  /*123a0*/  IMAD.MOV.U32 R19, RZ, RZ, R14 ;  /* 0x000000ffff137224 */ /* 0x004fca00078e000e */
[----:B------:R-:W-:Y:S01]  /*123b0*/  ULDC UR4, c[0x0][0xda8] ;  /* 0x00036a0000047ab9 */ /* 0x000fe20000000800 */
[----:B---3--:R-:W-:-:S04]  /*123c0*/  LOP3.LUT R0, R0, 0x1f, RZ, 0xc0, !PT ;  /* 0x0000001f00007812 */ /* 0x008fc800078ec0ff */
[----:B------:R-:W-:-:S13]  /*123d0*/  ISETP.NE.AND P0, PT, R0, RZ, PT ;  /* 0x000000ff0000720c */ /* 0x000fda0003f05270 */
[----:B------:R-:W2:Y:S01]  /*123e0*/  @!P0 S2R R3, SR_CgaCtaId ;  /* 0x0000000000038919 */ /* 0x000ea20000008800 */
[----:B------:R-:W-:-:S04]  /*123f0*/  @!P0 MOV R0, 0x400 ;  /* 0x0000040000008802 */ /* 0x000fc80000000f00 */
[----:B--2---:R-:W-:-:S05]  /*12400*/  @!P0 LEA R0, R3, R0, 0x18 ;  /* 0x0000000003008211 */ /* 0x004fca00078ec0ff */
[----:B------:R2:W-:Y:S01]  /*12410*/  @!P0 STS [R0+0x308d0], R13 ;  /* 0x0308d00d00008388 */ /* 0x0005e20000000800 */
[----:B------:R-:W-:Y:S06]  /*12420*/  BAR.ARV 0x5, 0x120 ;  /* 0x0144800000007b1d */ /* 0x000fec0000002000 */
[----:B------:R-:W-:-:S13]  /*12430*/  ISETP.GE.AND P0, PT, R19, UR4, PT ;  /* 0x0000000413007c0c */ /* 0x000fda000bf06270 */
[----:B--2---:R-:W-:Y:S05]  /*12440*/  @!P0 BRA `(.L_x_1035) ;  /* 0xffffffc800fc8947 */ /* 0x004fea000383ffff */
.L_x_981:
[----:B------:R-:W2:Y:S01]  /*12450*/  S2R R3, SR_CgaCtaId ;  /* 0x0000000000037919 */ /* 0x000ea20000008800 */
[----:B------:R-:W-:Y:S01]  /*12460*/  UIADD3 UR49, UR49, 0x1, URZ ;  /* 0x0000000131317890 */ /* 0x000fe2000fffe03f */
[----:B------:R-:W-:-:S03]  /*12470*/  MOV R0, 0x400 ;  /* 0x0000040000007802 */ /* 0x000fc60000000f00 */
[----:B------:R-:W-:-:S04]  /*12480*/  ULEA.HI UR4, UR49, UR49, URZ, 0x1 ;  /* 0x0000003131047291 */ /* 0x000fc8000f8f083f */
[----:B------:R-:W-:-:S04]  /*12490*/  ULOP3.LUT UR4, UR4, 0xfffffffe, URZ, 0xc0, !UPT ;  /* 0xfffffffe04047892 */ /* 0x000fc8000f8ec03f */
[----:B------:R-:W-:Y:S01]  /*124a0*/  UIADD3 UR4, UR49, -UR4, URZ ;  /* 0x8000000431047290 */ /* 0x000fe2000fffe03f */
[----:B--2---:R-:W-:-:S05]  /*124b0*/  LEA R7, R3, R0, 0x18 ;  /* 0x0000000003077211 */ /* 0x004fca00078ec0ff */
[----:B------:R-:W-:-:S04]  /*124c0*/  MOV R0, UR4 ;  /* 0x0000000400007c02 */ /* 0x000fc80008000f00 */
[----:B------:R-:W-:-:S04]  /*124d0*/  SHF.L.U32 R0, R0, 0x1f, RZ ;  /* 0x0000001f00007819 */ /* 0x000fc800000006ff */
[----:B------:R-:W2:Y:S02]  /*124e0*/  SYNCS.PHASECHK.TRANS64.TRYWAIT P0, [R7+URZ+0x30820], R0 ;  /* 0x03082000070075a7 */ /* 0x000ea4000800017f */
[----:B--2---:R-:W-:Y:S05]  /*124f0*/  @!P0 BRA `(.L_x_1036) ;  /* 0x0000000800a88947 */ /* 0x004fea0003800000 */
.L_x_1063:
[----:B------:R-:W3:Y:S02]  /*12500*/  S2R R2, SR_TID.X ;  /* 0x0000000000027919 */ /* 0x000ee40000002100 */
[----:B---3--:R-:W-:-:S04]  /*12510*/  SHF.R.U32.HI R2, RZ, 0x5, R2 ;  /* 0x00000005ff027819 */ /* 0x008fc80000011602 */
[----:B------:R-:W-:-:S05]  /*12520*/  LOP3.LUT R2, R2, 0x3, RZ, 0xc0, !PT ;  /* 0x0000000302027812 */ /* 0x000fca00078ec0ff */
[----:B--2---:R-:W2:Y:S02]  /*12530*/  SHFL.IDX PT, R0, R2, RZ, 0x1f ;  /* 0x00001fff02007589 */ /* 0x004ea400000e0000 */
[----:B--2---:R-:W-:-:S13]  /*12540*/  ISETP.NE.AND P0, PT, R0, RZ, PT ;  /* 0x000000ff0000720c */ /* 0x004fda0003f05270 */
[----:B------:R-:W-:Y:S05]  /*12550*/  @P0 EXIT ;  /* 0x000000000000094d */ /* 0x000fea0003800000 */
[----:B------:R-:W-:Y:S01]  /*12560*/  ELECT P0, URZ, PT ;  /* 0x00000000003f782f */ /* 0x000fe20003800000 */
[----:B------:R-:W-:-:S12]  /*12570*/  BSSY B0, `(.L_x_1037) ;  /* 0x0000022000007945 */ /* 0x000fd80003800000 */
[----:B------:R-:W-:Y:S05]  /*12580*/  @!P0 BRA `(.L_x_1038) ;  /* 0x0000000000808947 */ /* 0x000fea0003800000 */
[----:B------:R-:W2:Y:S02]  /*12590*/  LDL R2, [R1] ;  /* 0x0000000001027983 */ /* 0x000ea40000100800 */
[----:B--2---:R-:W-:-:S13]  /*125a0*/  R2UR UR4, R2 ;  /* 0x00000000020472ca */ /* 0x004fda00000e0000 */
[----:B------:R-:W-:-:S06]  /*125b0*/  ULOP3.LUT UR4, UR4, 0x2, URZ, 0xfc, !UPT ;  /* 0x0000000204047892 */ /* 0x000fcc000f8efc3f */
[----:B------:R-:W-:-:S05]  /*125c0*/  IMAD.U32 R0, RZ, RZ, UR4 ;  /* 0x00000004ff007e24 */ /* 0x000fca000f8e00ff */
[----:B------:R-:W-:-:S13]  /*125d0*/  ISETP.NE.AND P2, PT, R0, 0x3, PT ;  /* 0x000000030000780c */ /* 0x000fda0003f45270 */
[----:B------:R-:W-:Y:S05]  /*125e0*/  @!P2 BRA `(.L_x_1039) ;  /* 0x000000000004a947 */ /* 0x000fea0003800000 */
[----:B------:R-:W-:Y:S01]  /*125f0*/  BPT.TRAP 0x1 ;  /* 0x000000040000795c */ /* 0x000fe20000300000 */
.L_x_1039:
[----:B------:R-:W-:Y:S01]  /*12600*/  VIADD R3, R7, 0x30840 ;  /* 0x0003084007037836 */ /* 0x000fe20000000000 */
[----:B------:R-:W-:Y:S01]  /*12610*/  SHF.L.U32 R4, R17, 0x1f, RZ ;  /* 0x0000001f11047819 */ /* 0x000fe200000006ff */
[----:B------:R-:W-:-:S03]  /*12620*/  VIADD R0, R16, 0x1 ;  /* 0x0000000110007836 */ /* 0x000fc60000000000 */
[----:B------:R-:W-:Y:S02]  /*12630*/  LEA R5, R16, R3, 0x3 ;  /* 0x0000000310057211 */ /* 0x000fe400078e18ff */
[----:B------:R-:W-:Y:S02]  /*12640*/  ISETP.NE.AND P1, PT, R0, 0x2, PT ;  /* 0x000000020000780c */ /* 0x000fe40003f25270 */
[----:B------:R-:W2:Y:S02]  /*12650*/  SYNCS.PHASECHK.TRANS64.TRYWAIT P0, [R5+URZ], R4 ;  /* 0x00000004050075a7 */ /* 0x000ea4000800017f */
[----:B------:R-:W-:-:S04]  /*12660*/  SEL R2, RZ, 0x1, P1 ;  /* 0x00000001ff027807 */ /* 0x000fc80000800000 */
[----:B------:R-:W-:Y:S02]  /*12670*/  LOP3.LUT R17, R17, R2, RZ, 0x3c, !PT ;  /* 0x0000000211117212 */ /* 0x000fe400078e3cff */
[----:B------:R-:W-:Y:S02]  /*12680*/  SEL R2, R0, RZ, P1 ;  /* 0x000000ff00027207 */ /* 0x000fe40000800000 */
[----:B------:R-:W-:-:S03]  /*12690*/  SHF.L.U32 R0, R17, 0x1f, RZ ;  /* 0x0000001f11007819 */ /* 0x000fc600000006ff */
[----:B------:R-:W-:Y:S01]  /*126a0*/  IMAD R3, R2, 0x8, R3 ;  /* 0x0000000802037824 */ /* 0x000fe200078e0203 */
[----:B--2---:R-:W-:Y:S06]  /*126b0*/  @!P0 BRA `(.L_x_1040) ;  /* 0x00000008004c8947 */ /* 0x004fec0003800000 */
.L_x_1064:
[----:B------:R-:W3:Y:S02]  /*126c0*/  SYNCS.PHASECHK.TRANS64.TRYWAIT P0, [R3+URZ], R0 ;  /* 0x00000000030075a7 */ /* 0x000ee4000800017f */
[----:B---3--:R-:W-:Y:S05]  /*126d0*/  @!P0 BRA `(.L_x_1041) ;  /* 0x0000000800588947 */ /* 0x008fea0003800000 */
.L_x_1065:
[----:B------:R-:W-:Y:S05]  /*126e0*/  @!P2 BRA `(.L_x_1042) ;  /* 0x000000000004a947 */ /* 0x000fea0003800000 */
[----:B------:R-:W-:Y:S01]  /*126f0*/  BPT.TRAP 0x1 ;  /* 0x000000040000795c */ /* 0x000fe20000300000 */
.L_x_1042:
[----:B---3--:R-:W-:-:S05]  /*12700*/  IADD3 R3, R7, 0x30860, RZ ;  /* 0x0003086007037810 */ /* 0x008fca0007ffe0ff */
[----:B--2---:R-:W-:-:S04]  /*12710*/  IMAD R5, R16, 0x8, R3 ;  /* 0x0000000810057824 */ /* 0x004fc800078e0203 */
[----:B------:R-:W2:Y:S02]  /*12720*/  SYNCS.PHASECHK.TRANS64.TRYWAIT P0, [R5+URZ], R4 ;  /* 0x00000004050075a7 */ /* 0x000ea4000800017f */
[----:B--2---:R-:W-:Y:S05]  /*12730*/  @!P0 BRA `(.L_x_1043) ;  /* 0x0000000800548947 */ /* 0x004fea0003800000 */
.L_x_1066:
[----:B------:R-:W-:-:S07]  /*12740*/  IMAD R3, R2, 0x8, R3 ;  /* 0x0000000802037824 */ /* 0x000fce00078e0203 */
.L_x_1044:
[----:B---3--:R3:W4:Y:S02]  /*12750*/  SYNCS.PHASECHK.TRANS64.TRYWAIT P0, [R3+URZ], R0 ;  /* 0x00000000030075a7 */ /* 0x008724000800017f */
[----:B----4-:R-:W-:Y:S05]  /*12760*/  @!P0 NANOSLEEP.SYNCS 0x989680 ;  /* 0x009896800000895d */ /* 0x010fea0003900000 */
[----:B------:R-:W4:Y:S02]  /*12770*/  @!P0 SYNCS.PHASECHK.TRANS64 P0, [R3+URZ], R0 ;  /* 0x00000000030085a7 */ /* 0x000f24000800007f */
[----:B----4-:R-:W-:Y:S05]  /*12780*/  @!P0 BRA `(.L_x_1044) ;  /* 0xfffffffc00f08947 */ /* 0x010fea000383ffff */
.L_x_1038:
[----:B------:R-:W-:Y:S05]  /*12790*/  BSYNC B0 ;  /* 0x0000000000007941 */ /* 0x000fea0003800000 */
.L_x_1037:
[----:B------:R-:W-:Y:S05]  /*127a0*/  EXIT ;  /* 0x000000000000794d */ /* 0x000fea0003800000 */
.L_x_898:
[----:B-1----:R-:W-:-:S04]  /*127b0*/  MOV R3, UR38 ;  /* 0x0000002600037c02 */ /* 0x002fc80008000f00 */
[----:B------:R1:W2:Y:S03]  /*127c0*/  SYNCS.PHASECHK.TRANS64.TRYWAIT P1, [R3+URZ+0x30800], R0 ;  /* 0x03080000030075a7 */ /* 0x0002a6000802017f */
[----:B--2---:R-:W-:Y:S05]  /*127d0*/  @!P1 NANOSLEEP.SYNCS 0x989680 ;  /* 0x009896800000995d */ /* 0x004fea0003900000 */
[----:B------:R-:W2:Y:S02]  /*127e0*/  @!P1 SYNCS.PHASECHK.TRANS64 P1, [R3+URZ+0x30800], R0 ;  /* 0x03080000030095a7 */ /* 0x000ea4000802007f */
[----:B--2---:R-:W-:Y:S05]  /*127f0*/  @!P1 BRA `(.L_x_898) ;  /* 0xfffffffc00ec9947 */ /* 0x004fea000383ffff */
[----:B------:R-:W-:Y:S05]  /*12800*/  BRA `(.L_x_1045) ;  /* 0xfffffef000f47947 */ /* 0x000fea000383ffff */
.L_x_902:
[----:B--2---:R2:W3:Y:S02]  /*12810*/  SYNCS.PHASECHK.TRANS64.TRYWAIT P2, [R3+URZ+0x30830], R0 ;  /* 0x03083000030075a7 */ /* 0x0044e4000804017f */
[----:B---3--:R-:W-:Y:S05]  /*12820*/  @!P2 NANOSLEEP.SYNCS 0x989680 ;  /* 0x009896800000a95d */ /* 0x008fea0003900000 */
[----:B------:R-:W3:Y:S02]  /*12830*/  @!P2 SYNCS.PHASECHK.TRANS64 P2, [R3+URZ+0x30830], R0 ;  /* 0x030830000300a5a7 */ /* 0x000ee4000804007f */
[----:B---3--:R-:W-:Y:S05]  /*12840*/  @!P2 BRA `(.L_x_902) ;  /* 0xfffffffc00f0a947 */ /* 0x008fea000383ffff */
[----:B------:R-:W-:Y:S05]  /*12850*/  BRA `(.L_x_901) ;  /* 0xfffffef400187947 */ /* 0x000fea000383ffff */
.L_x_918:
[----:B--2---:R-:W-:-:S04]  /*12860*/  IMAD.U32 R153, RZ, RZ, UR39 ;  /* 0x00000027ff997e24 */ /* 0x004fc8000f8e00ff */
[----:B------:R2:W3:Y:S03]  /*12870*/  SYNCS.PHASECHK.TRANS64.TRYWAIT P2, [R153+URZ+0x30830], R152 ;  /* 0x03083098990075a7 */ /* 0x0004e6000804017f */
[----:B---3--:R-:W-:Y:S05]  /*12880*/  @!P2 NANOSLEEP.SYNCS 0x989680 ;  /* 0x009896800000a95d */ /* 0x008fea0003900000 */
[----:B------:R-:W3:Y:S02]  /*12890*/  @!P2 SYNCS.PHASECHK.TRANS64 P2, [R153+URZ+0x30830], R152 ;  /* 0x030830989900a5a7 */ /* 0x000ee4000804007f */
[----:B---3--:R-:W-:Y:S05]  /*128a0*/  @!P2 BRA `(.L_x_918) ;  /* 0xfffffffc00eca947 */ /* 0x008fea000383ffff */
[----:B------:R-:W-:Y:S05]  /*128b0*/  BRA `(.L_x_917) ;  /* 0xffffff1c00c07947 */ /* 0x000fea000383ffff */
.L_x_922:
[----:B--2---:R-:W-:-:S04]  /*128c0*/  IMAD.U32 R215, RZ, RZ, UR10 ;  /* 0x0000000affd77e24 */ /* 0x004fc8000f8e00ff */
[----:B------:R2:W3:Y:S03]  /*128d0*/  SYNCS.PHASECHK.TRANS64.TRYWAIT P2, [R215+URZ+0x30850], R0 ;  /* 0x03085000d70075a7 */ /* 0x0004e6000804017f */
[----:B---3--:R-:W-:Y:S05]  /*128e0*/  @!P2 NANOSLEEP.SYNCS 0x989680 ;  /* 0x009896800000a95d */ /* 0x008fea0003900000 */
[----:B------:R-:W3:Y:S02]  /*128f0*/  @!P2 SYNCS.PHASECHK.TRANS64 P2, [R215+URZ+0x30850], R0 ;  /* 0x03085000d700a5a7 */ /* 0x000ee4000804007f */
[----:B---3--:R-:W-:Y:S05]  /*12900*/  @!P2 BRA `(.L_x_922) ;  /* 0xfffffffc00eca947 */ /* 0x008fea000383ffff */
[----:B------:R-:W-:Y:S05]  /*12910*/  BRA `(.L_x_921) ;  /* 0xffffff2c00507947 */ /* 0x000fea000383ffff */
.L_x_939:
[----:B--2---:R-:W-:-:S04]  /*12920*/  MOV R4, UR6 ;  /* 0x0000000600047c02 */ /* 0x004fc80008000f00 */
[----:B------:R2:W3:Y:S03]  /*12930*/  SYNCS.PHASECHK.TRANS64.TRYWAIT P2, [R4+URZ+0x30830], R3 ;  /* 0x03083003040075a7 */ /* 0x0004e6000804017f */
[----:B---3--:R-:W-:Y:S05]  /*12940*/  @!P2 NANOSLEEP.SYNCS 0x989680 ;  /* 0x009896800000a95d */ /* 0x008fea0003900000 */
[----:B------:R-:W3:Y:S02]  /*12950*/  @!P2 SYNCS.PHASECHK.TRANS64 P2, [R4+URZ+0x30830], R3 ;  /* 0x030830030400a5a7 */ /* 0x000ee4000804007f */
[----:B---3--:R-:W-:Y:S05]  /*12960*/  @!P2 BRA `(.L_x_939) ;  /* 0xfffffffc00eca947 */ /* 0x008fea000383ffff */
[----:B------:R-:W-:Y:S05]  /*12970*/  BRA `(.L_x_938) ;  /* 0xffffff4800e07947 */ /* 0x000fea000383ffff */
.L_x_943:
[----:B-12---:R-:W-:-:S04]  /*12980*/  IMAD.U32 R3, RZ, RZ, UR14 ;  /* 0x0000000eff037e24 */ /* 0x006fc8000f8e00ff */
[----:B------:R1:W2:Y:S03]  /*12990*/  SYNCS.PHASECHK.TRANS64.TRYWAIT P2, [R3+URZ+0x30850], R0 ;  /* 0x03085000030075a7 */ /* 0x0002a6000804017f */
[----:B--2---:R-:W-:Y:S05]  /*129a0*/  @!P2 NANOSLEEP.SYNCS 0x989680 ;  /* 0x009896800000a95d */ /* 0x004fea0003900000 */
[----:B------:R-:W2:Y:S02]  /*129b0*/  @!P2 SYNCS.PHASECHK.TRANS64 P2, [R3+URZ+0x30850], R0 ;  /* 0x030850000300a5a7 */ /* 0x000ea4000804007f */
[----:B--2---:R-:W-:Y:S05]  /*129c0*/  @!P2 BRA `(.L_x_943) ;  /* 0xfffffffc00eca947 */ /* 0x004fea000383ffff */
[----:B------:R-:W-:Y:S05]  /*129d0*/  BRA `(.L_x_942) ;  /* 0xffffff5800707947 */ /* 0x000fea000383ffff */
.L_x_949:
[----:B--2---:R-:W-:-:S04]  /*129e0*/  IMAD.U32 R4, RZ, RZ, UR6 ;  /* 0x00000006ff047e24 */ /* 0x004fc8000f8e00ff */
[----:B------:R2:W3:Y:S03]  /*129f0*/  SYNCS.PHASECHK.TRANS64.TRYWAIT P2, [R4+URZ+0x30830], R3 ;  /* 0x03083003040075a7 */ /* 0x0004e6000804017f */
[----:B---3--:R-:W-:Y:S05]  /*12a00*/  @!P2 NANOSLEEP.SYNCS 0x989680 ;  /* 0x009896800000a95d */ /* 0x008fea0003900000 */
[----:B------:R-:W3:Y:S02]  /*12a10*/  @!P2 SYNCS.PHASECHK.TRANS64 P2, [R4+URZ+0x30830], R3 ;  /* 0x030830030400a5a7 */ /* 0x000ee4000804007f */
[----:B---3--:R-:W-:Y:S05]  /*12a20*/  @!P2 BRA `(.L_x_949) ;  /* 0xfffffffc00eca947 */ /* 0x008fea000383ffff */
[----:B------:R-:W-:Y:S05]  /*12a30*/  BRA `(.L_x_948) ;  /* 0xffffff6800e87947 */ /* 0x000fea000383ffff */
.L_x_953:
[----:B-12---:R-:W-:-:S04]  /*12a40*/  MOV R3, UR10 ;  /* 0x0000000a00037c02 */ /* 0x006fc80008000f00 */
[----:B------:R1:W2:Y:S03]  /*12a50*/  SYNCS.PHASECHK.TRANS64.TRYWAIT P2, [R3+URZ+0x30850], R0 ;  /* 0x03085000030075a7 */ /* 0x0002a6000804017f */
[----:B--2---:R-:W-:Y:S05]  /*12a60*/  @!P2 NANOSLEEP.SYNCS 0x989680 ;  /* 0x009896800000a95d */ /* 0x004fea0003900000 */
[----:B------:R-:W2:Y:S02]  /*12a70*/  @!P2 SYNCS.PHASECHK.TRANS64 P2, [R3+URZ+0x30850], R0 ;  /* 0x030850000300a5a7 */ /* 0x000ea4000804007f */
[----:B--2---:R-:W-:Y:S05]  /*12a80*/  @!P2 BRA `(.L_x_953) ;  /* 0xfffffffc00eca947 */ /* 0x004fea000383ffff */
[----:B------:R-:W-:Y:S05]  /*12a90*/  BRA `(.L_x_952) ;  /* 0xffffff7800787947 */ /* 0x000fea000383ffff */
.L_x_966:
[----:B--2---:R-:W-:-:S04]  /*12aa0*/  IMAD.U32 R5, RZ, RZ, UR5 ;  /* 0x00000005ff057e24 */ /* 0x004fc8000f8e00ff */
[----:B------:R2:W3:Y:S03]  /*12ab0*/  SYNCS.PHASECHK.TRANS64.TRYWAIT P0, [R5+URZ+0x30850], R0 ;  /* 0x03085000050075a7 */ /* 0x0004e6000800017f */
[----:B---3--:R-:W-:Y:S05]  /*12ac0*/  @!P0 NANOSLEEP.SYNCS 0x989680 ;  /* 0x009896800000895d */ /* 0x008fea0003900000 */
[----:B------:R-:W3:Y:S02]  /*12ad0*/  @!P0 SYNCS.PHASECHK.TRANS64 P0, [R5+URZ+0x30850], R0 ;  /* 0x03085000050085a7 */ /* 0x000ee4000800007f */
[----:B---3--:R-:W-:Y:S05]  /*12ae0*/  @!P0 BRA `(.L_x_966) ;  /* 0xfffffffc00ec8947 */ /* 0x008fea000383ffff */
[----:B------:R-:W-:Y:S05]  /*12af0*/  BRA `(.L_x_965) ;  /* 0xffffff9c004c7947 */ /* 0x000fea000383ffff */
.L_x_996:
[----:B------:R-:W1:Y:S01]  /*12b00*/  S2R R18, SR_TID.X ;  /* 0x0000000000127919 */ /* 0x000e620000002100 */
[----:B------:R-:W-:Y:S01]  /*12b10*/  MOV R12, RZ ;  /* 0x000000ff000c7202 */ /* 0x000fe20000000f00 */
[----:B------:R-:W-:Y:S02]  /*12b20*/  IMAD.MOV.U32 R11, RZ, RZ, 0x1f ;  /* 0x0000001fff0b7424 */ /* 0x000fe400078e00ff */
[----:B------:R-:W-:Y:S01]  /*12b30*/  IMAD.MOV.U32 R15, RZ, RZ, -0x1 ;  /* 0xffffffffff0f7424 */ /* 0x000fe200078e00ff */
[----:B-1----:R-:W-:-:S04]  /*12b40*/  SHF.R.U32.HI R7, RZ, 0x5, R18 ;  /* 0x00000005ff077819 */ /* 0x002fc80000011612 */
[----:B------:R-:W-:-:S05]  /*12b50*/  LOP3.LUT R7, R7, 0x3, RZ, 0xc0, !PT ;  /* 0x0000000307077812 */ /* 0x000fca00078ec0ff */
[----:B------:R-:W-:-:S07]  /*12b60*/  IMAD.MOV.U32 R13, RZ, RZ, R7 ;  /* 0x000000ffff0d7224 */ /* 0x000fce00078e0007 */
[----:B------:R-:W-:Y:S05]  /*12b70*/  WARPSYNC.COLLECTIVE R15, `(.L_x_1046) ;  /* 0x000000000f087348 */ /* 0x000fea0003c00000 */
[----:B------:R1:W2:Y:S02]  /*12b80*/  SHFL.IDX P6, R14, R13, R12, R11 ;  /* 0x0000000c0d0e7389 */ /* 0x0002a400000c000b */
[----:B-12---:R-:W-:Y:S01]  /*12b90*/  ENDCOLLECTIVE ;  /* 0x000000000000791b */ /* 0x006fe20003800000 */
.L_x_1046:
[----:B------:R-:W-:Y:S05]  /*12ba0*/  BRA `(.L_x_1047) ;  /* 0xffffffd000e47947 */ /* 0x000fea000383ffff */
.L_x_997:
[----:B------:R-:W-:Y:S01]  /*12bb0*/  BSSY B0, `(.L_x_1048) ;  /* 0x0000006000007945 */ /* 0x000fe20003800000 */
[----:B------:R-:W-:-:S07]  /*12bc0*/  MOV R15, 0xffffffff ;  /* 0xffffffff000f7802 */ /* 0x000fce0000000f00 */
[----:B------:R-:W-:Y:S05]  /*12bd0*/  WARPSYNC.COLLECTIVE R15, `(.L_x_1049) ;  /* 0x000000000f0c7348 */ /* 0x000fea0003c00000 */
[----:B------:R-:W-:Y:S02]  /*12be0*/  ELECT P6, UR62, PT ;  /* 0x00000000003e782f */ /* 0x000fe400038c0000 */
[----:B------:R-:W-:Y:S01]  /*12bf0*/  MOV R14, UR62 ;  /* 0x0000003e000e7c02 */ /* 0x000fe20008000f00 */
[----:B------:R-:W-:Y:S10]  /*12c00*/  ENDCOLLECTIVE ;  /* 0x000000000000791b */ /* 0x000ff40003800000 */
.L_x_1049:
[----:B------:R-:W-:Y:S05]  /*12c10*/  BSYNC B0 ;  /* 0x0000000000007941 */ /* 0x000fea0003800000 */
.L_x_1048:
[----:B------:R-:W-:Y:S05]  /*12c20*/  BRA `(.L_x_1050) ;  /* 0xffffffd000d47947 */ /* 0x000fea000383ffff */
.L_x_1000:
[----:B-1----:R1:W2:Y:S02]  /*12c30*/  SYNCS.PHASECHK.TRANS64.TRYWAIT P2, [R8+URZ+0x30840], R7 ;  /* 0x03084007080075a7 */ /* 0x0022a4000804017f */
[----:B--2---:R-:W-:Y:S05]  /*12c40*/  @!P2 NANOSLEEP.SYNCS 0x989680 ;  /* 0x009896800000a95d */ /* 0x004fea0003900000 */
[----:B------:R-:W2:Y:S02]  /*12c50*/  @!P2 SYNCS.PHASECHK.TRANS64 P2, [R8+URZ+0x30840], R7 ;  /* 0x030840070800a5a7 */ /* 0x000ea4000804007f */
[----:B--2---:R-:W-:Y:S05]  /*12c60*/  @!P2 BRA `(.L_x_1000) ;  /* 0xfffffffc00f0a947 */ /* 0x004fea000383ffff */
[----:B------:R-:W-:Y:S05]  /*12c70*/  BRA `(.L_x_1051) ;  /* 0xffffffd400347947 */ /* 0x000fea000383ffff */
.L_x_1002:
[----:B-1----:R-:W-:-:S04]  /*12c80*/  IMAD.U32 R8, RZ, RZ, UR40 ;  /* 0x00000028ff087e24 */ /* 0x002fc8000f8e00ff */
[----:B------:R1:W2:Y:S03]  /*12c90*/  SYNCS.PHASECHK.TRANS64.TRYWAIT P2, [R8+URZ+0x30820], R7 ;  /* 0x03082007080075a7 */ /* 0x0002a6000804017f */
[----:B--2---:R-:W-:Y:S05]  /*12ca0*/  @!P2 NANOSLEEP.SYNCS 0x989680 ;  /* 0x009896800000a95d */ /* 0x004fea0003900000 */
[----:B------:R-:W2:Y:S02]  /*12cb0*/  @!P2 SYNCS.PHASECHK.TRANS64 P2, [R8+URZ+0x30820], R7 ;  /* 0x030820070800a5a7 */ /* 0x000ea4000804007f */
[----:B--2---:R-:W-:Y:S05]  /*12cc0*/  @!P2 BRA `(.L_x_1002) ;  /* 0xfffffffc00eca947 */ /* 0x004fea000383ffff */
[----:B------:R-:W-:Y:S05]  /*12cd0*/  BRA `(.L_x_1052) ;  /* 0xffffffd8006c7947 */ /* 0x000fea000383ffff */
.L_x_1008:
[----:B-1----:R1:W2:Y:S02]  /*12ce0*/  SYNCS.PHASECHK.TRANS64.TRYWAIT P3, [R3+URZ+0x30840], R2 ;  /* 0x03084002030075a7 */ /* 0x0022a4000806017f */
[----:B--2---:R-:W-:Y:S05]  /*12cf0*/  @!P3 NANOSLEEP.SYNCS 0x989680 ;  /* 0x009896800000b95d */ /* 0x004fea0003900000 */
[----:B------:R-:W2:Y:S02]  /*12d00*/  @!P3 SYNCS.PHASECHK.TRANS64 P3, [R3+URZ+0x30840], R2 ;  /* 0x030840020300b5a7 */ /* 0x000ea4000806007f */
[----:B--2---:R-:W-:Y:S05]  /*12d10*/  @!P3 BRA `(.L_x_1008) ;  /* 0xfffffffc00f0b947 */ /* 0x004fea000383ffff */
[----:B------:R-:W-:Y:S05]  /*12d20*/  BRA `(.L_x_1053) ;  /* 0xffffffdc00147947 */ /* 0x000fea000383ffff */
.L_x_1010:
[----:B-1----:R1:W2:Y:S02]  /*12d30*/  SYNCS.PHASECHK.TRANS64.TRYWAIT P3, [R2+URZ+0x60], R3 ;  /* 0x00006003020075a7 */ /* 0x0022a4000806017f */
[----:B--2---:R-:W-:Y:S05]  /*12d40*/  @!P3 NANOSLEEP.SYNCS 0x989680 ;  /* 0x009896800000b95d */ /* 0x004fea0003900000 */
[----:B------:R-:W2:Y:S02]  /*12d50*/  @!P3 SYNCS.PHASECHK.TRANS64 P3, [R2+URZ+0x60], R3 ;  /* 0x000060030200b5a7 */ /* 0x000ea4000806007f */
[----:B--2---:R-:W-:Y:S05]  /*12d60*/  @!P3 BRA `(.L_x_1010) ;  /* 0xfffffffc00f0b947 */ /* 0x004fea000383ffff */
[----:B------:R-:W-:Y:S05]  /*12d70*/  BRA `(.L_x_1054) ;  /* 0xffffffdc00ac7947 */ /* 0x000fea000383ffff */
.L_x_1016:
[----:B-1----:R1:W2:Y:S02]  /*12d80*/  SYNCS.PHASECHK.TRANS64.TRYWAIT P3, [R3+URZ+0x30840], R2 ;  /* 0x03084002030075a7 */ /* 0x0022a4000806017f */
[----:B--2---:R-:W-:Y:S05]  /*12d90*/  @!P3 NANOSLEEP.SYNCS 0x989680 ;  /* 0x009896800000b95d */ /* 0x004fea0003900000 */
[----:B------:R-:W2:Y:S02]  /*12da0*/  @!P3 SYNCS.PHASECHK.TRANS64 P3, [R3+URZ+0x30840], R2 ;  /* 0x030840020300b5a7 */ /* 0x000ea4000806007f */
[----:B--2---:R-:W-:Y:S05]  /*12db0*/  @!P3 BRA `(.L_x_1016) ;  /* 0xfffffffc00f0b947 */ /* 0x004fea000383ffff */
[----:B------:R-:W-:Y:S05]  /*12dc0*/  BRA `(.L_x_1055) ;  /* 0xffffffe000f87947 */ /* 0x000fea000383ffff */
.L_x_1018:
[----:B-1----:R1:W2:Y:S02]  /*12dd0*/  SYNCS.PHASECHK.TRANS64.TRYWAIT P3, [R2+URZ+0x60], R17 ;  /* 0x00006011020075a7 */ /* 0x0022a4000806017f */
[----:B--2---:R-:W-:Y:S05]  /*12de0*/  @!P3 NANOSLEEP.SYNCS 0x989680 ;  /* 0x009896800000b95d */ /* 0x004fea0003900000 */
[----:B------:R-:W2:Y:S02]  /*12df0*/  @!P3 SYNCS.PHASECHK.TRANS64 P3, [R2+URZ+0x60], R17 ;  /* 0x000060110200b5a7 */ /* 0x000ea4000806007f */
[----:B--2---:R-:W-:Y:S05]  /*12e00*/  @!P3 BRA `(.L_x_1018) ;  /* 0xfffffffc00f0b947 */ /* 0x004fea000383ffff */
[----:B------:R-:W-:Y:S05]  /*12e10*/  BRA `(.L_x_1056) ;  /* 0xffffffe400907947 */ /* 0x000fea000383ffff */
.L_x_1023:
[----:B--2---:R2:W3:Y:S02]  /*12e20*/  SYNCS.PHASECHK.TRANS64.TRYWAIT P2, [R2+URZ+0x30840], R3 ;  /* 0x03084003020075a7 */ /* 0x0044e4000804017f */
[----:B---3--:R-:W-:Y:S05]  /*12e30*/  @!P2 NANOSLEEP.SYNCS 0x989680 ;  /* 0x009896800000a95d */ /* 0x008fea0003900000 */
[----:B------:R-:W3:Y:S02]  /*12e40*/  @!P2 SYNCS.PHASECHK.TRANS64 P2, [R2+URZ+0x30840], R3 ;  /* 0x030840030200a5a7 */ /* 0x000ee4000804007f */
[----:B---3--:R-:W-:Y:S05]  /*12e50*/  @!P2 BRA `(.L_x_1023) ;  /* 0xfffffffc00f0a947 */ /* 0x008fea000383ffff */
[----:B------:R-:W-:Y:S05]  /*12e60*/  BRA `(.L_x_1057) ;  /* 0xffffffe800a47947 */ /* 0x000fea000383ffff */
.L_x_1025:
[----:B-1----:R1:W2:Y:S02]  /*12e70*/  SYNCS.PHASECHK.TRANS64.TRYWAIT P2, [R2+URZ+0x60], R11 ;  /* 0x0000600b020075a7 */ /* 0x0022a4000804017f */
[----:B--2---:R-:W-:Y:S05]  /*12e80*/  @!P2 NANOSLEEP.SYNCS 0x989680 ;  /* 0x009896800000a95d */ /* 0x004fea0003900000 */
[----:B------:R-:W2:Y:S02]  /*12e90*/  @!P2 SYNCS.PHASECHK.TRANS64 P2, [R2+URZ+0x60], R11 ;  /* 0x0000600b0200a5a7 */ /* 0x000ea4000804007f */
[----:B--2---:R-:W-:Y:S05]  /*12ea0*/  @!P2 BRA `(.L_x_1025) ;  /* 0xfffffffc00f0a947 */ /* 0x004fea000383ffff */
[----:B------:R-:W-:Y:S05]  /*12eb0*/  BRA `(.L_x_1058) ;  /* 0xffffffec00487947 */ /* 0x000fea000383ffff */
.L_x_1032:
[----:B-1----:R1:W2:Y:S02]  /*12ec0*/  SYNCS.PHASECHK.TRANS64.TRYWAIT P0, [R3+URZ+0x30860], R0 ;  /* 0x03086000030075a7 */ /* 0x0022a4000800017f */
[----:B--2---:R-:W-:Y:S05]  /*12ed0*/  @!P0 NANOSLEEP.SYNCS 0x989680 ;  /* 0x009896800000895d */ /* 0x004fea0003900000 */
[----:B------:R-:W2:Y:S02]  /*12ee0*/  @!P0 SYNCS.PHASECHK.TRANS64 P0, [R3+URZ+0x30860], R0 ;  /* 0x03086000030085a7 */ /* 0x000ea4000800007f */
[----:B--2---:R-:W-:Y:S05]  /*12ef0*/  @!P0 BRA `(.L_x_1032) ;  /* 0xfffffffc00f08947 */ /* 0x004fea000383ffff */
[----:B------:R-:W-:Y:S05]  /*12f00*/  BRA `(.L_x_1059) ;  /* 0xfffffff000507947 */ /* 0x000fea000383ffff */
.L_x_1034:
[----:B------:R-:W-:Y:S01]  /*12f10*/  BSSY B0, `(.L_x_1060) ;  /* 0x0000007000007945 */ /* 0x000fe20003800000 */
[----:B------:R-:W-:Y:S01]  /*12f20*/  IMAD.MOV.U32 R12, RZ, RZ, RZ ;  /* 0x000000ffff0c7224 */ /* 0x000fe200078e00ff */
[----:B------:R-:W-:Y:S01]  /*12f30*/  MOV R11, 0x1f ;  /* 0x0000001f000b7802 */ /* 0x000fe20000000f00 */
[----:B------:R-:W-:-:S07]  /*12f40*/  IMAD.MOV.U32 R15, RZ, RZ, -0x1 ;  /* 0xffffffffff0f7424 */ /* 0x000fce00078e00ff */
[----:B------:R-:W-:Y:S05]  /*12f50*/  WARPSYNC.COLLECTIVE R15, `(.L_x_1061) ;  /* 0x000000000f087348 */ /* 0x000fea0003c00000 */
[----:B------:R1:W2:Y:S02]  /*12f60*/  SHFL.IDX P6, R14, R13, R12, R11 ;  /* 0x0000000c0d0e7389 */ /* 0x0002a400000c000b */
[----:B-12---:R-:W-:Y:S01]  /*12f70*/  ENDCOLLECTIVE ;  /* 0x000000000000791b */ /* 0x006fe20003800000 */
.L_x_1061:
[----:B------:R-:W-:Y:S05]  /*12f80*/  BSYNC B0 ;  /* 0x0000000000007941 */ /* 0x000fea0003800000 */
.L_x_1060:
[----:B------:R-:W-:Y:S05]  /*12f90*/  BRA `(.L_x_1062) ;  /* 0xfffffff000f47947 */ /* 0x000fea000383ffff */
.L_x_1036:
[----:B--2---:R2:W3:Y:S02]  /*12fa0*/  SYNCS.PHASECHK.TRANS64.TRYWAIT P0, [R7+URZ+0x30820], R0 ;  /* 0x03082000070075a7 */ /* 0x0044e4000800017f */
[----:B---3--:R-:W-:Y:S05]  /*12fb0*/  @!P0 NANOSLEEP.SYNCS 0x989680 ;  /* 0x009896800000895d */ /* 0x008fea0003900000 */
[----:B------:R-:W3:Y:S02]  /*12fc0*/  @!P0 SYNCS.PHASECHK.TRANS64 P0, [R7+URZ+0x30820], R0 ;  /* 0x03082000070085a7 */ /* 0x000ee4000800007f */
[----:B---3--:R-:W-:Y:S05]  /*12fd0*/  @!P0 BRA `(.L_x_1036) ;  /* 0xfffffffc00f08947 */ /* 0x008fea000383ffff */
[----:B------:R-:W-:Y:S05]  /*12fe0*/  BRA `(.L_x_1063) ;  /* 0xfffffff400447947 */ /* 0x000fea000383ffff */
.L_x_1040:
[----:B--2---:R2:W3:Y:S02]  /*12ff0*/  SYNCS.PHASECHK.TRANS64.TRYWAIT P0, [R5+URZ], R4 ;  /* 0x00000004050075a7 */ /* 0x0044e4000800017f */
[----:B---3--:R-:W-:Y:S05]  /*13000*/  @!P0 NANOSLEEP.SYNCS 0x989680 ;  /* 0x009896800000895d */ /* 0x008fea0003900000 */
[----:B------:R-:W3:Y:S02]  /*13010*/  @!P0 SYNCS.PHASECHK.TRANS64 P0, [R5+URZ], R4 ;  /* 0x00000004050085a7 */ /* 0x000ee4000800007f */
[----:B---3--:R-:W-:Y:S05]  /*13020*/  @!P0 BRA `(.L_x_1040) ;  /* 0xfffffffc00f08947 */ /* 0x008fea000383ffff */
[----:B------:R-:W-:Y:S05]  /*13030*/  BRA `(.L_x_1064) ;  /* 0xfffffff400a07947 */ /* 0x000fea000383ffff */
.L_x_1041:
[----:B---3--:R3:W4:Y:S02]  /*13040*/  SYNCS.PHASECHK.TRANS64.TRYWAIT P0, [R3+URZ], R0 ;  /* 0x00000000030075a7 */ /* 0x008724000800017f */
[----:B----4-:R-:W-:Y:S05]  /*13050*/  @!P0 NANOSLEEP.SYNCS 0x989680 ;  /* 0x009896800000895d */ /* 0x010fea0003900000 */
[----:B------:R-:W4:Y:S02]  /*13060*/  @!P0 SYNCS.PHASECHK.TRANS64 P0, [R3+URZ], R0 ;  /* 0x00000000030085a7 */ /* 0x000f24000800007f */
[----:B----4-:R-:W-:Y:S05]  /*13070*/  @!P0 BRA `(.L_x_1041) ;  /* 0xfffffffc00f08947 */ /* 0x010fea000383ffff */
[----:B------:R-:W-:Y:S05]  /*13080*/  BRA `(.L_x_1065) ;  /* 0xfffffff400947947 */ /* 0x000fea000383ffff */
.L_x_1043:
[----:B--2---:R2:W3:Y:S02]  /*13090*/  SYNCS.PHASECHK.TRANS64.TRYWAIT P0, [R5+URZ], R4 ;  /* 0x00000004050075a7 */ /* 0x0044e4000800017f */
[----:B---3--:R-:W-:Y:S05]  /*130a0*/  @!P0 NANOSLEEP.SYNCS 0x989680 ;  /* 0x009896800000895d */ /* 0x008fea0003900000 */
[----:B------:R-:W3:Y:S02]  /*130b0*/  @!P0 SYNCS.PHASECHK.TRANS64 P0, [R5+URZ], R4 ;  /* 0x00000004050085a7 */ /* 0x000ee4000800007f */
[----:B---3--:R-:W-:Y:S05]  /*130c0*/  @!P0 BRA `(.L_x_1043) ;  /* 0xfffffffc00f08947 */ /* 0x008fea000383ffff */
[----:B------:R-:W-:Y:S05]  /*130d0*/  BRA `(.L_x_1066) ;  /* 0xfffffff400987947 */ /* 0x000fea000383ffff */
.L_x_1067:
        /* <DEDUP_REMOVED lines=10> */
.L_x_2842:


//--------------------- .text._ZN7cutlass13device_kernelIN5flash11enable_sm90INS1_16FlashAttnFwdSm90INS1_25CollectiveMainloopFwdSm90ILi2EN4cute5tupleIJNS5_1CILi1EEES8_S8_EEENS6_IJNS7_ILi128EEENS7_ILi64EEENS7_ILi256EEEEEELi256ENS_6half_tEfNS_4arch4Sm90ELb0ELb1ELb1ELb1ELb0ELb0ELb0ELb1ELb1ELb0ELb0ELb0EEENS1_21CollectiveEpilogueFwdINS6_IJSA_SC_SB_EEES9_SE_SG_Li256ELb1ELb0ELb0ELb0EEENS1_36VarlenDynamicPersistentTileSchedulerILi128ELi64ELi256ELi32ELb0ELb0ELb1ELb1ELb0ELb1EEEEEEEEEvNT_6ParamsE --------------------------
	.section	.text._ZN7cutlass13device_kernelIN5flash11enable_sm90INS1_16FlashAttnFwdSm90INS1_25CollectiveMainloopFwdSm90ILi2EN4cute5tupleIJNS5_1CILi1EEES8_S8_EEENS6_IJNS7_ILi128EEENS7_ILi64EEENS7_ILi256EEEEEELi256ENS_6half_tEfNS_4arch4Sm90ELb0ELb1ELb1ELb1ELb0ELb0ELb0ELb1ELb1ELb0ELb0ELb0EEENS1_21CollectiveEpilogueFwdINS6_IJSA_SC_SB_EEES9_SE_SG_Li256ELb1ELb0ELb0ELb0EEENS1_36VarlenDynamicPersistentTileSchedulerILi128ELi64ELi256ELi32ELb0ELb0ELb1ELb1ELb0ELb1EEEEEEEEEvNT_6ParamsE,"ax",@progbits
	.align	128
.text._ZN7cutlass13device_kernelIN5flash11enable_sm90INS1_16FlashAttnFwdSm90INS1_25CollectiveMainloopFwdSm90ILi2EN4cute5tupleIJNS5_1CILi1EEES8_S8_EEENS6_IJNS7_ILi128EEENS7_ILi64EEENS7_ILi256EEEEEELi256ENS_6half_tEfNS_4arch4Sm90ELb0ELb1ELb1ELb1ELb0ELb0ELb0ELb1ELb1ELb0ELb0ELb0EEENS1_21CollectiveEpilogueFwdINS6_IJSA_SC_SB_EEES9_SE_SG_Li256ELb1ELb0ELb0ELb0EEENS1_36VarlenDynamicPersistentTileSchedulerILi128ELi64ELi256ELi32ELb0ELb0ELb1ELb1ELb0ELb1EEEEEEEEEvNT_6ParamsE:
        .type           _ZN7cutlass13device_kernelIN5flash11enable_sm90INS1_16FlashAttnFwdSm90INS1_25CollectiveMainloopFwdSm90ILi2EN4cute5tupleIJNS5_1CILi1EEES8_S8_EEENS6_IJNS7_ILi128EEENS7_ILi64EEENS7_ILi256EEEEEELi256ENS_6half_tEfNS_4arch4Sm90ELb0ELb1ELb1ELb1ELb0ELb0ELb0ELb1ELb1ELb0ELb0ELb0EEENS1_21CollectiveEpilogueFwdINS6_IJSA_SC_SB_EEES9_SE_SG_Li256ELb1ELb0ELb0ELb0EEENS1_36VarlenDynamicPersistentTileSchedulerILi128ELi64ELi256ELi32ELb0ELb0ELb1ELb1ELb0ELb1EEEEEEEEEvNT_6ParamsE,@function
        .size           _ZN7cutlass13device_kernelIN5flash11enable_sm90INS1_16FlashAttnFwdSm90INS1_25CollectiveMainloopFwdSm90ILi2EN4cute5tupleIJNS5_1CILi1EEES8_S8_EEENS6_IJNS7_ILi128EEENS7_ILi64EEENS7_ILi256EEEEEELi256ENS_6half_tEfNS_4arch4Sm90ELb0ELb1ELb1ELb1ELb0ELb0ELb0ELb1ELb1ELb0ELb0ELb0EEENS1_21CollectiveEpilogueFwdINS6_IJSA_SC_SB_EEES9_SE_SG_Li256ELb1ELb0ELb0ELb0EEENS1_36VarlenDynamicPersistentTileSchedulerILi128ELi64ELi256ELi32ELb0ELb0ELb1ELb1ELb0ELb1EEEEEEEEEvNT_6ParamsE,(.L_x_2843 - _ZN7cutlass13device_kernelIN5flash11enable_sm90INS1_16FlashAttnFwdSm90INS1_25CollectiveMainloopFwdSm90ILi2EN4cute5tupleIJNS5_1CILi1EEES8_S8_EEENS6_IJNS7_ILi128EEENS7_ILi64EEENS7_ILi256EEEEEELi256ENS_6half_tEfNS_4arch4Sm90ELb0ELb1ELb1ELb1ELb0ELb0ELb0ELb1ELb1ELb0ELb0ELb0EEENS1_21CollectiveEpilogueFwdINS6_IJSA_SC_SB_EEES9_SE_SG_Li256ELb1ELb0ELb0ELb0EEENS1_36VarlenDynamicPersistentTileSchedulerILi128ELi64ELi256ELi32ELb0ELb0ELb1ELb1ELb0ELb1EEEEEEEEEvNT_6ParamsE)
        .other          _ZN7cutlass13device_kernelIN5flash11enable_sm90INS1_16FlashAttnFwdSm90INS1_25CollectiveMainloopFwdSm90ILi2EN4cute5tupleIJNS5_1CILi1EEES8_S8_EEENS6_IJNS7_ILi128EEENS7_ILi64EEENS7_ILi256EEEEEELi256ENS_6half_tEfNS_4arch4Sm90ELb0ELb1ELb1ELb1ELb0ELb0ELb0ELb1ELb1ELb0ELb0ELb0EEENS1_21CollectiveEpilogueFwdINS6_IJSA_SC_SB_EEES9_SE_SG_Li256ELb1ELb0ELb0ELb0EEENS1_36VarlenDynamicPersistentTileSchedulerILi128ELi64ELi256ELi32ELb0ELb0ELb1ELb1ELb0ELb1EEEEEEEEEvNT_6ParamsE,@"STO_CUDA_ENTRY STV_DEFAULT"
_ZN7cutlass13device_kernelIN5flash11enable_sm90INS1_16FlashAttnFwdSm90INS1_25CollectiveMainloopFwdSm90ILi2EN4cute5tupleIJNS5_1CILi1EEES8_S8_EEENS6_IJNS7_ILi128EEENS7_ILi64EEENS7_ILi256EEEEEELi256ENS_6half_tEfNS_4arch4Sm90ELb0ELb1ELb1ELb1ELb0ELb0ELb0ELb1ELb1ELb0ELb0ELb0EEENS1_21CollectiveEpilogueFwdINS6_IJSA_SC_SB_EEES9_SE_SG_Li256ELb1ELb0ELb0ELb0EEENS1_36VarlenDynamicPersistentTileSchedulerILi128ELi64ELi256ELi32ELb0ELb0ELb1ELb1ELb0ELb1EEEEEEEEEvNT_6ParamsE:
        /* <DEDUP_REMOVED lines=21> */
.L_x_1069:
[----:B------:R-:W-:Y:S05]  /*0150*/  BSYNC B0 ;  /* 0x0000000000007941 */ /* 0x000fea0003800000 */
.L_x_1068:
        /* <DEDUP_REMOVED lines=41> */
.L_x_1070:
        /* <DEDUP_REMOVED lines=22> */
.L_x_1071:
        /* <DEDUP_REMOVED lines=18> */
.L_x_1072:
        /* <DEDUP_REMOVED lines=22> */
.L_x_1073:
        /* <DEDUP_REMOVED lines=22> */
.L_x_1074:
        /* <DEDUP_REMOVED lines=8> */
.L_x_1076:
        /* <DEDUP_REMOVED lines=16> */
[----:B------:R-:W-:Y:S01]  /*0ab0*/  UMOV UR36, URZ ;  /* 0x0000003f00247c82 */ /* 0x000fe20008000000 */
[----:B------:R-:W-:Y:S01]  /*0ac0*/  R2UR UR5, R203 ;  /* 0x00000000cb0572ca */ /* 0x000fe200000e0000 */
[----:B------:R-:W0:Y:S01]  /*0ad0*/  S2R R0, SR_TID.X ;  /* 0x0000000000007919 */ /* 0x000e220000002100 */
[----:B------:R-:W-:Y:S01]  /*0ae0*/  UMOV UR37, URZ ;  /* 0x0000003f00257c82 */ /* 0x000fe20008000000 */
[----:B0-----:R-:W-:-:S05]  /*0af0*/  VIADD R215, R0, 0xffffff80 ;  /* 0xffffff8000d77836 */ /* 0x001fca0000000000 */
[----:B------:R-:W-:-:S04]  /*0b00*/  SHF.R.S32.HI R0, RZ, 0x1f, R215 ;  /* 0x0000001fff007819 */ /* 0x000fc800000114d7 */
[CC--:B------:R-:W-:Y:S02]  /*0b10*/  LEA.HI R3, R0.reuse, R215.reuse, RZ, 0x7 ;  /* 0x000000d700037211 */ /* 0x0c0fe400078f38ff */
[----:B------:R-:W-:Y:S02]  /*0b20*/  LEA.HI R4, R0, R215, RZ, 0x5 ;  /* 0x000000d700047211 */ /* 0x000fe400078f28ff */
[----:B------:R-:W-:Y:S02]  /*0b30*/  LOP3.LUT R210, R3, 0xffffff80, RZ, 0xc0, !PT ;  /* 0xffffff8003d27812 */ /* 0x000fe400078ec0ff */
[----:B------:R-:W-:-:S03]  /*0b40*/  SHF.R.S32.HI R212, RZ, 0x7, R3 ;  /* 0x00000007ffd47819 */ /* 0x000fc60000011403 */
[----:B------:R-:W-:Y:S01]  /*0b50*/  IMAD.IADD R210, R215, 0x1, -R210 ;  /* 0x00000001d7d27824 */ /* 0x000fe200078e0ad2 */
[----:B------:R-:W-:-:S04]  /*0b60*/  LEA.HI R3, R3, R212, RZ, 0x1 ;  /* 0x000000d403037211 */ /* 0x000fc800078f08ff */
[----:B------:R-:W-:Y:S02]  /*0b70*/  SHF.R.S32.HI R9, RZ, 0x1f, R210 ;  /* 0x0000001fff097819 */ /* 0x000fe400000114d2 */
[----:B------:R-:W-:Y:S02]  /*0b80*/  LOP3.LUT R3, R3, 0x3fffffe, RZ, 0xc0, !PT ;  /* 0x03fffffe03037812 */ /* 0x000fe400078ec0ff */
[CC--:B------:R-:W-:Y:S02]  /*0b90*/  LEA.HI R8, R9.reuse, R210.reuse, RZ, 0x2 ;  /* 0x000000d209087211 */ /* 0x0c0fe400078f10ff */
[----:B------:R-:W-:Y:S01]  /*0ba0*/  LEA.HI R9, R9, R210, RZ, 0x5 ;  /* 0x000000d209097211 */ /* 0x000fe200078f28ff */
[----:B------:R-:W-:Y:S01]  /*0bb0*/  IMAD.IADD R3, R212, 0x1, -R3 ;  /* 0x00000001d4037824 */ /* 0x000fe200078e0a03 */
[----:B------:R-:W-:Y:S02]  /*0bc0*/  SHF.R.S32.HI R5, RZ, 0x2, R8 ;  /* 0x00000002ff057819 */ /* 0x000fe40000011408 */
[----:B------:R-:W-:-:S02]  /*0bd0*/  SHF.R.S32.HI R9, RZ, 0x5, R9 ;  /* 0x00000005ff097819 */ /* 0x000fc40000011409 */
[----:B--2---:R-:W-:Y:S02]  /*0be0*/  R2UR UR4, R2 ;  /* 0x00000000020472ca */ /* 0x004fe400000e0000 */
[----:B------:R-:W-:-:S04]  /*0bf0*/  SHF.R.S32.HI R2, RZ, 0x1f, R8 ;  /* 0x0000001fff027819 */ /* 0x000fc80000011408 */
[----:B------:R-:W-:-:S04]  /*0c00*/  LEA.HI R2, R2, R5, RZ, 0x3 ;  /* 0x0000000502027211 */ /* 0x000fc800078f18ff */
[----:B------:R-:W-:Y:S02]  /*0c10*/  LOP3.LUT R6, R2, 0xfffffff8, RZ, 0xc0, !PT ;  /* 0xfffffff802067812 */ /* 0x000fe400078ec0ff */
[CC--:B------:R-:W-:Y:S01]  /*0c20*/  LEA.HI R2, R0.reuse, R215.reuse, RZ, 0x4 ;  /* 0x000000d700027211 */ /* 0x0c0fe200078f20ff */
[----:B------:R-:W-:Y:S01]  /*0c30*/  ULOP3.LUT UR4, UR4, 0x1, URZ, 0xfc, !UPT ;  /* 0x0000000104047892 */ /* 0x000fe2000f8efc3f */
[----:B------:R-:W-:Y:S01]  /*0c40*/  LEA.HI R0, R0, R215, RZ, 0x3 ;  /* 0x000000d700007211 */ /* 0x000fe200078f18ff */
[----:B------:R-:W-:Y:S01]  /*0c50*/  IMAD.IADD R10, R5, 0x1, -R6 ;  /* 0x00000001050a7824 */ /* 0x000fe200078e0a06 */
[----:B------:R-:W-:Y:S01]  /*0c60*/  SHF.R.S32.HI R5, RZ, 0x4, R2 ;  /* 0x00000004ff057819 */ /* 0x000fe20000011402 */
[----:B------:R-:W-:Y:S01]  /*0c70*/  IMAD.SHL.U32 R6, R4, 0x20, RZ ;  /* 0x0000002004067824 */ /* 0x000fe200078e00ff */
[C---:B------:R-:W-:Y:S01]  /*0c80*/  LOP3.LUT R4, R2.reuse, 0x3fffff0, RZ, 0xc0, !PT ;  /* 0x03fffff002047812 */ /* 0x040fe200078ec0ff */
[----:B------:R-:W-:Y:S01]  /*0c90*/  IMAD.U32 R214, RZ, RZ, UR4 ;  /* 0x00000004ffd67e24 */ /* 0x000fe2000f8e00ff */
[----:B------:R-:W-:Y:S01]  /*0ca0*/  LEA.HI R2, R2, R5, RZ, 0x1 ;  /* 0x0000000502027211 */ /* 0x000fe200078f08ff */
[----:B------:R-:W-:Y:S01]  /*0cb0*/  UMOV UR4, URZ ;  /* 0x0000003f00047c82 */ /* 0x000fe20008000000 */
[----:B------:R-:W-:Y:S01]  /*0cc0*/  LOP3.LUT R7, R6, 0xfffffc00, RZ, 0xc0, !PT ;  /* 0xfffffc0006077812 */ /* 0x000fe200078ec0ff */
[----:B------:R-:W-:Y:S01]  /*0cd0*/  IMAD.IADD R4, R215, 0x1, -R4 ;  /* 0x00000001d7047824 */ /* 0x000fe200078e0a04 */
[----:B------:R-:W-:Y:S01]  /*0ce0*/  LOP3.LUT R2, R2, 0x1ffffffe, RZ, 0xc0, !PT ;  /* 0x1ffffffe02027812 */ /* 0x000fe200078ec0ff */
[----:B------:R-:W-:Y:S01]  /*0cf0*/  IMAD.U32 R209, RZ, RZ, UR4 ;  /* 0x00000004ffd17e24 */ /* 0x000fe2000f8e00ff */
[----:B------:R-:W-:Y:S01]  /*0d00*/  LEA R10, R9, R10, 0x4 ;  /* 0x0000000a090a7211 */ /* 0x000fe200078e20ff */
[----:B------:R-:W-:Y:S01]  /*0d10*/  IMAD R7, R4, 0x40, R7 ;  /* 0x0000004004077824 */ /* 0x000fe200078e0207 */
[----:B------:R-:W-:Y:S01]  /*0d20*/  SHF.R.S32.HI R204, RZ, 0x3, R0 ;  /* 0x00000003ffcc7819 */ /* 0x000fe20000011400 */
[----:B------:R-:W-:-:S02]  /*0d30*/  IMAD.IADD R2, R5, 0x1, -R2 ;  /* 0x0000000105027824 */ /* 0x000fc400078e0a02 */
[----:B------:R-:W-:Y:S01]  /*0d40*/  IMAD R211, R3, 0x40, R10 ;  /* 0x0000004003d37824 */ /* 0x000fe200078e020a */
[----:B------:R-:W-:Y:S01]  /*0d50*/  LOP3.LUT R3, R8, 0x7ffffffc, RZ, 0xc0, !PT ;  /* 0x7ffffffc08037812 */ /* 0x000fe200078ec0ff */
[----:B------:R-:W-:Y:S01]  /*0d60*/  IMAD R213, R2, 0x8, R7 ;  /* 0x0000000802d57824 */ /* 0x000fe200078e0207 */
[----:B------:R-:W-:-:S03]  /*0d70*/  LOP3.LUT R2, R0, 0x1ffffff8, RZ, 0xc0, !PT ;  /* 0x1ffffff800027812 */ /* 0x000fc600078ec0ff */
[----:B------:R-:W-:Y:S02]  /*0d80*/  IMAD.IADD R18, R210, 0x1, -R3 ;  /* 0x00000001d2127824 */ /* 0x000fe400078e0a03 */
[----:B------:R-:W-:-:S04]  /*0d90*/  IMAD.IADD R2, R215, 0x1, -R2 ;  /* 0x00000001d7027824 */ /* 0x000fc800078e0a02 */
[----:B------:R-:W-:-:S07]  /*0da0*/  IMAD.SHL.U32 R23, R2, 0x8, RZ ;  /* 0x0000000802177824 */ /* 0x000fce00078e00ff */
.L_x_1176:
[----:B------:R-:W-:Y:S01]  /*0db0*/  ULDC.64 UR8, c[0x0][0xa28] ;  /* 0x00028a0000087ab9 */ /* 0x000fe20000000a00 */
[----:B012345:R-:W0:Y:S01]  /*0dc0*/  LDC.64 R8, c[0x0][0x3f8] ;  /* 0x0000fe00ff087b82 */ /* 0x03fe220000000a00 */
[----:B------:R-:W-:Y:S01]  /*0dd0*/  UISETP.NE.U32.AND UP0, UPT, UR8, URZ, UPT ;  /* 0x0000003f0800728c */ /* 0x000fe2000bf05070 */
[----:B------:R-:W-:Y:S01]  /*0de0*/  MOV R6, RZ ;  /* 0x000000ff00067202 */ /* 0x000fe20000000f00 */
[----:B------:R-:W-:Y:S02]  /*0df0*/  ULDC.64 UR12, c[0x0][0x208] ;  /* 0x00008200000c7ab9 */ /* 0x000fe40000000a00 */
[----:B------:R-:W-:-:S03]  /*0e00*/  UISETP.NE.AND.EX UP0, UPT, UR9, URZ, UPT, UP0 ;  /* 0x0000003f0900728c */ /* 0x000fc6000bf05300 */
[----:B------:R-:W-:Y:S01]  /*0e10*/  ULDC.64 UR8, c[0x0][0xa18] ;  /* 0x0002860000087ab9 */ /* 0x000fe20000000a00 */
[----:B------:R-:W1:Y:S01]  /*0e20*/  LDC R22, c[0x0][0x288] ;  /* 0x0000a200ff167b82 */ /* 0x000e620000000800 */
[----:B------:R-:W-:Y:S01]  /*0e30*/  UISETP.NE.U32.AND UP1, UPT, UR8, URZ, UPT ;  /* 0x0000003f0800728c */ /* 0x000fe2000bf25070 */
[----:B------:R-:W-:-:S03]  /*0e40*/  PLOP3.LUT P0, PT, PT, PT, UP0, 0x80, 0x0 ;  /* 0x000000000000781c */ /* 0x000fc60003f0f008 */
[----:B------:R-:W-:-:S03]  /*0e50*/  UISETP.NE.AND.EX UP1, UPT, UR9, URZ, UPT, UP1 ;  /* 0x0000003f0900728c */ /* 0x000fc6000bf25310 */
[----:B------:R-:W-:Y:S01]  /*0e60*/  @UP0 ULDC.64 UR8, c[0x0][0xa28] ;  /* 0x00028a0000080ab9 */ /* 0x000fe20000000a00 */
[----:B------:R-:W2:Y:S01]  /*0e70*/  LDC R0, c[0x0][0x404] ;  /* 0x00010100ff007b82 */ /* 0x000ea20000000800 */
[----:B------:R-:W-:Y:S01]  /*0e80*/  @UP0 UIMAD.WIDE UR8, UR5, 0x4, UR8 ;  /* 0x00000004050808a5 */ /* 0x000fe2000f8e0208 */
[----:B------:R-:W-:-:S05]  /*0e90*/  PLOP3.LUT P2, PT, PT, PT, UP1, 0x80, 0x0 ;  /* 0x000000000000781c */ /* 0x000fca0003f4f018 */
[----:B------:R-:W-:Y:S01]  /*0ea0*/  @UP1 ULDC.64 UR10, c[0x0][0xa18] ;  /* 0x00028600000a1ab9 */ /* 0x000fe20000000a00 */
[----:B------:R-:W3:Y:S01]  /*0eb0*/  LDC R19, c[0x0][0x2e0] ;  /* 0x0000b800ff137b82 */ /* 0x000ee20000000800 */
[----:B------:R-:W-:Y:S02]  /*0ec0*/  IMAD.U32 R2, RZ, RZ, UR8 ;  /* 0x00000008ff027e24 */ /* 0x000fe4000f8e00ff */
[----:B------:R-:W-:Y:S01]  /*0ed0*/  IMAD.U32 R3, RZ, RZ, UR9 ;  /* 0x00000009ff037e24 */ /* 0x000fe2000f8e00ff */
[----:B------:R-:W-:-:S04]  /*0ee0*/  @UP1 UIMAD.WIDE UR8, UR5, 0x4, UR10 ;  /* 0x00000004050818a5 */ /* 0x000fc8000f8e020a */
[----:B------:R4:W5:Y:S02]  /*0ef0*/  @P0 LDG.E R6, desc[UR12][R2.64] ;  /* 0x0000000c02060981 */ /* 0x000964000c1e1900 */
[----:B------:R-:W-:Y:S02]  /*0f00*/  IMAD.U32 R4, RZ, RZ, UR8 ;  /* 0x00000008ff047e24 */ /* 0x000fe4000f8e00ff */
[----:B------:R-:W-:Y:S01]  /*0f10*/  IMAD.U32 R5, RZ, RZ, UR9 ;  /* 0x00000009ff057e24 */ /* 0x000fe2000f8e00ff */
[----:B------:R-:W-:Y:S01]  /*0f20*/  ULDC.64 UR8, c[0x0][0xa20] ;  /* 0x0002880000087ab9 */ /* 0x000fe20000000a00 */
[----:B0-----:R-:W-:Y:S02]  /*0f30*/  ISETP.NE.U32.AND P0, PT, R8, RZ, PT ;  /* 0x000000ff0800720c */ /* 0x001fe40003f05070 */
[----:B------:R-:W-:Y:S01]  /*0f40*/  ISETP.NE.U32.AND P1, PT, RZ, UR8, PT ;  /* 0x00000008ff007c0c */ /* 0x000fe2000bf25070 */
[----:B-1----:R4:W5:Y:S01]  /*0f50*/  @P2 LDG.E R22, desc[UR12][R4.64] ;  /* 0x0000000c04162981 */ /* 0x002962000c1e1900 */
[----:B------:R-:W-:Y:S01]  /*0f60*/  ISETP.NE.AND.EX P0, PT, R9, RZ, PT, P0 ;  /* 0x000000ff0900720c */ /* 0x000fe20003f05300 */
[----:B------:R-:W-:Y:S01]  /*0f70*/  IMAD.U32 R207, RZ, RZ, UR6 ;  /* 0x00000006ffcf7e24 */ /* 0x000fe2000f8e00ff */
[----:B------:R-:W-:-:S02]  /*0f80*/  ISETP.NE.AND.EX P1, PT, RZ, UR9, PT, P1 ;  /* 0x00000009ff007c0c */ /* 0x000fc4000bf25310 */
[----:B--2---:R-:W-:Y:S01]  /*0f90*/  SEL R0, R0, 0x1, P0 ;  /* 0x0000000100007807 */ /* 0x004fe20000000000 */
[----:B----4-:R-:W-:Y:S10]  /*0fa0*/  @P2 BRA `(.L_x_1077) ;  /* 0x0000000000302947 */ /* 0x010ff40003800000 */
[----:B------:R-:W-:Y:S02]  /*0fb0*/  ULDC.64 UR6, c[0x0][0xa00] ;  /* 0x0002800000067ab9 */ /* 0x000fe40000000a00 */
[----:B------:R-:W-:-:S04]  /*0fc0*/  ISETP.NE.U32.AND P0, PT, RZ, UR6, PT ;  /* 0x00000006ff007c0c */ /* 0x000fc8000bf05070 */
[----:B------:R-:W-:-:S13]  /*0fd0*/  ISETP.NE.AND.EX P0, PT, RZ, UR7, PT, P0 ;  /* 0x00000007ff007c0c */ /* 0x000fda000bf05300 */
[----:B------:R-:W-:Y:S05]  /*0fe0*/  @!P0 BRA `(.L_x_1077) ;  /* 0x0000000000208947 */ /* 0x000fea0003800000 */
[----:B------:R-:W-:Y:S01]  /*0ff0*/  ULDC.64 UR6, c[0x0][0xa00] ;  /* 0x0002800000067ab9 */ /* 0x000fe20000000a00 */
[----:B------:R-:W-:Y:S01]  /*1000*/  ULDC.64 UR8, c[0x0][0x208] ;  /* 0x0000820000087ab9 */ /* 0x000fe20000000a00 */
[----:B------:R-:W-:-:S06]  /*1010*/  UIMAD.WIDE UR6, UR5, 0x4, UR6 ;  /* 0x00000004050678a5 */ /* 0x000fcc000f8e0206 */
[----:B------:R-:W-:Y:S02]  /*1020*/  IMAD.U32 R2, RZ, RZ, UR6 ;  /* 0x00000006ff027e24 */ /* 0x000fe4000f8e00ff */
[----:B------:R-:W-:-:S05]  /*1030*/  IMAD.U32 R3, RZ, RZ, UR7 ;  /* 0x00000007ff037e24 */ /* 0x000fca000f8e00ff */
[----:B-----5:R-:W2:Y:S04]  /*1040*/  LDG.E R22, desc[UR8][R2.64] ;  /* 0x0000000802167981 */ /* 0x020ea8000c1e1900 */
[----:B------:R-:W2:Y:S02]  /*1050*/  LDG.E R5, desc[UR8][R2.64+0x4] ;  /* 0x0000040802057981 */ /* 0x000ea4000c1e1900 */
[----:B--2---:R-:W-:-:S07]  /*1060*/  IMAD.IADD R22, R5, 0x1, -R22 ;  /* 0x0000000105167824 */ /* 0x004fce00078e0a16 */
.L_x_1077:
[----:B---3--:R-:W-:Y:S01]  /*1070*/  IMAD R19, R0, R19, RZ ;  /* 0x0000001300137224 */ /* 0x008fe200078e02ff */
[----:B------:R-:W-:Y:S01]  /*1080*/  MOV R206, R201 ;  /* 0x000000c900ce7202 */ /* 0x000fe20000000f00 */
[----:B------:R-:W-:Y:S01]  /*1090*/  IMAD.U32 R208, RZ, RZ, UR5 ;  /* 0x00000005ffd07e24 */ /* 0x000fe2000f8e00ff */
[----:B------:R-:W-:Y:S06]  /*10a0*/  @!P1 BRA `(.L_x_1078) ;  /* 0x00000000001c9947 */ /* 0x000fec0003800000 */
[----:B------:R-:W-:Y:S01]  /*10b0*/  ULDC.64 UR6, c[0x0][0xa20] ;  /* 0x0002880000067ab9 */ /* 0x000fe20000000a00 */
[----:B------:R-:W-:Y:S01]  /*10c0*/  ULDC.64 UR8, c[0x0][0x208] ;  /* 0x0000820000087ab9 */ /* 0x000fe20000000a00 */
[----:B------:R-:W-:-:S06]  /*10d0*/  UIMAD.WIDE UR4, UR5, 0x4, UR6 ;  /* 0x00000004050478a5 */ /* 0x000fcc000f8e0206 */
[----:B------:R-:W-:Y:S02]  /*10e0*/  IMAD.U32 R2, RZ, RZ, UR4 ;  /* 0x00000004ff027e24 */ /* 0x000fe4000f8e00ff */
[----:B------:R-:W-:-:S05]  /*10f0*/  IMAD.U32 R3, RZ, RZ, UR5 ;  /* 0x00000005ff037e24 */ /* 0x000fca000f8e00ff */
[----:B------:R0:W5:Y:S01]  /*1100*/  LDG.E R19, desc[UR8][R2.64] ;  /* 0x0000000802137981 */ /* 0x000162000c1e1900 */
[----:B------:R-:W-:Y:S05]  /*1110*/  BRA `(.L_x_1079) ;  /* 0x0000000000307947 */ /* 0x000fea0003800000 */
.L_x_1078:
        /* <DEDUP_REMOVED lines=9> */
[----:B------:R-:W2:Y:S04]  /*11b0*/  LDG.E R19, desc[UR8][R2.64] ;  /* 0x0000000802137981 */ /* 0x000ea8000c1e1900 */
[----:B------:R-:W2:Y:S02]  /*11c0*/  LDG.E R0, desc[UR8][R2.64+0x4] ;  /* 0x0000040802007981 */ /* 0x000ea4000c1e1900 */
[----:B--2---:R-:W-:-:S07]  /*11d0*/  IMAD.IADD R19, R0, 0x1, -R19 ;  /* 0x0000000100137824 */ /* 0x004fce00078e0a13 */
.L_x_1079:
[----:B------:R-:W1:Y:S01]  /*11e0*/  LDC.64 R8, c[0x0][0x9e0] ;  /* 0x00027800ff087b82 */ /* 0x000e620000000a00 */
[----:B-----5:R-:W-:Y:S01]  /*11f0*/  IMAD.IADD R19, R19, 0x1, -R6 ;  /* 0x0000000113137824 */ /* 0x020fe200078e0a06 */
[----:B------:R-:W-:-:S04]  /*1200*/  LEA R0, R201, 0x80, 0x7 ;  /* 0x00000080c9007811 */ /* 0x000fc800078e38ff */
[----:B0-----:R-:W-:Y:S02]  /*1210*/  IADD3 R3, R19, R0, -R22 ;  /* 0x0000000013037210 */ /* 0x001fe40007ffe816 */
[----:B-1----:R-:W-:-:S03]  /*1220*/  ISETP.GE.AND P1, PT, R9, 0x1, PT ;  /* 0x000000010900780c */ /* 0x002fc60003f26270 */
[----:B------:R-:W-:-:S10]  /*1230*/  IMAD.IADD R0, R3, 0x1, R8 ;  /* 0x0000000103007824 */ /* 0x000fd400078e0208 */
[----:B------:R-:W-:Y:S05]  /*1240*/  @!P1 BRA `(.L_x_1080) ;  /* 0x0000000000409947 */ /* 0x000fea0003800000 */
[C---:B------:R-:W-:Y:S02]  /*1250*/  ISETP.GT.AND P0, PT, R3.reuse, RZ, PT ;  /* 0x000000ff0300720c */ /* 0x040fe40003f04270 */
[----:B------:R-:W-:-:S11]  /*1260*/  IADD3 R2, R3, -0x1, RZ ;  /* 0xffffffff03027810 */ /* 0x000fd60007ffe0ff */
[----:B------:R-:W-:Y:S05]  /*1270*/  @P0 BRA `(.L_x_1081) ;  /* 0x00000000001c0947 */ /* 0x000fea0003800000 */
[----:B------:R-:W-:Y:S01]  /*1280*/  ISETP.NE.AND P0, PT, R9, 0x1, PT ;  /* 0x000000010900780c */ /* 0x000fe20003f05270 */
[----:B------:R-:W-:-:S12]  /*1290*/  IMAD.MOV R3, RZ, RZ, -R3 ;  /* 0x000000ffff037224 */ /* 0x000fd800078e0a03 */
[----:B------:R-:W0:Y:S02]  /*12a0*/  @P0 LDC.64 R4, c[0x0][0x9e8] ;  /* 0x00027a00ff040b82 */ /* 0x000e240000000a00 */
[----:B0-----:R-:W-:-:S05]  /*12b0*/  @P0 IMAD.HI.U32 R2, R3, R4, RZ ;  /* 0x0000000403020227 */ /* 0x001fca00078e00ff */
[----:B------:R-:W-:-:S04]  /*12c0*/  @P0 SHF.R.U32.HI R3, RZ, R5, R2 ;  /* 0x00000005ff030219 */ /* 0x000fc80000011602 */
[----:B------:R-:W-:Y:S01]  /*12d0*/  LOP3.LUT R2, RZ, R3, RZ, 0x33, !PT ;  /* 0x00000003ff027212 */ /* 0x000fe200078e33ff */
[----:B------:R-:W-:Y:S06]  /*12e0*/  BRA `(.L_x_1082) ;  /* 0x0000000000107947 */ /* 0x000fec0003800000 */
.L_x_1081:
[----:B------:R-:W-:-:S13]  /*12f0*/  ISETP.NE.AND P0, PT, R9, 0x1, PT ;  /* 0x000000010900780c */ /* 0x000fda0003f05270 */
[----:B------:R-:W0:Y:S02]  /*1300*/  @P0 LDC.64 R4, c[0x0][0x9e8] ;  /* 0x00027a00ff040b82 */ /* 0x000e240000000a00 */
[----:B0-----:R-:W-:-:S05]  /*1310*/  @P0 IMAD.HI.U32 R4, R2, R4, RZ ;  /* 0x0000000402040227 */ /* 0x001fca00078e00ff */
[----:B------:R-:W-:-:S07]  /*1320*/  @P0 SHF.R.U32.HI R2, RZ, R5, R4 ;  /* 0x00000005ff020219 */ /* 0x000fce0000011604 */
.L_x_1082:
[----:B------:R-:W-:-:S05]  /*1330*/  IMAD R3, R2, R9, R9 ;  /* 0x0000000902037224 */ /* 0x000fca00078e0209 */
[----:B------:R-:W-:-:S07]  /*1340*/  VIMNMX R0, R0, R3, PT ;  /* 0x0000000300007248 */ /* 0x000fce0003fe0100 */
.L_x_1080:
[----:B------:R-:W-:Y:S01]  /*1350*/  VIADD R2, R0, 0x3f ;  /* 0x0000003f00027836 */ /* 0x000fe20000000000 */
[----:B------:R-:W-:Y:S01]  /*1360*/  ULDC UR4, c[0x0][0x9dc] ;  /* 0x0002770000047ab9 */ /* 0x000fe20000000800 */
[----:B------:R-:W-:Y:S02]  /*1370*/  VIADD R0, R19, 0x3f ;  /* 0x0000003f13007836 */ /* 0x000fe40000000000 */
[----:B------:R-:W-:Y:S01]  /*1380*/  IMAD R4, R201, 0x80, -R22 ;  /* 0x00000080c9047824 */ /* 0x000fe200078e0a16 */
[----:B------:R-:W-:Y:S02]  /*1390*/  SHF.R.S32.HI R5, RZ, 0x1f, R2 ;  /* 0x0000001fff057819 */ /* 0x000fe40000011402 */
[----:B------:R-:W-:Y:S01]  /*13a0*/  SHF.R.S32.HI R3, RZ, 0x1f, R0 ;  /* 0x0000001fff037819 */ /* 0x000fe20000011400 */
[----:B------:R-:W-:Y:S01]  /*13b0*/  IMAD.IADD R4, R19, 0x1, R4 ;  /* 0x0000000113047824 */ /* 0x000fe200078e0204 */
[----:B------:R-:W-:Y:S02]  /*13c0*/  LEA.HI R5, R5, R2, RZ, 0x6 ;  /* 0x0000000205057211 */ /* 0x000fe400078f30ff */
[----:B------:R-:W-:Y:S01]  /*13d0*/  LEA.HI R3, R3, R0, RZ, 0x6 ;  /* 0x0000000003037211 */ /* 0x000fe200078f30ff */
[----:B------:R-:W-:Y:S01]  /*13e0*/  VIADD R6, R4, -UR4 ;  /* 0x8000000404067c36 */ /* 0x000fe20008000000 */
[----:B------:R-:W-:-:S02]  /*13f0*/  SHF.R.S32.HI R56, RZ, 0x6, R5 ;  /* 0x00000006ff387819 */ /* 0x000fc40000011405 */
[----:B------:R-:W-:Y:S02]  /*1400*/  SHF.R.S32.HI R3, RZ, 0x6, R3 ;  /* 0x00000006ff037819 */ /* 0x000fe40000011403 */
[----:B------:R-:W-:Y:S02]  /*1410*/  R2UR UR4, R6 ;  /* 0x00000000060472ca */ /* 0x000fe400000e0000 */
[----:B------:R-:W-:Y:S01]  /*1420*/  VIMNMX R56, R3, R56, PT ;  /* 0x0000003803387248 */ /* 0x000fe20003fe0100 */
[----:B------:R-:W-:-:S12]  /*1430*/  @!P1 BRA `(.L_x_1083) ;  /* 0x0000000000449947 */ /* 0x000fd80003800000 */
[----:B------:R-:W-:-:S13]  /*1440*/  ISETP.GT.AND P0, PT, R4, -0x1, PT ;  /* 0xffffffff0400780c */ /* 0x000fda0003f04270 */
[----:B------:R-:W-:Y:S05]  /*1450*/  @P0 BRA `(.L_x_1084) ;  /* 0x00000000001c0947 */ /* 0x000fea0003800000 */
[----:B------:R-:W-:Y:S02]  /*1460*/  ISETP.NE.AND P0, PT, R9, 0x1, PT ;  /* 0x000000010900780c */ /* 0x000fe40003f05270 */
[----:B------:R-:W-:-:S11]  /*1470*/  LOP3.LUT R3, RZ, R4, RZ, 0x33, !PT ;  /* 0x00000004ff037212 */ /* 0x000fd600078e33ff */
[----:B------:R-:W0:Y:S02]  /*1480*/  @P0 LDC.64 R6, c[0x0][0x9e8] ;  /* 0x00027a00ff060b82 */ /* 0x000e240000000a00 */
[----:B0-----:R-:W-:-:S05]  /*1490*/  @P0 IMAD.HI.U32 R0, R3, R6, RZ ;  /* 0x0000000603000227 */ /* 0x001fca00078e00ff */
[----:B------:R-:W-:-:S04]  /*14a0*/  @P0 SHF.R.U32.HI R3, RZ, R7, R0 ;  /* 0x00000007ff030219 */ /* 0x000fc80000011600 */
[----:B------:R-:W-:Y:S01]  /*14b0*/  LOP3.LUT R4, RZ, R3, RZ, 0x33, !PT ;  /* 0x00000003ff047212 */ /* 0x000fe200078e33ff */
[----:B------:R-:W-:Y:S06]  /*14c0*/  BRA `(.L_x_1085) ;  /* 0x0000000000107947 */ /* 0x000fec0003800000 */
.L_x_1084:
[----:B------:R-:W-:-:S13]  /*14d0*/  ISETP.NE.AND P0, PT, R9, 0x1, PT ;  /* 0x000000010900780c */ /* 0x000fda0003f05270 */
[----:B------:R-:W0:Y:S02]  /*14e0*/  @P0 LDC.64 R2, c[0x0][0x9e8] ;  /* 0x00027a00ff020b82 */ /* 0x000e240000000a00 */
[----:B0-----:R-:W-:-:S05]  /*14f0*/  @P0 IMAD.HI.U32 R0, R4, R2, RZ ;  /* 0x0000000204000227 */ /* 0x001fca00078e00ff */
[----:B------:R-:W-:-:S07]  /*1500*/  @P0 SHF.R.U32.HI R4, RZ, R3, R0 ;  /* 0x00000003ff040219 */ /* 0x000fce0000011600 */
.L_x_1085:
[----:B------:R-:W-:-:S05]  /*1510*/  IMAD R4, R4, R9, RZ ;  /* 0x0000000904047224 */ /* 0x000fca00078e02ff */
[----:B------:R-:W-:-:S13]  /*1520*/  R2UR UR5, R4 ;  /* 0x00000000040572ca */ /* 0x000fda00000e0000 */
[----:B------:R-:W-:-:S04]  /*1530*/  UISETP.LT.AND UP0, UPT, UR4, UR5, UPT ;  /* 0x000000050400728c */ /* 0x000fc8000bf01270 */
[----:B------:R-:W-:-:S12]  /*1540*/  USEL UR4, UR4, UR5, !UP0 ;  /* 0x0000000504047287 */ /* 0x000fd8000c000000 */
.L_x_1083:
[----:B------:R-:W-:Y:S01]  /*1550*/  USHF.R.S32.HI UR5, URZ, 0x1f, UR4 ;  /* 0x0000001f3f057899 */ /* 0x000fe20008011404 */
[----:B------:R-:W-:Y:S02]  /*1560*/  PLOP3.LUT P0, PT, PT, PT, PT, 0x80, 0x0 ;  /* 0x000000000000781c */ /* 0x000fe40003f0f070 */
[----:B------:R-:W-:Y:S01]  /*1570*/  CS2R R2, SRZ ;  /* 0x0000000000027805 */ /* 0x000fe2000001ff00 */
[----:B------:R-:W-:Y:S01]  /*1580*/  IMAD.MOV.U32 R0, RZ, RZ, RZ ;  /* 0x000000ffff007224 */ /* 0x000fe200078e00ff */
        /* <DEDUP_REMOVED lines=61> */
[----:B------:R-:W-:Y:S01]  /*1960*/  IMAD.MOV.U32 R169, RZ, RZ, RZ ;  /* 0x000000ffffa97224 */ /* 0x000fe200078e00ff */
[----:B------:R-:W-:Y:S02]  /*1970*/  CS2R R154, SRZ ;  /* 0x00000000009a7805 */ /* 0x000fe4000001ff00 */
[----:B------:R-:W-:-:S02]  /*1980*/  CS2R R8, SRZ ;  /* 0x0000000000087805 */ /* 0x000fc4000001ff00 */
[----:B------:R-:W-:Y:S01]  /*1990*/  CS2R R36, SRZ ;  /* 0x0000000000247805 */ /* 0x000fe2000001ff00 */
[----:B------:R-:W-:Y:S01]  /*19a0*/  IMAD.MOV.U32 R171, RZ, RZ, RZ ;  /* 0x000000ffffab7224 */ /* 0x000fe200078e00ff */
[----:B------:R-:W-:Y:S01]  /*19b0*/  CS2R R32, SRZ ;  /* 0x0000000000207805 */ /* 0x000fe2000001ff00 */
[----:B------:R-:W-:Y:S01]  /*19c0*/  IMAD.MOV.U32 R173, RZ, RZ, RZ ;  /* 0x000000ffffad7224 */ /* 0x000fe200078e00ff */
[----:B------:R-:W-:Y:S01]  /*19d0*/  CS2R R4, SRZ ;  /* 0x0000000000047805 */ /* 0x000fe2000001ff00 */
[----:B------:R-:W-:Y:S02]  /*19e0*/  IMAD.MOV.U32 R30, RZ, RZ, RZ ;  /* 0x000000ffff1e7224 */ /* 0x000fe400078e00ff */
[----:B------:R-:W-:Y:S02]  /*19f0*/  IMAD.MOV.U32 R6, RZ, RZ, RZ ;  /* 0x000000ffff067224 */ /* 0x000fe400078e00ff */
[----:B------:R-:W-:Y:S02]  /*1a00*/  IMAD.MOV.U32 R175, RZ, RZ, RZ ;  /* 0x000000ffffaf7224 */ /* 0x000fe400078e00ff */
[----:B------:R-:W-:Y:S01]  /*1a10*/  IMAD.MOV.U32 R26, RZ, RZ, RZ ;  /* 0x000000ffff1a7224 */ /* 0x000fe200078e00ff */
[----:B------:R-:W-:Y:S06]  /*1a20*/  @!P1 BRA `(.L_x_1086) ;  /* 0x000000b800dc9947 */ /* 0x000fec0003800000 */
        /* <DEDUP_REMOVED lines=31> */
.L_x_1087:
[----:B------:R-:W-:Y:S02]  /*1c20*/  R2UR UR6, R209 ;  /* 0x00000000d10672ca */ /* 0x000fe400000e0000 */
[----:B------:R-:W-:-:S11]  /*1c30*/  R2UR UR5, R214 ;  /* 0x00000000d60572ca */ /* 0x000fd600000e0000 */
[----:B------:R-:W-:Y:S02]  /*1c40*/  ULEA.HI UR4, UR6, UR6, URZ, 0x1 ;  /* 0x0000000606047291 */ /* 0x000fe4000f8f083f */
[----:B------:R-:W-:Y:S02]  /*1c50*/  MOV R2, UR5 ;  /* 0x0000000500027c02 */ /* 0x000fe40008000f00 */
[----:B------:R-:W-:Y:S02]  /*1c60*/  ULOP3.LUT UR4, UR4, 0xfffffffe, URZ, 0xc0, !UPT ;  /* 0xfffffffe04047892 */ /* 0x000fe4000f8ec03f */
[----:B------:R-:W-:Y:S02]  /*1c70*/  ISETP.NE.AND P0, PT, R2, 0x3, PT ;  /* 0x000000030200780c */ /* 0x000fe40003f05270 */
[----:B------:R-:W-:-:S06]  /*1c80*/  UIADD3 UR4, UR6, -UR4, URZ ;  /* 0x8000000406047290 */ /* 0x000fcc000fffe03f */
[----:B------:R-:W-:-:S05]  /*1c90*/  IMAD.U32 R0, RZ, RZ, UR4 ;  /* 0x00000004ff007e24 */ /* 0x000fca000f8e00ff */
[----:B------:R-:W-:-:S04]  /*1ca0*/  SHF.L.U32 R0, R0, 0x1f, RZ ;  /* 0x0000001f00007819 */ /* 0x000fc800000006ff */
[----:B------:R-:W0:Y:S02]  /*1cb0*/  SYNCS.PHASECHK.TRANS64.TRYWAIT P1, [UR39+0x30800], R0 ;  /* 0x03080000ff0075a7 */ /* 0x000e240008020167 */
[----:B0-----:R-:W-:Y:S05]  /*1cc0*/  @!P1 BRA `(.L_x_1088) ;  /* 0x0000013c00e09947 */ /* 0x001fea0003800000 */
.L_x_1273:
[----:B------:R-:W-:Y:S05]  /*1cd0*/  @!P0 BRA `(.L_x_1089) ;  /* 0x0000000000048947 */ /* 0x000fea0003800000 */
[----:B------:R-:W-:Y:S01]  /*1ce0*/  BPT.TRAP 0x1 ;  /* 0x000000040000795c */ /* 0x000fe20000300000 */
.L_x_1089:
[----:B------:R-:W-:Y:S02]  /*1cf0*/  IMAD.U32 R5, RZ, RZ, UR37 ;  /* 0x00000025ff057e24 */ /* 0x000fe4000f8e00ff */
[----:B0-----:R-:W-:-:S03]  /*1d00*/  IMAD.U32 R0, RZ, RZ, UR36 ;  /* 0x00000024ff007e24 */ /* 0x001fc6000f8e00ff */
[----:B------:R-:W-:Y:S02]  /*1d10*/  LEA R5, R5, UR39, 0x3 ;  /* 0x0000002705057c11 */ /* 0x000fe4000f8e18ff */
[----:B------:R-:W-:-:S04]  /*1d20*/  SHF.L.U32 R0, R0, 0x1f, RZ ;  /* 0x0000001f00007819 */ /* 0x000fc800000006ff */
[----:B------:R0:W1:Y:S01]  /*1d30*/  SYNCS.PHASECHK.TRANS64.TRYWAIT P2, [R5+URZ+0x30830], R0 ;  /* 0x03083000050075a7 */ /* 0x000062000804017f */
[----:B------:R-:W-:Y:S05]  /*1d40*/  @!P0 BRA `(.L_x_1090) ;  /* 0x0000000000048947 */ /* 0x000fea0003800000 */
[----:B------:R-:W-:Y:S01]  /*1d50*/  BPT.TRAP 0x1 ;  /* 0x000000040000795c */ /* 0x000fe20000300000 */
.L_x_1090:
[----:B------:R-:W2:Y:S02]  /*1d60*/  S2R R2, SR_TID.X ;  /* 0x0000000000027919 */ /* 0x000ea40000002100 */
[----:B--2---:R-:W-:Y:S01]  /*1d70*/  LOP3.LUT P1, RZ, R2, 0x7f, RZ, 0xc0, !PT ;  /* 0x0000007f02ff7812 */ /* 0x004fe2000782c0ff */
[----:B-1----:R-:W-:-:S12]  /*1d80*/  @P2 BRA `(.L_x_1091) ;  /* 0x0000000000082947 */ /* 0x002fd80003800000 */
[----:B------:R-:W1:Y:S02]  /*1d90*/  SYNCS.PHASECHK.TRANS64.TRYWAIT P2, [R5+URZ+0x30830], R0 ;  /* 0x03083000050075a7 */ /* 0x000e64000804017f */
[----:B-1----:R-:W-:Y:S05]  /*1da0*/  @!P2 BRA `(.L_x_1092) ;  /* 0x0000013c00c0a947 */ /* 0x002fea0003800000 */
.L_x_1091:
[----:B------:R-:W-:Y:S05]  /*1db0*/  WARPSYNC.ALL ;  /* 0x0000000000007948 */ /* 0x000fea0003800000 */
[----:B------:R-:W-:Y:S01]  /*1dc0*/  UIADD3 UR4, UR39, 0x20400, URZ ;  /* 0x0002040027047890 */ /* 0x000fe2000fffe03f */
[----:B------:R-:W-:Y:S01]  /*1dd0*/  WARPGROUP.ARRIVE ;  /* 0x00000000000079c5 */ /* 0x000fe20000000000 */
[----:B------:R-:W-:Y:S01]  /*1de0*/  UMOV UR9, 0x40000040 ;  /* 0x4000004000097882 */ /* 0x000fe20000000000 */
[----:B------:R-:W-:Y:S01]  /*1df0*/  UMOV UR11, 0x40000040 ;  /* 0x40000040000b7882 */ /* 0x000fe20000000000 */
[----:B------:R-:W-:Y:S01]  /*1e00*/  USHF.R.U32.HI UR4, URZ, 0x4, UR4 ;  /* 0x000000043f047899 */ /* 0x000fe20008011604 */
[----:B------:R-:W-:Y:S01]  /*1e10*/  IMAD.U32 R15, RZ, RZ, UR9 ;  /* 0x00000009ff0f7e24 */ /* 0x000fe2000f8e00ff */
[----:B------:R-:W-:Y:S01]  /*1e20*/  UMOV UR57, 0x40000040 ;  /* 0x4000004000397882 */ /* 0x000fe20000000000 */
[----:B------:R-:W-:Y:S01]  /*1e30*/  UMOV UR59, 0x40000040 ;  /* 0x40000040003b7882 */ /* 0x000fe20000000000 */
[----:B------:R-:W-:Y:S01]  /*1e40*/  ULOP3.LUT UR4, UR4, 0x3fff, URZ, 0xc0, !UPT ;  /* 0x00003fff04047892 */ /* 0x000fe2000f8ec03f */
[----:B------:R-:W-:Y:S01]  /*1e50*/  IMAD.MOV.U32 R3, RZ, RZ, -0x40 ;  /* 0xffffffc0ff037424 */ /* 0x000fe200078e00ff */
[----:B------:R-:W-:Y:S01]  /*1e60*/  UMOV UR53, 0x40000040 ;  /* 0x4000004000357882 */ /* 0x000fe20000000000 */
[----:B------:R-:W-:Y:S01]  /*1e70*/  UMOV UR55, 0x40000040 ;  /* 0x4000004000377882 */ /* 0x000fe20000000000 */
[----:B------:R-:W-:Y:S01]  /*1e80*/  ULOP3.LUT UR60, UR4, 0x10000, URZ, 0xfc, !UPT ;  /* 0x00010000043c7892 */ /* 0x000fe2000f8efc3f */
[----:B01----:R-:W-:Y:S01]  /*1e90*/  @!P1 VIADD R0, R5, 0x30840 ;  /* 0x0003084005009836 */ /* 0x003fe20000000000 */
[----:B------:R-:W-:-:S02]  /*1ea0*/  ULOP3.LUT UR4, UR38, 0x10000, URZ, 0xfc, !UPT ;  /* 0x0001000026047892 */ /* 0x000fc4000f8efc3f */
[----:B------:R-:W-:Y:S02]  /*1eb0*/  ULEA UR5, UR37, UR60, 0xb ;  /* 0x0000003c25057291 */ /* 0x000fe4000f8e583f */
[----:B------:R-:W-:Y:S01]  /*1ec0*/  UIADD3 UR6, UR4, 0x2, URZ ;  /* 0x0000000204067890 */ /* 0x000fe2000fffe03f */
[----:B------:R-:W-:Y:S01]  /*1ed0*/  @!P1 PRMT R0, RZ, 0x654, R0 ;  /* 0x00000654ff009816 */ /* 0x000fe20000000000 */
[----:B------:R-:W-:Y:S01]  /*1ee0*/  UIADD3 UR7, UR5, 0x2, URZ ;  /* 0x0000000205077890 */ /* 0x000fe2000fffe03f */
[----:B------:R-:W-:Y:S02]  /*1ef0*/  UMOV UR8, UR4 ;  /* 0x0000000400087c82 */ /* 0x000fe40008000000 */
[----:B------:R-:W-:Y:S01]  /*1f00*/  UMOV UR10, UR5 ;  /* 0x00000005000a7c82 */ /* 0x000fe20008000000 */
[----:B------:R-:W-:Y:S01]  /*1f10*/  IMAD.U32 R14, RZ, RZ, UR8 ;  /* 0x00000008ff0e7e24 */ /* 0x000fe2000f8e00ff */
        /* <DEDUP_REMOVED lines=9> */
[----:B------:R-:W-:-:S02]  /*1fb0*/  UIADD3 UR56, UR4, 0x402, URZ ;  /* 0x0000040204387890 */ /* 0x000fc4000fffe03f */
[----:B------:R-:W-:Y:S02]  /*1fc0*/  UIADD3 UR58, UR5, 0x202, URZ ;  /* 0x00000202053a7890 */ /* 0x000fe4000fffe03f */
[----:B------:R-:W-:Y:S02]  /*1fd0*/  UIADD3 UR52, UR4, 0x404, URZ ;  /* 0x0000040404347890 */ /* 0x000fe4000fffe03f */
[----:B------:R-:W-:Y:S02]  /*1fe0*/  UIADD3 UR54, UR5, 0x204, URZ ;  /* 0x0000020405367890 */ /* 0x000fe4000fffe03f */
        /* <DEDUP_REMOVED lines=61> */
[----:B------:R-:W-:Y:S02]  /*23c0*/  IMAD.U32 R6, RZ, RZ, UR8 ;  /* 0x00000008ff067e24 */ /* 0x000fe4000f8e00ff */
        /* <DEDUP_REMOVED lines=43> */
[----:B------:R-:W-:Y:S01]  /*2680*/  HGMMA.64x64x16.F32 R24, gdesc[UR48], R24, gsb0 ;  /* 0x00e00000301879f0 */ /* 0x000fe20008000818 */
[----:B------:R-:W-:Y:S02]  /*2690*/  ULDC.64 UR50, c[0x0][0x9d8] ;  /* 0x0002760000327ab9 */ /* 0x000fe40000000a00 */
[----:B------:R-:W-:Y:S01]  /*26a0*/  ULOP3.LUT UR51, URZ, UR51, URZ, 0x33, !UPT ;  /* 0x000000333f337292 */ /* 0x000fe2000f8e333f */
[----:B------:R-:W-:Y:S02]  /*26b0*/  WARPGROUP.DEPBAR.LE gsb0, 0x0 ;  /* 0x00008000000079c5 */ /* 0x000fe40000010000 */
[----:B------:R-:W-:Y:S01]  /*26c0*/  FMUL.FTZ R26, R26, UR50 ;  /* 0x000000321a1a7c20 */ /* 0x000fe20008410000 */
[----:B------:R-:W-:Y:S01]  /*26d0*/  FMUL.FTZ R38, R38, UR50 ;  /* 0x0000003226267c20 */ /* 0x000fe20008410000 */
[----:B------:R-:W-:Y:S01]  /*26e0*/  FMUL.FTZ R24, R24, UR50 ;  /* 0x0000003218187c20 */ /* 0x000fe20008410000 */
[----:B------:R-:W-:Y:S01]  /*26f0*/  FMUL.FTZ R25, R25, UR50 ;  /* 0x0000003219197c20 */ /* 0x000fe20008410000 */
[----:B------:R-:W0:Y:S01]  /*2700*/  MUFU.TANH R16, R26 ;  /* 0x0000001a00107308 */ /* 0x000e220000002400 */
[----:B------:R-:W-:Y:S01]  /*2710*/  FMUL.FTZ R28, R28, UR50 ;  /* 0x000000321c1c7c20 */ /* 0x000fe20008410000 */
[----:B------:R-:W-:Y:S01]  /*2720*/  FMUL.FTZ R29, R29, UR50 ;  /* 0x000000321d1d7c20 */ /* 0x000fe20008410000 */
[----:B------:R-:W-:Y:S01]  /*2730*/  FMUL.FTZ R32, R32, UR50 ;  /* 0x0000003220207c20 */ /* 0x000fe20008410000 */
[----:B------:R-:W-:Y:S01]  /*2740*/  FMUL.FTZ R33, R33, UR50 ;  /* 0x0000003221217c20 */ /* 0x000fe20008410000 */
[----:B------:R-:W-:Y:S01]  /*2750*/  FMUL.FTZ R34, R34, UR50 ;  /* 0x0000003222227c20 */ /* 0x000fe20008410000 */
[----:B------:R-:W-:Y:S01]  /*2760*/  FMUL.FTZ R35, R35, UR50 ;  /* 0x0000003223237c20 */ /* 0x000fe20008410000 */
[----:B------:R-:W-:Y:S01]  /*2770*/  FMUL.FTZ R36, R36, UR50 ;  /* 0x0000003224247c20 */ /* 0x000fe20008410000 */
[----:B------:R1:W2:Y:S01]  /*2780*/  MUFU.TANH R26, R38 ;  /* 0x00000026001a7308 */ /* 0x0002a20000002400 */
        /* <DEDUP_REMOVED lines=8> */
[----:B-1----:R-:W-:-:S02]  /*2810*/  IMAD R38, R56, R3, 0x40 ;  /* 0x0000004038267424 */ /* 0x002fc400078e0203 */
[----:B------:R-:W-:Y:S01]  /*2820*/  FMUL.FTZ R48, R48, UR50 ;  /* 0x0000003230307c20 */ /* 0x000fe20008410000 */
[----:B------:R-:W-:Y:S01]  /*2830*/  FMUL.FTZ R49, R49, UR50 ;  /* 0x0000003231317c20 */ /* 0x000fe20008410000 */
[----:B------:R-:W-:Y:S01]  /*2840*/  FMUL.FTZ R50, R50, UR50 ;  /* 0x0000003232327c20 */ /* 0x000fe20008410000 */
[----:B------:R-:W-:Y:S02]  /*2850*/  IMAD.IADD R5, R19, 0x1, R38 ;  /* 0x0000000113057824 */ /* 0x000fe400078e0226 */
[----:B------:R-:W-:Y:S01]  /*2860*/  FMUL.FTZ R51, R51, UR50 ;  /* 0x0000003233337c20 */ /* 0x000fe20008410000 */
[----:B------:R-:W-:Y:S01]  /*2870*/  FMUL.FTZ R52, R52, UR50 ;  /* 0x0000003234347c20 */ /* 0x000fe20008410000 */
[----:B------:R-:W-:Y:S01]  /*2880*/  FMUL.FTZ R53, R53, UR50 ;  /* 0x0000003235357c20 */ /* 0x000fe20008410000 */
[----:B------:R-:W-:Y:S01]  /*2890*/  FMUL.FTZ R54, R54, UR50 ;  /* 0x0000003236367c20 */ /* 0x000fe20008410000 */
[----:B------:R-:W-:Y:S01]  /*28a0*/  FMUL.FTZ R55, R55, UR50 ;  /* 0x0000003237377c20 */ /* 0x000fe20008410000 */
[----:B------:R-:W-:Y:S01]  /*28b0*/  IADD3 R3, -R22, 0x1, R5 ;  /* 0x0000000116037810 */ /* 0x000fe20007ffe105 */
[----:B------:R-:W1:Y:S01]  /*28c0*/  MUFU.TANH R24, R24 ;  /* 0x0000001800187308 */ /* 0x000e620000002400 */
[----:B------:R-:W-:Y:S01]  /*28d0*/  FMUL.FTZ R27, R27, UR50 ;  /* 0x000000321b1b7c20 */ /* 0x000fe20008410000 */
[----:B------:R-:W-:Y:S01]  /*28e0*/  FMUL.FTZ R30, R30, UR50 ;  /* 0x000000321e1e7c20 */ /* 0x000fe20008410000 */
[----:B------:R3:W-:Y:S01]  /*28f0*/  @!P1 SYNCS.ARRIVE.TRANS64.RED.A1T0 RZ, [R0+URZ], RZ ;  /* 0x000000ff00ff99a7 */ /* 0x0007e2000810043f */
[----:B------:R-:W-:Y:S01]  /*2900*/  FMUL.FTZ R39, R39, UR50 ;  /* 0x0000003227277c20 */ /* 0x000fe20008410000 */
[----:B------:R-:W-:Y:S01]  /*2910*/  FMUL.FTZ R46, R46, UR50 ;  /* 0x000000322e2e7c20 */ /* 0x000fe20008410000 */
[----:B------:R-:W-:-:S02]  /*2920*/  FMUL.FTZ R31, R31, UR50 ;  /* 0x000000321f1f7c20 */ /* 0x000fc40008410000 */
[----:B------:R-:W4:Y:S01]  /*2930*/  MUFU.TANH R25, R25 ;  /* 0x0000001900197308 */ /* 0x000f220000002400 */
[----:B---3--:R-:W-:Y:S02]  /*2940*/  IMAD R0, R18, -0x2, R3 ;  /* 0xfffffffe12007824 */ /* 0x008fe400078e0203 */
[----:B------:R-:W-:-:S05]  /*2950*/  IMAD R3, R201, 0x80, R211 ;  /* 0x00000080c9037824 */ /* 0x000fca00078e02d3 */
[----:B------:R-:W3:Y:S01]  /*2960*/  MUFU.TANH R28, R28 ;  /* 0x0000001c001c7308 */ /* 0x000ee20000002400 */
[----:B------:R-:W-:-:S05]  /*2970*/  IADD3 R58, R0, UR51, RZ ;  /* 0x00000033003a7c10 */ /* 0x000fca000fffe0ff */
[----:B------:R-:W-:Y:S02]  /*2980*/  IMAD.IADD R2, R58, 0x1, R3 ;  /* 0x000000013a027824 */ /* 0x000fe400078e0203 */
[----:B------:R-:W0:Y:S08]  /*2990*/  MUFU.TANH R29, R29 ;  /* 0x0000001d001d7308 */ /* 0x000e300000002400 */
        /* <DEDUP_REMOVED lines=23> */
[----:B------:R5:W0:Y:S08]  /*2b10*/  MUFU.TANH R27, R39 ;  /* 0x00000027001b7308 */ /* 0x000a300000002400 */
[----:B------:R2:W0:Y:S01]  /*2b20*/  MUFU.TANH R30, R46 ;  /* 0x0000002e001e7308 */ /* 0x0004220000002400 */
[----:B-----5:R-:W-:-:S07]  /*2b30*/  IMAD R39, R18, -0x2, R5 ;  /* 0xfffffffe12277824 */ /* 0x020fce00078e0205 */
[----:B------:R5:W0:Y:S01]  /*2b40*/  MUFU.TANH R21, R31 ;  /* 0x0000001f00157308 */ /* 0x000a220000002400 */
[----:B--2---:R-:W-:-:S05]  /*2b50*/  VIADD R46, R0, UR4 ;  /* 0x00000004002e7c36 */ /* 0x004fca0008000000 */
[----:B------:R-:W-:Y:S02]  /*2b60*/  VIADDMNMX R0, R3, R46, R39, PT ;  /* 0x0000002e03007246 */ /* 0x000fe40003800127 */
[----:B-----5:R-:W-:Y:S01]  /*2b70*/  LEA R31, R56, 0xffffffc0, 0x6 ;  /* 0xffffffc0381f7811 */ /* 0x020fe200078e30ff */
[----:B-1-34-:R-:W-:Y:S06]  /*2b80*/  @P2 BRA `(.L_x_1093) ;  /* 0x0000000000582947 */ /* 0x01afec0003800000 */
[----:B------:R-:W-:Y:S01]  /*2b90*/  IADD3 R4, -R22, R19, R3 ;  /* 0x0000001316047210 */ /* 0x000fe20007ffe103 */
[----:B------:R-:W-:Y:S03]  /*2ba0*/  BSSY B0, `(.L_x_1094) ;  /* 0x0000010000007945 */ /* 0x000fe60003800000 */
        /* <DEDUP_REMOVED lines=10> */
.L_x_1095:
[----:B------:R-:W-:-:S06]  /*2c50*/  UISETP.NE.AND UP1, UPT, UR5, 0x1, UPT ;  /* 0x000000010500788c */ /* 0x000fcc000bf25270 */
[----:B------:R-:W-:-:S05]  /*2c60*/  PLOP3.LUT P2, PT, PT, PT, UP1, 0x80, 0x0 ;  /* 0x000000000000781c */ /* 0x000fca0003f4f018 */
[----:B------:R-:W-:-:S08]  /*2c70*/  @UP1 ULDC.64 UR6, c[0x0][0x9e8] ;  /* 0x00027a0000061ab9 */ /* 0x000fd00000000a00 */
[----:B------:R-:W-:-:S05]  /*2c80*/  @P2 IMAD.HI.U32 R5, R4, UR6, RZ ;  /* 0x0000000604052c27 */ /* 0x000fca000f8e00ff */
[----:B------:R-:W-:-:S07]  /*2c90*/  @P2 SHF.R.U32.HI R4, RZ, UR7, R5 ;  /* 0x00000007ff042c19 */ /* 0x000fce0008011605 */
.L_x_1096:
[----:B------:R-:W-:Y:S05]  /*2ca0*/  BSYNC B0 ;  /* 0x0000000000007941 */ /* 0x000fea0003800000 */
.L_x_1094:
[----:B------:R-:W-:-:S04]  /*2cb0*/  IMAD R5, R4, UR5, -R31 ;  /* 0x0000000504057c24 */ /* 0x000fc8000f8e0a1f */
[----:B------:R-:W-:-:S05]  /*2cc0*/  IMAD R5, R18, -0x2, R5 ;  /* 0xfffffffe12057824 */ /* 0x000fca00078e0205 */
[----:B------:R-:W-:Y:S02]  /*2cd0*/  VIMNMX R2, R2, R5, !PT ;  /* 0x0000000502027248 */ /* 0x000fe40007fe0100 */
[----:B------:R-:W-:-:S07]  /*2ce0*/  VIADDMNMX R0, R5, UR5, R0, PT ;  /* 0x0000000505007c46 */ /* 0x000fce000b800100 */
.L_x_1093:
[C---:B------:R-:W-:Y:S02]  /*2cf0*/  ISETP.GE.AND P2, PT, R38.reuse, 0x2, PT ;  /* 0x000000022600780c */ /* 0x040fe40003f46270 */
[----:B------:R-:W-:Y:S02]  /*2d00*/  ISETP.GE.AND P6, PT, R38, 0xa, PT ;  /* 0x0000000a2600780c */ /* 0x000fe40003fc6270 */
[----:B------:R-:W-:Y:S02]  /*2d10*/  ISETP.GT.AND P4, PT, R2, 0x1, !P2 ;  /* 0x000000010200780c */ /* 0x000fe40005784270 */
[----:B------:R-:W-:Y:S02]  /*2d20*/  ISETP.GE.AND P3, PT, R38, 0x9, PT ;  /* 0x000000092600780c */ /* 0x000fe40003f66270 */
[----:B------:R-:W-:Y:S02]  /*2d30*/  ISETP.LT.OR P4, PT, R0, 0x2, P4 ;  /* 0x000000020000780c */ /* 0x000fe40002781670 */
[----:B------:R-:W-:-:S02]  /*2d40*/  ISETP.GT.AND P5, PT, R2, 0x8, !P3 ;  /* 0x000000080200780c */ /* 0x000fc40005fa4270 */
[----:B------:R-:W-:Y:S02]  /*2d50*/  FSEL R57, R25, -INF , !P4 ;  /* 0xff80000019397808 */ /* 0x000fe40006000000 */
[----:B------:R-:W-:Y:S02]  /*2d60*/  ISETP.GT.AND P4, PT, R2, 0x9, !P6 ;  /* 0x000000090200780c */ /* 0x000fe40007784270 */
[----:B------:R-:W-:Y:S02]  /*2d70*/  P2R R25, PR, RZ, 0x40 ;  /* 0x00000040ff197803 */ /* 0x000fe40000000000 */
[----:B------:R-:W-:Y:S02]  /*2d80*/  ISETP.LT.OR P4, PT, R0, 0xa, P4 ;  /* 0x0000000a0000780c */ /* 0x000fe40002781670 */
[----:B------:R-:W-:Y:S02]  /*2d90*/  ISETP.GE.AND P6, PT, R38, 0x11, PT ;  /* 0x000000112600780c */ /* 0x000fe40003fc6270 */
[----:B0-----:R-:W-:-:S02]  /*2da0*/  FSEL R61, R29, -INF , !P4 ;  /* 0xff8000001d3d7808 */ /* 0x001fc40006000000 */
[----:B------:R-:W-:Y:S02]  /*2db0*/  ISETP.LT.OR P5, PT, R0, 0x9, P5 ;  /* 0x000000090000780c */ /* 0x000fe40002fa1670 */
[----:B------:R-:W-:Y:S02]  /*2dc0*/  ISETP.GT.AND P4, PT, R2, 0x10, !P6 ;  /* 0x000000100200780c */ /* 0x000fe40007784270 */
[----:B------:R-:W-:Y:S02]  /*2dd0*/  FSEL R59, R28, -INF , !P5 ;  /* 0xff8000001c3b7808 */ /* 0x000fe40006800000 */
        /* <DEDUP_REMOVED lines=56> */
[----:B------:R-:W-:-:S04]  /*3160*/  ISETP.GE.AND P6, PT, R38, 0x3a, PT ;  /* 0x0000003a2600780c */ /* 0x000fc80003fc6270 */
[----:B------:R-:W-:Y:S02]  /*3170*/  P2R R38, PR, RZ, 0x40 ;  /* 0x00000040ff267803 */ /* 0x000fe40000000000 */
[----:B------:R-:W-:Y:S02]  /*3180*/  ISETP.GT.AND P6, PT, R2, 0x39, !P6 ;  /* 0x000000390200780c */ /* 0x000fe400077c4270 */
[----:B------:R-:W-:Y:S02]  /*3190*/  IADD3 R2, R58, 0x8, R3 ;  /* 0x000000083a027810 */ /* 0x000fe40007ffe003 */
[----:B------:R-:W-:Y:S01]  /*31a0*/  ISETP.LT.OR P6, PT, R0, 0x3a, P6 ;  /* 0x0000003a0000780c */ /* 0x000fe200037c1670 */
[----:B------:R-:W-:-:S03]  /*31b0*/  VIADD R0, R3, 0x8 ;  /* 0x0000000803007836 */ /* 0x000fc60000000000 */
[----:B------:R-:W-:Y:S02]  /*31c0*/  FSEL R53, R53, -INF , !P6 ;  /* 0xff80000035357808 */ /* 0x000fe40007000000 */
[----:B------:R-:W-:Y:S02]  /*31d0*/  PLOP3.LUT P6, PT, PT, PT, UP0, 0x40, 0x0 ;  /* 0x000000000000781c */ /* 0x000fe40003fce808 */
[----:B------:R-:W-:-:S11]  /*31e0*/  VIADDMNMX R0, R0, R46, R39, PT ;  /* 0x0000002e00007246 */ /* 0x000fd60003800127 */
[----:B------:R-:W-:Y:S05]  /*31f0*/  @P6 BRA `(.L_x_1097) ;  /* 0x0000000000646947 */ /* 0x000fea0003800000 */
[----:B------:R-:W-:Y:S01]  /*3200*/  IADD3 R5, R19, 0x8, R3 ;  /* 0x0000000813057810 */ /* 0x000fe20007ffe003 */
[----:B------:R-:W-:Y:S04]  /*3210*/  BSSY B0, `(.L_x_1098) ;  /* 0x0000013000007945 */ /* 0x000fe80003800000 */
        /* <DEDUP_REMOVED lines=12> */
.L_x_1099:
[----:B------:R-:W-:-:S06]  /*32e0*/  UISETP.NE.AND UP1, UPT, UR5, 0x1, UPT ;  /* 0x000000010500788c */ /* 0x000fcc000bf25270 */
[----:B------:R-:W-:-:S05]  /*32f0*/  PLOP3.LUT P6, PT, PT, PT, UP1, 0x80, 0x0 ;  /* 0x000000000000781c */ /* 0x000fca0003fcf018 */
[----:B------:R-:W-:-:S08]  /*3300*/  @UP1 ULDC.64 UR6, c[0x0][0x9e8] ;  /* 0x00027a0000061ab9 */ /* 0x000fd00000000a00 */
[----:B------:R-:W-:Y:S01]  /*3310*/  @P6 IMAD.HI.U32 R24, R5, UR6, RZ ;  /* 0x0000000605186c27 */ /* 0x000fe2000f8e00ff */
[----:B------:R-:W-:-:S13]  /*3320*/  PLOP3.LUT P6, PT, PT, PT, UP1, 0x80, 0x0 ;  /* 0x000000000000781c */ /* 0x000fda0003fcf018 */
[----:B------:R-:W-:-:S07]  /*3330*/  @P6 SHF.R.U32.HI R5, RZ, UR7, R24 ;  /* 0x00000007ff056c19 */ /* 0x000fce0008011618 */
.L_x_1100:
[----:B------:R-:W-:Y:S05]  /*3340*/  BSYNC B0 ;  /* 0x0000000000007941 */ /* 0x000fea0003800000 */
.L_x_1098:
[----:B------:R-:W-:-:S04]  /*3350*/  IMAD R5, R5, UR5, -R31 ;  /* 0x0000000505057c24 */ /* 0x000fc8000f8e0a1f */
[----:B------:R-:W-:-:S05]  /*3360*/  IMAD R5, R18, -0x2, R5 ;  /* 0xfffffffe12057824 */ /* 0x000fca00078e0205 */
[----:B------:R-:W-:Y:S02]  /*3370*/  VIMNMX R2, R2, R5, !PT ;  /* 0x0000000502027248 */ /* 0x000fe40007fe0100 */
[----:B------:R-:W-:-:S07]  /*3380*/  VIADDMNMX R0, R5, UR5, R0, PT ;  /* 0x0000000505007c46 */ /* 0x000fce000b800100 */
.L_x_1097:
[----:B------:R-:W-:Y:S01]  /*3390*/  ISETP.GT.AND P2, PT, R2, 0x1, !P2 ;  /* 0x000000010200780c */ /* 0x000fe20005744270 */
[----:B------:R-:W-:Y:S01]  /*33a0*/  ULDC UR7, c[0x0][0x988] ;  /* 0x0002620000077ab9 */ /* 0x000fe20000000800 */
[----:B------:R-:W-:Y:S01]  /*33b0*/  ISETP.NE.AND P6, PT, R4, RZ, PT ;  /* 0x000000ff0400720c */ /* 0x000fe20003fc5270 */
[----:B------:R-:W-:Y:S01]  /*33c0*/  IMAD.IADD R200, R19, 0x1, -R22 ;  /* 0x0000000113c87824 */ /* 0x000fe200078e0a16 */
[----:B------:R-:W-:Y:S02]  /*33d0*/  ISETP.LT.OR P2, PT, R0, 0x2, P2 ;  /* 0x000000020000780c */ /* 0x000fe40001741670 */
[----:B------:R-:W-:Y:S02]  /*33e0*/  FMNMX.FTZ R4, R37, R57, !PT ;  /* 0x0000003925047209 */ /* 0x000fe40007810000 */
        /* <DEDUP_REMOVED lines=32> */
[----:B------:R-:W-:Y:S02]  /*35f0*/  FMNMX.FTZ R32, R53, R4, !PT ;  /* 0x0000000435207209 */ /* 0x000fe40007810000 */
[----:B------:R-:W-:Y:S02]  /*3600*/  ISETP.LT.OR P2, PT, R0, 0x1a, P2 ;  /* 0x0000001a0000780c */ /* 0x000fe40001741670 */
[----:B------:R-:W-:Y:S01]  /*3610*/  ISETP.GT.AND P3, PT, R2, 0x8, !P3 ;  /* 0x000000080200780c */ /* 0x000fe20005f64270 */
[----:B------:R-:W0:Y:S01]  /*3620*/  SHFL.BFLY PT, R5, R32, 0x2, 0x1f ;  /* 0x0c401f0020057f89 */ /* 0x000e2200000e0000 */
[----:B------:R-:W-:Y:S02]  /*3630*/  FSEL R27, R27, -INF , !P2 ;  /* 0xff8000001b1b7808 */ /* 0x000fe40005000000 */
[----:B------:R-:W-:Y:S02]  /*3640*/  ISETP.NE.AND P2, PT, R36, RZ, PT ;  /* 0x000000ff2400720c */ /* 0x000fe40003f45270 */
        /* <DEDUP_REMOVED lines=10> */
[----:B------:R-:W-:Y:S02]  /*36f0*/  ISETP.LT.OR P2, PT, R0, 0x22, P2 ;  /* 0x000000220000780c */ /* 0x000fe40001741670 */
[----:B0-----:R-:W-:Y:S02]  /*3700*/  FMNMX.FTZ R33, R32, R5, !PT ;  /* 0x0000000520217209 */ /* 0x001fe40007810000 */
[----:B------:R-:W-:-:S02]  /*3710*/  FSEL R29, R43, -INF , !P2 ;  /* 0xff8000002b1d7808 */ /* 0x000fc40005000000 */
[----:B------:R-:W-:Y:S01]  /*3720*/  ISETP.GT.AND P2, PT, R2, 0x28, !P3 ;  /* 0x000000280200780c */ /* 0x000fe20005f44270 */
[----:B------:R-:W0:Y:S01]  /*3730*/  SHFL.BFLY PT, R34, R33, 0x1, 0x1f ;  /* 0x0c201f0021227f89 */ /* 0x000e2200000e0000 */
[----:B------:R-:W-:Y:S02]  /*3740*/  ISETP.NE.AND P3, PT, R45, RZ, PT ;  /* 0x000000ff2d00720c */ /* 0x000fe40003f65270 */
[----:B------:R-:W-:Y:S02]  /*3750*/  ISETP.LT.OR P2, PT, R0, 0x29, P2 ;  /* 0x000000290000780c */ /* 0x000fe40001741670 */
[----:B------:R-:W-:Y:S02]  /*3760*/  ISETP.GT.AND P3, PT, R2, 0x30, !P3 ;  /* 0x000000300200780c */ /* 0x000fe40005f64270 */
[----:B------:R-:W-:Y:S02]  /*3770*/  FSEL R30, R30, -INF , !P2 ;  /* 0xff8000001e1e7808 */ /* 0x000fe40005000000 */
[----:B------:R-:W-:-:S02]  /*3780*/  ISETP.GT.AND P2, PT, R2, RZ, !P6 ;  /* 0x000000ff0200720c */ /* 0x000fc40007744270 */
[----:B------:R-:W-:Y:S02]  /*3790*/  ISETP.NE.AND P6, PT, R38, RZ, PT ;  /* 0x000000ff2600720c */ /* 0x000fe40003fc5270 */
[C---:B------:R-:W-:Y:S02]  /*37a0*/  ISETP.LT.OR P2, PT, R0.reuse, 0x1, P2 ;  /* 0x000000010000780c */ /* 0x040fe40001741670 */
[----:B------:R-:W-:Y:S02]  /*37b0*/  ISETP.LT.OR P3, PT, R0, 0x31, P3 ;  /* 0x000000310000780c */ /* 0x000fe40001f61670 */
[----:B------:R-:W-:Y:S02]  /*37c0*/  FSEL R16, R16, -INF , !P2 ;  /* 0xff80000010107808 */ /* 0x000fe40005000000 */
[----:B------:R-:W-:Y:S02]  /*37d0*/  ISETP.NE.AND P2, PT, R44, RZ, PT ;  /* 0x000000ff2c00720c */ /* 0x000fe40003f45270 */
[----:B------:R-:W-:-:S02]  /*37e0*/  FMNMX.FTZ R5, R16, R17, !PT ;  /* 0x0000001110057209 */ /* 0x000fc40007810000 */
[----:B------:R-:W-:Y:S02]  /*37f0*/  ISETP.GT.AND P2, PT, R2, 0x29, !P2 ;  /* 0x000000290200780c */ /* 0x000fe40005744270 */
[----:B------:R-:W-:Y:S02]  /*3800*/  FMNMX.FTZ R4, R20, R5, !PT ;  /* 0x0000000514047209 */ /* 0x000fe40007810000 */
[C---:B------:R-:W-:Y:S02]  /*3810*/  ISETP.LT.OR P2, PT, R0.reuse, 0x2a, P2 ;  /* 0x0000002a0000780c */ /* 0x040fe40001741670 */
[----:B------:R-:W-:Y:S02]  /*3820*/  FMNMX.FTZ R5, R21, R4, !PT ;  /* 0x0000000415057209 */ /* 0x000fe40007810000 */
[----:B------:R-:W-:Y:S02]  /*3830*/  ISETP.LT.OR P4, PT, R0, 0x32, P4 ;  /* 0x000000320000780c */ /* 0x000fe40002781670 */
[----:B------:R-:W-:-:S02]  /*3840*/  FMNMX.FTZ R4, R24, R5, !PT ;  /* 0x0000000518047209 */ /* 0x000fc40007810000 */
[----:B0-----:R-:W-:Y:S02]  /*3850*/  FMNMX.FTZ R5, R33, R34, !PT ;  /* 0x0000002221057209 */ /* 0x001fe40007810000 */
        /* <DEDUP_REMOVED lines=15> */
[--C-:B------:R-:W-:Y:S01]  /*3950*/  FFMA.FTZ R38, R59, UR7, -R34.reuse ;  /* 0x000000073b267c23 */ /* 0x100fe20008010822 */
[----:B------:R-:W-:Y:S01]  /*3960*/  FMNMX.FTZ R33, R31, R4, !PT ;  /* 0x000000041f217209 */ /* 0x000fe20007810000 */
[----:B------:R-:W-:Y:S01]  /*3970*/  MUFU.EX2 R36, R36 ;  /* 0x0000002400247308 */ /* 0x000fe20000000800 */
[----:B------:R-:W-:Y:S01]  /*3980*/  FSEL R32, R51, -INF , !P4 ;  /* 0xff80000033207808 */ /* 0x000fe20006000000 */
[--C-:B------:R-:W-:Y:S01]  /*3990*/  FFMA.FTZ R39, R61, UR7, -R34.reuse ;  /* 0x000000073d277c23 */ /* 0x100fe20008010822 */
[----:B------:R-:W-:Y:S01]  /*39a0*/  FMNMX.FTZ R33, R2, R33, !PT ;  /* 0x0000002102217209 */ /* 0x000fe20007810000 */
[--C-:B------:R-:W-:Y:S01]  /*39b0*/  FFMA.FTZ R40, R63, UR7, -R34.reuse ;  /* 0x000000073f287c23 */ /* 0x100fe20008010822 */
[----:B------:R-:W-:Y:S01]  /*39c0*/  ISETP.LT.OR P2, PT, R0, 0x3a, P2 ;  /* 0x0000003a0000780c */ /* 0x000fe20001741670 */
[--C-:B------:R-:W-:Y:S01]  /*39d0*/  FFMA.FTZ R41, R65, UR7, -R34.reuse ;  /* 0x0000000741297c23 */ /* 0x100fe20008010822 */
[----:B------:R-:W-:Y:S01]  /*39e0*/  FSEL R0, R54, -INF , !P5 ;  /* 0xff80000036007808 */ /* 0x000fe20006800000 */
[----:B------:R-:W0:Y:S01]  /*39f0*/  MUFU.EX2 R37, R37 ;  /* 0x0000002500257308 */ /* 0x000e220000000800 */
[----:B------:R-:W-:Y:S01]  /*3a00*/  FMNMX.FTZ R35, R32, R33, !PT ;  /* 0x0000002120237209 */ /* 0x000fe20007810000 */
[--C-:B------:R-:W-:Y:S01]  /*3a10*/  FFMA.FTZ R42, R67, UR7, -R34.reuse ;  /* 0x00000007432a7c23 */ /* 0x100fe20008010822 */
[----:B------:R-:W-:Y:S01]  /*3a20*/  FSEL R33, R55, -INF , !P2 ;  /* 0xff80000037217808 */ /* 0x000fe20005000000 */
[--C-:B------:R-:W-:Y:S01]  /*3a30*/  FFMA.FTZ R43, R69, UR7, -R34.reuse ;  /* 0x00000007452b7c23 */ /* 0x100fe20008010822 */
[----:B------:R-:W-:Y:S01]  /*3a40*/  FMNMX.FTZ R4, R0, R35, !PT ;  /* 0x0000002300047209 */ /* 0x000fe20007810000 */
[--C-:B------:R-:W-:Y:S01]  /*3a50*/  FFMA.FTZ R44, R71, UR7, -R34.reuse ;  /* 0x00000007472c7c23 */ /* 0x100fe20008010822 */
[--C-:B------:R-:W-:Y:S01]  /*3a60*/  FFMA.FTZ R45, R73, UR7, -R34.reuse ;  /* 0x00000007492d7c23 */ /* 0x100fe20008010822 */
[----:B------:R-:W-:Y:S01]  /*3a70*/  MUFU.EX2 R38, R38 ;  /* 0x0000002600267308 */ /* 0x000fe20000000800 */
[----:B------:R-:W-:Y:S01]  /*3a80*/  FMNMX.FTZ R4, R33, R4, !PT ;  /* 0x0000000421047209 */ /* 0x000fe20007810000 */
[--C-:B------:R-:W-:Y:S01]  /*3a90*/  FFMA.FTZ R46, R75, UR7, -R34.reuse ;  /* 0x000000074b2e7c23 */ /* 0x100fe20008010822 */
[--C-:B------:R-:W-:Y:S01]  /*3aa0*/  FFMA.FTZ R47, R77, UR7, -R34.reuse ;  /* 0x000000074d2f7c23 */ /* 0x100fe20008010822 */
[--C-:B------:R-:W-:Y:S01]  /*3ab0*/  FFMA.FTZ R48, R79, UR7, -R34.reuse ;  /* 0x000000074f307c23 */ /* 0x100fe20008010822 */
[----:B------:R-:W-:Y:S01]  /*3ac0*/  FFMA.FTZ R49, R49, UR7, -R34 ;  /* 0x0000000731317c23 */ /* 0x000fe20008010822 */
[----:B------:R-:W1:Y:S02]  /*3ad0*/  SHFL.BFLY PT, R35, R4, 0x2, 0x1f ;  /* 0x0c401f0004237f89 */ /* 0x000e6400000e0000 */
[----:B------:R-:W2:Y:S01]  /*3ae0*/  MUFU.EX2 R39, R39 ;  /* 0x0000002700277308 */ /* 0x000ea20000000800 */
[----:B0-----:R-:W-:-:S07]  /*3af0*/  F2FP.F16.F32.PACK_AB R196, R37, R36 ;  /* 0x0000002425c4723e */ /* 0x001fce00000000ff */
[----:B------:R-:W-:Y:S08]  /*3b00*/  MUFU.EX2 R40, R40 ;  /* 0x0000002800287308 */ /* 0x000ff00000000800 */
[----:B------:R-:W0:Y:S01]  /*3b10*/  MUFU.EX2 R41, R41 ;  /* 0x0000002900297308 */ /* 0x000e220000000800 */
[----:B--2---:R-:W-:Y:S02]  /*3b20*/  F2FP.F16.F32.PACK_AB R198, R39, R38 ;  /* 0x0000002627c6723e */ /* 0x004fe400000000ff */
[----:B-1----:R-:W-:-:S05]  /*3b30*/  FMNMX.FTZ R35, R4, R35, !PT ;  /* 0x0000002304237209 */ /* 0x002fca0007810000 */
[----:B------:R-:W-:Y:S01]  /*3b40*/  MUFU.EX2 R42, R42 ;  /* 0x0000002a002a7308 */ /* 0x000fe20000000800 */
[----:B------:R-:W1:Y:S07]  /*3b50*/  SHFL.BFLY PT, R4, R35, 0x1, 0x1f ;  /* 0x0c201f0023047f89 */ /* 0x000e6e00000e0000 */
[----:B------:R-:W2:Y:S01]  /*3b60*/  MUFU.EX2 R43, R43 ;  /* 0x0000002b002b7308 */ /* 0x000ea20000000800 */
[----:B0-----:R-:W-:-:S07]  /*3b70*/  F2FP.F16.F32.PACK_AB R192, R41, R40 ;  /* 0x0000002829c0723e */ /* 0x001fce00000000ff */
[----:B------:R-:W-:Y:S08]  /*3b80*/  MUFU.EX2 R44, R44 ;  /* 0x0000002c002c7308 */ /* 0x000ff00000000800 */
[----:B------:R-:W0:Y:S01]  /*3b90*/  MUFU.EX2 R45, R45 ;  /* 0x0000002d002d7308 */ /* 0x000e220000000800 */
[----:B--2---:R-:W-:Y:S02]  /*3ba0*/  F2FP.F16.F32.PACK_AB R194, R43, R42 ;  /* 0x0000002a2bc2723e */ /* 0x004fe400000000ff */
[----:B-1----:R-:W-:Y:S01]  /*3bb0*/  FMNMX.FTZ R4, R35, R4, !PT ;  /* 0x0000000423047209 */ /* 0x002fe20007810000 */
[--C-:B------:R-:W-:Y:S01]  /*3bc0*/  FFMA.FTZ R35, R81, UR7, -R34.reuse ;  /* 0x0000000751237c23 */ /* 0x100fe20008010822 */
[----:B------:R-:W-:-:S02]  /*3bd0*/  FFMA.FTZ R34, R53, UR7, -R34 ;  /* 0x0000000735227c23 */ /* 0x000fc40008010822 */
[C---:B------:R-:W-:Y:S01]  /*3be0*/  FSETP.NEU.FTZ.AND P2, PT, R4.reuse, -INF , PT ;  /* 0xff8000000400780b */ /* 0x040fe20003f5d000 */
[----:B------:R-:W-:Y:S01]  /*3bf0*/  FMUL.FTZ R50, R4, UR7 ;  /* 0x0000000704327c20 */ /* 0x000fe20008410000 */
[----:B------:R-:W-:Y:S04]  /*3c00*/  MUFU.EX2 R46, R46 ;  /* 0x0000002e002e7308 */ /* 0x000fe80000000800 */
[----:B------:R-:W-:Y:S02]  /*3c10*/  FSEL R51, R50, RZ, P2 ;  /* 0x000000ff32337208 */ /* 0x000fe40001000000 */
[----:B------:R-:W-:Y:S02]  /*3c20*/  PLOP3.LUT P2, PT, PT, PT, UP0, 0x40, 0x0 ;  /* 0x000000000000781c */ /* 0x000fe40003f4e808 */
[----:B------:R-:W1:Y:S01]  /*3c30*/  MUFU.EX2 R47, R47 ;  /* 0x0000002f002f7308 */ /* 0x000e620000000800 */
        /* <DEDUP_REMOVED lines=15> */
[----:B------:R2:W3:Y:S01]  /*3d30*/  MUFU.EX2 R197, R17 ;  /* 0x0000001100c57308 */ /* 0x0004e20000000800 */
[--C-:B------:R-:W-:Y:S01]  /*3d40*/  FFMA.FTZ R0, R0, UR7, -R51.reuse ;  /* 0x0000000700007c23 */ /* 0x100fe20008010833 */
[----:B------:R-:W-:Y:S01]  /*3d50*/  FFMA.FTZ R33, R33, UR7, -R51 ;  /* 0x0000000721217c23 */ /* 0x000fe20008010833 */
[----:B0-----:R-:W-:-:S02]  /*3d60*/  F2FP.F16.F32.PACK_AB R188, R45, R44 ;  /* 0x0000002c2dbc723e */ /* 0x001fc400000000ff */
[----:B-1----:R-:W-:-:S03]  /*3d70*/  F2FP.F16.F32.PACK_AB R190, R47, R46 ;  /* 0x0000002e2fbe723e */ /* 0x002fc600000000ff */
[----:B------:R-:W0:Y:S01]  /*3d80*/  MUFU.EX2 R20, R20 ;  /* 0x0000001400147308 */ /* 0x000e220000000800 */
[----:B--2---:R-:W-:-:S04]  /*3d90*/  FADD.FTZ R17, R36, R37 ;  /* 0x0000002524117221 */ /* 0x004fc80000010000 */
[----:B------:R-:W-:-:S03]  /*3da0*/  FADD.FTZ R50, R38, R17 ;  /* 0x0000001126327221 */ /* 0x000fc60000010000 */
[----:B------:R-:W1:Y:S01]  /*3db0*/  MUFU.EX2 R21, R21 ;  /* 0x0000001500157308 */ /* 0x000e620000000800 */
[----:B------:R-:W-:-:S04]  /*3dc0*/  FADD.FTZ R17, R39, R50 ;  /* 0x0000003227117221 */ /* 0x000fc80000010000 */
[----:B------:R-:W-:Y:S01]  /*3dd0*/  FADD.FTZ R50, R40, R17 ;  /* 0x0000001128327221 */ /* 0x000fe20000010000 */
[----:B---3--:R-:W-:Y:S01]  /*3de0*/  FADD.FTZ R17, R16, R197 ;  /* 0x000000c510117221 */ /* 0x008fe20000010000 */
[----:B------:R-:W-:Y:S01]  /*3df0*/  F2FP.F16.F32.PACK_AB R197, R197, R16 ;  /* 0x00000010c5c5723e */ /* 0x000fe200000000ff */
[----:B------:R-:W2:Y:S01]  /*3e00*/  MUFU.EX2 R24, R24 ;  /* 0x0000001800187308 */ /* 0x000ea20000000800 */
[----:B------:R-:W-:Y:S01]  /*3e10*/  FADD.FTZ R53, R41, R50 ;  /* 0x0000003229357221 */ /* 0x000fe20000010000 */
[----:B0-----:R-:W-:-:S03]  /*3e20*/  FADD.FTZ R50, R20, R17 ;  /* 0x0000001114327221 */ /* 0x001fc60000010000 */
[----:B------:R-:W-:-:S03]  /*3e30*/  FADD.FTZ R52, R42, R53 ;  /* 0x000000352a347221 */ /* 0x000fc60000010000 */
[----:B------:R-:W0:Y:S01]  /*3e40*/  MUFU.EX2 R25, R25 ;  /* 0x0000001900197308 */ /* 0x000e220000000800 */
[----:B-1----:R-:W-:Y:S01]  /*3e50*/  FADD.FTZ R17, R21, R50 ;  /* 0x0000003215117221 */ /* 0x002fe20000010000 */
[----:B------:R-:W-:Y:S01]  /*3e60*/  FADD.FTZ R53, R43, R52 ;  /* 0x000000342b357221 */ /* 0x000fe20000010000 */
[----:B------:R-:W-:Y:S01]  /*3e70*/  F2FP.F16.F32.PACK_AB R199, R21, R20 ;  /* 0x0000001415c7723e */ /* 0x000fe200000000ff */
[----:B------:R-:W-:Y:S02]  /*3e80*/  VIADD R20, R56, 0xfffffffe ;  /* 0xfffffffe38147836 */ /* 0x000fe40000000000 */
[----:B------:R-:W-:Y:S02]  /*3e90*/  FADD.FTZ R52, R44, R53 ;  /* 0x000000352c347221 */ /* 0x000fe40000010000 */
[----:B------:R-:W1:Y:S01]  /*3ea0*/  MUFU.EX2 R26, R26 ;  /* 0x0000001a001a7308 */ /* 0x000e620000000800 */
[----:B--2---:R-:W-:Y:S01]  /*3eb0*/  FADD.FTZ R50, R24, R17 ;  /* 0x0000001118327221 */ /* 0x004fe20000010000 */
[----:B------:R-:W-:-:S04]  /*3ec0*/  FADD.FTZ R37, R45, R52 ;  /* 0x000000342d257221 */ /* 0x000fc80000010000 */
[----:B------:R-:W-:Y:S02]  /*3ed0*/  FADD.FTZ R38, R46, R37 ;  /* 0x000000252e267221 */ /* 0x000fe40000010000 */
[----:B------:R-:W2:Y:S01]  /*3ee0*/  MUFU.EX2 R27, R27 ;  /* 0x0000001b001b7308 */ /* 0x000ea20000000800 */
[----:B0-----:R-:W-:Y:S01]  /*3ef0*/  FADD.FTZ R17, R25, R50 ;  /* 0x0000003219117221 */ /* 0x001fe20000010000 */
[----:B------:R-:W-:Y:S01]  /*3f00*/  FADD.FTZ R37, R47, R38 ;  /* 0x000000262f257221 */ /* 0x000fe20000010000 */
[----:B------:R-:W-:-:S05]  /*3f10*/  F2FP.F16.F32.PACK_AB R193, R25, R24 ;  /* 0x0000001819c1723e */ /* 0x000fca00000000ff */
[----:B------:R-:W0:Y:S01]  /*3f20*/  MUFU.EX2 R28, R28 ;  /* 0x0000001c001c7308 */ /* 0x000e220000000800 */
[----:B-1----:R-:W-:-:S07]  /*3f30*/  FADD.FTZ R36, R26, R17 ;  /* 0x000000111a247221 */ /* 0x002fce0000010000 */
[----:B------:R-:W1:Y:S01]  /*3f40*/  MUFU.EX2 R29, R29 ;  /* 0x0000001d001d7308 */ /* 0x000e620000000800 */
[C---:B--2---:R-:W-:Y:S01]  /*3f50*/  FADD.FTZ R17, R27.reuse, R36 ;  /* 0x000000241b117221 */ /* 0x044fe20000010000 */
[----:B------:R-:W-:-:S06]  /*3f60*/  F2FP.F16.F32.PACK_AB R195, R27, R26 ;  /* 0x0000001a1bc3723e */ /* 0x000fcc00000000ff */
[----:B------:R-:W-:Y:S01]  /*3f70*/  MUFU.EX2 R30, R30 ;  /* 0x0000001e001e7308 */ /* 0x000fe20000000800 */
[----:B0-----:R-:W-:-:S07]  /*3f80*/  FADD.FTZ R36, R28, R17 ;  /* 0x000000111c247221 */ /* 0x001fce0000010000 */
[----:B------:R-:W0:Y:S01]  /*3f90*/  MUFU.EX2 R48, R48 ;  /* 0x0000003000307308 */ /* 0x000e220000000800 */
[----:B-1----:R-:W-:Y:S01]  /*3fa0*/  FADD.FTZ R17, R29, R36 ;  /* 0x000000241d117221 */ /* 0x002fe20000010000 */
[----:B------:R-:W-:Y:S01]  /*3fb0*/  IMAD R36, R201, 0x80, R200 ;  /* 0x00000080c9247824 */ /* 0x000fe200078e02c8 */
[----:B------:R-:W-:-:S04]  /*3fc0*/  F2FP.F16.F32.PACK_AB R189, R29, R28 ;  /* 0x0000001c1dbd723e */ /* 0x000fc800000000ff */
[----:B------:R-:W-:Y:S01]  /*3fd0*/  R2UR UR10, R36 ;  /* 0x00000000240a72ca */ /* 0x000fe200000e0000 */
[----:B------:R-:W1:Y:S08]  /*3fe0*/  MUFU.EX2 R31, R31 ;  /* 0x0000001f001f7308 */ /* 0x000e700000000800 */
[----:B------:R-:W-:Y:S01]  /*3ff0*/  MUFU.EX2 R2, R2 ;  /* 0x0000000200027308 */ /* 0x000fe20000000800 */
[----:B0-----:R-:W-:-:S03]  /*4000*/  FADD.FTZ R38, R48, R37 ;  /* 0x0000002530267221 */ /* 0x001fc60000010000 */
[----:B------:R-:W-:-:S04]  /*4010*/  UIADD3 UR4, UR10, UR4, URZ ;  /* 0x000000040a047290 */ /* 0x000fc8000fffe03f */
[----:B------:R-:W0:Y:S01]  /*4020*/  MUFU.EX2 R49, R49 ;  /* 0x0000003100317308 */ /* 0x000e220000000800 */
[----:B-1----:R-:W-:-:S07]  /*4030*/  F2FP.F16.F32.PACK_AB R191, R31, R30 ;  /* 0x0000001e1fbf723e */ /* 0x002fce00000000ff */
[----:B------:R1:W2:Y:S08]  /*4040*/  MUFU.EX2 R185, R32 ;  /* 0x0000002000b97308 */ /* 0x0002b00000000800 */
[----:B------:R-:W3:Y:S01]  /*4050*/  MUFU.EX2 R35, R35 ;  /* 0x0000002300237308 */ /* 0x000ee20000000800 */
[----:B-1----:R-:W-:Y:S01]  /*4060*/  FADD.FTZ R32, R30, R17 ;  /* 0x000000111e207221 */ /* 0x002fe20000010000 */
[C---:B0-----:R-:W-:Y:S01]  /*4070*/  FADD.FTZ R38, R49.reuse, R38 ;  /* 0x0000002631267221 */ /* 0x041fe20000010000 */
[----:B------:R-:W-:-:S02]  /*4080*/  F2FP.F16.F32.PACK_AB R184, R49, R48 ;  /* 0x0000003031b8723e */ /* 0x000fc400000000ff */
[----:B------:R-:W-:-:S03]  /*4090*/  FADD.FTZ R37, R31, R32 ;  /* 0x000000201f257221 */ /* 0x000fc60000010000 */
[----:B------:R-:W0:Y:S01]  /*40a0*/  MUFU.EX2 R0, R0 ;  /* 0x0000000000007308 */ /* 0x000e220000000800 */
[----:B------:R-:W-:-:S04]  /*40b0*/  FADD.FTZ R32, R2, R37 ;  /* 0x0000002502207221 */ /* 0x000fc80000010000 */
[C---:B--2---:R-:W-:Y:S01]  /*40c0*/  FADD.FTZ R21, R185.reuse, R32 ;  /* 0x00000020b9157221 */ /* 0x044fe20000010000 */
[----:B------:R-:W-:Y:S02]  /*40d0*/  F2FP.F16.F32.PACK_AB R185, R185, R2 ;  /* 0x00000002b9b9723e */ /* 0x000fe400000000ff */
[----:B------:R-:W1:Y:S01]  /*40e0*/  MUFU.EX2 R34, R34 ;  /* 0x0000002200227308 */ /* 0x000e620000000800 */
[----:B---3--:R-:W-:-:S07]  /*40f0*/  FADD.FTZ R17, R35, R38 ;  /* 0x0000002623117221 */ /* 0x008fce0000010000 */
[----:B------:R-:W2:Y:S01]  /*4100*/  MUFU.EX2 R33, R33 ;  /* 0x0000002100217308 */ /* 0x000ea20000000800 */
[----:B0-----:R-:W-:Y:S01]  /*4110*/  FADD.FTZ R16, R0, R21 ;  /* 0x0000001500107221 */ /* 0x001fe20000010000 */
[C---:B-1----:R-:W-:Y:S01]  /*4120*/  FADD.FTZ R17, R34.reuse, R17 ;  /* 0x0000001122117221 */ /* 0x042fe20000010000 */
[----:B------:R-:W-:Y:S02]  /*4130*/  F2FP.F16.F32.PACK_AB R186, R34, R35 ;  /* 0x0000002322ba723e */ /* 0x000fe400000000ff */
[C---:B--2---:R-:W-:Y:S01]  /*4140*/  FADD.FTZ R16, R33.reuse, R16 ;  /* 0x0000001021107221 */ /* 0x044fe20000010000 */
[----:B------:R-:W-:Y:S01]  /*4150*/  F2FP.F16.F32.PACK_AB R187, R33, R0 ;  /* 0x0000000021bb723e */ /* 0x000fe200000000ff */
[----:B------:R-:W-:Y:S06]  /*4160*/  @P2 BRA `(.L_x_1101) ;  /* 0x0000000000482947 */ /* 0x000fec0003800000 */
[C---:B------:R-:W-:Y:S01]  /*4170*/  ISETP.GT.AND P2, PT, R36.reuse, RZ, PT ;  /* 0x000000ff2400720c */ /* 0x040fe20003f44270 */
[----:B------:R-:W-:-:S05]  /*4180*/  VIADD R0, R36, 0xffffffff ;  /* 0xffffffff24007836 */ /* 0x000fca0000000000 */
[----:B------:R-:W-:-:S07]  /*4190*/  R2UR UR6, R0 ;  /* 0x00000000000672ca */ /* 0x000fce00000e0000 */
[----:B------:R-:W-:Y:S08]  /*41a0*/  @P2 BRA `(.L_x_1102) ;  /* 0x00000000001c2947 */ /* 0x000ff00003800000 */
[----:B------:R-:W-:Y:S02]  /*41b0*/  UISETP.NE.AND UP1, UPT, UR5, 0x1, UPT ;  /* 0x000000010500788c */ /* 0x000fe4000bf25270 */
[----:B------:R-:W-:-:S09]  /*41c0*/  UIADD3 UR6, -UR10, URZ, URZ ;  /* 0x0000003f0a067290 */ /* 0x000fd2000fffe13f */
[----:B------:R-:W-:Y:S02]  /*41d0*/  @UP1 ULDC.64 UR10, c[0x0][0x9e8] ;  /* 0x00027a00000a1ab9 */ /* 0x000fe40000000a00 */
[----:B------:R-:W-:-:S04]  /*41e0*/  UIMAD.WIDE.U32 UR14, UR6, UR10, URZ ;  /* 0x0000000a060e72a5 */ /* 0x000fc8000f8e003f */
[----:B------:R-:W-:-:S04]  /*41f0*/  @UP1 USHF.R.U32.HI UR6, URZ, UR11, UR15 ;  /* 0x0000000b3f061299 */ /* 0x000fc8000801160f */
[----:B------:R-:W-:Y:S01]  /*4200*/  ULOP3.LUT UR6, URZ, UR6, URZ, 0x33, !UPT ;  /* 0x000000063f067292 */ /* 0x000fe2000f8e333f */
[----:B------:R-:W-:Y:S11]  /*4210*/  BRA `(.L_x_1103) ;  /* 0x0000000000107947 */ /* 0x000ff60003800000 */
.L_x_1102:
[----:B------:R-:W-:-:S11]  /*4220*/  UISETP.NE.AND UP1, UPT, UR5, 0x1, UPT ;  /* 0x000000010500788c */ /* 0x000fd6000bf25270 */
[----:B------:R-:W-:Y:S02]  /*4230*/  @UP1 ULDC.64 UR10, c[0x0][0x9e8] ;  /* 0x00027a00000a1ab9 */ /* 0x000fe40000000a00 */
[----:B------:R-:W-:-:S04]  /*4240*/  UIMAD.WIDE.U32 UR14, UR6, UR10, URZ ;  /* 0x0000000a060e72a5 */ /* 0x000fc8000f8e003f */
[----:B------:R-:W-:-:S12]  /*4250*/  @UP1 USHF.R.U32.HI UR6, URZ, UR11, UR15 ;  /* 0x0000000b3f061299 */ /* 0x000fd8000801160f */
.L_x_1103:
[----:B------:R-:W-:-:S04]  /*4260*/  UIMAD UR5, UR6, UR5, UR5 ;  /* 0x00000005060572a4 */ /* 0x000fc8000f8e0205 */
[----:B------:R-:W-:-:S04]  /*4270*/  UISETP.LT.AND UP1, UPT, UR4, UR5, UPT ;  /* 0x000000050400728c */ /* 0x000fc8000bf21270 */
[----:B------:R-:W-:-:S12]  /*4280*/  USEL UR4, UR4, UR5, UP1 ;  /* 0x0000000504047287 */ /* 0x000fd80008800000 */
.L_x_1101:
        /* <DEDUP_REMOVED lines=73> */
[----:B------:R-:W-:Y:S01]  /*4720*/  IMAD.IADD R217, R3, 0x1, R200 ;  /* 0x0000000103d97824 */ /* 0x000fe200078e02c8 */
[----:B------:R-:W-:Y:S01]  /*4730*/  ULDC UR54, c[0x0][0x9e4] ;  /* 0x0002790000367ab9 */ /* 0x000fe20000000800 */
[----:B------:R-:W-:Y:S01]  /*4740*/  IMAD.MOV.U32 R2, RZ, RZ, 0x3f800000 ;  /* 0x3f800000ff027424 */ /* 0x000fe200078e00ff */
[----:B------:R-:W-:Y:S01]  /*4750*/  ULDC UR55, c[0x0][0x988] ;  /* 0x0002620000377ab9 */ /* 0x000fe20000000800 */
[----:B------:R-:W-:Y:S01]  /*4760*/  VIADD R203, R217, 0x8 ;  /* 0x00000008d9cb7836 */ /* 0x000fe20000000000 */
[----:B------:R-:W-:Y:S01]  /*4770*/  ULDC UR4, c[0x0][0x9d8] ;  /* 0x0002760000047ab9 */ /* 0x000fe20000000800 */
[----:B------:R-:W-:Y:S01]  /*4780*/  IMAD.MOV.U32 R151, RZ, RZ, RZ ;  /* 0x000000ffff977224 */ /* 0x000fe200078e00ff */
[----:B------:R-:W-:Y:S02]  /*4790*/  ULDC UR58, c[0x0][0x9e0] ;  /* 0x00027800003a7ab9 */ /* 0x000fe40000000800 */
[----:B------:R-:W-:-:S07]  /*47a0*/  LOP3.LUT R21, RZ, R203, RZ, 0x33, !PT ;  /* 0x000000cbff157212 */ /* 0x000fce00078e33ff */
.L_x_1121:
[----:B------:R-:W-:-:S04]  /*47b0*/  UIADD3 UR5, UR37, 0x1, URZ ;  /* 0x0000000125057890 */ /* 0x000fc8000fffe03f */
[----:B------:R-:W-:-:S04]  /*47c0*/  UISETP.NE.AND UP1, UPT, UR5, 0x2, UPT ;  /* 0x000000020500788c */ /* 0x000fc8000bf25270 */
[----:B------:R-:W-:Y:S02]  /*47d0*/  USEL UR38, URZ, 0x1, UP1 ;  /* 0x000000013f267887 */ /* 0x000fe40008800000 */
[----:B------:R-:W-:Y:S02]  /*47e0*/  USEL UR5, UR5, URZ, UP1 ;  /* 0x0000003f05057287 */ /* 0x000fe40008800000 */
[----:B------:R-:W-:Y:S01]  /*47f0*/  ULOP3.LUT UR38, UR36, UR38, URZ, 0x3c, !UPT ;  /* 0x0000002624267292 */ /* 0x000fe2000f8e3c3f */
[----:B------:R-:W-:Y:S11]  /*4800*/  @!P0 BRA `(.L_x_1105) ;  /* 0x0000000000048947 */ /* 0x000ff60003800000 */
[----:B------:R-:W-:Y:S01]  /*4810*/  BPT.TRAP 0x1 ;  /* 0x000000040000795c */ /* 0x000fe20000300000 */
.L_x_1105:
[----:B------:R-:W-:Y:S01]  /*4820*/  ULEA UR6, UR5, UR39, 0x3 ;  /* 0x0000002705067291 */ /* 0x000fe2000f8e183f */
[----:B------:R-:W-:-:S05]  /*4830*/  IMAD.U32 R152, RZ, RZ, UR38 ;  /* 0x00000026ff987e24 */ /* 0x000fca000f8e00ff */
[----:B------:R-:W-:-:S04]  /*4840*/  SHF.L.U32 R152, R152, 0x1f, RZ ;  /* 0x0000001f98987819 */ /* 0x000fc800000006ff */
[----:B------:R0:W1:Y:S01]  /*4850*/  SYNCS.PHASECHK.TRANS64.TRYWAIT P2, [UR6+0x30830], R152 ;  /* 0x03083098ff0075a7 */ /* 0x0000620008040146 */
[----:B------:R-:W-:Y:S05]  /*4860*/  @!P0 BRA `(.L_x_1106) ;  /* 0x0000000000048947 */ /* 0x000fea0003800000 */
[----:B------:R-:W-:Y:S01]  /*4870*/  BPT.TRAP 0x1 ;  /* 0x000000040000795c */ /* 0x000fe20000300000 */
.L_x_1106:
[----:B-1----:R-:W-:Y:S05]  /*4880*/  @P2 BRA `(.L_x_1107) ;  /* 0x0000000000082947 */ /* 0x002fea0003800000 */
[----:B------:R-:W1:Y:S02]  /*4890*/  SYNCS.PHASECHK.TRANS64.TRYWAIT P2, [UR6+0x30830], R152 ;  /* 0x03083098ff0075a7 */ /* 0x000e640008040146 */
[----:B-1----:R-:W-:Y:S05]  /*48a0*/  @!P2 BRA `(.L_x_1108) ;  /* 0x000001140014a947 */ /* 0x002fea0003800000 */
.L_x_1107:
[----:B------:R-:W-:Y:S01]  /*48b0*/  R2UR UR44, R14 ;  /* 0x000000000e2c72ca */ /* 0x000fe200000e0000 */
[----:B------:R-:W-:Y:S01]  /*48c0*/  ULEA UR7, UR5, UR60, 0xb ;  /* 0x0000003c05077291 */ /* 0x000fe2000f8e583f */
[----:B------:R-:W-:Y:S01]  /*48d0*/  R2UR UR45, R15 ;  /* 0x000000000f2d72ca */ /* 0x000fe200000e0000 */
[----:B01----:R-:W-:Y:S01]  /*48e0*/  WARPGROUP.ARRIVE ;  /* 0x00000000000079c5 */ /* 0x003fe20000000000 */
        /* <DEDUP_REMOVED lines=176> */
[----:B------:R-:W-:Y:S01]  /*53f0*/  UMOV UR44, UR56 ;  /* 0x00000038002c7c82 */ /* 0x000fe20008000000 */
[----:B------:R-:W-:Y:S01]  /*5400*/  UMOV UR45, UR57 ;  /* 0x00000039002d7c82 */ /* 0x000fe20008000000 */
[----:B------:R-:W-:Y:S01]  /*5410*/  UMOV UR47, 0x40000040 ;  /* 0x40000040002f7882 */ /* 0x000fe20000000000 */
[----:B------:R-:W-:Y:S02]  /*5420*/  WARPGROUP.DEPBAR.LE gsb0, 0x0 ;  /* 0x00008000000079c5 */ /* 0x000fe40000010000 */
[----:B------:R-:W-:-:S06]  /*5430*/  WARPGROUP.ARRIVE ;  /* 0x00000000000079c5 */ /* 0x000fcc0000000000 */
        /* <DEDUP_REMOVED lines=42> */
.L_x_1109:
[----:B------:R-:W-:Y:S01]  /*56e0*/  ULEA UR14, UR37, UR39, 0x3 ;  /* 0x00000027250e7291 */ /* 0x000fe2000f8e183f */
[----:B------:R-:W-:-:S05]  /*56f0*/  IMAD.U32 R0, RZ, RZ, UR36 ;  /* 0x00000024ff007e24 */ /* 0x000fca000f8e00ff */
[----:B------:R-:W-:-:S04]  /*5700*/  SHF.L.U32 R0, R0, 0x1f, RZ ;  /* 0x0000001f00007819 */ /* 0x000fc800000006ff */
[----:B------:R0:W1:Y:S01]  /*5710*/  SYNCS.PHASECHK.TRANS64.TRYWAIT P2, [UR14+0x30850], R0 ;  /* 0x03085000ff0075a7 */ /* 0x000062000804014e */
[----:B------:R-:W-:Y:S05]  /*5720*/  @!P0 BRA `(.L_x_1110) ;  /* 0x0000000000048947 */ /* 0x000fea0003800000 */
[----:B------:R-:W-:Y:S01]  /*5730*/  BPT.TRAP 0x1 ;  /* 0x000000040000795c */ /* 0x000fe20000300000 */
.L_x_1110:
[----:B-1----:R-:W-:Y:S05]  /*5740*/  @P2 BRA `(.L_x_1111) ;  /* 0x0000000000082947 */ /* 0x002fea0003800000 */
[----:B------:R-:W1:Y:S02]  /*5750*/  SYNCS.PHASECHK.TRANS64.TRYWAIT P2, [UR14+0x30850], R0 ;  /* 0x03085000ff0075a7 */ /* 0x000e64000804014e */
[----:B-1----:R-:W-:Y:S05]  /*5760*/  @!P2 BRA `(.L_x_1112) ;  /* 0x00000104007ca947 */ /* 0x002fea0003800000 */
.L_x_1111:
[----:B------:R-:W-:Y:S01]  /*5770*/  UIADD3 UR7, UR39, 0x400, URZ ;  /* 0x0000040027077890 */ /* 0x000fe2000fffe03f */
[----:B------:R-:W-:Y:S01]  /*5780*/  WARPGROUP.ARRIVE ;  /* 0x00000000000079c5 */ /* 0x000fe20000000000 */
[----:B------:R-:W-:Y:S01]  /*5790*/  UMOV UR11, 0x40000040 ;  /* 0x40000040000b7882 */ /* 0x000fe20000000000 */
[----:B------:R-:W-:Y:S01]  /*57a0*/  FMUL.FTZ R2, R155, UR4 ;  /* 0x000000049b027c20 */ /* 0x000fe20008410000 */
[----:B------:R-:W-:Y:S01]  /*57b0*/  USHF.R.U32.HI UR7, URZ, 0x4, UR7 ;  /* 0x000000043f077899 */ /* 0x000fe20008011607 */
[----:B------:R-:W-:Y:S01]  /*57c0*/  FMUL.FTZ R155, R158, UR4 ;  /* 0x000000049e9b7c20 */ /* 0x000fe20008410000 */
[----:B------:R-:W-:Y:S01]  /*57d0*/  FMUL.FTZ R158, R166, UR4 ;  /* 0x00000004a69e7c20 */ /* 0x000fe20008410000 */
[----:B------:R-:W-:Y:S01]  /*57e0*/  FMUL.FTZ R166, R182, UR4 ;  /* 0x00000004b6a67c20 */ /* 0x000fe20008410000 */
[----:B------:R-:W-:Y:S01]  /*57f0*/  ULOP3.LUT UR7, UR7, 0x3fff, URZ, 0xc0, !UPT ;  /* 0x00003fff07077892 */ /* 0x000fe2000f8ec03f */
[----:B01----:R-:W-:Y:S01]  /*5800*/  FMUL.FTZ R0, R154, UR4 ;  /* 0x000000049a007c20 */ /* 0x003fe20008410000 */
[----:B------:R-:W-:Y:S01]  /*5810*/  SHF.L.U32 R182, R20, 0x6, RZ ;  /* 0x0000000614b67819 */ /* 0x000fe200000006ff */
[----:B------:R-:W-:Y:S01]  /*5820*/  FMUL.FTZ R154, R159, UR4 ;  /* 0x000000049f9a7c20 */ /* 0x000fe20008410000 */
[----:B------:R-:W-:Y:S01]  /*5830*/  ULOP3.LUT UR7, UR7, 0x2000000, URZ, 0xfc, !UPT ;  /* 0x0200000007077892 */ /* 0x000fe2000f8efc3f */
[----:B------:R-:W-:Y:S01]  /*5840*/  FMUL.FTZ R159, R167, UR4 ;  /* 0x00000004a79f7c20 */ /* 0x000fe20008410000 */
[----:B------:R-:W-:Y:S01]  /*5850*/  FMUL.FTZ R167, R183, UR4 ;  /* 0x00000004b7a77c20 */ /* 0x000fe20008410000 */
[----:B------:R-:W-:Y:S01]  /*5860*/  PLOP3.LUT P2, PT, PT, PT, UP0, 0x40, 0x0 ;  /* 0x000000000000781c */ /* 0x000fe20003f4e808 */
[----:B------:R-:W-:Y:S01]  /*5870*/  ULEA UR7, UR37, UR7, 0xb ;  /* 0x0000000725077291 */ /* 0x000fe2000f8e583f */
[----:B------:R-:W0:Y:S06]  /*5880*/  MUFU.TANH R0, R0 ;  /* 0x0000000000007308 */ /* 0x000e2c0000002400 */
[----:B------:R-:W-:-:S02]  /*5890*/  UMOV UR10, UR7 ;  /* 0x00000007000a7c82 */ /* 0x000fc40008000000 */
[----:B------:R-:W-:Y:S01]  /*58a0*/  HGMMA.64x256x16.F32 R24, R196, gdesc[UR8].tnspB, R24, gsb0 ;  /* 0x43e00008c4187df0 */ /* 0x000fe20008000818 */
[----:B------:R-:W-:Y:S01]  /*58b0*/  UIADD3 UR10, UR7, 0x80, URZ ;  /* 0x00000080070a7890 */ /* 0x000fe2000fffe03f */
[----:B------:R-:W1:Y:S01]  /*58c0*/  MUFU.TANH R2, R2 ;  /* 0x0000000200027308 */ /* 0x000e620000002400 */
[----:B------:R-:W-:-:S07]  /*58d0*/  UMOV UR11, 0x40000040 ;  /* 0x40000040000b7882 */ /* 0x000fce0000000000 */
[----:B------:R-:W2:Y:S08]  /*58e0*/  MUFU.TANH R155, R155 ;  /* 0x0000009b009b7308 */ /* 0x000eb00000002400 */
[----:B------:R-:W3:Y:S08]  /*58f0*/  MUFU.TANH R154, R154 ;  /* 0x0000009a009a7308 */ /* 0x000ef00000002400 */
[----:B------:R-:W4:Y:S08]  /*5900*/  MUFU.TANH R158, R158 ;  /* 0x0000009e009e7308 */ /* 0x000f300000002400 */
[----:B------:R-:W0:Y:S08]  /*5910*/  MUFU.TANH R159, R159 ;  /* 0x0000009f009f7308 */ /* 0x000e300000002400 */
[----:B------:R-:W0:Y:S08]  /*5920*/  MUFU.TANH R166, R166 ;  /* 0x000000a600a67308 */ /* 0x000e300000002400 */
[----:B------:R-:W0:Y:S01]  /*5930*/  MUFU.TANH R167, R167 ;  /* 0x000000a700a77308 */ /* 0x000e220000002400 */
[----:B------:R-:W-:-:S02]  /*5940*/  WARPGROUP.DEPBAR.LE gsb0, 0x0 ;  /* 0x00008000000079c5 */ /* 0x000fc40000010000 */
[----:B------:R-:W-:Y:S01]  /*5950*/  WARPGROUP.ARRIVE ;  /* 0x00000000000079c5 */ /* 0x000fe20000000000 */
[----:B------:R-:W-:Y:S01]  /*5960*/  FMUL.FTZ R197, R176, UR4 ;  /* 0x00000004b0c57c20 */ /* 0x000fe20008410000 */
[----:B------:R-:W-:-:S04]  /*5970*/  FMUL.FTZ R196, R177, UR4 ;  /* 0x00000004b1c47c20 */ /* 0x000fc80008410000 */
[----:B------:R-:W-:Y:S01]  /*5980*/  HGMMA.64x256x16.F32 R24, R192, gdesc[UR8].tnspB, R24, gsb0 ;  /* 0x43e00008c0187df0 */ /* 0x000fe20008000818 */
[----:B------:R-:W-:Y:S01]  /*5990*/  UIADD3 UR10, UR7, 0x100, URZ ;  /* 0x00000100070a7890 */ /* 0x000fe2000fffe03f */
[----:B------:R-:W0:Y:S01]  /*59a0*/  MUFU.TANH R197, R197 ;  /* 0x000000c500c57308 */ /* 0x000e220000002400 */
[----:B------:R-:W-:-:S07]  /*59b0*/  UMOV UR11, 0x40000040 ;  /* 0x40000040000b7882 */ /* 0x000fce0000000000 */
[----:B------:R-:W0:Y:S01]  /*59c0*/  MUFU.TANH R196, R196 ;  /* 0x000000c400c47308 */ /* 0x000e220000002400 */
[----:B------:R-:W-:Y:S02]  /*59d0*/  WARPGROUP.DEPBAR.LE gsb0, 0x0 ;  /* 0x00008000000079c5 */ /* 0x000fe40000010000 */
[----:B------:R-:W-:Y:S01]  /*59e0*/  WARPGROUP.ARRIVE ;  /* 0x00000000000079c5 */ /* 0x000fe20000000000 */
[----:B------:R-:W-:Y:S01]  /*59f0*/  FMUL.FTZ R192, R168, UR4 ;  /* 0x00000004a8c07c20 */ /* 0x000fe20008410000 */
[----:B------:R-:W-:Y:S01]  /*5a00*/  FMUL.FTZ R193, R169, UR4 ;  /* 0x00000004a9c17c20 */ /* 0x000fe20008410000 */
[----:B------:R-:W-:Y:S01]  /*5a10*/  FMUL.FTZ R194, R172, UR4 ;  /* 0x00000004acc27c20 */ /* 0x000fe20008410000 */
[----:B------:R-:W-:-:S11]  /*5a20*/  FMUL.FTZ R195, R173, UR4 ;  /* 0x00000004adc37c20 */ /* 0x000fd60008410000 */
[----:B------:R-:W-:Y:S01]  /*5a30*/  HGMMA.64x256x16.F32 R24, R188, gdesc[UR8].tnspB, R24, gsb0 ;  /* 0x43e00008bc187df0 */ /* 0x000fe20008000818 */
[----:B------:R-:W-:Y:S01]  /*5a40*/  UIADD3 UR10, UR7, 0x180, URZ ;  /* 0x00000180070a7890 */ /* 0x000fe2000fffe03f */
[----:B------:R-:W0:Y:S01]  /*5a50*/  MUFU.TANH R192, R192 ;  /* 0x000000c000c07308 */ /* 0x000e220000002400 */
[----:B------:R-:W-:-:S07]  /*5a60*/  UMOV UR11, 0x40000040 ;  /* 0x40000040000b7882 */ /* 0x000fce0000000000 */
[----:B------:R-:W0:Y:S08]  /*5a70*/  MUFU.TANH R193, R193 ;  /* 0x000000c100c17308 */ /* 0x000e300000002400 */
[----:B------:R-:W0:Y:S08]  /*5a80*/  MUFU.TANH R194, R194 ;  /* 0x000000c200c27308 */ /* 0x000e300000002400 */
[----:B------:R-:W0:Y:S01]  /*5a90*/  MUFU.TANH R195, R195 ;  /* 0x000000c300c37308 */ /* 0x000e220000002400 */
        /* <DEDUP_REMOVED lines=11> */
[----:B------:R-:W-:Y:S01]  /*5b50*/  IADD3 R153, R19, 0x1, -R182 ;  /* 0x0000000113997810 */ /* 0x000fe20007ffe8b6 */
[----:B------:R-:W-:Y:S01]  /*5b60*/  IMAD.U32 R152, RZ, RZ, UR6 ;  /* 0x00000006ff987e24 */ /* 0x000fe2000f8e00ff */
[----:B------:R-:W0:Y:S03]  /*5b70*/  MUFU.TANH R188, R188 ;  /* 0x000000bc00bc7308 */ /* 0x000e260000002400 */
[----:B------:R-:W-:-:S02]  /*5b80*/  @!P1 VIADD R152, R152, 0x30840 ;  /* 0x0003084098989836 */ /* 0x000fc40000000000 */
[----:B------:R-:W-:-:S03]  /*5b90*/  IMAD.IADD R153, R153, 0x1, -R22 ;  /* 0x0000000199997824 */ /* 0x000fc600078e0a16 */
[----:B------:R-:W0:Y:S01]  /*5ba0*/  MUFU.TANH R189, R189 ;  /* 0x000000bd00bd7308 */ /* 0x000e220000002400 */
[----:B------:R-:W-:Y:S01]  /*5bb0*/  IMAD R153, R18, -0x2, R153 ;  /* 0xfffffffe12997824 */ /* 0x000fe200078e0299 */
[----:B------:R-:W-:-:S03]  /*5bc0*/  @!P1 PRMT R152, RZ, 0x654, R152 ;  /* 0x00000654ff989816 */ /* 0x000fc60000000098 */
[C---:B------:R-:W-:Y:S02]  /*5bd0*/  VIADD R198, R153.reuse, UR58 ;  /* 0x0000003a99c67c36 */ /* 0x040fe40008000000 */
[----:B------:R-:W-:Y:S01]  /*5be0*/  VIADD R202, R153, UR51 ;  /* 0x0000003399ca7c36 */ /* 0x000fe20008000000 */
[----:B------:R-:W0:Y:S01]  /*5bf0*/  MUFU.TANH R190, R190 ;  /* 0x000000be00be7308 */ /* 0x000e220000002400 */
[C---:B------:R-:W-:Y:S02]  /*5c00*/  IMAD.IADD R177, R3.reuse, 0x1, R198 ;  /* 0x0000000103b17824 */ /* 0x040fe400078e02c6 */
[----:B------:R-:W-:-:S05]  /*5c10*/  IMAD.IADD R178, R3, 0x1, R202 ;  /* 0x0000000103b27824 */ /* 0x000fca00078e02ca */
[----:B------:R-:W0:Y:S08]  /*5c20*/  MUFU.TANH R191, R191 ;  /* 0x000000bf00bf7308 */ /* 0x000e300000002400 */
[----:B------:R-:W0:Y:S08]  /*5c30*/  MUFU.TANH R164, R164 ;  /* 0x000000a400a47308 */ /* 0x000e300000002400 */
[----:B------:R-:W0:Y:S08]  /*5c40*/  MUFU.TANH R165, R165 ;  /* 0x000000a500a57308 */ /* 0x000e300000002400 */
[----:B------:R-:W0:Y:S08]  /*5c50*/  MUFU.TANH R179, R179 ;  /* 0x000000b300b37308 */ /* 0x000e300000002400 */
[----:B------:R-:W0:Y:S01]  /*5c60*/  MUFU.TANH R180, R180 ;  /* 0x000000b400b47308 */ /* 0x000e220000002400 */
[----:B------:R-:W-:-:S02]  /*5c70*/  WARPGROUP.DEPBAR.LE gsb0, 0x0 ;  /* 0x00008000000079c5 */ /* 0x000fc40000010000 */
        /* <DEDUP_REMOVED lines=10> */
[----:B------:R-:W0:Y:S01]  /*5d20*/  MUFU.TANH R184, R184 ;  /* 0x000000b800b87308 */ /* 0x000e220000002400 */
[----:B------:R0:W-:Y:S07]  /*5d30*/  @!P1 SYNCS.ARRIVE.TRANS64.RED.A1T0 RZ, [R152+URZ], RZ ;  /* 0x000000ff98ff99a7 */ /* 0x0001ee000810043f */
        /* <DEDUP_REMOVED lines=8> */
[----:B------:R-:W0:Y:S01]  /*5dc0*/  MUFU.TANH R162, R162 ;  /* 0x000000a200a27308 */ /* 0x000e220000002400 */
[----:B-1234-:R-:W-:Y:S05]  /*5dd0*/  @P2 BRA `(.L_x_1113) ;  /* 0x00000000005c2947 */ /* 0x01efea0003800000 */
[----:B------:R-:W-:Y:S01]  /*5de0*/  ISETP.GT.AND P2, PT, R217, -0x1, PT ;  /* 0xffffffffd900780c */ /* 0x000fe20003f44270 */
[----:B------:R-:W-:-:S12]  /*5df0*/  BSSY B0, `(.L_x_1114) ;  /* 0x0000011000007945 */ /* 0x000fd80003800000 */
[----:B------:R-:W-:Y:S05]  /*5e00*/  @P2 BRA `(.L_x_1115) ;  /* 0x0000000000242947 */ /* 0x000fea0003800000 */
[----:B------:R-:W-:Y:S02]  /*5e10*/  IMAD.U32 R168, RZ, RZ, UR54 ;  /* 0x00000036ffa87e24 */ /* 0x000fe4000f8e00ff */
[----:B------:R-:W-:-:S03]  /*5e20*/  IMAD.IADD R169, R3, 0x1, R200 ;  /* 0x0000000103a97824 */ /* 0x000fc600078e02c8 */
[----:B------:R-:W-:Y:S02]  /*5e30*/  ISETP.NE.AND P2, PT, R168, 0x1, PT ;  /* 0x00000001a800780c */ /* 0x000fe40003f45270 */
[----:B------:R-:W-:-:S11]  /*5e40*/  LOP3.LUT R169, RZ, R169, RZ, 0x33, !PT ;  /* 0x000000a9ffa97212 */ /* 0x000fd600078e33ff */
[----:B0-----:R-:W0:Y:S02]  /*5e50*/  @P2 LDC.64 R152, c[0x0][0x9e8] ;  /* 0x00027a00ff982b82 */ /* 0x001e240000000a00 */
[----:B0-----:R-:W-:-:S05]  /*5e60*/  @P2 IMAD.HI.U32 R152, R169, R152, RZ ;  /* 0x00000098a9982227 */ /* 0x001fca00078e00ff */
[----:B------:R-:W-:-:S04]  /*5e70*/  @P2 SHF.R.U32.HI R169, RZ, R153, R152 ;  /* 0x00000099ffa92219 */ /* 0x000fc80000011698 */
[----:B------:R-:W-:Y:S01]  /*5e80*/  LOP3.LUT R169, RZ, R169, RZ, 0x33, !PT ;  /* 0x000000a9ffa97212 */ /* 0x000fe200078e33ff */
[----:B------:R-:W-:Y:S06]  /*5e90*/  BRA `(.L_x_1116) ;  /* 0x0000000000187947 */ /* 0x000fec0003800000 */
.L_x_1115:
[----:B------:R-:W-:Y:S01]  /*5ea0*/  IMAD.U32 R168, RZ, RZ, UR54 ;  /* 0x00000036ffa87e24 */ /* 0x000fe2000f8e00ff */
[----:B------:R-:W-:-:S04]  /*5eb0*/  MOV R169, R217 ;  /* 0x000000d900a97202 */ /* 0x000fc80000000f00 */
[----:B------:R-:W-:-:S13]  /*5ec0*/  ISETP.NE.AND P2, PT, R168, 0x1, PT ;  /* 0x00000001a800780c */ /* 0x000fda0003f45270 */
[----:B0-----:R-:W0:Y:S02]  /*5ed0*/  @P2 LDC.64 R152, c[0x0][0x9e8] ;  /* 0x00027a00ff982b82 */ /* 0x001e240000000a00 */
[----:B0-----:R-:W-:-:S05]  /*5ee0*/  @P2 IMAD.HI.U32 R152, R217, R152, RZ ;  /* 0x00000098d9982227 */ /* 0x001fca00078e00ff */
[----:B------:R-:W-:-:S07]  /*5ef0*/  @P2 SHF.R.U32.HI R169, RZ, R153, R152 ;  /* 0x00000099ffa92219 */ /* 0x000fce0000011698 */
.L_x_1116:
[----:B------:R-:W-:Y:S05]  /*5f00*/  BSYNC B0 ;  /* 0x0000000000007941 */ /* 0x000fea0003800000 */
.L_x_1114:
[----:B------:R-:W-:-:S04]  /*5f10*/  IMAD R153, R169, R168, -R182 ;  /* 0x000000a8a9997224 */ /* 0x000fc800078e0ab6 */
[----:B------:R-:W-:-:S05]  /*5f20*/  IMAD R153, R18, -0x2, R153 ;  /* 0xfffffffe12997824 */ /* 0x000fca00078e0299 */
[----:B------:R-:W-:Y:S02]  /*5f30*/  VIADDMNMX R177, R153, R168, R177, PT ;  /* 0x000000a899b17246 */ /* 0x000fe400038001b1 */
[----:B------:R-:W-:-:S07]  /*5f40*/  VIMNMX R178, R178, R153, !PT ;  /* 0x00000099b2b27248 */ /* 0x000fce0007fe0100 */
.L_x_1113:
[----:B------:R-:W-:Y:S02]  /*5f50*/  ISETP.GT.AND P2, PT, R20, -0x1, PT ;  /* 0xffffffff1400780c */ /* 0x000fe40003f44270 */
[----:B------:R-:W-:Y:S02]  /*5f60*/  IADD3 R181, R198, 0x8, R3 ;  /* 0x00000008c6b57810 */ /* 0x000fe40007ffe003 */
[C---:B------:R-:W-:Y:S02]  /*5f70*/  ISETP.GT.AND P5, PT, R178.reuse, RZ, P2 ;  /* 0x000000ffb200720c */ /* 0x040fe400017a4270 */
[C---:B------:R-:W-:Y:S02]  /*5f80*/  ISETP.GT.AND P4, PT, R178.reuse, 0x1, P2 ;  /* 0x00000001b200780c */ /* 0x040fe40001784270 */
[C---:B------:R-:W-:Y:S02]  /*5f90*/  ISETP.GT.AND P6, PT, R178.reuse, 0x8, P2 ;  /* 0x00000008b200780c */ /* 0x040fe400017c4270 */
[----:B------:R-:W-:-:S02]  /*5fa0*/  ISETP.GT.AND P3, PT, R178, 0x9, P2 ;  /* 0x00000009b200780c */ /* 0x000fc40001764270 */
[C---:B------:R-:W-:Y:S02]  /*5fb0*/  ISETP.LT.OR P5, PT, R177.reuse, 0x1, P5 ;  /* 0x00000001b100780c */ /* 0x040fe40002fa1670 */
[C---:B------:R-:W-:Y:S02]  /*5fc0*/  ISETP.LT.OR P4, PT, R177.reuse, 0x2, P4 ;  /* 0x00000002b100780c */ /* 0x040fe40002781670 */
[C---:B------:R-:W-:Y:S02]  /*5fd0*/  ISETP.LT.OR P6, PT, R177.reuse, 0x9, P6 ;  /* 0x00000009b100780c */ /* 0x040fe400037c1670 */
[----:B------:R-:W-:Y:S02]  /*5fe0*/  ISETP.LT.OR P3, PT, R177, 0xa, P3 ;  /* 0x0000000ab100780c */ /* 0x000fe40001f61670 */
[----:B0-----:R-:W-:Y:S02]  /*5ff0*/  FSEL R188, R188, -INF , !P5 ;  /* 0xff800000bcbc7808 */ /* 0x001fe40006800000 */
[----:B------:R-:W-:-:S02]  /*6000*/  ISETP.GT.AND P5, PT, R178, 0x10, P2 ;  /* 0x00000010b200780c */ /* 0x000fc400017a4270 */
        /* <DEDUP_REMOVED lines=8> */
[C---:B------:R-:W-:Y:S02]  /*6090*/  ISETP.LT.OR P6, PT, R177.reuse, 0x19, P6 ;  /* 0x00000019b100780c */ /* 0x040fe400037c1670 */
[----:B------:R-:W-:Y:S02]  /*60a0*/  ISETP.LT.OR P3, PT, R177, 0x1a, P3 ;  /* 0x0000001ab100780c */ /* 0x000fe40001f61670 */
[----:B------:R-:W-:Y:S02]  /*60b0*/  FSEL R169, R186, -INF , !P5 ;  /* 0xff800000baa97808 */ /* 0x000fe40006800000 */
        /* <DEDUP_REMOVED lines=24> */
[----:B------:R-:W-:-:S02]  /*6240*/  PLOP3.LUT P5, PT, PT, PT, UP0, 0x40, 0x0 ;  /* 0x000000000000781c */ /* 0x000fc40003fae808 */
[----:B------:R-:W-:Y:S02]  /*6250*/  IADD3 R183, R202, 0x8, R3 ;  /* 0x00000008cab77810 */ /* 0x000fe40007ffe003 */
[----:B------:R-:W-:Y:S02]  /*6260*/  FSEL R178, R196, -INF , !P4 ;  /* 0xff800000c4b27808 */ /* 0x000fe40006000000 */
[----:B------:R-:W-:Y:S02]  /*6270*/  FSEL R179, R179, -INF , !P6 ;  /* 0xff800000b3b37808 */ /* 0x000fe40007000000 */
[----:B------:R-:W-:-:S05]  /*6280*/  FSEL R180, R180, -INF , !P3 ;  /* 0xff800000b4b47808 */ /* 0x000fca0005800000 */
[----:B------:R-:W-:Y:S05]  /*6290*/  @P5 BRA `(.L_x_1117) ;  /* 0x0000000000585947 */ /* 0x000fea0003800000 */
[----:B------:R-:W-:Y:S01]  /*62a0*/  ISETP.GT.AND P3, PT, R203, -0x1, PT ;  /* 0xffffffffcb00780c */ /* 0x000fe20003f64270 */
[----:B------:R-:W-:-:S12]  /*62b0*/  BSSY B0, `(.L_x_1118) ;  /* 0x0000010000007945 */ /* 0x000fd80003800000 */
[----:B------:R-:W-:Y:S05]  /*62c0*/  @P3 BRA `(.L_x_1119) ;  /* 0x0000000000203947 */ /* 0x000fea0003800000 */
[----:B------:R-:W-:-:S05]  /*62d0*/  IMAD.U32 R187, RZ, RZ, UR54 ;  /* 0x00000036ffbb7e24 */ /* 0x000fca000f8e00ff */
[----:B------:R-:W-:-:S13]  /*62e0*/  ISETP.NE.AND P3, PT, R187, 0x1, PT ;  /* 0x00000001bb00780c */ /* 0x000fda0003f65270 */
[----:B------:R-:W0:Y:S02]  /*62f0*/  @P3 LDC.64 R152, c[0x0][0x9e8] ;  /* 0x00027a00ff983b82 */ /* 0x000e240000000a00 */
[----:B0-----:R-:W-:-:S04]  /*6300*/  @P3 IMAD.HI.U32 R186, R21, R152, RZ ;  /* 0x0000009815ba3227 */ /* 0x001fc800078e00ff */
[----:B------:R-:W-:Y:S01]  /*6310*/  IMAD.MOV.U32 R152, RZ, RZ, R21 ;  /* 0x000000ffff987224 */ /* 0x000fe200078e0015 */
[----:B------:R-:W-:-:S04]  /*6320*/  @P3 SHF.R.U32.HI R152, RZ, R153, R186 ;  /* 0x00000099ff983219 */ /* 0x000fc800000116ba */
[----:B------:R-:W-:Y:S01]  /*6330*/  LOP3.LUT R185, RZ, R152, RZ, 0x33, !PT ;  /* 0x00000098ffb97212 */ /* 0x000fe200078e33ff */
[----:B------:R-:W-:Y:S06]  /*6340*/  BRA `(.L_x_1120) ;  /* 0x0000000000187947 */ /* 0x000fec0003800000 */
.L_x_1119:
[----:B------:R-:W-:Y:S02]  /*6350*/  IMAD.U32 R187, RZ, RZ, UR54 ;  /* 0x00000036ffbb7e24 */ /* 0x000fe4000f8e00ff */
[----:B------:R-:W-:-:S03]  /*6360*/  IMAD.MOV.U32 R185, RZ, RZ, R203 ;  /* 0x000000ffffb97224 */ /* 0x000fc600078e00cb */
[----:B------:R-:W-:-:S13]  /*6370*/  ISETP.NE.AND P3, PT, R187, 0x1, PT ;  /* 0x00000001bb00780c */ /* 0x000fda0003f65270 */
[----:B------:R-:W0:Y:S02]  /*6380*/  @P3 LDC.64 R152, c[0x0][0x9e8] ;  /* 0x00027a00ff983b82 */ /* 0x000e240000000a00 */
[----:B0-----:R-:W-:-:S05]  /*6390*/  @P3 IMAD.HI.U32 R152, R203, R152, RZ ;  /* 0x00000098cb983227 */ /* 0x001fca00078e00ff */
[----:B------:R-:W-:-:S07]  /*63a0*/  @P3 SHF.R.U32.HI R185, RZ, R153, R152 ;  /* 0x00000099ffb93219 */ /* 0x000fce0000011698 */
.L_x_1120:
[----:B------:R-:W-:Y:S05]  /*63b0*/  BSYNC B0 ;  /* 0x0000000000007941 */ /* 0x000fea0003800000 */
.L_x_1118:
[----:B------:R-:W-:-:S04]  /*63c0*/  IMAD R153, R185, R187, -R182 ;  /* 0x000000bbb9997224 */ /* 0x000fc800078e0ab6 */
[----:B------:R-:W-:-:S05]  /*63d0*/  IMAD R152, R18, -0x2, R153 ;  /* 0xfffffffe12987824 */ /* 0x000fca00078e0299 */
[----:B------:R-:W-:Y:S02]  /*63e0*/  VIADDMNMX R181, R152, R187, R181, PT ;  /* 0x000000bb98b57246 */ /* 0x000fe400038001b5 */
[----:B------:R-:W-:-:S07]  /*63f0*/  VIMNMX R183, R183, R152, !PT ;  /* 0x00000098b7b77248 */ /* 0x000fce0007fe0100 */
.L_x_1117:
[----:B------:R-:W-:Y:S01]  /*6400*/  FMNMX.FTZ R152, R188, R5, !PT ;  /* 0x00000005bc987209 */ /* 0x000fe20007810000 */
[----:B------:R-:W-:Y:S01]  /*6410*/  UMOV UR7, UR55 ;  /* 0x0000003700077c82 */ /* 0x000fe20008000000 */
        /* <DEDUP_REMOVED lines=32> */
[C---:B------:R-:W-:Y:S02]  /*6620*/  ISETP.LT.OR P5, PT, R181.reuse, 0x12, P5 ;  /* 0x00000012b500780c */ /* 0x040fe40002fa1670 */
[----:B------:R-:W-:Y:S01]  /*6630*/  FSEL R156, R156, -INF , !P3 ;  /* 0xff8000009c9c7808 */ /* 0x000fe20005800000 */
[----:B------:R-:W0:Y:S01]  /*6640*/  SHFL.BFLY PT, R152, R153, 0x2, 0x1f ;  /* 0x0c401f0099987f89 */ /* 0x000e2200000e0000 */
[----:B------:R-:W-:Y:S02]  /*6650*/  ISETP.LT.OR P6, PT, R181, 0x19, P6 ;  /* 0x00000019b500780c */ /* 0x000fe400037c1670 */
[----:B------:R-:W-:Y:S02]  /*6660*/  FSEL R157, R157, -INF , !P5 ;  /* 0xff8000009d9d7808 */ /* 0x000fe40006800000 */
[----:B------:R-:W-:-:S02]  /*6670*/  ISETP.GT.AND P3, PT, R183, 0x20, P2 ;  /* 0x00000020b700780c */ /* 0x000fc40001764270 */
[----:B------:R-:W-:Y:S02]  /*6680*/  FSEL R158, R158, -INF , !P6 ;  /* 0xff8000009e9e7808 */ /* 0x000fe40007000000 */
[----:B------:R-:W-:Y:S02]  /*6690*/  ISETP.GT.AND P5, PT, R183, 0x21, P2 ;  /* 0x00000021b700780c */ /* 0x000fe400017a4270 */
[----:B------:R-:W-:Y:S02]  /*66a0*/  ISETP.LT.OR P3, PT, R181, 0x21, P3 ;  /* 0x00000021b500780c */ /* 0x000fe40001f61670 */
[----:B------:R-:W-:Y:S02]  /*66b0*/  ISETP.GT.AND P6, PT, R183, 0x28, P2 ;  /* 0x00000028b700780c */ /* 0x000fe400017c4270 */
[----:B------:R-:W-:Y:S02]  /*66c0*/  ISETP.LT.OR P5, PT, R181, 0x22, P5 ;  /* 0x00000022b500780c */ /* 0x000fe40002fa1670 */
[----:B------:R-:W-:-:S02]  /*66d0*/  FSEL R161, R161, -INF , !P3 ;  /* 0xff800000a1a17808 */ /* 0x000fc40005800000 */
[----:B------:R-:W-:Y:S02]  /*66e0*/  ISETP.GT.AND P3, PT, R183, 0x29, P2 ;  /* 0x00000029b700780c */ /* 0x000fe40001764270 */
[----:B------:R-:W-:Y:S02]  /*66f0*/  FSEL R160, R160, -INF , !P5 ;  /* 0xff800000a0a07808 */ /* 0x000fe40006800000 */
[----:B------:R-:W-:Y:S02]  /*6700*/  ISETP.LT.OR P6, PT, R181, 0x29, P6 ;  /* 0x00000029b500780c */ /* 0x000fe400037c1670 */
[----:B0-----:R-:W-:Y:S02]  /*6710*/  FMNMX.FTZ R182, R153, R152, !PT ;  /* 0x0000009899b67209 */ /* 0x001fe40007810000 */
[----:B------:R-:W-:Y:S02]  /*6720*/  ISETP.LT.OR P3, PT, R181, 0x2a, P3 ;  /* 0x0000002ab500780c */ /* 0x000fe40001f61670 */
[----:B------:R-:W-:Y:S01]  /*6730*/  ISETP.GT.AND P5, PT, R183, 0x30, P2 ;  /* 0x00000030b700780c */ /* 0x000fe200017a4270 */
[----:B------:R-:W0:Y:S01]  /*6740*/  SHFL.BFLY PT, R185, R182, 0x1, 0x1f ;  /* 0x0c201f00b6b97f89 */ /* 0x000e2200000e0000 */
[----:B------:R-:W-:-:S02]  /*6750*/  FSEL R163, R163, -INF , !P6 ;  /* 0xff800000a3a37808 */ /* 0x000fc40007000000 */
[----:B------:R-:W-:Y:S02]  /*6760*/  FSEL R162, R162, -INF , !P3 ;  /* 0xff800000a2a27808 */ /* 0x000fe40005800000 */
[C---:B------:R-:W-:Y:S02]  /*6770*/  ISETP.GT.AND P6, PT, R183.reuse, 0x31, P2 ;  /* 0x00000031b700780c */ /* 0x040fe400017c4270 */
[----:B------:R-:W-:Y:S02]  /*6780*/  ISETP.GT.AND P3, PT, R183, 0x38, P2 ;  /* 0x00000038b700780c */ /* 0x000fe40001764270 */
[C---:B------:R-:W-:Y:S02]  /*6790*/  ISETP.LT.OR P5, PT, R181.reuse, 0x31, P5 ;  /* 0x00000031b500780c */ /* 0x040fe40002fa1670 */
[----:B------:R-:W-:Y:S02]  /*67a0*/  ISETP.LT.OR P6, PT, R181, 0x32, P6 ;  /* 0x00000032b500780c */ /* 0x000fe400037c1670 */
[----:B------:R-:W-:-:S02]  /*67b0*/  FSEL R164, R164, -INF , !P5 ;  /* 0xff800000a4a47808 */ /* 0x000fc40006800000 */
[----:B------:R-:W-:Y:S02]  /*67c0*/  ISETP.LT.OR P3, PT, R181, 0x39, P3 ;  /* 0x00000039b500780c */ /* 0x000fe40001f61670 */
[----:B------:R-:W-:Y:S02]  /*67d0*/  FSEL R165, R165, -INF , !P6 ;  /* 0xff800000a5a57808 */ /* 0x000fe40007000000 */
[----:B------:R-:W-:Y:S02]  /*67e0*/  FSEL R166, R166, -INF , !P3 ;  /* 0xff800000a6a67808 */ /* 0x000fe40005800000 */
[----:B0-----:R-:W-:Y:S02]  /*67f0*/  FMNMX.FTZ R152, R182, R185, !PT ;  /* 0x000000b9b6987209 */ /* 0x001fe40007810000 */
        /* <DEDUP_REMOVED lines=8> */
[----:B------:R-:W-:Y:S02]  /*6880*/  ISETP.GT.AND P2, PT, R183, 0x39, P2 ;  /* 0x00000039b700780c */ /* 0x000fe40001744270 */
[----:B------:R-:W-:-:S02]  /*6890*/  FMNMX.FTZ R153, R154, R153, !PT ;  /* 0x000000999a997209 */ /* 0x000fc40007810000 */
[----:B------:R-:W-:Y:S02]  /*68a0*/  FSETP.NEU.FTZ.AND P4, PT, R152, -INF , PT ;  /* 0xff8000009800780b */ /* 0x000fe40003f9d000 */
[----:B------:R-:W-:Y:S02]  /*68b0*/  FMNMX.FTZ R0, R156, R153, !PT ;  /* 0x000000999c007209 */ /* 0x000fe40007810000 */
[----:B------:R-:W-:Y:S02]  /*68c0*/  FSEL R187, R187, RZ, P4 ;  /* 0x000000ffbbbb7208 */ /* 0x000fe40002000000 */
[----:B------:R-:W-:Y:S02]  /*68d0*/  FMNMX.FTZ R153, R157, R0, !PT ;  /* 0x000000009d997209 */ /* 0x000fe40007810000 */
[----:B------:R-:W-:Y:S01]  /*68e0*/  ISETP.LT.OR P2, PT, R181, 0x3a, P2 ;  /* 0x0000003ab500780c */ /* 0x000fe20001741670 */
[--C-:B------:R-:W-:Y:S01]  /*68f0*/  FFMA.FTZ R182, R168, UR7, -R187.reuse ;  /* 0x00000007a8b67c23 */ /* 0x100fe200080108bb */
[----:B------:R-:W-:Y:S01]  /*6900*/  FMNMX.FTZ R0, R158, R153, !PT ;  /* 0x000000999e007209 */ /* 0x000fe20007810000 */
[--C-:B------:R-:W-:Y:S01]  /*6910*/  FFMA.FTZ R192, R169, UR7, -R187.reuse ;  /* 0x00000007a9c07c23 */ /* 0x100fe200080108bb */
[----:B------:R-:W-:Y:S01]  /*6920*/  FSEL R168, R167, -INF , !P2 ;  /* 0xff800000a7a87808 */ /* 0x000fe20005000000 */
[--C-:B------:R-:W-:Y:S01]  /*6930*/  FFMA.FTZ R169, R170, UR7, -R187.reuse ;  /* 0x00000007aaa97c23 */ /* 0x100fe200080108bb */
[----:B------:R-:W-:Y:S01]  /*6940*/  FMNMX.FTZ R0, R159, R0, !PT ;  /* 0x000000009f007209 */ /* 0x000fe20007810000 */
[--C-:B------:R-:W-:Y:S01]  /*6950*/  FFMA.FTZ R194, R171, UR7, -R187.reuse ;  /* 0x00000007abc27c23 */ /* 0x100fe200080108bb */
[--C-:B------:R-:W-:Y:S01]  /*6960*/  FFMA.FTZ R171, R172, UR7, -R187.reuse ;  /* 0x00000007acab7c23 */ /* 0x100fe200080108bb */
[--C-:B------:R-:W-:Y:S01]  /*6970*/  FFMA.FTZ R186, R179, UR7, -R187.reuse ;  /* 0x00000007b3ba7c23 */ /* 0x100fe200080108bb */
[----:B------:R-:W-:Y:S01]  /*6980*/  FMNMX.FTZ R191, R161, R0, !PT ;  /* 0x00000000a1bf7209 */ /* 0x000fe20007810000 */
[--C-:B------:R-:W-:Y:S01]  /*6990*/  FFMA.FTZ R153, R188, UR7, -R187.reuse ;  /* 0x00000007bc997c23 */ /* 0x100fe200080108bb */
[----:B------:R-:W-:Y:S01]  /*69a0*/  FSEL R172, R152, RZ, P4 ;  /* 0x000000ff98ac7208 */ /* 0x000fe20002000000 */
[--C-:B------:R-:W-:Y:S01]  /*69b0*/  FFMA.FTZ R196, R189, UR7, -R187.reuse ;  /* 0x00000007bdc47c23 */ /* 0x100fe200080108bb */
[----:B------:R-:W-:Y:S01]  /*69c0*/  FMNMX.FTZ R0, R160, R191, !PT ;  /* 0x000000bfa0007209 */ /* 0x000fe20007810000 */
[----:B------:R-:W-:Y:S01]  /*69d0*/  FFMA.FTZ R198, R184, UR7, -R187 ;  /* 0x00000007b8c67c23 */ /* 0x000fe200080108bb */
[----:B------:R-:W-:Y:S01]  /*69e0*/  MUFU.EX2 R167, R182 ;  /* 0x000000b600a77308 */ /* 0x000fe20000000800 */
[----:B------:R-:W-:Y:S01]  /*69f0*/  FADD.FTZ R172, -R172, R5 ;  /* 0x00000005acac7221 */ /* 0x000fe20000010100 */
[----:B------:R-:W-:Y:S01]  /*6a00*/  FMNMX.FTZ R183, R163, R0, !PT ;  /* 0x00000000a3b77209 */ /* 0x000fe20007810000 */
[--C-:B------:R-:W-:Y:S01]  /*6a10*/  FFMA.FTZ R188, R173, UR7, -R187.reuse ;  /* 0x00000007adbc7c23 */ /* 0x100fe200080108bb */
[--C-:B------:R-:W-:Y:S01]  /*6a20*/  FFMA.FTZ R173, R174, UR7, -R187.reuse ;  /* 0x00000007aead7c23 */ /* 0x100fe200080108bb */
[--C-:B------:R-:W-:Y:S01]  /*6a30*/  FFMA.FTZ R190, R175, UR7, -R187.reuse ;  /* 0x00000007afbe7c23 */ /* 0x100fe200080108bb */
[----:B------:R-:W-:Y:S01]  /*6a40*/  FMNMX.FTZ R183, R162, R183, !PT ;  /* 0x000000b7a2b77209 */ /* 0x000fe20007810000 */
[--C-:B------:R-:W-:Y:S01]  /*6a50*/  FFMA.FTZ R175, R176, UR7, -R187.reuse ;  /* 0x00000007b0af7c23 */ /* 0x100fe200080108bb */
[----:B------:R-:W-:Y:S01]  /*6a60*/  MUFU.EX2 R153, R153 ;  /* 0x0000009900997308 */ /* 0x000fe20000000800 */
[--C-:B------:R-:W-:Y:S01]  /*6a70*/  FFMA.FTZ R184, R177, UR7, -R187.reuse ;  /* 0x00000007b1b87c23 */ /* 0x100fe200080108bb */
[----:B------:R-:W-:Y:S01]  /*6a80*/  FMNMX.FTZ R0, R164, R183, !PT ;  /* 0x000000b7a4007209 */ /* 0x000fe20007810000 */
[--C-:B------:R-:W-:Y:S01]  /*6a90*/  FFMA.FTZ R177, R178, UR7, -R187.reuse ;  /* 0x00000007b2b17c23 */ /* 0x100fe200080108bb */
[----:B------:R-:W-:-:S02]  /*6aa0*/  FFMA.FTZ R180, R180, UR7, -R187 ;  /* 0x00000007b4b47c23 */ /* 0x000fc400080108bb */
[----:B------:R-:W-:Y:S02]  /*6ab0*/  FMNMX.FTZ R181, R165, R0, !PT ;  /* 0x00000000a5b57209 */ /* 0x000fe40007810000 */
[----:B------:R-:W-:Y:S02]  /*6ac0*/  MUFU.EX2 R196, R196 ;  /* 0x000000c400c47308 */ /* 0x000fe40000000800 */
[----:B------:R-:W-:-:S04]  /*6ad0*/  FMNMX.FTZ R181, R166, R181, !PT ;  /* 0x000000b5a6b57209 */ /* 0x000fc80007810000 */
[----:B------:R-:W-:Y:S02]  /*6ae0*/  FMNMX.FTZ R181, R168, R181, !PT ;  /* 0x000000b5a8b57209 */ /* 0x000fe40007810000 */
[----:B------:R-:W-:Y:S03]  /*6af0*/  MUFU.EX2 R198, R198 ;  /* 0x000000c600c67308 */ /* 0x000fe60000000800 */
[----:B------:R-:W0:Y:S05]  /*6b00*/  SHFL.BFLY PT, R0, R181, 0x2, 0x1f ;  /* 0x0c401f00b5007f89 */ /* 0x000e2a00000e0000 */
[----:B------:R-:W-:Y:S08]  /*6b10*/  MUFU.EX2 R192, R192 ;  /* 0x000000c000c07308 */ /* 0x000ff00000000800 */
[----:B------:R-:W-:Y:S08]  /*6b20*/  MUFU.EX2 R169, R169 ;  /* 0x000000a900a97308 */ /* 0x000ff00000000800 */
[----:B------:R-:W-:Y:S01]  /*6b30*/  MUFU.EX2 R194, R194 ;  /* 0x000000c200c27308 */ /* 0x000fe20000000800 */
[----:B0-----:R-:W-:-:S05]  /*6b40*/  FMNMX.FTZ R0, R181, R0, !PT ;  /* 0x00000000b5007209 */ /* 0x001fca0007810000 */
[----:B------:R-:W0:Y:S02]  /*6b50*/  SHFL.BFLY PT, R181, R0, 0x1, 0x1f ;  /* 0x0c201f0000b57f89 */ /* 0x000e2400000e0000 */
[----:B------:R-:W-:Y:S08]  /*6b60*/  MUFU.EX2 R171, R171 ;  /* 0x000000ab00ab7308 */ /* 0x000ff00000000800 */
[----:B------:R-:W-:Y:S08]  /*6b70*/  MUFU.EX2 R188, R188 ;  /* 0x000000bc00bc7308 */ /* 0x000ff00000000800 */
[----:B------:R-:W-:Y:S01]  /*6b80*/  MUFU.EX2 R173, R173 ;  /* 0x000000ad00ad7308 */ /* 0x000fe20000000800 */
[----:B0-----:R-:W-:Y:S01]  /*6b90*/  FMNMX.FTZ R170, R0, R181, !PT ;  /* 0x000000b500aa7209 */ /* 0x001fe20007810000 */
[----:B------:R-:W-:-:S06]  /*6ba0*/  FMUL.FTZ R0, R172, UR7 ;  /* 0x00000007ac007c20 */ /* 0x000fcc0008410000 */
[----:B------:R-:W-:Y:S01]  /*6bb0*/  MUFU.EX2 R190, R190 ;  /* 0x000000be00be7308 */ /* 0x000fe20000000800 */
[C---:B------:R-:W-:Y:S01]  /*6bc0*/  FSETP.NEU.FTZ.AND P2, PT, R170.reuse, -INF , PT ;  /* 0xff800000aa00780b */ /* 0x040fe20003f5d000 */
[----:B------:R-:W-:-:S05]  /*6bd0*/  FMUL.FTZ R179, R170, UR7 ;  /* 0x00000007aab37c20 */ /* 0x000fca0008410000 */
[----:B------:R-:W-:Y:S01]  /*6be0*/  FSEL R179, R179, RZ, P2 ;  /* 0x000000ffb3b37208 */ /* 0x000fe20001000000 */
[----:B------:R-:W0:Y:S04]  /*6bf0*/  MUFU.EX2 R0, R0 ;  /* 0x0000000000007308 */ /* 0x000e280000000800 */
[--C-:B------:R-:W-:Y:S01]  /*6c00*/  FFMA.FTZ R199, R155, UR7, -R179.reuse ;  /* 0x000000079bc77c23 */ /* 0x100fe200080108b3 */
[----:B------:R-:W-:Y:S01]  /*6c10*/  FSEL R155, R170, RZ, P2 ;  /* 0x000000ffaa9b7208 */ /* 0x000fe20001000000 */
[--C-:B------:R-:W-:Y:S01]  /*6c20*/  FFMA.FTZ R197, R185, UR7, -R179.reuse ;  /* 0x00000007b9c57c23 */ /* 0x100fe200080108b3 */
[--C-:B------:R-:W-:Y:S01]  /*6c30*/  FFMA.FTZ R172, R2, UR7, -R179.reuse ;  /* 0x0000000702ac7c23 */ /* 0x100fe200080108b3 */
[--C-:B------:R-:W-:Y:S01]  /*6c40*/  FFMA.FTZ R154, R154, UR7, -R179.reuse ;  /* 0x000000079a9a7c23 */ /* 0x100fe200080108b3 */
[--C-:B------:R-:W-:Y:S01]  /*6c50*/  FFMA.FTZ R193, R156, UR7, -R179.reuse ;  /* 0x000000079cc17c23 */ /* 0x100fe200080108b3 */
[----:B------:R-:W-:Y:S01]  /*6c60*/  FADD.FTZ R155, -R155, R4 ;  /* 0x000000049b9b7221 */ /* 0x000fe20000010100 */
[----:B------:R-:W-:Y:S01]  /*6c70*/  MUFU.EX2 R199, R199 ;  /* 0x000000c700c77308 */ /* 0x000fe20000000800 */
[--C-:B------:R-:W-:Y:S01]  /*6c80*/  FFMA.FTZ R156, R157, UR7, -R179.reuse ;  /* 0x000000079d9c7c23 */ /* 0x100fe200080108b3 */
[--C-:B------:R-:W-:Y:S01]  /*6c90*/  FFMA.FTZ R195, R158, UR7, -R179.reuse ;  /* 0x000000079ec37c23 */ /* 0x100fe200080108b3 */
[----:B------:R-:W-:Y:S01]  /*6ca0*/  FMUL.FTZ R155, R155, UR7 ;  /* 0x000000079b9b7c20 */ /* 0x000fe20008410000 */
[--C-:B------:R-:W-:Y:S01]  /*6cb0*/  FFMA.FTZ R158, R160, UR7, -R179.reuse ;  /* 0x00000007a09e7c23 */ /* 0x100fe200080108b3 */
[----:B------:R-:W-:Y:S01]  /*6cc0*/  FFMA.FTZ R159, R159, UR7, -R179 ;  /* 0x000000079f9f7c23 */ /* 0x000fe200080108b3 */
[----:B0-----:R-:W-:Y:S01]  /*6cd0*/  FFMA.FTZ R17, R0, R17, R153 ;  /* 0x0000001100117223 */ /* 0x001fe20000010099 */
[--C-:B------:R-:W-:Y:S01]  /*6ce0*/  FFMA.FTZ R189, R161, UR7, -R179.reuse ;  /* 0x00000007a1bd7c23 */ /* 0x100fe200080108b3 */
[----:B------:R-:W-:Y:S01]  /*6cf0*/  MUFU.EX2 R197, R197 ;  /* 0x000000c500c57308 */ /* 0x000fe20000000800 */
[----:B------:R-:W-:Y:S01]  /*6d00*/  FFMA.FTZ R191, R163, UR7, -R179 ;  /* 0x00000007a3bf7c23 */ /* 0x000fe200080108b3 */
[----:B------:R-:W-:Y:S01]  /*6d10*/  FADD.FTZ R17, R196, R17 ;  /* 0x00000011c4117221 */ /* 0x000fe20000010000 */
[--C-:B------:R-:W-:Y:S01]  /*6d20*/  FFMA.FTZ R185, R164, UR7, -R179.reuse ;  /* 0x00000007a4b97c23 */ /* 0x100fe200080108b3 */
[--C-:B------:R-:W-:Y:S01]  /*6d30*/  FFMA.FTZ R165, R165, UR7, -R179.reuse ;  /* 0x00000007a5a57c23 */ /* 0x100fe200080108b3 */
[----:B------:R-:W-:Y:S01]  /*6d40*/  FFMA.FTZ R166, R166, UR7, -R179 ;  /* 0x00000007a6a67c23 */ /* 0x000fe200080108b3 */
[----:B------:R-:W-:Y:S01]  /*6d50*/  FADD.FTZ R160, R198, R17 ;  /* 0x00000011c6a07221 */ /* 0x000fe20000010000 */
[----:B------:R-:W-:Y:S01]  /*6d60*/  FFMA.FTZ R168, R168, UR7, -R179 ;  /* 0x00000007a8a87c23 */ /* 0x000fe200080108b3 */
[----:B------:R-:W0:Y:S01]  /*6d70*/  MUFU.EX2 R2, R155 ;  /* 0x0000009b00027308 */ /* 0x000e220000000800 */
[----:B------:R-:W-:Y:S01]  /*6d80*/  F2FP.F16.F32.PACK_AB R196, R196, R153 ;  /* 0x00000099c4c4723e */ /* 0x000fe200000000ff */
[C---:B------:R-:W-:Y:S01]  /*6d90*/  FADD.FTZ R157, R167.reuse, R160 ;  /* 0x000000a0a79d7221 */ /* 0x040fe20000010000 */
[C---:B------:R-:W-:Y:S01]  /*6da0*/  ISETP.GT.AND P2, PT, R20.reuse, UR50, PT ;  /* 0x0000003214007c0c */ /* 0x040fe2000bf44270 */
[----:B------:R-:W-:Y:S01]  /*6db0*/  VIADD R20, R20, 0xffffffff ;  /* 0xffffffff14147836 */ /* 0x000fe20000000000 */
[----:B------:R-:W-:-:S03]  /*6dc0*/  F2FP.F16.F32.PACK_AB R198, R167, R198 ;  /* 0x000000c6a7c6723e */ /* 0x000fc600000000ff */
[----:B------:R-:W1:Y:S08]  /*6dd0*/  MUFU.EX2 R172, R172 ;  /* 0x000000ac00ac7308 */ /* 0x000e700000000800 */
[----:B------:R-:W2:Y:S01]  /*6de0*/  MUFU.EX2 R154, R154 ;  /* 0x0000009a009a7308 */ /* 0x000ea20000000800 */
[----:B0-----:R-:W-:Y:S01]  /*6df0*/  FFMA.FTZ R17, R2, R16, R197 ;  /* 0x0000001002117223 */ /* 0x001fe200000100c5 */
[----:B------:R-:W-:Y:S01]  /*6e00*/  FADD.FTZ R16, R192, R157 ;  /* 0x0000009dc0107221 */ /* 0x000fe20000010000 */
[----:B------:R-:W-:Y:S01]  /*6e10*/  IMAD.U32 R157, RZ, RZ, UR14 ;  /* 0x0000000eff9d7e24 */ /* 0x000fe2000f8e00ff */
[----:B------:R-:W-:-:S02]  /*6e20*/  F2FP.F16.F32.PACK_AB R192, R169, R192 ;  /* 0x000000c0a9c0723e */ /* 0x000fc400000000ff */
[----:B------:R-:W-:Y:S01]  /*6e30*/  FADD.FTZ R155, R169, R16 ;  /* 0x00000010a99b7221 */ /* 0x000fe20000010000 */
[----:B------:R-:W-:Y:S01]  /*6e40*/  FFMA.FTZ R16, R162, UR7, -R179 ;  /* 0x00000007a2107c23 */ /* 0x000fe200080108b3 */
[----:B------:R-:W0:Y:S01]  /*6e50*/  MUFU.EX2 R193, R193 ;  /* 0x000000c100c17308 */ /* 0x000e220000000800 */
[----:B-1----:R-:W-:Y:S01]  /*6e60*/  FADD.FTZ R160, R172, R17 ;  /* 0x00000011aca07221 */ /* 0x002fe20000010000 */
[----:B------:R-:W-:Y:S01]  /*6e70*/  FADD.FTZ R162, R194, R155 ;  /* 0x0000009bc2a27221 */ /* 0x000fe20000010000 */
[----:B------:R-:W-:Y:S01]  /*6e80*/  @!P1 VIADD R157, R157, 0x30860 ;  /* 0x000308609d9d9836 */ /* 0x000fe20000000000 */
[----:B------:R-:W-:Y:S01]  /*6e90*/  F2FP.F16.F32.PACK_AB R194, R171, R194 ;  /* 0x000000c2abc2723e */ /* 0x000fe200000000ff */
[----:B------:R-:W-:Y:S01]  /*6ea0*/  FADD.FTZ R17, R199, R160 ;  /* 0x000000a0c7117221 */ /* 0x000fe20000010000 */
[----:B------:R-:W-:Y:S01]  /*6eb0*/  FADD.FTZ R155, R171, R162 ;  /* 0x000000a2ab9b7221 */ /* 0x000fe20000010000 */
[----:B------:R-:W-:Y:S01]  /*6ec0*/  F2FP.F16.F32.PACK_AB R197, R172, R197 ;  /* 0x000000c5acc5723e */ /* 0x000fe200000000ff */
[----:B------:R-:W1:Y:S01]  /*6ed0*/  MUFU.EX2 R156, R156 ;  /* 0x0000009c009c7308 */ /* 0x000e620000000800 */
[----:B--2---:R-:W-:Y:S01]  /*6ee0*/  FADD.FTZ R160, R154, R17 ;  /* 0x000000119aa07221 */ /* 0x004fe20000010000 */
[----:B------:R-:W-:Y:S01]  /*6ef0*/  FADD.FTZ R162, R188, R155 ;  /* 0x0000009bbca27221 */ /* 0x000fe20000010000 */
[----:B------:R-:W-:-:S02]  /*6f00*/  @!P1 PRMT R157, RZ, 0x654, R157 ;  /* 0x00000654ff9d9816 */ /* 0x000fc4000000009d */
[C---:B------:R-:W-:Y:S01]  /*6f10*/  F2FP.F16.F32.PACK_AB R188, R173.reuse, R188 ;  /* 0x000000bcadbc723e */ /* 0x040fe200000000ff */
[----:B------:R-:W-:Y:S01]  /*6f20*/  FADD.FTZ R155, R173, R162 ;  /* 0x000000a2ad9b7221 */ /* 0x000fe20000010000 */
[----:B------:R2:W-:Y:S01]  /*6f30*/  @!P1 SYNCS.ARRIVE.TRANS64.RED.A1T0 RZ, [R157+URZ], RZ ;  /* 0x000000ff9dff99a7 */ /* 0x0005e2000810043f */
[----:B------:R-:W3:Y:S01]  /*6f40*/  MUFU.EX2 R195, R195 ;  /* 0x000000c300c37308 */ /* 0x000ee20000000800 */
[----:B0-----:R-:W-:Y:S01]  /*6f50*/  FADD.FTZ R17, R193, R160 ;  /* 0x000000a0c1117221 */ /* 0x001fe20000010000 */
[----:B------:R-:W-:Y:S01]  /*6f60*/  FADD.FTZ R162, R190, R155 ;  /* 0x0000009bbea27221 */ /* 0x000fe20000010000 */
[----:B------:R-:W-:-:S05]  /*6f70*/  F2FP.F16.F32.PACK_AB R199, R154, R199 ;  /* 0x000000c79ac7723e */ /* 0x000fca00000000ff */
[----:B------:R-:W0:Y:S01]  /*6f80*/  MUFU.EX2 R4, R159 ;  /* 0x0000009f00047308 */ /* 0x000e220000000800 */
[C---:B-1----:R-:W-:Y:S01]  /*6f90*/  FADD.FTZ R160, R156.reuse, R17 ;  /* 0x000000119ca07221 */ /* 0x042fe20000010000 */
[----:B------:R-:W-:-:S06]  /*6fa0*/  F2FP.F16.F32.PACK_AB R193, R156, R193 ;  /* 0x000000c19cc1723e */ /* 0x000fcc00000000ff */
[----:B------:R-:W1:Y:S01]  /*6fb0*/  MUFU.EX2 R189, R189 ;  /* 0x000000bd00bd7308 */ /* 0x000e620000000800 */
[----:B---3--:R-:W-:-:S07]  /*6fc0*/  FADD.FTZ R17, R195, R160 ;  /* 0x000000a0c3117221 */ /* 0x008fce0000010000 */
[----:B------:R-:W3:Y:S01]  /*6fd0*/  MUFU.EX2 R158, R158 ;  /* 0x0000009e009e7308 */ /* 0x000ee20000000800 */
[C---:B0-----:R-:W-:Y:S01]  /*6fe0*/  FADD.FTZ R160, R4.reuse, R17 ;  /* 0x0000001104a07221 */ /* 0x041fe20000010000 */
[----:B------:R-:W-:Y:S02]  /*6ff0*/  F2FP.F16.F32.PACK_AB R195, R4, R195 ;  /* 0x000000c304c3723e */ /* 0x000fe400000000ff */
[----:B------:R-:W-:-:S04]  /*7000*/  MOV R4, R170 ;  /* 0x000000aa00047202 */ /* 0x000fc80000000f00 */
        /* <DEDUP_REMOVED lines=11> */
[C---:B---3--:R-:W-:Y:S01]  /*70c0*/  FADD.FTZ R160, R16.reuse, R17 ;  /* 0x0000001110a07221 */ /* 0x048fe20000010000 */
[----:B------:R-:W-:-:S06]  /*70d0*/  F2FP.F16.F32.PACK_AB R191, R16, R191 ;  /* 0x000000bf10bf723e */ /* 0x000fcc00000000ff */
[----:B------:R-:W3:Y:S01]  /*70e0*/  MUFU.EX2 R177, R177 ;  /* 0x000000b100b17308 */ /* 0x000ee20000000800 */
[----:B0-----:R-:W-:-:S07]  /*70f0*/  FADD.FTZ R162, R184, R153 ;  /* 0x00000099b8a27221 */ /* 0x001fce0000010000 */
[----:B------:R-:W0:Y:S01]  /*7100*/  MUFU.EX2 R165, R165 ;  /* 0x000000a500a57308 */ /* 0x000e220000000800 */
[----:B-1----:R-:W-:-:S07]  /*7110*/  FADD.FTZ R160, R185, R160 ;  /* 0x000000a0b9a07221 */ /* 0x002fce0000010000 */
[----:B------:R-:W1:Y:S01]  /*7120*/  MUFU.EX2 R186, R186 ;  /* 0x000000ba00ba7308 */ /* 0x000e620000000800 */
[C---:B---3--:R-:W-:Y:S01]  /*7130*/  FADD.FTZ R153, R177.reuse, R162 ;  /* 0x000000a2b1997221 */ /* 0x048fe20000010000 */
[----:B------:R-:W-:-:S06]  /*7140*/  F2FP.F16.F32.PACK_AB R184, R177, R184 ;  /* 0x000000b8b1b8723e */ /* 0x000fcc00000000ff */
[----:B------:R-:W3:Y:S01]  /*7150*/  MUFU.EX2 R187, R166 ;  /* 0x000000a600bb7308 */ /* 0x000ee20000000800 */
[C---:B0-----:R-:W-:Y:S01]  /*7160*/  FADD.FTZ R160, R165.reuse, R160 ;  /* 0x000000a0a5a07221 */ /* 0x041fe20000010000 */
[----:B------:R-:W-:-:S06]  /*7170*/  F2FP.F16.F32.PACK_AB R185, R165, R185 ;  /* 0x000000b9a5b9723e */ /* 0x000fcc00000000ff */
[----:B------:R-:W0:Y:S01]  /*7180*/  MUFU.EX2 R5, R180 ;  /* 0x000000b400057308 */ /* 0x000e220000000800 */
[----:B-1----:R-:W-:-:S07]  /*7190*/  FADD.FTZ R162, R186, R153 ;  /* 0x00000099baa27221 */ /* 0x002fce0000010000 */
[----:B------:R-:W1:Y:S01]  /*71a0*/  MUFU.EX2 R168, R168 ;  /* 0x000000a800a87308 */ /* 0x000e620000000800 */
[----:B---3--:R-:W-:Y:S01]  /*71b0*/  FADD.FTZ R160, R187, R160 ;  /* 0x000000a0bba07221 */ /* 0x008fe20000010000 */
[C---:B0-----:R-:W-:Y:S01]  /*71c0*/  FADD.FTZ R17, R5.reuse, R162 ;  /* 0x000000a205117221 */ /* 0x041fe20000010000 */
[----:B------:R-:W-:Y:S01]  /*71d0*/  F2FP.F16.F32.PACK_AB R186, R5, R186 ;  /* 0x000000ba05ba723e */ /* 0x000fe200000000ff */
[----:B------:R-:W-:Y:S02]  /*71e0*/  IMAD.MOV.U32 R5, RZ, RZ, R152 ;  /* 0x000000ffff057224 */ /* 0x000fe400078e0098 */
[C---:B-1----:R-:W-:Y:S01]  /*71f0*/  FADD.FTZ R16, R168.reuse, R160 ;  /* 0x000000a0a8107221 */ /* 0x042fe20000010000 */
[----:B------:R-:W-:Y:S01]  /*7200*/  F2FP.F16.F32.PACK_AB R187, R168, R187 ;  /* 0x000000bba8bb723e */ /* 0x000fe200000000ff */
[----:B--2---:R-:W-:Y:S06]  /*7210*/  @P2 BRA `(.L_x_1121) ;  /* 0xffffffd400642947 */ /* 0x004fec000383ffff */
[----:B------:R-:W-:Y:S01]  /*7220*/  IMAD.MOV.U32 R4, RZ, RZ, R170 ;  /* 0x000000ffff047224 */ /* 0x000fe200078e00aa */
[----:B------:R-:W-:Y:S01]  /*7230*/  UMOV UR37, UR5 ;  /* 0x0000000500257c82 */ /* 0x000fe20008000000 */
[----:B------:R-:W-:Y:S01]  /*7240*/  IMAD.MOV.U32 R5, RZ, RZ, R152 ;  /* 0x000000ffff057224 */ /* 0x000fe200078e0098 */
[----:B------:R-:W-:-:S06]  /*7250*/  UMOV UR36, UR38 ;  /* 0x0000002600247c82 */ /* 0x000fcc0008000000 */
.L_x_1104:
[----:B------:R-:W-:Y:S01]  /*7260*/  IADD3 R152, R19, 0x80, -R22 ;  /* 0x0000008013987810 */ /* 0x000fe20007ffe816 */
[----:B------:R-:W-:Y:S01]  /*7270*/  ULDC UR6, c[0x0][0x9e4] ;  /* 0x0002790000067ab9 */ /* 0x000fe20000000800 */
[----:B------:R-:W-:Y:S01]  /*7280*/  ULDC UR14, c[0x0][0x9dc] ;  /* 0x00027700000e7ab9 */ /* 0x000fe20000000800 */
[----:B------:R-:W-:Y:S02]  /*7290*/  UISETP.GE.AND UP0, UPT, UR6, 0x1, UPT ;  /* 0x000000010600788c */ /* 0x000fe4000bf06270 */
[----:B------:R-:W-:-:S04]  /*72a0*/  IMAD R152, R201, 0x80, R152 ;  /* 0x00000080c9987824 */ /* 0x000fc800078e0298 */
[----:B------:R-:W-:Y:S02]  /*72b0*/  PLOP3.LUT P6, PT, PT, PT, UP0, 0x80, 0x0 ;  /* 0x000000000000781c */ /* 0x000fe40003fcf008 */
[----:B------:R-:W-:-:S13]  /*72c0*/  R2UR UR15, R152 ;  /* 0x00000000980f72ca */ /* 0x000fda00000e0000 */
[----:B------:R-:W-:Y:S01]  /*72d0*/  UIADD3 UR14, UR15, -UR14, URZ ;  /* 0x8000000e0f0e7290 */ /* 0x000fe2000fffe03f */
        /* <DEDUP_REMOVED lines=11> */
.L_x_1123:
[----:B------:R-:W-:-:S11]  /*7390*/  UISETP.NE.AND UP0, UPT, UR6, 0x1, UPT ;  /* 0x000000010600788c */ /* 0x000fd6000bf05270 */
[----:B------:R-:W-:Y:S02]  /*73a0*/  @UP0 ULDC.64 UR4, c[0x0][0x9e8] ;  /* 0x00027a0000040ab9 */ /* 0x000fe40000000a00 */
[----:B------:R-:W-:-:S04]  /*73b0*/  UIMAD.WIDE.U32 UR10, UR15, UR4, URZ ;  /* 0x000000040f0a72a5 */ /* 0x000fc8000f8e003f */
[----:B------:R-:W-:-:S12]  /*73c0*/  @UP0 USHF.R.U32.HI UR15, URZ, UR5, UR11 ;  /* 0x000000053f0f0299 */ /* 0x000fd8000801160b */
.L_x_1124:
[----:B------:R-:W-:-:S04]  /*73d0*/  UIMAD UR6, UR15, UR6, URZ ;  /* 0x000000060f0672a4 */ /* 0x000fc8000f8e023f */
[----:B------:R-:W-:-:S04]  /*73e0*/  UISETP.LT.AND UP0, UPT, UR14, UR6, UPT ;  /* 0x000000060e00728c */ /* 0x000fc8000bf01270 */
[----:B------:R-:W-:-:S12]  /*73f0*/  USEL UR14, UR14, UR6, !UP0 ;  /* 0x000000060e0e7287 */ /* 0x000fd8000c000000 */
.L_x_1122:
        /* <DEDUP_REMOVED lines=9> */
[----:B------:R-:W-:Y:S01]  /*7490*/  UMOV UR38, UR36 ;  /* 0x0000002400267c82 */ /* 0x000fe20008000000 */
[----:B------:R-:W-:Y:S01]  /*74a0*/  IMAD.MOV.U32 R200, RZ, RZ, R5 ;  /* 0x000000ffffc87224 */ /* 0x000fe200078e0005 */
[----:B------:R-:W-:Y:S01]  /*74b0*/  UMOV UR4, UR37 ;  /* 0x0000002500047c82 */ /* 0x000fe20008000000 */
[----:B------:R-:W-:Y:S01]  /*74c0*/  ULDC UR54, c[0x0][0x988] ;  /* 0x0002620000367ab9 */ /* 0x000fe20000000800 */
[----:B------:R-:W-:-:S05]  /*74d0*/  ULDC UR5, c[0x0][0x9d8] ;  /* 0x0002760000057ab9 */ /* 0x000fca0000000800 */
.L_x_1134:
[----:B------:R-:W-:-:S04]  /*74e0*/  UIADD3 UR6, UR4, 0x1, URZ ;  /* 0x0000000104067890 */ /* 0x000fc8000fffe03f */
[----:B------:R-:W-:-:S04]  /*74f0*/  UISETP.NE.AND UP0, UPT, UR6, 0x2, UPT ;  /* 0x000000020600788c */ /* 0x000fc8000bf05270 */
[----:B------:R-:W-:Y:S02]  /*7500*/  USEL UR36, URZ, 0x1, UP0 ;  /* 0x000000013f247887 */ /* 0x000fe40008000000 */
[----:B------:R-:W-:Y:S02]  /*7510*/  USEL UR37, UR6, URZ, UP0 ;  /* 0x0000003f06257287 */ /* 0x000fe40008000000 */
[----:B------:R-:W-:Y:S01]  /*7520*/  ULOP3.LUT UR36, UR38, UR36, URZ, 0x3c, !UPT ;  /* 0x0000002426247292 */ /* 0x000fe2000f8e3c3f */
[----:B------:R-:W-:Y:S11]  /*7530*/  @!P0 BRA `(.L_x_1126) ;  /* 0x0000000000048947 */ /* 0x000ff60003800000 */
[----:B------:R-:W-:Y:S01]  /*7540*/  BPT.TRAP 0x1 ;  /* 0x000000040000795c */ /* 0x000fe20000300000 */
.L_x_1126:
[----:B------:R-:W-:Y:S01]  /*7550*/  ULEA UR6, UR37, UR39, 0x3 ;  /* 0x0000002725067291 */ /* 0x000fe2000f8e183f */
[----:B------:R-:W-:-:S05]  /*7560*/  IMAD.U32 R4, RZ, RZ, UR36 ;  /* 0x00000024ff047e24 */ /* 0x000fca000f8e00ff */
[----:B------:R-:W-:-:S04]  /*7570*/  SHF.L.U32 R4, R4, 0x1f, RZ ;  /* 0x0000001f04047819 */ /* 0x000fc800000006ff */
[----:B------:R0:W1:Y:S01]  /*7580*/  SYNCS.PHASECHK.TRANS64.TRYWAIT P2, [UR6+0x30830], R4 ;  /* 0x03083004ff0075a7 */ /* 0x0000620008040146 */
[----:B------:R-:W-:Y:S05]  /*7590*/  @!P0 BRA `(.L_x_1127) ;  /* 0x0000000000048947 */ /* 0x000fea0003800000 */
[----:B------:R-:W-:Y:S01]  /*75a0*/  BPT.TRAP 0x1 ;  /* 0x000000040000795c */ /* 0x000fe20000300000 */
.L_x_1127:
[----:B-1----:R-:W-:Y:S05]  /*75b0*/  @P2 BRA `(.L_x_1128) ;  /* 0x0000000000082947 */ /* 0x002fea0003800000 */
[----:B------:R-:W1:Y:S02]  /*75c0*/  SYNCS.PHASECHK.TRANS64.TRYWAIT P2, [UR6+0x30830], R4 ;  /* 0x03083004ff0075a7 */ /* 0x000e640008040146 */
[----:B-1----:R-:W-:Y:S05]  /*75d0*/  @!P2 BRA `(.L_x_1129) ;  /* 0x000000e400f8a947 */ /* 0x002fea0003800000 */
.L_x_1128:
        /* <DEDUP_REMOVED lines=227> */
.L_x_1130:
[----:B------:R-:W-:Y:S01]  /*8410*/  ULEA UR14, UR4, UR39, 0x3 ;  /* 0x00000027040e7291 */ /* 0x000fe2000f8e183f */
[----:B------:R-:W-:-:S05]  /*8420*/  IMAD.U32 R0, RZ, RZ, UR38 ;  /* 0x00000026ff007e24 */ /* 0x000fca000f8e00ff */
[----:B------:R-:W-:-:S04]  /*8430*/  SHF.L.U32 R0, R0, 0x1f, RZ ;  /* 0x0000001f00007819 */ /* 0x000fc800000006ff */
[----:B------:R2:W3:Y:S01]  /*8440*/  SYNCS.PHASECHK.TRANS64.TRYWAIT P2, [UR14+0x30850], R0 ;  /* 0x03085000ff0075a7 */ /* 0x0004e2000804014e */
[----:B------:R-:W-:Y:S05]  /*8450*/  @!P0 BRA `(.L_x_1131) ;  /* 0x0000000000048947 */ /* 0x000fea0003800000 */
[----:B------:R-:W-:Y:S01]  /*8460*/  BPT.TRAP 0x1 ;  /* 0x000000040000795c */ /* 0x000fe20000300000 */
.L_x_1131:
[----:B---3--:R-:W-:Y:S05]  /*8470*/  @P2 BRA `(.L_x_1132) ;  /* 0x0000000000082947 */ /* 0x008fea0003800000 */
[----:B------:R-:W3:Y:S02]  /*8480*/  SYNCS.PHASECHK.TRANS64.TRYWAIT P2, [UR14+0x30850], R0 ;  /* 0x03085000ff0075a7 */ /* 0x000ee4000804014e */
[----:B---3--:R-:W-:Y:S05]  /*8490*/  @!P2 BRA `(.L_x_1133) ;  /* 0x000000d80060a947 */ /* 0x008fea0003800000 */
.L_x_1132:
[----:B------:R-:W-:Y:S01]  /*84a0*/  UIADD3 UR7, UR39, 0x400, URZ ;  /* 0x0000040027077890 */ /* 0x000fe2000fffe03f */
[----:B------:R-:W-:Y:S01]  /*84b0*/  WARPGROUP.ARRIVE ;  /* 0x00000000000079c5 */ /* 0x000fe20000000000 */
[----:B------:R-:W-:Y:S01]  /*84c0*/  UMOV UR11, 0x40000040 ;  /* 0x40000040000b7882 */ /* 0x000fe20000000000 */
[----:B------:R-:W-:Y:S01]  /*84d0*/  FMUL.FTZ R2, R153, UR5 ;  /* 0x0000000599027c20 */ /* 0x000fe20008410000 */
[----:B------:R-:W-:Y:S01]  /*84e0*/  USHF.R.U32.HI UR7, URZ, 0x4, UR7 ;  /* 0x000000043f077899 */ /* 0x000fe20008011607 */
[----:B01----:R-:W-:Y:S01]  /*84f0*/  FMUL.FTZ R4, R156, UR5 ;  /* 0x000000059c047c20 */ /* 0x003fe20008410000 */
[----:B------:R-:W-:Y:S01]  /*8500*/  FMUL.FTZ R156, R157, UR5 ;  /* 0x000000059d9c7c20 */ /* 0x000fe20008410000 */
[----:B------:R-:W-:Y:S01]  /*8510*/  FMUL.FTZ R157, R160, UR5 ;  /* 0x00000005a09d7c20 */ /* 0x000fe20008410000 */
[----:B------:R-:W-:Y:S01]  /*8520*/  ULOP3.LUT UR7, UR7, 0x3fff, URZ, 0xc0, !UPT ;  /* 0x00003fff07077892 */ /* 0x000fe2000f8ec03f */
[----:B------:R-:W-:Y:S01]  /*8530*/  MUFU.TANH R2, R2 ;  /* 0x0000000200027308 */ /* 0x000fe20000002400 */
[----:B------:R-:W-:Y:S01]  /*8540*/  FMUL.FTZ R153, R155, UR5 ;  /* 0x000000059b997c20 */ /* 0x000fe20008410000 */
[----:B------:R-:W-:Y:S01]  /*8550*/  FMUL.FTZ R155, R159, UR5 ;  /* 0x000000059f9b7c20 */ /* 0x000fe20008410000 */
[----:B------:R-:W-:Y:S01]  /*8560*/  ULOP3.LUT UR7, UR7, 0x2000000, URZ, 0xfc, !UPT ;  /* 0x0200000007077892 */ /* 0x000fe2000f8efc3f */
[----:B------:R-:W-:Y:S01]  /*8570*/  FMUL.FTZ R159, R161, UR5 ;  /* 0x00000005a19f7c20 */ /* 0x000fe20008410000 */
[----:B------:R-:W-:Y:S01]  /*8580*/  FMUL.FTZ R160, R164, UR5 ;  /* 0x00000005a4a07c20 */ /* 0x000fe20008410000 */
[----:B------:R-:W-:Y:S01]  /*8590*/  FMUL.FTZ R161, R165, UR5 ;  /* 0x00000005a5a17c20 */ /* 0x000fe20008410000 */
[----:B------:R-:W-:Y:S01]  /*85a0*/  ULEA UR4, UR4, UR7, 0xb ;  /* 0x0000000704047291 */ /* 0x000fe2000f8e583f */
[----:B------:R-:W-:Y:S01]  /*85b0*/  MUFU.TANH R4, R4 ;  /* 0x0000000400047308 */ /* 0x000fe20000002400 */
[----:B------:R-:W-:Y:S01]  /*85c0*/  FMUL.FTZ R164, R168, UR5 ;  /* 0x00000005a8a47c20 */ /* 0x000fe20008410000 */
[----:B------:R-:W-:Y:S01]  /*85d0*/  FMUL.FTZ R165, R172, UR5 ;  /* 0x00000005aca57c20 */ /* 0x000fe20008410000 */
[----:B------:R-:W-:Y:S01]  /*85e0*/  FMUL.FTZ R172, R173, UR5 ;  /* 0x00000005adac7c20 */ /* 0x000fe20008410000 */
[----:B------:R-:W-:Y:S01]  /*85f0*/  FMUL.FTZ R168, R176, UR5 ;  /* 0x00000005b0a87c20 */ /* 0x000fe20008410000 */
[----:B------:R-:W-:Y:S01]  /*8600*/  FMUL.FTZ R173, R177, UR5 ;  /* 0x00000005b1ad7c20 */ /* 0x000fe20008410000 */
[----:B------:R-:W-:Y:S01]  /*8610*/  UMOV UR10, UR4 ;  /* 0x00000004000a7c82 */ /* 0x000fe20008000000 */
[----:B------:R-:W-:Y:S01]  /*8620*/  FMUL.FTZ R176, R181, UR5 ;  /* 0x00000005b5b07c20 */ /* 0x000fe20008410000 */
[----:B------:R-:W-:Y:S01]  /*8630*/  HGMMA.64x256x16.F32 R24, R196, gdesc[UR8].tnspB, R24, gsb0 ;  /* 0x43e00008c4187df0 */ /* 0x000fe20008000818 */
[----:B------:R-:W-:Y:S01]  /*8640*/  UIADD3 UR10, UR4, 0x80, URZ ;  /* 0x00000080040a7890 */ /* 0x000fe2000fffe03f */
[----:B------:R-:W-:Y:S01]  /*8650*/  MUFU.TANH R156, R156 ;  /* 0x0000009c009c7308 */ /* 0x000fe20000002400 */
[----:B------:R-:W-:Y:S01]  /*8660*/  UMOV UR11, 0x40000040 ;  /* 0x40000040000b7882 */ /* 0x000fe20000000000 */
[----:B------:R-:W-:Y:S01]  /*8670*/  UMOV UR7, UR54 ;  /* 0x0000003600077c82 */ /* 0x000fe20008000000 */
[----:B------:R-:W-:Y:S01]  /*8680*/  FMUL.FTZ R177, R179, UR5 ;  /* 0x00000005b3b17c20 */ /* 0x000fe20008410000 */
[----:B------:R-:W-:Y:S01]  /*8690*/  FMUL.FTZ R179, R183, UR5 ;  /* 0x00000005b7b37c20 */ /* 0x000fe20008410000 */
[C---:B------:R-:W-:Y:S01]  /*86a0*/  ISETP.GT.AND P2, PT, R20.reuse, UR50, PT ;  /* 0x0000003214007c0c */ /* 0x040fe2000bf44270 */
[----:B------:R-:W-:Y:S01]  /*86b0*/  UMOV UR38, UR36 ;  /* 0x0000002400267c82 */ /* 0x000fe20008000000 */
[----:B------:R-:W-:Y:S01]  /*86c0*/  VIADD R20, R20, 0xffffffff ;  /* 0xffffffff14147836 */ /* 0x000fe20000000000 */
        /* <DEDUP_REMOVED lines=23> */
[----:B------:R-:W-:Y:S01]  /*8840*/  FMUL.FTZ R169, R180, UR5 ;  /* 0x00000005b4a97c20 */ /* 0x000fe20008410000 */
[----:B------:R-:W-:Y:S01]  /*8850*/  FMUL.FTZ R152, R154, UR5 ;  /* 0x000000059a987c20 */ /* 0x000fe20008410000 */
[----:B------:R-:W-:-:S15]  /*8860*/  FMUL.FTZ R154, R158, UR5 ;  /* 0x000000059e9a7c20 */ /* 0x000fde0008410000 */
[----:B------:R-:W-:-:S03]  /*8870*/  NOP ;  /* 0x0000000000007918 */ /* 0x000fc60000000000 */
[----:B------:R-:W-:Y:S01]  /*8880*/  HGMMA.64x256x16.F32 R24, R188, gdesc[UR8].tnspB, R24, gsb0 ;  /* 0x43e00008bc187df0 */ /* 0x000fe20008000818 */
[----:B------:R-:W0:Y:S01]  /*8890*/  MUFU.TANH R193, R193 ;  /* 0x000000c100c17308 */ /* 0x000e220000002400 */
[----:B------:R-:W-:Y:S01]  /*88a0*/  UIADD3 UR10, UR4, 0x180, URZ ;  /* 0x00000180040a7890 */ /* 0x000fe2000fffe03f */
[----:B------:R-:W-:Y:S01]  /*88b0*/  FMUL.FTZ R158, R162, UR5 ;  /* 0x00000005a29e7c20 */ /* 0x000fe20008410000 */
[----:B------:R-:W-:Y:S01]  /*88c0*/  UMOV UR11, 0x40000040 ;  /* 0x40000040000b7882 */ /* 0x000fe20000000000 */
        /* <DEDUP_REMOVED lines=10> */
[----:B------:R-:W-:-:S02]  /*8970*/  UMOV UR4, UR37 ;  /* 0x0000002500047c82 */ /* 0x000fc40008000000 */
[----:B------:R-:W3:Y:S01]  /*8980*/  MUFU.TANH R169, R169 ;  /* 0x000000a900a97308 */ /* 0x000ee20000002400 */
[----:B0-----:R-:W-:-:S04]  /*8990*/  FMNMX.FTZ R5, R193, R200, !PT ;  /* 0x000000c8c1057209 */ /* 0x001fc80007810000 */
[----:B------:R-:W-:-:S03]  /*89a0*/  FMNMX.FTZ R5, R2, R5, !PT ;  /* 0x0000000502057209 */ /* 0x000fc60007810000 */
[----:B------:R-:W0:Y:S01]  /*89b0*/  MUFU.TANH R152, R152 ;  /* 0x0000009800987308 */ /* 0x000e220000002400 */
[----:B------:R-:W-:-:S04]  /*89c0*/  FMNMX.FTZ R5, R4, R5, !PT ;  /* 0x0000000504057209 */ /* 0x000fc80007810000 */
[----:B--2---:R-:W-:-:S03]  /*89d0*/  FMNMX.FTZ R0, R156, R5, !PT ;  /* 0x000000059c007209 */ /* 0x004fc60007810000 */
[----:B------:R-:W2:Y:S01]  /*89e0*/  MUFU.TANH R154, R154 ;  /* 0x0000009a009a7308 */ /* 0x000ea20000002400 */
[----:B------:R-:W-:-:S04]  /*89f0*/  FMNMX.FTZ R0, R157, R0, !PT ;  /* 0x000000009d007209 */ /* 0x000fc80007810000 */
[----:B------:R-:W-:-:S03]  /*8a00*/  FMNMX.FTZ R5, R159, R0, !PT ;  /* 0x000000009f057209 */ /* 0x000fc60007810000 */
[----:B------:R-:W4:Y:S01]  /*8a10*/  MUFU.TANH R158, R158 ;  /* 0x0000009e009e7308 */ /* 0x000f220000002400 */
[----:B------:R-:W-:-:S04]  /*8a20*/  FMNMX.FTZ R0, R160, R5, !PT ;  /* 0x00000005a0007209 */ /* 0x000fc80007810000 */
[----:B------:R-:W-:-:S03]  /*8a30*/  FMNMX.FTZ R5, R161, R0, !PT ;  /* 0x00000000a1057209 */ /* 0x000fc60007810000 */
[----:B------:R-:W5:Y:S01]  /*8a40*/  MUFU.TANH R162, R162 ;  /* 0x000000a200a27308 */ /* 0x000f620000002400 */
[----:B------:R-:W-:-:S04]  /*8a50*/  FMNMX.FTZ R5, R164, R5, !PT ;  /* 0x00000005a4057209 */ /* 0x000fc80007810000 */
[----:B-1----:R-:W-:-:S03]  /*8a60*/  FMNMX.FTZ R0, R192, R5, !PT ;  /* 0x00000005c0007209 */ /* 0x002fc60007810000 */
[----:B------:R-:W1:Y:S01]  /*8a70*/  MUFU.TANH R163, R163 ;  /* 0x000000a300a37308 */ /* 0x000e620000002400 */
[----:B------:R-:W-:-:S04]  /*8a80*/  FMNMX.FTZ R5, R165, R0, !PT ;  /* 0x00000000a5057209 */ /* 0x000fc80007810000 */
[----:B------:R-:W-:-:S03]  /*8a90*/  FMNMX.FTZ R5, R172, R5, !PT ;  /* 0x00000005ac057209 */ /* 0x000fc60007810000 */
[----:B------:R-:W1:Y:S01]  /*8aa0*/  MUFU.TANH R166, R166 ;  /* 0x000000a600a67308 */ /* 0x000e620000002400 */
[----:B------:R-:W-:-:S04]  /*8ab0*/  FMNMX.FTZ R0, R168, R5, !PT ;  /* 0x00000005a8007209 */ /* 0x000fc80007810000 */
[----:B------:R-:W-:-:S03]  /*8ac0*/  FMNMX.FTZ R0, R173, R0, !PT ;  /* 0x00000000ad007209 */ /* 0x000fc60007810000 */
[----:B------:R-:W1:Y:S01]  /*8ad0*/  MUFU.TANH R167, R167 ;  /* 0x000000a700a77308 */ /* 0x000e620000002400 */
[----:B---3--:R-:W-:-:S04]  /*8ae0*/  FMNMX.FTZ R5, R169, R0, !PT ;  /* 0x00000000a9057209 */ /* 0x008fc80007810000 */
[----:B------:R-:W-:-:S03]  /*8af0*/  FMNMX.FTZ R5, R176, R5, !PT ;  /* 0x00000005b0057209 */ /* 0x000fc60007810000 */
[----:B------:R-:W3:Y:S02]  /*8b00*/  MUFU.TANH R170, R170 ;  /* 0x000000aa00aa7308 */ /* 0x000ee40000002400 */
[----:B------:R-:W0:Y:S06]  /*8b10*/  SHFL.BFLY PT, R0, R5, 0x2, 0x1f ;  /* 0x0c401f0005007f89 */ /* 0x000e2c00000e0000 */
[----:B------:R-:W3:Y:S08]  /*8b20*/  MUFU.TANH R171, R171 ;  /* 0x000000ab00ab7308 */ /* 0x000ef00000002400 */
[----:B------:R-:W3:Y:S08]  /*8b30*/  MUFU.TANH R174, R174 ;  /* 0x000000ae00ae7308 */ /* 0x000ef00000002400 */
[----:B------:R-:W3:Y:S01]  /*8b40*/  MUFU.TANH R175, R175 ;  /* 0x000000af00af7308 */ /* 0x000ee20000002400 */
[----:B0-----:R-:W-:-:S02]  /*8b50*/  FMNMX.FTZ R180, R5, R0, !PT ;  /* 0x0000000005b47209 */ /* 0x001fc40007810000 */
[----:B------:R-:W-:-:S04]  /*8b60*/  FMNMX.FTZ R0, R152, R21, !PT ;  /* 0x0000001598007209 */ /* 0x000fc80007810000 */
[----:B------:R-:W-:Y:S01]  /*8b70*/  FMNMX.FTZ R5, R153, R0, !PT ;  /* 0x0000000099057209 */ /* 0x000fe20007810000 */
[----:B------:R-:W0:Y:S03]  /*8b80*/  MUFU.TANH R178, R178 ;  /* 0x000000b200b27308 */ /* 0x000e260000002400 */
[----:B--2---:R-:W-:-:S04]  /*8b90*/  FMNMX.FTZ R0, R154, R5, !PT ;  /* 0x000000059a007209 */ /* 0x004fc80007810000 */
[----:B------:R-:W-:-:S04]  /*8ba0*/  FMNMX.FTZ R5, R155, R0, !PT ;  /* 0x000000009b057209 */ /* 0x000fc80007810000 */
[----:B----4-:R-:W-:-:S04]  /*8bb0*/  FMNMX.FTZ R181, R158, R5, !PT ;  /* 0x000000059eb57209 */ /* 0x010fc80007810000 */
[----:B-----5:R-:W-:-:S04]  /*8bc0*/  FMNMX.FTZ R0, R162, R181, !PT ;  /* 0x000000b5a2007209 */ /* 0x020fc80007810000 */
[----:B-1----:R-:W-:Y:S01]  /*8bd0*/  FMNMX.FTZ R181, R163, R0, !PT ;  /* 0x00000000a3b57209 */ /* 0x002fe20007810000 */
[----:B------:R-:W-:Y:S02]  /*8be0*/  WARPGROUP.DEPBAR.LE gsb0, 0x0 ;  /* 0x00008000000079c5 */ /* 0x000fe40000010000 */
[----:B------:R-:W-:Y:S01]  /*8bf0*/  WARPGROUP.ARRIVE ;  /* 0x00000000000079c5 */ /* 0x000fe20000000000 */
[----:B------:R-:W1:Y:S05]  /*8c00*/  SHFL.BFLY PT, R189, R180, 0x1, 0x1f ;  /* 0x0c201f00b4bd7f89 */ /* 0x000e6a00000e0000 */
[----:B------:R-:W-:Y:S01]  /*8c10*/  HGMMA.64x256x16.F32 R24, R184, gdesc[UR8].tnspB, R24, gsb0 ;  /* 0x43e00008b8187df0 */ /* 0x000fe20008000818 */
[----:B-1----:R-:W-:-:S05]  /*8c20*/  FMNMX.FTZ R5, R180, R189, !PT ;  /* 0x000000bdb4057209 */ /* 0x002fca0007810000 */
[C---:B------:R-:W-:Y:S01]  /*8c30*/  FADD.FTZ R180, -R5.reuse, R200 ;  /* 0x000000c805b47221 */ /* 0x040fe20000010100 */
[----:B------:R-:W-:Y:S01]  /*8c40*/  FMUL.FTZ R189, R5, UR7 ;  /* 0x0000000705bd7c20 */ /* 0x000fe20008410000 */
[----:B------:R-:W-:Y:S02]  /*8c50*/  IMAD.MOV.U32 R200, RZ, RZ, R5 ;  /* 0x000000ffffc87224 */ /* 0x000fe400078e0005 */
[----:B------:R-:W-:Y:S01]  /*8c60*/  FMUL.FTZ R0, R180, UR7 ;  /* 0x00000007b4007c20 */ /* 0x000fe20008410000 */
        /* <DEDUP_REMOVED lines=8> */
[----:B---3--:R-:W-:Y:S01]  /*8cf0*/  FMNMX.FTZ R180, R170, R181, !PT ;  /* 0x000000b5aab47209 */ /* 0x008fe20007810000 */
[--C-:B------:R-:W-:Y:S01]  /*8d00*/  FFMA.FTZ R190, R165, UR7, -R189.reuse ;  /* 0x00000007a5be7c23 */ /* 0x100fe200080108bd */
[--C-:B------:R-:W-:Y:S01]  /*8d10*/  FFMA.FTZ R165, R172, UR7, -R189.reuse ;  /* 0x00000007aca57c23 */ /* 0x100fe200080108bd */
[--C-:B------:R-:W-:Y:S01]  /*8d20*/  FFMA.FTZ R173, R173, UR7, -R189.reuse ;  /* 0x00000007adad7c23 */ /* 0x100fe200080108bd */
[----:B------:R-:W-:Y:S01]  /*8d30*/  FMNMX.FTZ R183, R171, R180, !PT ;  /* 0x000000b4abb77209 */ /* 0x000fe20007810000 */
[----:B------:R-:W-:Y:S01]  /*8d40*/  FFMA.FTZ R176, R176, UR7, -R189 ;  /* 0x00000007b0b07c23 */ /* 0x000fe200080108bd */
[----:B------:R-:W1:Y:S02]  /*8d50*/  MUFU.EX2 R181, R193 ;  /* 0x000000c100b57308 */ /* 0x000e640000000800 */
[----:B------:R-:W-:-:S04]  /*8d60*/  FMNMX.FTZ R2, R174, R183, !PT ;  /* 0x000000b7ae027209 */ /* 0x000fc80007810000 */
[----:B------:R-:W-:Y:S02]  /*8d70*/  FMNMX.FTZ R2, R175, R2, !PT ;  /* 0x00000002af027209 */ /* 0x000fe40007810000 */
[----:B------:R-:W2:Y:S02]  /*8d80*/  MUFU.EX2 R196, R196 ;  /* 0x000000c400c47308 */ /* 0x000ea40000000800 */
[----:B------:R-:W-:-:S04]  /*8d90*/  FMNMX.FTZ R183, R177, R2, !PT ;  /* 0x00000002b1b77209 */ /* 0x000fc80007810000 */
[----:B0-----:R-:W-:Y:S01]  /*8da0*/  FMNMX.FTZ R2, R178, R183, !PT ;  /* 0x000000b7b2027209 */ /* 0x001fe20007810000 */
[--C-:B------:R-:W-:Y:S01]  /*8db0*/  FFMA.FTZ R183, R156, UR7, -R189.reuse ;  /* 0x000000079cb77c23 */ /* 0x100fe200080108bd */
[----:B------:R-:W-:Y:S01]  /*8dc0*/  MUFU.EX2 R198, R198 ;  /* 0x000000c600c67308 */ /* 0x000fe20000000800 */
[--C-:B------:R-:W-:Y:S01]  /*8dd0*/  FFMA.FTZ R156, R157, UR7, -R189.reuse ;  /* 0x000000079d9c7c23 */ /* 0x100fe200080108bd */
[----:B------:R-:W-:Y:S01]  /*8de0*/  FMNMX.FTZ R2, R179, R2, !PT ;  /* 0x00000002b3027209 */ /* 0x000fe20007810000 */
[----:B------:R-:W-:Y:S01]  /*8df0*/  FFMA.FTZ R157, R159, UR7, -R189 ;  /* 0x000000079f9d7c23 */ /* 0x000fe200080108bd */
[----:B-1----:R-:W-:Y:S01]  /*8e00*/  FFMA.FTZ R17, R0, R17, R181 ;  /* 0x0000001100117223 */ /* 0x002fe200000100b5 */
[--C-:B------:R-:W-:Y:S01]  /*8e10*/  FFMA.FTZ R159, R161, UR7, -R189.reuse ;  /* 0x00000007a19f7c23 */ /* 0x100fe200080108bd */
[----:B------:R-:W-:Y:S01]  /*8e20*/  FFMA.FTZ R161, R192, UR7, -R189 ;  /* 0x00000007c0a17c23 */ /* 0x000fe200080108bd */
[----:B------:R-:W0:Y:S01]  /*8e30*/  SHFL.BFLY PT, R191, R2, 0x2, 0x1f ;  /* 0x0c401f0002bf7f89 */ /* 0x000e2200000e0000 */
[----:B------:R-:W-:Y:S01]  /*8e40*/  MUFU.EX2 R183, R183 ;  /* 0x000000b700b77308 */ /* 0x000fe20000000800 */
[C---:B--2---:R-:W-:Y:S01]  /*8e50*/  FADD.FTZ R17, R196.reuse, R17 ;  /* 0x00000011c4117221 */ /* 0x044fe20000010000 */
[----:B------:R-:W-:-:S06]  /*8e60*/  F2FP.F16.F32.PACK_AB R196, R196, R181 ;  /* 0x000000b5c4c4723e */ /* 0x000fcc00000000ff */
[----:B------:R-:W-:Y:S08]  /*8e70*/  MUFU.EX2 R156, R156 ;  /* 0x0000009c009c7308 */ /* 0x000ff00000000800 */
[----:B------:R-:W1:Y:S01]  /*8e80*/  MUFU.EX2 R157, R157 ;  /* 0x0000009d009d7308 */ /* 0x000e620000000800 */
[----:B0-----:R-:W-:-:S07]  /*8e90*/  FMNMX.FTZ R191, R2, R191, !PT ;  /* 0x000000bf02bf7209 */ /* 0x001fce0007810000 */
[----:B------:R-:W-:Y:S01]  /*8ea0*/  MUFU.EX2 R194, R194 ;  /* 0x000000c200c27308 */ /* 0x000fe20000000800 */
[----:B------:R-:W0:Y:S07]  /*8eb0*/  SHFL.BFLY PT, R4, R191, 0x1, 0x1f ;  /* 0x0c201f00bf047f89 */ /* 0x000e2e00000e0000 */
[----:B------:R-:W-:Y:S01]  /*8ec0*/  MUFU.EX2 R159, R159 ;  /* 0x0000009f009f7308 */ /* 0x000fe20000000800 */
[----:B-1----:R-:W-:-:S07]  /*8ed0*/  F2FP.F16.F32.PACK_AB R192, R157, R156 ;  /* 0x0000009c9dc0723e */ /* 0x002fce00000000ff */
[----:B------:R-:W-:Y:S08]  /*8ee0*/  MUFU.EX2 R188, R188 ;  /* 0x000000bc00bc7308 */ /* 0x000ff00000000800 */
[----:B------:R-:W-:Y:S01]  /*8ef0*/  MUFU.EX2 R161, R161 ;  /* 0x000000a100a17308 */ /* 0x000fe20000000800 */
[----:B0-----:R-:W-:-:S07]  /*8f00*/  FMNMX.FTZ R4, R191, R4, !PT ;  /* 0x00000004bf047209 */ /* 0x001fce0007810000 */
[----:B------:R-:W-:Y:S01]  /*8f10*/  MUFU.EX2 R190, R190 ;  /* 0x000000be00be7308 */ /* 0x000fe20000000800 */
[C---:B------:R-:W-:Y:S01]  /*8f20*/  FADD.FTZ R2, -R4.reuse, R21 ;  /* 0x0000001504027221 */ /* 0x040fe20000010100 */
[----:B------:R-:W-:-:S03]  /*8f30*/  FMUL.FTZ R164, R4, UR7 ;  /* 0x0000000704a47c20 */ /* 0x000fc60008410000 */
[----:B------:R-:W-:Y:S01]  /*8f40*/  FMUL.FTZ R2, R2, UR7 ;  /* 0x0000000702027c20 */ /* 0x000fe20008410000 */
[--C-:B------:R-:W-:Y:S01]  /*8f50*/  FFMA.FTZ R197, R152, UR7, -R164.reuse ;  /* 0x0000000798c57c23 */ /* 0x100fe200080108a4 */
[--C-:B------:R-:W-:Y:S01]  /*8f60*/  FFMA.FTZ R152, R153, UR7, -R164.reuse ;  /* 0x0000000799987c23 */ /* 0x100fe200080108a4 */
[--C-:B------:R-:W-:Y:S01]  /*8f70*/  FFMA.FTZ R199, R154, UR7, -R164.reuse ;  /* 0x000000079ac77c23 */ /* 0x100fe200080108a4 */
[----:B------:R-:W-:Y:S02]  /*8f80*/  IMAD.U32 R153, RZ, RZ, UR6 ;  /* 0x00000006ff997e24 */ /* 0x000fe4000f8e00ff */
[--C-:B------:R-:W-:Y:S01]  /*8f90*/  FFMA.FTZ R160, R155, UR7, -R164.reuse ;  /* 0x000000079ba07c23 */ /* 0x100fe200080108a4 */
[----:B------:R-:W-:Y:S01]  /*8fa0*/  MUFU.EX2 R2, R2 ;  /* 0x0000000200027308 */ /* 0x000fe20000000800 */
[--C-:B------:R-:W-:Y:S01]  /*8fb0*/  FFMA.FTZ R193, R158, UR7, -R164.reuse ;  /* 0x000000079ec17c23 */ /* 0x100fe200080108a4 */
[--C-:B------:R-:W-:Y:S01]  /*8fc0*/  FFMA.FTZ R162, R162, UR7, -R164.reuse ;  /* 0x00000007a2a27c23 */ /* 0x100fe200080108a4 */
[----:B------:R-:W-:Y:S01]  /*8fd0*/  @!P1 IADD3 R153, R153, 0x30840, RZ ;  /* 0x0003084099999810 */ /* 0x000fe20007ffe0ff */
[--C-:B------:R-:W-:Y:S01]  /*8fe0*/  FFMA.FTZ R195, R163, UR7, -R164.reuse ;  /* 0x00000007a3c37c23 */ /* 0x100fe200080108a4 */
[--C-:B------:R-:W-:Y:S01]  /*8ff0*/  FFMA.FTZ R154, R166, UR7, -R164.reuse ;  /* 0x00000007a69a7c23 */ /* 0x100fe200080108a4 */
[----:B------:R-:W-:Y:S01]  /*9000*/  FADD.FTZ R166, R198, R17 ;  /* 0x00000011c6a67221 */ /* 0x000fe20000010000 */
[----:B------:R-:W-:Y:S01]  /*9010*/  @!P1 PRMT R153, RZ, 0x654, R153 ;  /* 0x00000654ff999816 */ /* 0x000fe20000000099 */
[----:B------:R-:W-:Y:S01]  /*9020*/  MUFU.EX2 R197, R197 ;  /* 0x000000c500c57308 */ /* 0x000fe20000000800 */
[--C-:B------:R-:W-:Y:S01]  /*9030*/  FFMA.FTZ R158, R170, UR7, -R164.reuse ;  /* 0x00000007aa9e7c23 */ /* 0x100fe200080108a4 */
[--C-:B------:R-:W-:Y:S01]  /*9040*/  FFMA.FTZ R191, R171, UR7, -R164.reuse ;  /* 0x00000007abbf7c23 */ /* 0x100fe200080108a4 */
[--C-:B------:R-:W-:Y:S01]  /*9050*/  FFMA.FTZ R174, R174, UR7, -R164.reuse ;  /* 0x00000007aeae7c23 */ /* 0x100fe200080108a4 */
[--C-:B------:R-:W-:Y:S01]  /*9060*/  FFMA.FTZ R175, R175, UR7, -R164.reuse ;  /* 0x00000007afaf7c23 */ /* 0x100fe200080108a4 */
[--C-:B------:R-:W-:Y:S01]  /*9070*/  FFMA.FTZ R177, R177, UR7, -R164.reuse ;  /* 0x00000007b1b17c23 */ /* 0x100fe200080108a4 */
[----:B------:R-:W-:Y:S01]  /*9080*/  FFMA.FTZ R178, R178, UR7, -R164 ;  /* 0x00000007b2b27c23 */ /* 0x000fe200080108a4 */
[----:B------:R-:W-:Y:S01]  /*9090*/  IMAD.U32 R155, RZ, RZ, UR14 ;  /* 0x0000000eff9b7e24 */ /* 0x000fe2000f8e00ff */
[----:B------:R-:W-:Y:S01]  /*90a0*/  MUFU.EX2 R152, R152 ;  /* 0x0000009800987308 */ /* 0x000fe20000000800 */
[----:B------:R-:W-:-:S02]  /*90b0*/  F2FP.F16.F32.PACK_AB R198, R183, R198 ;  /* 0x000000c6b7c6723e */ /* 0x000fc400000000ff */
[----:B------:R-:W-:-:S05]  /*90c0*/  @!P1 VIADD R155, R155, 0x30860 ;  /* 0x000308609b9b9836 */ /* 0x000fca0000000000 */
[----:B------:R-:W-:Y:S01]  /*90d0*/  MUFU.EX2 R199, R199 ;  /* 0x000000c700c77308 */ /* 0x000fe20000000800 */
[----:B------:R-:W-:-:S07]  /*90e0*/  @!P1 PRMT R155, RZ, 0x654, R155 ;  /* 0x00000654ff9b9816 */ /* 0x000fce000000009b */
        /* <DEDUP_REMOVED lines=11> */
[----:B------:R-:W0:Y:S08]  /*91a0*/  MUFU.EX2 R177, R177 ;  /* 0x000000b100b17308 */ /* 0x000e300000000800 */
[----:B------:R-:W-:Y:S01]  /*91b0*/  MUFU.EX2 R21, R176 ;  /* 0x000000b000157308 */ /* 0x000fe20000000800 */
[----:B------:R-:W-:-:S02]  /*91c0*/  WARPGROUP.DEPBAR.LE gsb0, 0x0 ;  /* 0x00008000000079c5 */ /* 0x000fc40000010000 */
[----:B------:R1:W-:Y:S01]  /*91d0*/  @!P1 SYNCS.ARRIVE.TRANS64.RED.A1T0 RZ, [R153+URZ], RZ ;  /* 0x000000ff99ff99a7 */ /* 0x0003e2000810043f */
[--C-:B------:R-:W-:Y:S01]  /*91e0*/  FFMA.FTZ R184, R168, UR7, -R189.reuse ;  /* 0x00000007a8b87c23 */ /* 0x100fe200080108bd */
[----:B------:R-:W-:Y:S01]  /*91f0*/  FFMA.FTZ R186, R169, UR7, -R189 ;  /* 0x00000007a9ba7c23 */ /* 0x000fe200080108bd */
[--C-:B------:R-:W-:Y:S01]  /*9200*/  FFMA.FTZ R189, R167, UR7, -R164.reuse ;  /* 0x00000007a7bd7c23 */ /* 0x100fe200080108a4 */
[----:B------:R-:W-:Y:S01]  /*9210*/  FFMA.FTZ R164, R179, UR7, -R164 ;  /* 0x00000007b3a47c23 */ /* 0x000fe200080108a4 */
[----:B------:R-:W-:Y:S01]  /*9220*/  MUFU.EX2 R187, R178 ;  /* 0x000000b200bb7308 */ /* 0x000fe20000000800 */
[----:B0-----:R-:W-:Y:S01]  /*9230*/  F2FP.F16.F32.PACK_AB R185, R177, R175 ;  /* 0x000000afb1b9723e */ /* 0x001fe200000000ff */
[----:B-1----:R-:W-:Y:S01]  /*9240*/  FFMA.FTZ R153, R2, R16, R197 ;  /* 0x0000001002997223 */ /* 0x002fe200000100c5 */
[C---:B------:R-:W-:Y:S01]  /*9250*/  F2FP.F16.F32.PACK_AB R197, R152.reuse, R197 ;  /* 0x000000c598c5723e */ /* 0x040fe200000000ff */
[----:B------:R0:W-:Y:S02]  /*9260*/  @!P1 SYNCS.ARRIVE.TRANS64.RED.A1T0 RZ, [R155+URZ], RZ ;  /* 0x000000ff9bff99a7 */ /* 0x0001e4000810043f */
[----:B------:R-:W-:Y:S01]  /*9270*/  FADD.FTZ R16, R152, R153 ;  /* 0x0000009998107221 */ /* 0x000fe20000010000 */
[----:B------:R-:W-:Y:S01]  /*9280*/  FADD.FTZ R153, R183, R166 ;  /* 0x000000a6b7997221 */ /* 0x000fe20000010000 */
[----:B------:R-:W1:Y:S02]  /*9290*/  MUFU.EX2 R189, R189 ;  /* 0x000000bd00bd7308 */ /* 0x000e640000000800 */
[----:B------:R-:W-:Y:S01]  /*92a0*/  FADD.FTZ R17, R199, R16 ;  /* 0x00000010c7117221 */ /* 0x000fe20000010000 */
[----:B------:R-:W-:Y:S01]  /*92b0*/  FADD.FTZ R166, R156, R153 ;  /* 0x000000999ca67221 */ /* 0x000fe20000010000 */
[----:B------:R-:W-:-:S02]  /*92c0*/  F2FP.F16.F32.PACK_AB R199, R160, R199 ;  /* 0x000000c7a0c7723e */ /* 0x000fc400000000ff */
[----:B------:R-:W-:Y:S01]  /*92d0*/  FADD.FTZ R16, R160, R17 ;  /* 0x00000011a0107221 */ /* 0x000fe20000010000 */
[----:B------:R-:W-:Y:S01]  /*92e0*/  FADD.FTZ R153, R157, R166 ;  /* 0x000000a69d997221 */ /* 0x000fe20000010000 */
[----:B------:R-:W2:Y:S02]  /*92f0*/  MUFU.EX2 R184, R184 ;  /* 0x000000b800b87308 */ /* 0x000ea40000000800 */
[----:B------:R-:W-:Y:S01]  /*9300*/  FADD.FTZ R17, R193, R16 ;  /* 0x00000010c1117221 */ /* 0x000fe20000010000 */
[----:B------:R-:W-:Y:S01]  /*9310*/  FADD.FTZ R166, R194, R153 ;  /* 0x00000099c2a67221 */ /* 0x000fe20000010000 */
[C---:B------:R-:W-:Y:S02]  /*9320*/  F2FP.F16.F32.PACK_AB R193, R162.reuse, R193 ;  /* 0x000000c1a2c1723e */ /* 0x040fe400000000ff */
[----:B------:R-:W-:Y:S01]  /*9330*/  FADD.FTZ R16, R162, R17 ;  /* 0x00000011a2107221 */ /* 0x000fe20000010000 */
[C---:B------:R-:W-:Y:S01]  /*9340*/  FADD.FTZ R153, R159.reuse, R166 ;  /* 0x000000a69f997221 */ /* 0x040fe20000010000 */
[----:B------:R-:W3:Y:S01]  /*9350*/  MUFU.EX2 R186, R186 ;  /* 0x000000ba00ba7308 */ /* 0x000ee20000000800 */
[----:B------:R-:W-:Y:S01]  /*9360*/  F2FP.F16.F32.PACK_AB R194, R159, R194 ;  /* 0x000000c29fc2723e */ /* 0x000fe200000000ff */
[----:B------:R-:W-:Y:S01]  /*9370*/  FADD.FTZ R17, R195, R16 ;  /* 0x00000010c3117221 */ /* 0x000fe20000010000 */
[----:B------:R-:W-:Y:S01]  /*9380*/  FADD.FTZ R152, R188, R153 ;  /* 0x00000099bc987221 */ /* 0x000fe20000010000 */
[----:B------:R-:W-:-:S02]  /*9390*/  F2FP.F16.F32.PACK_AB R195, R154, R195 ;  /* 0x000000c39ac3723e */ /* 0x000fc400000000ff */
[----:B------:R-:W-:Y:S01]  /*93a0*/  FADD.FTZ R16, R154, R17 ;  /* 0x000000119a107221 */ /* 0x000fe20000010000 */
[C---:B------:R-:W-:Y:S01]  /*93b0*/  FADD.FTZ R153, R161.reuse, R152 ;  /* 0x00000098a1997221 */ /* 0x040fe20000010000 */
[----:B------:R-:W4:Y:S01]  /*93c0*/  MUFU.EX2 R164, R164 ;  /* 0x000000a400a47308 */ /* 0x000f220000000800 */
[----:B------:R-:W-:Y:S01]  /*93d0*/  F2FP.F16.F32.PACK_AB R188, R161, R188 ;  /* 0x000000bca1bc723e */ /* 0x000fe200000000ff */
[----:B-1----:R-:W-:Y:S01]  /*93e0*/  FADD.FTZ R17, R189, R16 ;  /* 0x00000010bd117221 */ /* 0x002fe20000010000 */
[----:B------:R-:W-:Y:S01]  /*93f0*/  FADD.FTZ R152, R190, R153 ;  /* 0x00000099be987221 */ /* 0x000fe20000010000 */
[C---:B------:R-:W-:Y:S02]  /*9400*/  F2FP.F16.F32.PACK_AB R189, R158.reuse, R189 ;  /* 0x000000bd9ebd723e */ /* 0x040fe400000000ff */
[----:B------:R-:W-:Y:S01]  /*9410*/  FADD.FTZ R16, R158, R17 ;  /* 0x000000119e107221 */ /* 0x000fe20000010000 */
[C---:B------:R-:W-:Y:S01]  /*9420*/  FADD.FTZ R17, R165.reuse, R152 ;  /* 0x00000098a5117221 */ /* 0x040fe20000010000 */
[----:B------:R-:W-:-:S02]  /*9430*/  F2FP.F16.F32.PACK_AB R190, R165, R190 ;  /* 0x000000bea5be723e */ /* 0x000fc400000000ff */
[----:B------:R-:W-:Y:S01]  /*9440*/  FADD.FTZ R16, R191, R16 ;  /* 0x00000010bf107221 */ /* 0x000fe20000010000 */
[----:B--2---:R-:W-:Y:S01]  /*9450*/  FADD.FTZ R152, R184, R17 ;  /* 0x00000011b8987221 */ /* 0x004fe20000010000 */
[C---:B------:R-:W-:Y:S02]  /*9460*/  F2FP.F16.F32.PACK_AB R191, R174.reuse, R191 ;  /* 0x000000bfaebf723e */ /* 0x040fe400000000ff */
[----:B------:R-:W-:Y:S01]  /*9470*/  FADD.FTZ R16, R174, R16 ;  /* 0x00000010ae107221 */ /* 0x000fe20000010000 */
[C---:B------:R-:W-:Y:S01]  /*9480*/  FADD.FTZ R17, R173.reuse, R152 ;  /* 0x00000098ad117221 */ /* 0x040fe20000010000 */
[----:B------:R-:W-:Y:S02]  /*9490*/  F2FP.F16.F32.PACK_AB R184, R173, R184 ;  /* 0x000000b8adb8723e */ /* 0x000fe400000000ff */
[----:B------:R-:W-:Y:S01]  /*94a0*/  FADD.FTZ R16, R175, R16 ;  /* 0x00000010af107221 */ /* 0x000fe20000010000 */
[----:B---3--:R-:W-:Y:S01]  /*94b0*/  FADD.FTZ R152, R186, R17 ;  /* 0x00000011ba987221 */ /* 0x008fe20000010000 */
[----:B------:R-:W-:-:S02]  /*94c0*/  F2FP.F16.F32.PACK_AB R186, R21, R186 ;  /* 0x000000ba15ba723e */ /* 0x000fc400000000ff */
[----:B------:R-:W-:Y:S01]  /*94d0*/  FADD.FTZ R16, R177, R16 ;  /* 0x00000010b1107221 */ /* 0x000fe20000010000 */
[----:B------:R-:W-:Y:S01]  /*94e0*/  FADD.FTZ R17, R21, R152 ;  /* 0x0000009815117221 */ /* 0x000fe20000010000 */
[----:B------:R-:W-:Y:S02]  /*94f0*/  IMAD.MOV.U32 R21, RZ, RZ, R4 ;  /* 0x000000ffff157224 */ /* 0x000fe400078e0004 */
[----:B------:R-:W-:Y:S01]  /*9500*/  FADD.FTZ R16, R187, R16 ;  /* 0x00000010bb107221 */ /* 0x000fe20000010000 */
[----:B----4-:R-:W-:-:S03]  /*9510*/  F2FP.F16.F32.PACK_AB R187, R164, R187 ;  /* 0x000000bba4bb723e */ /* 0x010fc600000000ff */
[----:B------:R-:W-:Y:S01]  /*9520*/  FADD.FTZ R16, R164, R16 ;  /* 0x00000010a4107221 */ /* 0x000fe20000010000 */
[----:B0-----:R-:W-:Y:S06]  /*9530*/  @P2 BRA `(.L_x_1134) ;  /* 0xffffffdc00e82947 */ /* 0x001fec000383ffff */
.L_x_1125:
[----:B------:R-:W-:-:S13]  /*9540*/  ISETP.GE.AND P2, PT, R20, UR61, PT ;  /* 0x0000003d14007c0c */ /* 0x000fda000bf46270 */
[----:B------:R-:W-:Y:S05]  /*9550*/  @!P2 BRA `(.L_x_1135) ;  /* 0x0000002800cca947 */ /* 0x000fea0003800000 */
[----:B------:R-:W-:Y:S01]  /*9560*/  IMAD.MOV.U32 R202, RZ, RZ, R4 ;  /* 0x000000ffffca7224 */ /* 0x000fe200078e0004 */
[----:B------:R-:W-:Y:S01]  /*9570*/  UMOV UR38, UR36 ;  /* 0x0000002400267c82 */ /* 0x000fe20008000000 */
[----:B------:R-:W-:Y:S01]  /*9580*/  IMAD.IADD R4, R19, 0x1, -R22 ;  /* 0x0000000113047824 */ /* 0x000fe200078e0a16 */
[----:B------:R-:W-:Y:S01]  /*9590*/  UMOV UR4, UR37 ;  /* 0x0000002500047c82 */ /* 0x000fe20008000000 */
[----:B------:R-:W-:Y:S01]  /*95a0*/  IMAD.MOV.U32 R200, RZ, RZ, R5 ;  /* 0x000000ffffc87224 */ /* 0x000fe200078e0005 */
[----:B------:R-:W-:Y:S01]  /*95b0*/  ULDC UR50, c[0x0][0x9e4] ;  /* 0x0002790000327ab9 */ /* 0x000fe20000000800 */
[----:B------:R-:W-:Y:S01]  /*95c0*/  ULDC UR54, c[0x0][0x988] ;  /* 0x0002620000367ab9 */ /* 0x000fe20000000800 */
[----:B------:R-:W-:Y:S01]  /*95d0*/  IADD3 R203, R4, 0x8, R3 ;  /* 0x0000000804cb7810 */ /* 0x000fe20007ffe003 */
[----:B------:R-:W-:Y:S01]  /*95e0*/  ULDC UR5, c[0x0][0x9d8] ;  /* 0x0002760000057ab9 */ /* 0x000fe20000000800 */
[----:B------:R-:W-:Y:S01]  /*95f0*/  IADD3 R201, R3, R4, RZ ;  /* 0x0000000403c97210 */ /* 0x000fe20007ffe0ff */
[----:B------:R-:W-:Y:S01]  /*9600*/  ULDC UR55, c[0x0][0x9e0] ;  /* 0x0002780000377ab9 */ /* 0x000fe20000000800 */
[----:B------:R-:W-:-:S07]  /*9610*/  LOP3.LUT R21, RZ, R203, RZ, 0x33, !PT ;  /* 0x000000cbff157212 */ /* 0x000fce00078e33ff */
.L_x_1152:
[----:B------:R-:W-:-:S04]  /*9620*/  UIADD3 UR6, UR4, 0x1, URZ ;  /* 0x0000000104067890 */ /* 0x000fc8000fffe03f */
[----:B------:R-:W-:-:S04]  /*9630*/  UISETP.NE.AND UP0, UPT, UR6, 0x2, UPT ;  /* 0x000000020600788c */ /* 0x000fc8000bf05270 */
[----:B------:R-:W-:Y:S02]  /*9640*/  USEL UR36, URZ, 0x1, UP0 ;  /* 0x000000013f247887 */ /* 0x000fe40008000000 */
[----:B------:R-:W-:Y:S02]  /*9650*/  USEL UR37, UR6, URZ, UP0 ;  /* 0x0000003f06257287 */ /* 0x000fe40008000000 */
[----:B------:R-:W-:Y:S01]  /*9660*/  ULOP3.LUT UR36, UR38, UR36, URZ, 0x3c, !UPT ;  /* 0x0000002426247292 */ /* 0x000fe2000f8e3c3f */
[----:B------:R-:W-:Y:S11]  /*9670*/  @!P0 BRA `(.L_x_1136) ;  /* 0x0000000000048947 */ /* 0x000ff60003800000 */
[----:B------:R-:W-:Y:S01]  /*9680*/  BPT.TRAP 0x1 ;  /* 0x000000040000795c */ /* 0x000fe20000300000 */
.L_x_1136:
[----:B------:R-:W-:Y:S01]  /*9690*/  ULEA UR6, UR37, UR39, 0x3 ;  /* 0x0000002725067291 */ /* 0x000fe2000f8e183f */
[----:B------:R-:W-:-:S05]  /*96a0*/  IMAD.U32 R4, RZ, RZ, UR36 ;  /* 0x00000024ff047e24 */ /* 0x000fca000f8e00ff */
[----:B------:R-:W-:-:S04]  /*96b0*/  SHF.L.U32 R4, R4, 0x1f, RZ ;  /* 0x0000001f04047819 */ /* 0x000fc800000006ff */
[----:B------:R0:W1:Y:S01]  /*96c0*/  SYNCS.PHASECHK.TRANS64.TRYWAIT P2, [UR6+0x30830], R4 ;  /* 0x03083004ff0075a7 */ /* 0x0000620008040146 */
[----:B------:R-:W-:Y:S05]  /*96d0*/  @!P0 BRA `(.L_x_1137) ;  /* 0x0000000000048947 */ /* 0x000fea0003800000 */
[----:B------:R-:W-:Y:S01]  /*96e0*/  BPT.TRAP 0x1 ;  /* 0x000000040000795c */ /* 0x000fe20000300000 */
.L_x_1137:
[----:B-1----:R-:W-:Y:S05]  /*96f0*/  @P2 BRA `(.L_x_1138) ;  /* 0x0000000000082947 */ /* 0x002fea0003800000 */
[----:B------:R-:W1:Y:S02]  /*9700*/  SYNCS.PHASECHK.TRANS64.TRYWAIT P2, [UR6+0x30830], R4 ;  /* 0x03083004ff0075a7 */ /* 0x000e640008040146 */
[----:B-1----:R-:W-:Y:S05]  /*9710*/  @!P2 BRA `(.L_x_1139) ;  /* 0x000000c400d8a947 */ /* 0x002fea0003800000 */
.L_x_1138:
        /* <DEDUP_REMOVED lines=227> */
.L_x_1140:
[----:B------:R-:W-:Y:S01]  /*a550*/  ULEA UR14, UR4, UR39, 0x3 ;  /* 0x00000027040e7291 */ /* 0x000fe2000f8e183f */
[----:B------:R-:W-:-:S05]  /*a560*/  IMAD.U32 R0, RZ, RZ, UR38 ;  /* 0x00000026ff007e24 */ /* 0x000fca000f8e00ff */
[----:B------:R-:W-:-:S04]  /*a570*/  SHF.L.U32 R0, R0, 0x1f, RZ ;  /* 0x0000001f00007819 */ /* 0x000fc800000006ff */
[----:B------:R2:W3:Y:S01]  /*a580*/  SYNCS.PHASECHK.TRANS64.TRYWAIT P2, [UR14+0x30850], R0 ;  /* 0x03085000ff0075a7 */ /* 0x0004e2000804014e */
[----:B------:R-:W-:Y:S05]  /*a590*/  @!P0 BRA `(.L_x_1141) ;  /* 0x0000000000048947 */ /* 0x000fea0003800000 */
[----:B------:R-:W-:Y:S01]  /*a5a0*/  BPT.TRAP 0x1 ;  /* 0x000000040000795c */ /* 0x000fe20000300000 */
.L_x_1141:
[----:B---3--:R-:W-:Y:S05]  /*a5b0*/  @P2 BRA `(.L_x_1142) ;  /* 0x0000000000082947 */ /* 0x008fea0003800000 */
[----:B------:R-:W3:Y:S02]  /*a5c0*/  SYNCS.PHASECHK.TRANS64.TRYWAIT P2, [UR14+0x30850], R0 ;  /* 0x03085000ff0075a7 */ /* 0x000ee4000804014e */
[----:B---3--:R-:W-:Y:S05]  /*a5d0*/  @!P2 BRA `(.L_x_1143) ;  /* 0x000000b80040a947 */ /* 0x008fea0003800000 */
.L_x_1142:
[----:B------:R-:W-:Y:S01]  /*a5e0*/  UIADD3 UR7, UR39, 0x400, URZ ;  /* 0x0000040027077890 */ /* 0x000fe2000fffe03f */
[----:B------:R-:W-:Y:S01]  /*a5f0*/  WARPGROUP.ARRIVE ;  /* 0x00000000000079c5 */ /* 0x000fe20000000000 */
[----:B------:R-:W-:Y:S01]  /*a600*/  UMOV UR11, 0x40000040 ;  /* 0x40000040000b7882 */ /* 0x000fe20000000000 */
[----:B-12---:R-:W-:Y:S01]  /*a610*/  FMUL.FTZ R0, R154, UR5 ;  /* 0x000000059a007c20 */ /* 0x006fe20008410000 */
[----:B------:R-:W-:Y:S01]  /*a620*/  USHF.R.U32.HI UR7, URZ, 0x4, UR7 ;  /* 0x000000043f077899 */ /* 0x000fe20008011607 */
[----:B------:R-:W-:Y:S01]  /*a630*/  FMUL.FTZ R2, R155, UR5 ;  /* 0x000000059b027c20 */ /* 0x000fe20008410000 */
[----:B------:R-:W-:Y:S01]  /*a640*/  FMUL.FTZ R154, R162, UR5 ;  /* 0x00000005a29a7c20 */ /* 0x000fe20008410000 */
[----:B------:R-:W-:Y:S01]  /*a650*/  FMUL.FTZ R155, R163, UR5 ;  /* 0x00000005a39b7c20 */ /* 0x000fe20008410000 */
[----:B------:R-:W-:Y:S01]  /*a660*/  ULOP3.LUT UR7, UR7, 0x3fff, URZ, 0xc0, !UPT ;  /* 0x00003fff07077892 */ /* 0x000fe2000f8ec03f */
[----:B------:R-:W-:Y:S01]  /*a670*/  FMUL.FTZ R162, R178, UR5 ;  /* 0x00000005b2a27c20 */ /* 0x000fe20008410000 */
[----:B------:R-:W-:Y:S01]  /*a680*/  FMUL.FTZ R163, R179, UR5 ;  /* 0x00000005b3a37c20 */ /* 0x000fe20008410000 */
[----:B0-----:R-:W-:Y:S01]  /*a690*/  IMAD.U32 R4, RZ, RZ, UR6 ;  /* 0x00000006ff047e24 */ /* 0x001fe2000f8e00ff */
[----:B------:R-:W-:Y:S01]  /*a6a0*/  ULOP3.LUT UR7, UR7, 0x2000000, URZ, 0xfc, !UPT ;  /* 0x0200000007077892 */ /* 0x000fe2000f8efc3f */
[----:B------:R-:W0:Y:S02]  /*a6b0*/  MUFU.TANH R0, R0 ;  /* 0x0000000000007308 */ /* 0x000e240000002400 */
[----:B------:R-:W-:Y:S01]  /*a6c0*/  @!P1 VIADD R4, R4, 0x30840 ;  /* 0x0003084004049836 */ /* 0x000fe20000000000 */
[----:B------:R-:W-:-:S04]  /*a6d0*/  ULEA UR4, UR4, UR7, 0xb ;  /* 0x0000000704047291 */ /* 0x000fc8000f8e583f */
[----:B------:R-:W-:Y:S01]  /*a6e0*/  @!P1 PRMT R4, RZ, 0x654, R4 ;  /* 0x00000654ff049816 */ /* 0x000fe20000000004 */
[----:B------:R-:W1:Y:S02]  /*a6f0*/  MUFU.TANH R2, R2 ;  /* 0x0000000200027308 */ /* 0x000e640000002400 */
[----:B------:R-:W-:Y:S02]  /*a700*/  UMOV UR10, UR4 ;  /* 0x00000004000a7c82 */ /* 0x000fe40008000000 */
[----:B------:R-:W-:Y:S01]  /*a710*/  HGMMA.64x256x16.F32 R24, R196, gdesc[UR8].tnspB, R24, gsb0 ;  /* 0x43e00008c4187df0 */ /* 0x000fe20008000818 */
[----:B------:R-:W-:Y:S01]  /*a720*/  UIADD3 UR10, UR4, 0x80, URZ ;  /* 0x00000080040a7890 */ /* 0x000fe2000fffe03f */
[----:B------:R-:W-:Y:S02]  /*a730*/  UMOV UR11, 0x40000040 ;  /* 0x40000040000b7882 */ /* 0x000fe40000000000 */
[----:B------:R-:W2:Y:S08]  /*a740*/  MUFU.TANH R154, R154 ;  /* 0x0000009a009a7308 */ /* 0x000eb00000002400 */
[----:B------:R-:W3:Y:S08]  /*a750*/  MUFU.TANH R155, R155 ;  /* 0x0000009b009b7308 */ /* 0x000ef00000002400 */
[----:B------:R-:W4:Y:S08]  /*a760*/  MUFU.TANH R162, R162 ;  /* 0x000000a200a27308 */ /* 0x000f300000002400 */
[----:B------:R-:W0:Y:S01]  /*a770*/  MUFU.TANH R163, R163 ;  /* 0x000000a300a37308 */ /* 0x000e220000002400 */
[----:B------:R-:W-:-:S02]  /*a780*/  WARPGROUP.DEPBAR.LE gsb0, 0x0 ;  /* 0x00008000000079c5 */ /* 0x000fc40000010000 */
        /* <DEDUP_REMOVED lines=19> */
[----:B------:R-:W-:Y:S01]  /*a8c0*/  FMUL.FTZ R191, R165, UR5 ;  /* 0x00000005a5bf7c20 */ /* 0x000fe20008410000 */
[----:B------:R-:W-:Y:S01]  /*a8d0*/  FMUL.FTZ R158, R170, UR5 ;  /* 0x00000005aa9e7c20 */ /* 0x000fe20008410000 */
[----:B------:R-:W-:Y:S01]  /*a8e0*/  FMUL.FTZ R159, R171, UR5 ;  /* 0x00000005ab9f7c20 */ /* 0x000fe20008410000 */
[----:B------:R-:W-:Y:S01]  /*a8f0*/  FMUL.FTZ R170, R176, UR5 ;  /* 0x00000005b0aa7c20 */ /* 0x000fe20008410000 */
[----:B------:R-:W-:Y:S01]  /*a900*/  FMUL.FTZ R171, R177, UR5 ;  /* 0x00000005b1ab7c20 */ /* 0x000fe20008410000 */
[----:B------:R-:W-:Y:S01]  /*a910*/  FMUL.FTZ R164, R182, UR5 ;  /* 0x00000005b6a47c20 */ /* 0x000fe20008410000 */
[----:B------:R-:W-:Y:S01]  /*a920*/  FMUL.FTZ R165, R183, UR5 ;  /* 0x00000005b7a57c20 */ /* 0x000fe20008410000 */
        /* <DEDUP_REMOVED lines=17> */
[----:B------:R-:W-:Y:S02]  /*aa40*/  IMAD.SHL.U32 R172, R20, 0x40, RZ ;  /* 0x0000004014ac7824 */ /* 0x000fe400078e00ff */
        /* <DEDUP_REMOVED lines=10> */
[----:B------:R-:W-:Y:S01]  /*aaf0*/  IADD3 R5, R19, 0x1, -R172 ;  /* 0x0000000113057810 */ /* 0x000fe20007ffe8ac */
[----:B------:R-:W0:Y:S01]  /*ab00*/  MUFU.TANH R184, R184 ;  /* 0x000000b800b87308 */ /* 0x000e220000002400 */
[----:B------:R0:W-:Y:S03]  /*ab10*/  @!P1 SYNCS.ARRIVE.TRANS64.RED.A1T0 RZ, [R4+URZ], RZ ;  /* 0x000000ff04ff99a7 */ /* 0x0001e6000810043f */
[----:B------:R-:W-:-:S04]  /*ab20*/  IMAD.IADD R5, R5, 0x1, -R22 ;  /* 0x0000000105057824 */ /* 0x000fc800078e0a16 */
[----:B------:R-:W0:Y:S01]  /*ab30*/  MUFU.TANH R185, R185 ;  /* 0x000000b900b97308 */ /* 0x000e220000002400 */
[----:B------:R-:W-:-:S04]  /*ab40*/  IMAD R5, R18, -0x2, R5 ;  /* 0xfffffffe12057824 */ /* 0x000fc800078e0205 */
[C---:B------:R-:W-:Y:S02]  /*ab50*/  VIADD R178, R5.reuse, UR55 ;  /* 0x0000003705b27c36 */ /* 0x040fe40008000000 */
[----:B------:R-:W-:Y:S01]  /*ab60*/  VIADD R180, R5, UR51 ;  /* 0x0000003305b47c36 */ /* 0x000fe20008000000 */
[----:B------:R-:W0:Y:S02]  /*ab70*/  MUFU.TANH R186, R186 ;  /* 0x000000ba00ba7308 */ /* 0x000e240000002400 */
[C---:B------:R-:W-:Y:S01]  /*ab80*/  IADD3 R176, R3.reuse, R178, RZ ;  /* 0x000000b203b07210 */ /* 0x040fe20007ffe0ff */
[----:B------:R-:W-:-:S05]  /*ab90*/  IMAD.IADD R177, R3, 0x1, R180 ;  /* 0x0000000103b17824 */ /* 0x000fca00078e02b4 */
        /* <DEDUP_REMOVED lines=11> */
[----:B-1234-:R-:W-:Y:S05]  /*ac50*/  @!P6 BRA `(.L_x_1144) ;  /* 0x00000000005ce947 */ /* 0x01efea0003800000 */
[----:B------:R-:W-:Y:S01]  /*ac60*/  ISETP.GT.AND P2, PT, R201, -0x1, PT ;  /* 0xffffffffc900780c */ /* 0x000fe20003f44270 */
[----:B------:R-:W-:-:S12]  /*ac70*/  BSSY B0, `(.L_x_1145) ;  /* 0x0000011000007945 */ /* 0x000fd80003800000 */
[----:B------:R-:W-:Y:S05]  /*ac80*/  @P2 BRA `(.L_x_1146) ;  /* 0x0000000000242947 */ /* 0x000fea0003800000 */
[----:B------:R-:W-:Y:S01]  /*ac90*/  IMAD.U32 R179, RZ, RZ, UR50 ;  /* 0x00000032ffb37e24 */ /* 0x000fe2000f8e00ff */
[----:B------:R-:W-:-:S04]  /*aca0*/  IADD3 R175, R3, R19, -R22 ;  /* 0x0000001303af7210 */ /* 0x000fc80007ffe816 */
[----:B------:R-:W-:Y:S02]  /*acb0*/  ISETP.NE.AND P2, PT, R179, 0x1, PT ;  /* 0x00000001b300780c */ /* 0x000fe40003f45270 */
[----:B------:R-:W-:-:S11]  /*acc0*/  LOP3.LUT R175, RZ, R175, RZ, 0x33, !PT ;  /* 0x000000afffaf7212 */ /* 0x000fd600078e33ff */
[----:B0-----:R-:W0:Y:S02]  /*acd0*/  @P2 LDC.64 R4, c[0x0][0x9e8] ;  /* 0x00027a00ff042b82 */ /* 0x001e240000000a00 */
[----:B0-----:R-:W-:-:S05]  /*ace0*/  @P2 IMAD.HI.U32 R4, R175, R4, RZ ;  /* 0x00000004af042227 */ /* 0x001fca00078e00ff */
[----:B------:R-:W-:-:S04]  /*acf0*/  @P2 SHF.R.U32.HI R175, RZ, R5, R4 ;  /* 0x00000005ffaf2219 */ /* 0x000fc80000011604 */
[----:B------:R-:W-:Y:S01]  /*ad00*/  LOP3.LUT R175, RZ, R175, RZ, 0x33, !PT ;  /* 0x000000afffaf7212 */ /* 0x000fe200078e33ff */
[----:B------:R-:W-:Y:S06]  /*ad10*/  BRA `(.L_x_1147) ;  /* 0x0000000000187947 */ /* 0x000fec0003800000 */
.L_x_1146:
[----:B------:R-:W-:Y:S02]  /*ad20*/  IMAD.U32 R179, RZ, RZ, UR50 ;  /* 0x00000032ffb37e24 */ /* 0x000fe4000f8e00ff */
[----:B------:R-:W-:-:S03]  /*ad30*/  IMAD.MOV.U32 R175, RZ, RZ, R201 ;  /* 0x000000ffffaf7224 */ /* 0x000fc600078e00c9 */
[----:B------:R-:W-:-:S13]  /*ad40*/  ISETP.NE.AND P2, PT, R179, 0x1, PT ;  /* 0x00000001b300780c */ /* 0x000fda0003f45270 */
[----:B0-----:R-:W0:Y:S02]  /*ad50*/  @P2 LDC.64 R4, c[0x0][0x9e8] ;  /* 0x00027a00ff042b82 */ /* 0x001e240000000a00 */
[----:B0-----:R-:W-:-:S05]  /*ad60*/  @P2 IMAD.HI.U32 R4, R201, R4, RZ ;  /* 0x00000004c9042227 */ /* 0x001fca00078e00ff */
[----:B------:R-:W-:-:S07]  /*ad70*/  @P2 SHF.R.U32.HI R175, RZ, R5, R4 ;  /* 0x00000005ffaf2219 */ /* 0x000fce0000011604 */
.L_x_1147:
[----:B------:R-:W-:Y:S05]  /*ad80*/  BSYNC B0 ;  /* 0x0000000000007941 */ /* 0x000fea0003800000 */
.L_x_1145:
[----:B------:R-:W-:-:S04]  /*ad90*/  IMAD R5, R175, R179, -R172 ;  /* 0x000000b3af057224 */ /* 0x000fc800078e0aac */
[----:B------:R-:W-:-:S05]  /*ada0*/  IMAD R5, R18, -0x2, R5 ;  /* 0xfffffffe12057824 */ /* 0x000fca00078e0205 */
[----:B------:R-:W-:Y:S02]  /*adb0*/  VIADDMNMX R176, R5, R179, R176, PT ;  /* 0x000000b305b07246 */ /* 0x000fe400038001b0 */
[----:B------:R-:W-:-:S07]  /*adc0*/  VIMNMX R177, R177, R5, !PT ;  /* 0x00000005b1b17248 */ /* 0x000fce0007fe0100 */
.L_x_1144:
[----:B------:R-:W-:-:S04]  /*add0*/  ISETP.GT.AND P2, PT, R20, -0x1, PT ;  /* 0xffffffff1400780c */ /* 0x000fc80003f44270 */
[C---:B------:R-:W-:Y:S02]  /*ade0*/  ISETP.GT.AND P3, PT, R177.reuse, RZ, P2 ;  /* 0x000000ffb100720c */ /* 0x040fe40001764270 */
[C---:B------:R-:W-:Y:S02]  /*adf0*/  ISETP.GT.AND P5, PT, R177.reuse, 0x1, P2 ;  /* 0x00000001b100780c */ /* 0x040fe400017a4270 */
[----:B------:R-:W-:Y:S02]  /*ae00*/  ISETP.LT.OR P4, PT, R176, 0x1, P3 ;  /* 0x00000001b000780c */ /* 0x000fe40001f81670 */
[C---:B------:R-:W-:Y:S02]  /*ae10*/  ISETP.GT.AND P3, PT, R177.reuse, 0x8, P2 ;  /* 0x00000008b100780c */ /* 0x040fe40001764270 */
[----:B0-----:R-:W-:Y:S02]  /*ae20*/  FSEL R175, R188, -INF , !P4 ;  /* 0xff800000bcaf7808 */ /* 0x001fe40006000000 */
        /* <DEDUP_REMOVED lines=40> */
[--C-:B------:R-:W-:Y:S02]  /*b0b0*/  IADD3 R176, R178, 0x8, R3.reuse ;  /* 0x00000008b2b07810 */ /* 0x100fe40007ffe003 */
[----:B------:R-:W-:Y:S02]  /*b0c0*/  IADD3 R177, R180, 0x8, R3 ;  /* 0x00000008b4b17810 */ /* 0x000fe40007ffe003 */
[----:B------:R-:W-:-:S02]  /*b0d0*/  FSEL R171, R171, -INF , !P5 ;  /* 0xff800000abab7808 */ /* 0x000fc40006800000 */
[----:B------:R-:W-:Y:S02]  /*b0e0*/  FSEL R173, R173, -INF , !P3 ;  /* 0xff800000adad7808 */ /* 0x000fe40005800000 */
[----:B------:R-:W-:Y:S01]  /*b0f0*/  FSEL R174, R174, -INF , !P4 ;  /* 0xff800000aeae7808 */ /* 0x000fe20006000000 */
[----:B------:R-:W-:Y:S06]  /*b100*/  @!P6 BRA `(.L_x_1148) ;  /* 0x000000000058e947 */ /* 0x000fec0003800000 */
        /* <DEDUP_REMOVED lines=11> */
.L_x_1150:
[----:B------:R-:W-:Y:S02]  /*b1c0*/  IMAD.U32 R180, RZ, RZ, UR50 ;  /* 0x00000032ffb47e24 */ /* 0x000fe4000f8e00ff */
[----:B------:R-:W-:-:S03]  /*b1d0*/  IMAD.MOV.U32 R179, RZ, RZ, R203 ;  /* 0x000000ffffb37224 */ /* 0x000fc600078e00cb */
[----:B------:R-:W-:-:S13]  /*b1e0*/  ISETP.NE.AND P3, PT, R180, 0x1, PT ;  /* 0x00000001b400780c */ /* 0x000fda0003f65270 */
[----:B------:R-:W0:Y:S02]  /*b1f0*/  @P3 LDC.64 R4, c[0x0][0x9e8] ;  /* 0x00027a00ff043b82 */ /* 0x000e240000000a00 */
[----:B0-----:R-:W-:-:S05]  /*b200*/  @P3 IMAD.HI.U32 R4, R203, R4, RZ ;  /* 0x00000004cb043227 */ /* 0x001fca00078e00ff */
[----:B------:R-:W-:-:S07]  /*b210*/  @P3 SHF.R.U32.HI R179, RZ, R5, R4 ;  /* 0x00000005ffb33219 */ /* 0x000fce0000011604 */
.L_x_1151:
[----:B------:R-:W-:Y:S05]  /*b220*/  BSYNC B0 ;  /* 0x0000000000007941 */ /* 0x000fea0003800000 */
.L_x_1149:
[----:B------:R-:W-:-:S04]  /*b230*/  IMAD R5, R179, R180, -R172 ;  /* 0x000000b4b3057224 */ /* 0x000fc800078e0aac */
[----:B------:R-:W-:-:S05]  /*b240*/  IMAD R5, R18, -0x2, R5 ;  /* 0xfffffffe12057824 */ /* 0x000fca00078e0205 */
[----:B------:R-:W-:Y:S02]  /*b250*/  VIADDMNMX R176, R5, R180, R176, PT ;  /* 0x000000b405b07246 */ /* 0x000fe400038001b0 */
[----:B------:R-:W-:-:S07]  /*b260*/  VIMNMX R177, R177, R5, !PT ;  /* 0x00000005b1b17248 */ /* 0x000fce0007fe0100 */
.L_x_1148:
[----:B------:R-:W-:Y:S01]  /*b270*/  FMNMX.FTZ R4, R175, R200, !PT ;  /* 0x000000c8af047209 */ /* 0x000fe20007810000 */
[----:B------:R-:W-:Y:S01]  /*b280*/  UMOV UR7, UR54 ;  /* 0x0000003600077c82 */ /* 0x000fe20008000000 */
        /* <DEDUP_REMOVED lines=18> */
[----:B------:R-:W-:-:S02]  /*b3b0*/  FSEL R179, R0, -INF , !P3 ;  /* 0xff80000000b37808 */ /* 0x000fc40005800000 */
[----:B------:R-:W-:Y:S02]  /*b3c0*/  FMNMX.FTZ R5, R167, R4, !PT ;  /* 0x00000004a7057209 */ /* 0x000fe40007810000 */
[----:B------:R-:W-:Y:S02]  /*b3d0*/  ISETP.LT.OR P4, PT, R176, 0x9, P4 ;  /* 0x00000009b000780c */ /* 0x000fe40002781670 */
[----:B------:R-:W-:Y:S02]  /*b3e0*/  FMNMX.FTZ R4, R168, R5, !PT ;  /* 0x00000005a8047209 */ /* 0x000fe40007810000 */
[----:B------:R-:W-:Y:S02]  /*b3f0*/  FSEL R2, R153, -INF , !P5 ;  /* 0xff80000099027808 */ /* 0x000fe40006800000 */
[----:B------:R-:W-:Y:S02]  /*b400*/  FMNMX.FTZ R5, R169, R4, !PT ;  /* 0x00000004a9057209 */ /* 0x000fe40007810000 */
[----:B------:R-:W-:-:S02]  /*b410*/  ISETP.GT.AND P5, PT, R177, 0x11, P2 ;  /* 0x00000011b100780c */ /* 0x000fc400017a4270 */
[----:B------:R-:W-:Y:S02]  /*b420*/  FMNMX.FTZ R4, R170, R5, !PT ;  /* 0x00000005aa047209 */ /* 0x000fe40007810000 */
[----:B------:R-:W-:Y:S02]  /*b430*/  FMNMX.FTZ R153, R179, R202, !PT ;  /* 0x000000cab3997209 */ /* 0x000fe40007810000 */
[----:B------:R-:W-:Y:S02]  /*b440*/  FMNMX.FTZ R4, R171, R4, !PT ;  /* 0x00000004ab047209 */ /* 0x000fe40007810000 */
[----:B------:R-:W-:Y:S02]  /*b450*/  FSEL R152, R152, -INF , !P4 ;  /* 0xff80000098987808 */ /* 0x000fe40006000000 */
[----:B------:R-:W-:Y:S02]  /*b460*/  FMNMX.FTZ R5, R173, R4, !PT ;  /* 0x00000004ad057209 */ /* 0x000fe40007810000 */
[----:B------:R-:W-:-:S02]  /*b470*/  ISETP.GT.AND P4, PT, R177, 0x10, P2 ;  /* 0x00000010b100780c */ /* 0x000fc40001784270 */
[----:B------:R-:W-:Y:S02]  /*b480*/  FMNMX.FTZ R4, R174, R5, !PT ;  /* 0x00000005ae047209 */ /* 0x000fe40007810000 */
[----:B------:R-:W-:Y:S02]  /*b490*/  ISETP.LT.OR P5, PT, R176, 0x12, P5 ;  /* 0x00000012b000780c */ /* 0x000fe40002fa1670 */
[----:B------:R-:W-:Y:S01]  /*b4a0*/  FMNMX.FTZ R153, R172, R153, !PT ;  /* 0x00000099ac997209 */ /* 0x000fe20007810000 */
[----:B------:R-:W0:Y:S01]  /*b4b0*/  SHFL.BFLY PT, R5, R4, 0x2, 0x1f ;  /* 0x0c401f0004057f89 */ /* 0x000e2200000e0000 */
[----:B------:R-:W-:Y:S02]  /*b4c0*/  ISETP.LT.OR P4, PT, R176, 0x11, P4 ;  /* 0x00000011b000780c */ /* 0x000fe40002781670 */
[----:B------:R-:W-:Y:S02]  /*b4d0*/  FSEL R155, R155, -INF , !P5 ;  /* 0xff8000009b9b7808 */ /* 0x000fe40006800000 */
[----:B------:R-:W-:-:S02]  /*b4e0*/  FMNMX.FTZ R153, R152, R153, !PT ;  /* 0x0000009998997209 */ /* 0x000fc40007810000 */
[C---:B------:R-:W-:Y:S02]  /*b4f0*/  ISETP.GT.AND P5, PT, R177.reuse, 0x20, P2 ;  /* 0x00000020b100780c */ /* 0x040fe400017a4270 */
[----:B------:R-:W-:Y:S02]  /*b500*/  FSEL R154, R154, -INF , !P4 ;  /* 0xff8000009a9a7808 */ /* 0x000fe40006000000 */
[C---:B------:R-:W-:Y:S02]  /*b510*/  ISETP.GT.AND P3, PT, R177.reuse, 0x18, P2 ;  /* 0x00000018b100780c */ /* 0x040fe40001764270 */
[----:B------:R-:W-:Y:S02]  /*b520*/  FMNMX.FTZ R153, R2, R153, !PT ;  /* 0x0000009902997209 */ /* 0x000fe40007810000 */
[----:B------:R-:W-:Y:S02]  /*b530*/  ISETP.LT.OR P5, PT, R176, 0x21, P5 ;  /* 0x00000021b000780c */ /* 0x000fe40002fa1670 */
[----:B------:R-:W-:-:S02]  /*b540*/  ISETP.GT.AND P4, PT, R177, 0x19, P2 ;  /* 0x00000019b100780c */ /* 0x000fc40001784270 */
[----:B------:R-:W-:Y:S02]  /*b550*/  ISETP.LT.OR P3, PT, R176, 0x19, P3 ;  /* 0x00000019b000780c */ /* 0x000fe40001f61670 */
[----:B------:R-:W-:Y:S02]  /*b560*/  FMNMX.FTZ R0, R154, R153, !PT ;  /* 0x000000999a007209 */ /* 0x000fe40007810000 */
[----:B------:R-:W-:Y:S02]  /*b570*/  FSEL R158, R158, -INF , !P5 ;  /* 0xff8000009e9e7808 */ /* 0x000fe40006800000 */
[----:B0-----:R-:W-:Y:S02]  /*b580*/  FMNMX.FTZ R178, R4, R5, !PT ;  /* 0x0000000504b27209 */ /* 0x001fe40007810000 */
[----:B------:R-:W-:Y:S02]  /*b590*/  ISETP.LT.OR P4, PT, R176, 0x1a, P4 ;  /* 0x0000001ab000780c */ /* 0x000fe40002781670 */
[----:B------:R-:W-:Y:S01]  /*b5a0*/  FSEL R156, R156, -INF , !P3 ;  /* 0xff8000009c9c7808 */ /* 0x000fe20005800000 */
[----:B------:R-:W0:Y:S01]  /*b5b0*/  SHFL.BFLY PT, R5, R178, 0x1, 0x1f ;  /* 0x0c201f00b2057f89 */ /* 0x000e2200000e0000 */
[----:B------:R-:W-:-:S02]  /*b5c0*/  FMNMX.FTZ R153, R155, R0, !PT ;  /* 0x000000009b997209 */ /* 0x000fc40007810000 */
[----:B------:R-:W-:Y:S02]  /*b5d0*/  ISETP.GT.AND P3, PT, R177, 0x21, P2 ;  /* 0x00000021b100780c */ /* 0x000fe40001764270 */
[----:B------:R-:W-:Y:S02]  /*b5e0*/  FSEL R157, R157, -INF , !P4 ;  /* 0xff8000009d9d7808 */ /* 0x000fe40006000000 */
[----:B------:R-:W-:Y:S02]  /*b5f0*/  ISETP.GT.AND P4, PT, R177, 0x28, P2 ;  /* 0x00000028b100780c */ /* 0x000fe40001784270 */
[C---:B------:R-:W-:Y:S02]  /*b600*/  ISETP.LT.OR P3, PT, R176.reuse, 0x22, P3 ;  /* 0x00000022b000780c */ /* 0x040fe40001f61670 */
[----:B------:R-:W-:Y:S02]  /*b610*/  ISETP.LT.OR P4, PT, R176, 0x29, P4 ;  /* 0x00000029b000780c */ /* 0x000fe40002781670 */
[----:B------:R-:W-:-:S02]  /*b620*/  FSEL R159, R159, -INF , !P3 ;  /* 0xff8000009f9f7808 */ /* 0x000fc40005800000 */
[----:B------:R-:W-:Y:S02]  /*b630*/  ISETP.GT.AND P3, PT, R177, 0x29, P2 ;  /* 0x00000029b100780c */ /* 0x000fe40001764270 */
[----:B------:R-:W-:Y:S02]  /*b640*/  FSEL R161, R161, -INF , !P4 ;  /* 0xff800000a1a17808 */ /* 0x000fe40006000000 */
[----:B------:R-:W-:Y:S02]  /*b650*/  ISETP.GT.AND P4, PT, R177, 0x30, P2 ;  /* 0x00000030b100780c */ /* 0x000fe40001784270 */
[C---:B------:R-:W-:Y:S02]  /*b660*/  ISETP.LT.OR P3, PT, R176.reuse, 0x2a, P3 ;  /* 0x0000002ab000780c */ /* 0x040fe40001f61670 */
[----:B------:R-:W-:Y:S02]  /*b670*/  ISETP.LT.OR P4, PT, R176, 0x31, P4 ;  /* 0x00000031b000780c */ /* 0x000fe40002781670 */
[----:B0-----:R-:W-:-:S02]  /*b680*/  FMNMX.FTZ R5, R178, R5, !PT ;  /* 0x00000005b2057209 */ /* 0x001fc40007810000 */
[----:B------:R-:W-:Y:S02]  /*b690*/  FSEL R160, R160, -INF , !P3 ;  /* 0xff800000a0a07808 */ /* 0x000fe40005800000 */
[C---:B------:R-:W-:Y:S01]  /*b6a0*/  FSETP.NEU.FTZ.AND P5, PT, R5.reuse, -INF , PT ;  /* 0xff8000000500780b */ /* 0x040fe20003fbd000 */
[----:B------:R-:W-:Y:S01]  /*b6b0*/  FMUL.FTZ R4, R5, UR7 ;  /* 0x0000000705047c20 */ /* 0x000fe20008410000 */
[----:B------:R-:W-:Y:S02]  /*b6c0*/  ISETP.GT.AND P3, PT, R177, 0x31, P2 ;  /* 0x00000031b100780c */ /* 0x000fe40001764270 */
[----:B------:R-:W-:Y:S02]  /*b6d0*/  FSEL R162, R162, -INF , !P4 ;  /* 0xff800000a2a27808 */ /* 0x000fe40006000000 */
[----:B------:R-:W-:Y:S02]  /*b6e0*/  FSEL R0, R4, RZ, P5 ;  /* 0x000000ff04007208 */ /* 0x000fe40002800000 */
[----:B------:R-:W-:-:S02]  /*b6f0*/  FMNMX.FTZ R4, R156, R153, !PT ;  /* 0x000000999c047209 */ /* 0x000fc40007810000 */
[----:B------:R-:W-:Y:S01]  /*b700*/  ISETP.GT.AND P4, PT, R177, 0x38, P2 ;  /* 0x00000038b100780c */ /* 0x000fe20001784270 */
[--C-:B------:R-:W-:Y:S01]  /*b710*/  FFMA.FTZ R153, R175, UR7, -R0.reuse ;  /* 0x00000007af997c23 */ /* 0x100fe20008010800 */
[----:B------:R-:W-:Y:S01]  /*b720*/  FMNMX.FTZ R175, R157, R4, !PT ;  /* 0x000000049daf7209 */ /* 0x000fe20007810000 */
[--C-:B------:R-:W-:Y:S01]  /*b730*/  FFMA.FTZ R192, R186, UR7, -R0.reuse ;  /* 0x00000007bac07c23 */ /* 0x100fe20008010800 */
[----:B------:R-:W-:Y:S01]  /*b740*/  ISETP.LT.OR P3, PT, R176, 0x32, P3 ;  /* 0x00000032b000780c */ /* 0x000fe20001f61670 */
[--C-:B------:R-:W-:Y:S01]  /*b750*/  FFMA.FTZ R186, R173, UR7, -R0.reuse ;  /* 0x00000007adba7c23 */ /* 0x100fe20008010800 */
[----:B------:R-:W-:Y:S01]  /*b760*/  FMNMX.FTZ R4, R158, R175, !PT ;  /* 0x000000af9e047209 */ /* 0x000fe20007810000 */
[--C-:B------:R-:W-:Y:S01]  /*b770*/  FFMA.FTZ R198, R184, UR7, -R0.reuse ;  /* 0x00000007b8c67c23 */ /* 0x100fe20008010800 */
        /* <DEDUP_REMOVED lines=20> */
[----:B------:R-:W-:Y:S01]  /*b8c0*/  FSEL R175, R165, -INF , !P2 ;  /* 0xff800000a5af7808 */ /* 0x000fe20005000000 */
[--C-:B------:R-:W-:Y:S01]  /*b8d0*/  FFMA.FTZ R174, R174, UR7, -R0.reuse ;  /* 0x00000007aeae7c23 */ /* 0x100fe20008010800 */
[----:B------:R-:W-:Y:S01]  /*b8e0*/  FMNMX.FTZ R4, R164, R177, !PT ;  /* 0x000000b1a4047209 */ /* 0x000fe20007810000 */
[----:B------:R-:W-:Y:S01]  /*b8f0*/  FFMA.FTZ R177, R187, UR7, -R0 ;  /* 0x00000007bbb17c23 */ /* 0x000fe20008010800 */
[----:B------:R-:W-:Y:S01]  /*b900*/  FSEL R173, R5, RZ, P5 ;  /* 0x000000ff05ad7208 */ /* 0x000fe20002800000 */
[----:B------:R-:W-:Y:S01]  /*b910*/  MUFU.EX2 R153, R153 ;  /* 0x0000009900997308 */ /* 0x000fe20000000800 */
[----:B------:R-:W-:-:S03]  /*b920*/  FMNMX.FTZ R4, R175, R4, !PT ;  /* 0x00000004af047209 */ /* 0x000fc60007810000 */
[----:B------:R-:W-:Y:S01]  /*b930*/  FADD.FTZ R0, -R173, R200 ;  /* 0x000000c8ad007221 */ /* 0x000fe20000010100 */
[----:B------:R-:W-:Y:S01]  /*b940*/  IMAD.MOV.U32 R200, RZ, RZ, R5 ;  /* 0x000000ffffc87224 */ /* 0x000fe200078e0005 */
[----:B------:R-:W0:Y:S02]  /*b950*/  SHFL.BFLY PT, R183, R4, 0x2, 0x1f ;  /* 0x0c401f0004b77f89 */ /* 0x000e2400000e0000 */
[----:B------:R-:W-:Y:S01]  /*b960*/  FMUL.FTZ R0, R0, UR7 ;  /* 0x0000000700007c20 */ /* 0x000fe20008410000 */
[----:B------:R-:W-:Y:S08]  /*b970*/  MUFU.EX2 R196, R196 ;  /* 0x000000c400c47308 */ /* 0x000ff00000000800 */
[----:B------:R-:W1:Y:S08]  /*b980*/  MUFU.EX2 R0, R0 ;  /* 0x0000000000007308 */ /* 0x000e700000000800 */
[----:B------:R-:W2:Y:S01]  /*b990*/  MUFU.EX2 R198, R198 ;  /* 0x000000c600c67308 */ /* 0x000ea20000000800 */
[----:B0-----:R-:W-:-:S07]  /*b9a0*/  FMNMX.FTZ R183, R4, R183, !PT ;  /* 0x000000b704b77209 */ /* 0x001fce0007810000 */
[----:B------:R-:W0:Y:S01]  /*b9b0*/  MUFU.EX2 R165, R185 ;  /* 0x000000b900a57308 */ /* 0x000e220000000800 */
[----:B-1----:R-:W-:Y:S01]  /*b9c0*/  FFMA.FTZ R17, R0, R17, R153 ;  /* 0x0000001100117223 */ /* 0x002fe20000010099 */
[----:B------:R-:W1:Y:S03]  /*b9d0*/  SHFL.BFLY PT, R4, R183, 0x1, 0x1f ;  /* 0x0c201f00b7047f89 */ /* 0x000e6600000e0000 */
[C---:B------:R-:W-:Y:S01]  /*b9e0*/  FADD.FTZ R17, R196.reuse, R17 ;  /* 0x00000011c4117221 */ /* 0x040fe20000010000 */
[----:B------:R-:W-:Y:S02]  /*b9f0*/  F2FP.F16.F32.PACK_AB R196, R196, R153 ;  /* 0x00000099c4c4723e */ /* 0x000fe400000000ff */
[----:B------:R-:W-:Y:S01]  /*ba00*/  MUFU.EX2 R192, R192 ;  /* 0x000000c000c07308 */ /* 0x000fe20000000800 */
[----:B--2---:R-:W-:-:S07]  /*ba10*/  FADD.FTZ R168, R198, R17 ;  /* 0x00000011c6a87221 */ /* 0x004fce0000010000 */
[----:B------:R-:W-:Y:S01]  /*ba20*/  MUFU.EX2 R177, R177 ;  /* 0x000000b100b17308 */ /* 0x000fe20000000800 */
[----:B0-----:R-:W-:-:S07]  /*ba30*/  F2FP.F16.F32.PACK_AB R198, R165, R198 ;  /* 0x000000c6a5c6723e */ /* 0x001fce00000000ff */
[----:B------:R-:W-:Y:S01]  /*ba40*/  MUFU.EX2 R194, R194 ;  /* 0x000000c200c27308 */ /* 0x000fe20000000800 */
[----:B-1----:R-:W-:-:S04]  /*ba50*/  FMNMX.FTZ R4, R183, R4, !PT ;  /* 0x00000004b7047209 */ /* 0x002fc80007810000 */
[C---:B------:R-:W-:Y:S01]  /*ba60*/  FSETP.NEU.FTZ.AND P2, PT, R4.reuse, -INF , PT ;  /* 0xff8000000400780b */ /* 0x040fe20003f5d000 */
[----:B------:R-:W-:Y:S02]  /*ba70*/  FMUL.FTZ R183, R4, UR7 ;  /* 0x0000000704b77c20 */ /* 0x000fe40008410000 */
[----:B------:R-:W-:Y:S03]  /*ba80*/  MUFU.EX2 R181, R181 ;  /* 0x000000b500b57308 */ /* 0x000fe60000000800 */
[----:B------:R-:W-:-:S05]  /*ba90*/  FSEL R183, R183, RZ, P2 ;  /* 0x000000ffb7b77208 */ /* 0x000fca0001000000 */
[----:B------:R-:W-:Y:S01]  /*baa0*/  MUFU.EX2 R188, R188 ;  /* 0x000000bc00bc7308 */ /* 0x000fe20000000800 */
[--C-:B------:R-:W-:Y:S01]  /*bab0*/  FFMA.FTZ R193, R154, UR7, -R183.reuse ;  /* 0x000000079ac17c23 */ /* 0x100fe200080108b7 */
        /* <DEDUP_REMOVED lines=11> */
[----:B------:R-:W-:Y:S01]  /*bb70*/  FADD.FTZ R157, R165, R168 ;  /* 0x000000a8a59d7221 */ /* 0x000fe20000010000 */
[--C-:B------:R-:W-:Y:S01]  /*bb80*/  FFMA.FTZ R189, R158, UR7, -R183.reuse ;  /* 0x000000079ebd7c23 */ /* 0x100fe200080108b7 */
[--C-:B------:R-:W-:Y:S01]  /*bb90*/  FFMA.FTZ R158, R159, UR7, -R183.reuse ;  /* 0x000000079f9e7c23 */ /* 0x100fe200080108b7 */
[--C-:B------:R-:W-:Y:S01]  /*bba0*/  FFMA.FTZ R191, R161, UR7, -R183.reuse ;  /* 0x00000007a1bf7c23 */ /* 0x100fe200080108b7 */
[----:B------:R-:W-:Y:S01]  /*bbb0*/  MUFU.EX2 R197, R197 ;  /* 0x000000c500c57308 */ /* 0x000fe20000000800 */
[--C-:B------:R-:W-:Y:S01]  /*bbc0*/  FFMA.FTZ R185, R162, UR7, -R183.reuse ;  /* 0x00000007a2b97c23 */ /* 0x100fe200080108b7 */
[--C-:B------:R-:W-:Y:S01]  /*bbd0*/  FFMA.FTZ R163, R163, UR7, -R183.reuse ;  /* 0x00000007a3a37c23 */ /* 0x100fe200080108b7 */
[--C-:B------:R-:W-:Y:S01]  /*bbe0*/  FFMA.FTZ R164, R164, UR7, -R183.reuse ;  /* 0x00000007a4a47c23 */ /* 0x100fe200080108b7 */
[----:B------:R-:W-:Y:S01]  /*bbf0*/  FFMA.FTZ R175, R175, UR7, -R183 ;  /* 0x00000007afaf7c23 */ /* 0x000fe200080108b7 */
[C---:B------:R-:W-:Y:S01]  /*bc00*/  ISETP.GT.AND P2, PT, R20.reuse, UR61, PT ;  /* 0x0000003d14007c0c */ /* 0x040fe2000bf44270 */
[----:B------:R-:W-:-:S02]  /*bc10*/  VIADD R20, R20, 0xffffffff ;  /* 0xffffffff14147836 */ /* 0x000fc40000000000 */
[----:B------:R-:W0:Y:S01]  /*bc20*/  MUFU.EX2 R2, R155 ;  /* 0x0000009b00027308 */ /* 0x000e220000000800 */
[----:B------:R-:W-:-:S07]  /*bc30*/  IMAD.MOV.U32 R202, RZ, RZ, R4 ;  /* 0x000000ffffca7224 */ /* 0x000fce00078e0004 */
[----:B------:R-:W1:Y:S08]  /*bc40*/  MUFU.EX2 R166, R166 ;  /* 0x000000a600a67308 */ /* 0x000e700000000800 */
[----:B------:R-:W2:Y:S01]  /*bc50*/  MUFU.EX2 R199, R199 ;  /* 0x000000c700c77308 */ /* 0x000ea20000000800 */
[----:B0-----:R-:W-:Y:S01]  /*bc60*/  FFMA.FTZ R17, R2, R16, R197 ;  /* 0x0000001002117223 */ /* 0x001fe200000100c5 */
[----:B------:R-:W-:Y:S01]  /*bc70*/  FADD.FTZ R16, R192, R157 ;  /* 0x0000009dc0107221 */ /* 0x000fe20000010000 */
[----:B------:R-:W-:-:S02]  /*bc80*/  MOV R157, UR14 ;  /* 0x0000000e009d7c02 */ /* 0x000fc40008000f00 */
[C---:B------:R-:W-:Y:S01]  /*bc90*/  F2FP.F16.F32.PACK_AB R192, R177.reuse, R192 ;  /* 0x000000c0b1c0723e */ /* 0x040fe200000000ff */
[----:B------:R-:W-:Y:S01]  /*bca0*/  FADD.FTZ R155, R177, R16 ;  /* 0x00000010b19b7221 */ /* 0x000fe20000010000 */
[----:B------:R-:W-:Y:S01]  /*bcb0*/  FFMA.FTZ R16, R160, UR7, -R183 ;  /* 0x00000007a0107c23 */ /* 0x000fe200080108b7 */
[----:B------:R-:W0:Y:S01]  /*bcc0*/  MUFU.EX2 R152, R152 ;  /* 0x0000009800987308 */ /* 0x000e220000000800 */
[C---:B-1----:R-:W-:Y:S01]  /*bcd0*/  FADD.FTZ R168, R166.reuse, R17 ;  /* 0x00000011a6a87221 */ /* 0x042fe20000010000 */
[----:B------:R-:W-:Y:S01]  /*bce0*/  @!P1 VIADD R157, R157, 0x30860 ;  /* 0x000308609d9d9836 */ /* 0x000fe20000000000 */
[----:B------:R-:W-:-:S04]  /*bcf0*/  F2FP.F16.F32.PACK_AB R197, R166, R197 ;  /* 0x000000c5a6c5723e */ /* 0x000fc800000000ff */
[----:B------:R-:W-:Y:S01]  /*bd00*/  @!P1 PRMT R157, RZ, 0x654, R157 ;  /* 0x00000654ff9d9816 */ /* 0x000fe2000000009d */
[----:B------:R-:W1:Y:S01]  /*bd10*/  MUFU.EX2 R154, R154 ;  /* 0x0000009a009a7308 */ /* 0x000e620000000800 */
[----:B--2---:R-:W-:Y:S01]  /*bd20*/  FADD.FTZ R17, R199, R168 ;  /* 0x000000a8c7117221 */ /* 0x004fe20000010000 */
[----:B------:R-:W-:Y:S01]  /*bd30*/  FADD.FTZ R168, R194, R155 ;  /* 0x0000009bc2a87221 */ /* 0x000fe20000010000 */
[----:B------:R2:W-:Y:S01]  /*bd40*/  @!P1 SYNCS.ARRIVE.TRANS64.RED.A1T0 RZ, [R157+URZ], RZ ;  /* 0x000000ff9dff99a7 */ /* 0x0005e2000810043f */
[C---:B------:R-:W-:Y:S02]  /*bd50*/  F2FP.F16.F32.PACK_AB R194, R181.reuse, R194 ;  /* 0x000000c2b5c2723e */ /* 0x040fe400000000ff */
[----:B------:R-:W-:Y:S02]  /*bd60*/  FADD.FTZ R155, R181, R168 ;  /* 0x000000a8b59b7221 */ /* 0x000fe40000010000 */
[----:B------:R-:W3:Y:S01]  /*bd70*/  MUFU.EX2 R195, R195 ;  /* 0x000000c300c37308 */ /* 0x000ee20000000800 */
[----:B0-----:R-:W-:Y:S01]  /*bd80*/  FADD.FTZ R160, R152, R17 ;  /* 0x0000001198a07221 */ /* 0x001fe20000010000 */
[----:B------:R-:W-:Y:S01]  /*bd90*/  FADD.FTZ R162, R188, R155 ;  /* 0x0000009bbca27221 */ /* 0x000fe20000010000 */
[----:B------:R-:W-:-:S02]  /*bda0*/  F2FP.F16.F32.PACK_AB R199, R152, R199 ;  /* 0x000000c798c7723e */ /* 0x000fc400000000ff */
[----:B------:R-:W-:-:S03]  /*bdb0*/  FADD.FTZ R17, R193, R160 ;  /* 0x000000a0c1117221 */ /* 0x000fc60000010000 */
        /* <DEDUP_REMOVED lines=19> */
[----:B---3--:R-:W-:-:S07]  /*bef0*/  FADD.FTZ R17, R191, R160 ;  /* 0x000000a0bf117221 */ /* 0x008fce0000010000 */
[----:B------:R-:W3:Y:S01]  /*bf00*/  MUFU.EX2 R184, R184 ;  /* 0x000000b800b87308 */ /* 0x000ee20000000800 */
[C---:B0-----:R-:W-:Y:S01]  /*bf10*/  FADD.FTZ R153, R169.reuse, R162 ;  /* 0x000000a2a9997221 */ /* 0x041fe20000010000 */
[----:B------:R-:W-:-:S06]  /*bf20*/  F2FP.F16.F32.PACK_AB R190, R169, R190 ;  /* 0x000000bea9be723e */ /* 0x000fcc00000000ff */
[----:B------:R-:W0:Y:S01]  /*bf30*/  MUFU.EX2 R185, R185 ;  /* 0x000000b900b97308 */ /* 0x000e220000000800 */
[C---:B-1----:R-:W-:Y:S01]  /*bf40*/  FADD.FTZ R160, R16.reuse, R17 ;  /* 0x0000001110a07221 */ /* 0x042fe20000010000 */
[----:B------:R-:W-:-:S06]  /*bf50*/  F2FP.F16.F32.PACK_AB R191, R16, R191 ;  /* 0x000000bf10bf723e */ /* 0x000fcc00000000ff */
[----:B------:R-:W1:Y:S01]  /*bf60*/  MUFU.EX2 R171, R171 ;  /* 0x000000ab00ab7308 */ /* 0x000e620000000800 */
[----:B---3--:R-:W-:-:S07]  /*bf70*/  FADD.FTZ R162, R184, R153 ;  /* 0x00000099b8a27221 */ /* 0x008fce0000010000 */
        /* <DEDUP_REMOVED lines=11> */
[----:B-1----:R-:W-:Y:S01]  /*c030*/  FADD.FTZ R160, R187, R160 ;  /* 0x000000a0bba07221 */ /* 0x002fe20000010000 */
[C---:B---3--:R-:W-:Y:S01]  /*c040*/  FADD.FTZ R17, R173.reuse, R162 ;  /* 0x000000a2ad117221 */ /* 0x048fe20000010000 */
[----:B------:R-:W-:Y:S02]  /*c050*/  F2FP.F16.F32.PACK_AB R186, R173, R186 ;  /* 0x000000baadba723e */ /* 0x000fe400000000ff */
[C---:B0-----:R-:W-:Y:S01]  /*c060*/  FADD.FTZ R16, R175.reuse, R160 ;  /* 0x000000a0af107221 */ /* 0x041fe20000010000 */
[----:B------:R-:W-:Y:S01]  /*c070*/  F2FP.F16.F32.PACK_AB R187, R175, R187 ;  /* 0x000000bbafbb723e */ /* 0x000fe200000000ff */
[----:B--2---:R-:W-:Y:S06]  /*c080*/  @P2 BRA `(.L_x_1152) ;  /* 0xffffffd400642947 */ /* 0x004fec000383ffff */
.L_x_1135:
        /* <DEDUP_REMOVED lines=131> */
.L_x_1153:
[----:B------:R-:W-:Y:S01]  /*c8c0*/  ULEA UR5, UR37, UR39, 0x3 ;  /* 0x0000002725057291 */ /* 0x000fe2000f8e183f */
[----:B------:R-:W-:-:S05]  /*c8d0*/  IMAD.U32 R0, RZ, RZ, UR36 ;  /* 0x00000024ff007e24 */ /* 0x000fca000f8e00ff */
[----:B------:R-:W-:-:S04]  /*c8e0*/  SHF.L.U32 R0, R0, 0x1f, RZ ;  /* 0x0000001f00007819 */ /* 0x000fc800000006ff */
[----:B------:R0:W1:Y:S01]  /*c8f0*/  SYNCS.PHASECHK.TRANS64.TRYWAIT P2, [UR5+0x30850], R0 ;  /* 0x03085000ff0075a7 */ /* 0x0000620008040145 */
[----:B------:R-:W-:Y:S05]  /*c900*/  @!P0 BRA `(.L_x_1154) ;  /* 0x0000000000048947 */ /* 0x000fea0003800000 */
[----:B------:R-:W-:Y:S01]  /*c910*/  BPT.TRAP 0x1 ;  /* 0x000000040000795c */ /* 0x000fe20000300000 */
.L_x_1154:
[----:B-1----:R-:W-:Y:S05]  /*c920*/  @P2 BRA `(.L_x_1155) ;  /* 0x0000000000082947 */ /* 0x002fea0003800000 */
[----:B------:R-:W1:Y:S02]  /*c930*/  SYNCS.PHASECHK.TRANS64.TRYWAIT P0, [UR5+0x30850], R0 ;  /* 0x03085000ff0075a7 */ /* 0x000e640008000145 */
[----:B-1----:R-:W-:Y:S05]  /*c940*/  @!P0 BRA `(.L_x_1156) ;  /* 0x00000094007c8947 */ /* 0x002fea0003800000 */
.L_x_1155:
[----:B------:R-:W-:Y:S01]  /*c950*/  UIADD3 UR39, UR39, 0x400, URZ ;  /* 0x0000040027277890 */ /* 0x000fe2000fffe03f */
[----:B------:R-:W-:Y:S01]  /*c960*/  WARPGROUP.ARRIVE ;  /* 0x00000000000079c5 */ /* 0x000fe20000000000 */
[----:B------:R-:W-:Y:S01]  /*c970*/  UMOV UR11, 0x40000040 ;  /* 0x40000040000b7882 */ /* 0x000fe20000000000 */
[----:B-1----:R-:W1:Y:S01]  /*c980*/  SHFL.BFLY PT, R3, R16, 0x2, 0x1f ;  /* 0x0c401f0010037f89 */ /* 0x002e6200000e0000 */
[----:B------:R-:W-:Y:S01]  /*c990*/  USHF.R.U32.HI UR39, URZ, 0x4, UR39 ;  /* 0x000000043f277899 */ /* 0x000fe20008011627 */
[----:B------:R-:W-:Y:S01]  /*c9a0*/  IMAD.MOV.U32 R13, RZ, RZ, RZ ;  /* 0x000000ffff0d7224 */ /* 0x000fe200078e00ff */
[----:B------:R-:W-:Y:S01]  /*c9b0*/  R2UR UR8, R209 ;  /* 0x00000000d10872ca */ /* 0x000fe200000e0000 */
[----:B0-----:R-:W0:Y:S01]  /*c9c0*/  SHFL.BFLY PT, R0, R17, 0x2, 0x1f ;  /* 0x0c401f0011007f89 */ /* 0x001e2200000e0000 */
[----:B------:R-:W-:Y:S01]  /*c9d0*/  ULOP3.LUT UR39, UR39, 0x3fff, URZ, 0xc0, !UPT ;  /* 0x00003fff27277892 */ /* 0x000fe2000f8ec03f */
[----:B------:R-:W-:Y:S02]  /*c9e0*/  IMAD.U32 R11, RZ, RZ, UR5 ;  /* 0x00000005ff0b7e24 */ /* 0x000fe4000f8e00ff */
[----:B------:R-:W-:Y:S01]  /*c9f0*/  IMAD.U32 R6, RZ, RZ, UR7 ;  /* 0x00000007ff067e24 */ /* 0x000fe2000f8e00ff */
[----:B------:R-:W-:Y:S01]  /*ca00*/  ULOP3.LUT UR4, UR39, 0x2000000, URZ, 0xfc, !UPT ;  /* 0x0200000027047892 */ /* 0x000fe2000f8efc3f */
[----:B------:R-:W-:-:S03]  /*ca10*/  IMAD.U32 R12, RZ, RZ, UR7 ;  /* 0x00000007ff0c7e24 */ /* 0x000fc6000f8e00ff */
[----:B------:R-:W-:Y:S02]  /*ca20*/  ULEA UR4, UR37, UR4, 0xb ;  /* 0x0000000425047291 */ /* 0x000fe4000f8e583f */
[----:B------:R-:W-:Y:S02]  /*ca30*/  UIADD3 UR37, UR37, 0x1, URZ ;  /* 0x0000000125257890 */ /* 0x000fe4000fffe03f */
[----:B------:R-:W-:Y:S02]  /*ca40*/  UIADD3 UR6, UR4, 0x80, URZ ;  /* 0x0000008004067890 */ /* 0x000fe4000fffe03f */
[----:B------:R-:W-:Y:S01]  /*ca50*/  UIADD3 UR8, UR8, 0x1, URZ ;  /* 0x0000000108087890 */ /* 0x000fe2000fffe03f */
[----:B------:R-:W-:Y:S01]  /*ca60*/  UMOV UR10, UR4 ;  /* 0x00000004000a7c82 */ /* 0x000fe20008000000 */
[----:B------:R-:W-:-:S07]  /*ca70*/  UISETP.NE.AND UP0, UPT, UR37, 0x2, UPT ;  /* 0x000000022500788c */ /* 0x000fce000bf05270 */
[----:B------:R-:W-:Y:S01]  /*ca80*/  HGMMA.64x256x16.F32 R24, R196, gdesc[UR8].tnspB, R24, gsb0 ;  /* 0x43e00008c4187df0 */ /* 0x000fe20008000818 */
[----:B------:R-:W-:Y:S01]  /*ca90*/  UMOV UR10, UR6 ;  /* 0x00000006000a7c82 */ /* 0x000fe20008000000 */
[----:B------:R-:W-:Y:S01]  /*caa0*/  UMOV UR11, 0x40000040 ;  /* 0x40000040000b7882 */ /* 0x000fe20000000000 */
[----:B------:R-:W-:Y:S01]  /*cab0*/  UIADD3 UR6, UR4, 0x100, URZ ;  /* 0x0000010004067890 */ /* 0x000fe2000fffe03f */
[----:B-1----:R-:W-:Y:S01]  /*cac0*/  FADD.FTZ R2, R3, R16 ;  /* 0x0000001003027221 */ /* 0x002fe20000010000 */
[----:B------:R-:W-:Y:S01]  /*cad0*/  UIADD3 UR4, UR4, 0x180, URZ ;  /* 0x0000018004047890 */ /* 0x000fe2000fffe03f */
[----:B0-----:R-:W-:Y:S01]  /*cae0*/  FADD.FTZ R0, R0, R17 ;  /* 0x0000001100007221 */ /* 0x001fe20000010000 */
[----:B------:R-:W-:Y:S01]  /*caf0*/  IMAD.U32 R209, RZ, RZ, UR8 ;  /* 0x00000008ffd17e24 */ /* 0x000fe2000f8e00ff */
[----:B------:R-:W-:Y:S01]  /*cb00*/  USEL UR37, UR37, URZ, UP0 ;  /* 0x0000003f25257287 */ /* 0x000fe20008000000 */
[----:B------:R-:W0:Y:S04]  /*cb10*/  SHFL.BFLY PT, R7, R2, 0x1, 0x1f ;  /* 0x0c201f0002077f89 */ /* 0x000e2800000e0000 */
[----:B------:R-:W1:Y:S01]  /*cb20*/  SHFL.BFLY PT, R3, R0, 0x1, 0x1f ;  /* 0x0c201f0000037f89 */ /* 0x000e6200000e0000 */
[----:B0-----:R-:W-:Y:S01]  /*cb30*/  FADD.FTZ R10, R2, R7 ;  /* 0x00000007020a7221 */ /* 0x001fe20000010000 */
[----:B------:R-:W-:-:S02]  /*cb40*/  IMAD.MOV.U32 R7, RZ, RZ, RZ ;  /* 0x000000ffff077224 */ /* 0x000fc400078e00ff */
[----:B------:R-:W-:Y:S02]  /*cb50*/  IMAD.MOV.U32 R2, RZ, RZ, -0x800000 ;  /* 0xff800000ff027424 */ /* 0x000fe400078e00ff */
[----:B-1----:R-:W-:Y:S01]  /*cb60*/  FADD.FTZ R9, R0, R3 ;  /* 0x0000000300097221 */ /* 0x002fe20000010000 */
[----:B------:R-:W-:Y:S02]  /*cb70*/  FSETP.NE.FTZ.AND P2, PT, R10, RZ, PT ;  /* 0x000000ff0a00720b */ /* 0x000fe40003f55000 */
[----:B------:R-:W-:Y:S02]  /*cb80*/  MOV R0, 0xff800000 ;  /* 0xff80000000007802 */ /* 0x000fe40000000f00 */
[----:B------:R-:W-:-:S09]  /*cb90*/  FSETP.NE.FTZ.AND P0, PT, R9, RZ, PT ;  /* 0x000000ff0900720b */ /* 0x000fd20003f15000 */
[----:B------:R-:W-:Y:S01]  /*cba0*/  @P2 MUFU.LG2 R8, R10 ;  /* 0x0000000a00082308 */ /* 0x000fe20000000c00 */
[----:B------:R-:W-:-:S03]  /*cbb0*/  @P2 FMUL.FTZ R12, R12, 0.69314718246459960938 ;  /* 0x3f3172180c0c2820 */ /* 0x000fc60000410000 */
[----:B------:R-:W-:-:S04]  /*cbc0*/  @P0 FMUL.FTZ R6, R6, 0.69314718246459960938 ;  /* 0x3f31721806060820 */ /* 0x000fc80000410000 */
[----:B------:R-:W0:Y:S08]  /*cbd0*/  @P0 MUFU.LG2 R3, R9 ;  /* 0x0000000900030308 */ /* 0x000e300000000c00 */
[----:B------:R-:W1:Y:S08]  /*cbe0*/  @P2 MUFU.RCP R7, R10 ;  /* 0x0000000a00072308 */ /* 0x000e700000001000 */
[----:B------:R2:W3:Y:S01]  /*cbf0*/  @P0 MUFU.RCP R13, R9 ;  /* 0x00000009000d0308 */ /* 0x0004e20000001000 */
[----:B0-----:R-:W-:-:S04]  /*cc00*/  @P0 FMUL.FTZ R3, R3, 0.69314718246459960938 ;  /* 0x3f31721803030820 */ /* 0x001fc80000410000 */
[----:B------:R-:W-:Y:S01]  /*cc10*/  @P0 FFMA.FTZ R0, R6, R5, R3 ;  /* 0x0000000506000223 */ /* 0x000fe20000010003 */
[----:B------:R-:W-:Y:S01]  /*cc20*/  PLOP3.LUT P0, PT, PT, PT, PT, 0x8, 0x0 ;  /* 0x000000000000781c */ /* 0x000fe20003f0e170 */
[----:B--2---:R-:W-:Y:S01]  /*cc30*/  @P2 FMUL.FTZ R9, R8, 0.69314718246459960938 ;  /* 0x3f31721808092820 */ /* 0x004fe20000410000 */
[----:B------:R-:W-:-:S03]  /*cc40*/  @!P1 VIADD R8, R11, 0x30860 ;  /* 0x000308600b089836 */ /* 0x000fc60000000000 */
[----:B------:R-:W-:Y:S02]  /*cc50*/  @P2 FFMA.FTZ R2, R12, R4, R9 ;  /* 0x000000040c022223 */ /* 0x000fe40000010009 */
[----:B------:R-:W-:Y:S01]  /*cc60*/  @!P1 PRMT R16, RZ, 0x654, R8 ;  /* 0x00000654ff109816 */ /* 0x000fe20000000008 */
        /* <DEDUP_REMOVED lines=18> */
[-C--:B-1----:R-:W-:Y:S01]  /*cd90*/  FMUL.FTZ R159, R75, R7.reuse ;  /* 0x000000074b9f7220 */ /* 0x082fe20000410000 */
[----:B------:R-:W-:Y:S01]  /*cda0*/  FMUL.FTZ R157, R79, R7 ;  /* 0x000000074f9d7220 */ /* 0x000fe20000410000 */
[-C--:B---3--:R-:W-:Y:S01]  /*cdb0*/  FMUL.FTZ R5, R24, R13.reuse ;  /* 0x0000000d18057220 */ /* 0x088fe20000410000 */
[----:B------:R-:W-:Y:S01]  /*cdc0*/  FMUL.FTZ R6, R28, R13 ;  /* 0x0000000d1c067220 */ /* 0x000fe20000410000 */
        /* <DEDUP_REMOVED lines=125> */
.L_x_1086:
[----:B------:R-:W0:Y:S01]  /*d5a0*/  S2R R20, SR_CgaCtaId ;  /* 0x0000000000147919 */ /* 0x000e220000008800 */
[----:B------:R-:W-:Y:S01]  /*d5b0*/  MOV R19, 0x400 ;  /* 0x0000040000137802 */ /* 0x000fe20000000f00 */
[----:B------:R-:W-:Y:S01]  /*d5c0*/  BSSY B0, `(.L_x_1157) ;  /* 0x00002bc000007945 */ /* 0x000fe20003800000 */
[----:B------:R-:W-:Y:S02]  /*d5d0*/  BAR.SYNC.DEFER_BLOCKING 0x5, 0x120 ;  /* 0x0144800000007b1d */ /* 0x000fe40000010000 */
[----:B0-----:R-:W-:-:S05]  /*d5e0*/  LEA R19, R20, R19, 0x18 ;  /* 0x0000001314137211 */ /* 0x001fca00078ec0ff */
[----:B------:R-:W0:Y:S02]  /*d5f0*/  LDS.128 R200, [R19+0x308d0] ;  /* 0x0308d00013c87984 */ /* 0x000e240000000c00 */
[----:B0-----:R-:W-:Y:S02]  /*d600*/  R2UR UR6, R202 ;  /* 0x00000000ca0672ca */ /* 0x001fe400000e0000 */
[----:B------:R-:W-:Y:S01]  /*d610*/  R2UR UR5, R203 ;  /* 0x00000000cb0572ca */ /* 0x000fe200000e0000 */
[----:B------:R-:W-:Y:S06]  /*d620*/  BAR.ARV 0x4, 0x120 ;  /* 0x0104800000007b1d */ /* 0x000fec0000002000 */
[----:B------:R-:W-:Y:S08]  /*d630*/  @P0 BRA `(.L_x_1158) ;  /* 0x0000001c009c0947 */ /* 0x000ff00003800000 */
[----:B------:R-:W0:Y:S01]  /*d640*/  S2R R22, SR_SWINHI ;  /* 0x0000000000167919 */ /* 0x000e220000002f00 */
[----:B------:R-:W-:Y:S01]  /*d650*/  F2FP.F16.F32.PACK_AB R4, R4, R5 ;  /* 0x000000050404723e */ /* 0x000fe200000000ff */
[----:B------:R-:W-:Y:S01]  /*d660*/  ULDC.64 UR8, c[0x0][0xbd8] ;  /* 0x0002f60000087ab9 */ /* 0x000fe20000000a00 */
[----:B------:R-:W-:Y:S01]  /*d670*/  F2FP.F16.F32.PACK_AB R5, R175, R26 ;  /* 0x0000001aaf05723e */ /* 0x000fe200000000ff */
[----:B------:R-:W-:Y:S01]  /*d680*/  UISETP.NE.U32.AND UP0, UPT, UR8, URZ, UPT ;  /* 0x0000003f0800728c */ /* 0x000fe2000bf05070 */
[----:B------:R-:W-:Y:S01]  /*d690*/  F2FP.F16.F32.PACK_AB R6, R29, R6 ;  /* 0x000000061d06723e */ /* 0x000fe200000000ff */
[----:B------:R-:W-:Y:S01]  /*d6a0*/  ULDC.64 UR10, c[0x0][0x208] ;  /* 0x00008200000a7ab9 */ /* 0x000fe20000000a00 */
[----:B------:R-:W-:Y:S01]  /*d6b0*/  F2FP.F16.F32.PACK_AB R8, R8, R9 ;  /* 0x000000090808723e */ /* 0x000fe200000000ff */
[----:B------:R-:W-:Y:S01]  /*d6c0*/  UISETP.NE.AND.EX UP0, UPT, UR9, URZ, UPT, UP0 ;  /* 0x0000003f0900728c */ /* 0x000fe2000bf05300 */
[----:B------:R-:W-:Y:S02]  /*d6d0*/  F2FP.F16.F32.PACK_AB R10, R10, R11 ;  /* 0x0000000b0a0a723e */ /* 0x000fe400000000ff */
[----:B------:R-:W-:Y:S01]  /*d6e0*/  F2FP.F16.F32.PACK_AB R9, R169, R154 ;  /* 0x0000009aa909723e */ /* 0x000fe200000000ff */
[----:B------:R-:W-:Y:S01]  /*d6f0*/  ULDC.64 UR8, c[0x0][0xbd8] ;  /* 0x0002f60000087ab9 */ /* 0x000fe20000000a00 */
        /* <DEDUP_REMOVED lines=10> */
[----:B------:R-:W-:Y:S02]  /*d7a0*/  MOV R20, R19 ;  /* 0x0000001300147202 */ /* 0x000fe40000000f00 */
[----:B0-----:R-:W-:Y:S02]  /*d7b0*/  MOV R21, R22 ;  /* 0x0000001600157202 */ /* 0x001fe40000000f00 */
[----:B------:R-:W-:-:S02]  /*d7c0*/  F2FP.F16.F32.PACK_AB R88, R89, R88 ;  /* 0x000000585958723e */ /* 0x000fc400000000ff */
[----:B------:R-:W-:Y:S01]  /*d7d0*/  F2FP.F16.F32.PACK_AB R82, R85, R84 ;  /* 0x000000545552723e */ /* 0x000fe200000000ff */
[----:B------:R-:W-:Y:S01]  /*d7e0*/  IMAD.WIDE R66, R213, 0x2, R20 ;  /* 0x00000002d5427825 */ /* 0x000fe200078e0214 */
[----:B------:R-:W-:Y:S02]  /*d7f0*/  F2FP.F16.F32.PACK_AB R83, R158, R83 ;  /* 0x000000539e53723e */ /* 0x000fe400000000ff */
[----:B------:R-:W-:Y:S02]  /*d800*/  F2FP.F16.F32.PACK_AB R89, R75, R90 ;  /* 0x0000005a4b59723e */ /* 0x000fe400000000ff */
[C---:B------:R-:W-:Y:S02]  /*d810*/  IADD3 R22, P1, R66.reuse, 0x20, RZ ;  /* 0x0000002042167810 */ /* 0x040fe40007f3e0ff */
[C---:B------:R-:W-:Y:S02]  /*d820*/  LOP3.LUT R7, R66.reuse, 0x380, RZ, 0xc0, !PT ;  /* 0x0000038042077812 */ /* 0x040fe400078ec0ff */
[C---:B------:R-:W-:Y:S01]  /*d830*/  IADD3 R87, P0, R66.reuse, 0x40, RZ ;  /* 0x0000004042577810 */ /* 0x040fe20007f1e0ff */
[----:B------:R-:W-:Y:S01]  /*d840*/  IMAD.X R35, RZ, RZ, R67, P1 ;  /* 0x000000ffff237224 */ /* 0x000fe200008e0643 */
[----:B------:R-:W-:-:S02]  /*d850*/  IADD3 R95, P4, R66, 0x60, RZ ;  /* 0x00000060425f7810 */ /* 0x000fc40007f9e0ff */
        /* <DEDUP_REMOVED lines=12> */
[----:B------:R-:W-:-:S02]  /*d920*/  IADD3.X R43, RZ, R67, RZ, P3, !PT ;  /* 0x00000043ff2b7210 */ /* 0x000fc40001ffe4ff */
[C---:B------:R-:W-:Y:S02]  /*d930*/  IADD3 R54, P0, R66.reuse, 0x8020, RZ ;  /* 0x0000802042367810 */ /* 0x040fe40007f1e0ff */
        /* <DEDUP_REMOVED lines=8> */
[----:B------:R-:W-:Y:S01]  /*d9c0*/  IMAD.X R63, RZ, RZ, R67, P6 ;  /* 0x000000ffff3f7224 */ /* 0x000fe200030e0643 */
[----:B------:R-:W-:-:S02]  /*d9d0*/  IADD3 R102, P1, R66, 0xc060, RZ ;  /* 0x0000c06042667810 */ /* 0x000fc40007f3e0ff */
[----:B------:R-:W-:Y:S01]  /*d9e0*/  LOP3.LUT R66, R7, R66, RZ, 0x3c, !PT ;  /* 0x0000004207427212 */ /* 0x000fe200078e3cff */
[--C-:B------:R-:W-:Y:S01]  /*d9f0*/  IMAD.X R27, RZ, RZ, R67.reuse, P2 ;  /* 0x000000ffff1b7224 */ /* 0x100fe200010e0643 */
[----:B------:R-:W-:Y:S01]  /*da00*/  LOP3.LUT R7, R22, 0x380, RZ, 0xc0, !PT ;  /* 0x0000038016077812 */ /* 0x000fe200078ec0ff */
[----:B------:R-:W-:Y:S01]  /*da10*/  IMAD.X R31, RZ, RZ, R67, P1 ;  /* 0x000000ffff1f7224 */ /* 0x000fe200008e0643 */
[----:B------:R-:W-:Y:S02]  /*da20*/  LOP3.LUT R38, R87, 0x380, RZ, 0xc0, !PT ;  /* 0x0000038057267812 */ /* 0x000fe400078ec0ff */
[----:B------:R-:W-:Y:S02]  /*da30*/  SHF.R.U64 R7, R7, 0x3, RZ ;  /* 0x0000000307077819 */ /* 0x000fe400000012ff */
[----:B------:R-:W-:Y:S02]  /*da40*/  LOP3.LUT R40, R95, 0x380, RZ, 0xc0, !PT ;  /* 0x000003805f287812 */ /* 0x000fe400078ec0ff */
[----:B------:R-:W-:-:S02]  /*da50*/  LOP3.LUT R34, R7, R22, RZ, 0x3c, !PT ;  /* 0x0000001607227212 */ /* 0x000fc400078e3cff */
[----:B------:R-:W-:Y:S02]  /*da60*/  LOP3.LUT R7, R44, 0x380, RZ, 0xc0, !PT ;  /* 0x000003802c077812 */ /* 0x000fe400078ec0ff */
[----:B------:R-:W-:Y:S02]  /*da70*/  LOP3.LUT R22, R177, 0x380, RZ, 0xc0, !PT ;  /* 0x00000380b1167812 */ /* 0x000fe400078ec0ff */
[----:B------:R-:W-:Y:S02]  /*da80*/  SHF.R.U64 R7, R7, 0x3, RZ ;  /* 0x0000000307077819 */ /* 0x000fe400000012ff */
[----:B------:R-:W-:Y:S02]  /*da90*/  SHF.R.U64 R22, R22, 0x3, RZ ;  /* 0x0000000316167819 */ /* 0x000fe400000012ff */
[----:B------:R-:W-:Y:S02]  /*daa0*/  LOP3.LUT R44, R7, R44, RZ, 0x3c, !PT ;  /* 0x0000002c072c7212 */ /* 0x000fe400078e3cff */
[----:B------:R-:W-:-:S02]  /*dab0*/  LOP3.LUT R7, R54, 0x380, RZ, 0xc0, !PT ;  /* 0x0000038036077812 */ /* 0x000fc400078ec0ff */
[----:B------:R-:W-:Y:S02]  /*dac0*/  LOP3.LUT R46, R22, R177, RZ, 0x3c, !PT ;  /* 0x000000b1162e7212 */ /* 0x000fe400078e3cff */
[----:B------:R-:W-:Y:S02]  /*dad0*/  SHF.R.U64 R7, R7, 0x3, RZ ;  /* 0x0000000307077819 */ /* 0x000fe400000012ff */
[----:B------:R-:W-:Y:S02]  /*dae0*/  LOP3.LUT R22, R183, 0x380, RZ, 0xc0, !PT ;  /* 0x00000380b7167812 */ /* 0x000fe400078ec0ff */
[----:B------:R-:W-:Y:S02]  /*daf0*/  LOP3.LUT R54, R7, R54, RZ, 0x3c, !PT ;  /* 0x0000003607367212 */ /* 0x000fe400078e3cff */
[----:B------:R-:W-:Y:S02]  /*db00*/  LOP3.LUT R7, R102, 0x380, RZ, 0xc0, !PT ;  /* 0x0000038066077812 */ /* 0x000fe400078ec0ff */
[----:B------:R-:W-:-:S02]  /*db10*/  SHF.R.U64 R22, R22, 0x3, RZ ;  /* 0x0000000316167819 */ /* 0x000fc400000012ff */
[----:B------:R-:W-:Y:S02]  /*db20*/  LOP3.LUT R26, R191, 0x380, RZ, 0xc0, !PT ;  /* 0x00000380bf1a7812 */ /* 0x000fe400078ec0ff */
[----:B------:R-:W-:Y:S02]  /*db30*/  LOP3.LUT R42, R103, 0x380, RZ, 0xc0, !PT ;  /* 0x00000380672a7812 */ /* 0x000fe400078ec0ff */
[----:B------:R-:W-:Y:S02]  /*db40*/  SHF.R.U64 R29, R7, 0x3, RZ ;  /* 0x00000003071d7819 */ /* 0x000fe400000012ff */
[----:B------:R-:W-:Y:S02]  /*db50*/  SHF.R.U64 R38, R38, 0x3, RZ ;  /* 0x0000000326267819 */ /* 0x000fe400000012ff */
[----:B------:R-:W-:Y:S02]  /*db60*/  LOP3.LUT R56, R22, R183, RZ, 0x3c, !PT ;  /* 0x000000b716387212 */ /* 0x000fe400078e3cff */
[----:B------:R-:W-:-:S02]  /*db70*/  MOV R66, R66 ;  /* 0x0000004200427202 */ /* 0x000fc40000000f00 */
[----:B------:R-:W-:Y:S01]  /*db80*/  F2FP.F16.F32.PACK_AB R7, R173, R30 ;  /* 0x0000001ead07723e */ /* 0x000fe200000000ff */
[----:B------:R-:W-:Y:S01]  /*db90*/  BAR.SYNC.DEFER_BLOCKING 0x1, 0x100 ;  /* 0x0044000000007b1d */ /* 0x000fe20000010000 */
[----:B------:R-:W-:Y:S02]  /*dba0*/  SHF.R.U64 R40, R40, 0x3, RZ ;  /* 0x0000000328287819 */ /* 0x000fe400000012ff */
[----:B------:R-:W-:Y:S02]  /*dbb0*/  LOP3.LUT R50, R179, 0x380, RZ, 0xc0, !PT ;  /* 0x00000380b3327812 */ /* 0x000fe400078ec0ff */
[----:B------:R-:W-:Y:S02]  /*dbc0*/  LOP3.LUT R22, R189, 0x380, RZ, 0xc0, !PT ;  /* 0x00000380bd167812 */ /* 0x000fe400078ec0ff */
[----:B------:R-:W-:Y:S02]  /*dbd0*/  SHF.R.U64 R26, R26, 0x3, RZ ;  /* 0x000000031a1a7819 */ /* 0x000fe400000012ff */
[----:B------:R-:W-:-:S02]  /*dbe0*/  SHF.R.U64 R42, R42, 0x3, RZ ;  /* 0x000000032a2a7819 */ /* 0x000fc400000012ff */
[----:B------:R-:W-:Y:S02]  /*dbf0*/  LOP3.LUT R52, R181, 0x380, RZ, 0xc0, !PT ;  /* 0x00000380b5347812 */ /* 0x000fe400078ec0ff */
[----:B------:R-:W-:Y:S02]  /*dc00*/  LOP3.LUT R38, R38, R87, RZ, 0x3c, !PT ;  /* 0x0000005726267212 */ /* 0x000fe400078e3cff */
[----:B------:R-:W-:Y:S02]  /*dc10*/  LOP3.LUT R40, R40, R95, RZ, 0x3c, !PT ;  /* 0x0000005f28287212 */ /* 0x000fe400078e3cff */
[----:B------:R-:W-:Y:S02]  /*dc20*/  SHF.R.U64 R50, R50, 0x3, RZ ;  /* 0x0000000332327819 */ /* 0x000fe400000012ff */
[----:B------:R-:W-:Y:S02]  /*dc30*/  LOP3.LUT R58, R185, 0x380, RZ, 0xc0, !PT ;  /* 0x00000380b93a7812 */ /* 0x000fe400078ec0ff */
[----:B------:R-:W-:-:S02]  /*dc40*/  SHF.R.U64 R22, R22, 0x3, RZ ;  /* 0x0000000316167819 */ /* 0x000fc400000012ff */
[----:B------:R-:W-:Y:S01]  /*dc50*/  LOP3.LUT R26, R26, R191, RZ, 0x3c, !PT ;  /* 0x000000bf1a1a7212 */ /* 0x000fe200078e3cff */
[----:B------:R0:W-:Y:S01]  /*dc60*/  STSM.16.M88.4 [R66], R4 ;  /* 0x0000000442007844 */ /* 0x0001e20000000200 */
[----:B------:R-:W-:Y:S02]  /*dc70*/  LOP3.LUT R42, R42, R103, RZ, 0x3c, !PT ;  /* 0x000000672a2a7212 */ /* 0x000fe400078e3cff */
[----:B------:R-:W-:Y:S02]  /*dc80*/  SHF.R.U64 R52, R52, 0x3, RZ ;  /* 0x0000000334347819 */ /* 0x000fe400000012ff */
[----:B------:R-:W-:Y:S02]  /*dc90*/  LOP3.LUT R62, R187, 0x380, RZ, 0xc0, !PT ;  /* 0x00000380bb3e7812 */ /* 0x000fe400078ec0ff */
[----:B------:R-:W-:Y:S02]  /*dca0*/  LOP3.LUT R30, R29, R102, RZ, 0x3c, !PT ;  /* 0x000000661d1e7212 */ /* 0x000fe400078e3cff */
[----:B------:R-:W-:-:S02]  /*dcb0*/  MOV R34, R34 ;  /* 0x0000002200227202 */ /* 0x000fc40000000f00 */
[----:B------:R-:W-:Y:S02]  /*dcc0*/  MOV R38, R38 ;  /* 0x0000002600267202 */ /* 0x000fe40000000f00 */
[----:B------:R-:W-:Y:S02]  /*dcd0*/  LOP3.LUT R50, R50, R179, RZ, 0x3c, !PT ;  /* 0x000000b332327212 */ /* 0x000fe400078e3cff */
[----:B------:R-:W-:Y:S02]  /*dce0*/  SHF.R.U64 R58, R58, 0x3, RZ ;  /* 0x000000033a3a7819 */ /* 0x000fe400000012ff */
[----:B0-----:R-:W-:Y:S02]  /*dcf0*/  F2FP.F16.F32.PACK_AB R4, R33, R32 ;  /* 0x000000202104723e */ /* 0x001fe400000000ff */
[----:B------:R-:W-:Y:S02]  /*dd00*/  F2FP.F16.F32.PACK_AB R5, R171, R156 ;  /* 0x0000009cab05723e */ /* 0x000fe400000000ff */
[----:B------:R-:W-:-:S02]  /*dd10*/  F2FP.F16.F32.PACK_AB R6, R37, R36 ;  /* 0x000000242506723e */ /* 0x000fc400000000ff */
[----:B------:R-:W-:Y:S02]  /*dd20*/  F2FP.F16.F32.PACK_AB R7, R166, R155 ;  /* 0x0000009ba607723e */ /* 0x000fe400000000ff */
[----:B------:R-:W-:Y:S02]  /*dd30*/  LOP3.LUT R64, R22, R189, RZ, 0x3c, !PT ;  /* 0x000000bd16407212 */ /* 0x000fe400078e3cff */
[----:B------:R-:W-:Y:S01]  /*dd40*/  MOV R40, R40 ;  /* 0x0000002800287202 */ /* 0x000fe20000000f00 */
[----:B------:R0:W-:Y:S01]  /*dd50*/  STSM.16.M88.4 [R34], R4 ;  /* 0x0000000422007844 */ /* 0x0001e20000000200 */
[----:B------:R-:W-:Y:S02]  /*dd60*/  MOV R32, R26 ;  /* 0x0000001a00207202 */ /* 0x000fe40000000f00 */
[----:B------:R-:W-:Y:S01]  /*dd70*/  LOP3.LUT R52, R52, R181, RZ, 0x3c, !PT ;  /* 0x000000b534347212 */ /* 0x000fe200078e3cff */
[----:B------:R-:W-:Y:S01]  /*dd80*/  STSM.16.M88.4 [R38], R8 ;  /* 0x0000000826007844 */ /* 0x000fe20000000200 */
[----:B------:R-:W-:-:S02]  /*dd90*/  SHF.R.U64 R62, R62, 0x3, RZ ;  /* 0x000000033e3e7819 */ /* 0x000fc400000012ff */
[----:B------:R-:W-:Y:S01]  /*dda0*/  MOV R42, R42 ;  /* 0x0000002a002a7202 */ /* 0x000fe20000000f00 */
[----:B------:R-:W-:Y:S01]  /*ddb0*/  STSM.16.M88.4 [R40], R12 ;  /* 0x0000000c28007844 */ /* 0x000fe20000000200 */
[----:B------:R-:W-:Y:S02]  /*ddc0*/  MOV R22, R30 ;  /* 0x0000001e00167202 */ /* 0x000fe40000000f00 */
[----:B------:R-:W-:Y:S02]  /*ddd0*/  F2FP.F16.F32.PACK_AB R26, R61, R60 ;  /* 0x0000003c3d1a723e */ /* 0x000fe400000000ff */
[----:B------:R-:W-:Y:S02]  /*dde0*/  F2FP.F16.F32.PACK_AB R27, R165, R48 ;  /* 0x00000030a51b723e */ /* 0x000fe400000000ff */
[----:B------:R-:W-:Y:S02]  /*ddf0*/  MOV R44, R44 ;  /* 0x0000002c002c7202 */ /* 0x000fe40000000f00 */
[----:B------:R-:W-:Y:S01]  /*de00*/  F2FP.F16.F32.PACK_AB R29, R163, R16 ;  /* 0x00000010a31d723e */ /* 0x000fe200000000ff */
[----:B------:R-:W-:Y:S01]  /*de10*/  STSM.16.M88.4 [R42], R24 ;  /* 0x000000182a007844 */ /* 0x000fe20000000200 */
[----:B------:R-:W-:-:S02]  /*de20*/  F2FP.F16.F32.PACK_AB R30, R69, R68 ;  /* 0x00000044451e723e */ /* 0x000fc400000000ff */
[----:B------:R-:W-:Y:S02]  /*de30*/  F2FP.F16.F32.PACK_AB R31, R161, R70 ;  /* 0x00000046a11f723e */ /* 0x000fe400000000ff */
[----:B------:R-:W-:Y:S02]  /*de40*/  MOV R46, R46 ;  /* 0x0000002e002e7202 */ /* 0x000fe40000000f00 */
[----:B0-----:R-:W-:Y:S01]  /*de50*/  F2FP.F16.F32.PACK_AB R4, R73, R72 ;  /* 0x000000484904723e */ /* 0x001fe200000000ff */
[----:B------:R-:W-:Y:S01]  /*de60*/  STSM.16.M88.4 [R44], R28 ;  /* 0x0000001c2c007844 */ /* 0x000fe20000000200 */
[----:B------:R-:W-:Y:S02]  /*de70*/  F2FP.F16.F32.PACK_AB R5, R159, R74 ;  /* 0x0000004a9f05723e */ /* 0x000fe400000000ff */
[----:B------:R-:W-:Y:S02]  /*de80*/  F2FP.F16.F32.PACK_AB R6, R77, R76 ;  /* 0x0000004c4d06723e */ /* 0x000fe400000000ff */
[----:B------:R-:W-:-:S02]  /*de90*/  F2FP.F16.F32.PACK_AB R7, R157, R78 ;  /* 0x0000004e9d07723e */ /* 0x000fc400000000ff */
[----:B------:R-:W-:Y:S02]  /*dea0*/  LOP3.LUT R58, R58, R185, RZ, 0x3c, !PT ;  /* 0x000000b93a3a7212 */ /* 0x000fe400078e3cff */
[----:B------:R-:W-:Y:S01]  /*deb0*/  MOV R50, R50 ;  /* 0x0000003200327202 */ /* 0x000fe20000000f00 */
[----:B------:R0:W-:Y:S01]  /*dec0*/  STSM.16.M88.4 [R46], R4 ;  /* 0x000000042e007844 */ /* 0x0001e20000000200 */
[----:B------:R-:W-:Y:S02]  /*ded0*/  F2FP.F16.F32.PACK_AB R96, R97, R96 ;  /* 0x000000606160723e */ /* 0x000fe400000000ff */
[----:B------:R-:W-:Y:S01]  /*dee0*/  LOP3.LUT R62, R62, R187, RZ, 0x3c, !PT ;  /* 0x000000bb3e3e7212 */ /* 0x000fe200078e3cff */
[----:B------:R1:W-:Y:S01]  /*def0*/  STSM.16.M88.4 [R50], R80 ;  /* 0x0000005032007844 */ /* 0x0003e20000000200 */
[----:B------:R-:W-:Y:S02]  /*df00*/  MOV R52, R52 ;  /* 0x0000003400347202 */ /* 0x000fe40000000f00 */
[----:B------:R-:W-:-:S02]  /*df10*/  F2FP.F16.F32.PACK_AB R90, R93, R92 ;  /* 0x0000005c5d5a723e */ /* 0x000fc400000000ff */
[----:B------:R-:W-:Y:S02]  /*df20*/  F2FP.F16.F32.PACK_AB R91, R94, R91 ;  /* 0x0000005b5e5b723e */ /* 0x000fe400000000ff */
[----:B------:R-:W-:Y:S02]  /*df30*/  F2FP.F16.F32.PACK_AB R97, R71, R98 ;  /* 0x000000624761723e */ /* 0x000fe400000000ff */
[----:B------:R-:W-:Y:S01]  /*df40*/  F2FP.F16.F32.PACK_AB R104, R105, R104 ;  /* 0x000000686968723e */ /* 0x000fe200000000ff */
[----:B------:R1:W-:Y:S01]  /*df50*/  STSM.16.M88.4 [R52], R88 ;  /* 0x0000005834007844 */ /* 0x0003e20000000200 */
[----:B------:R-:W-:Y:S02]  /*df60*/  IADD3.X R65, RZ, R67, RZ, P5, !PT ;  /* 0x00000043ff417210 */ /* 0x000fe40002ffe4ff */
[----:B------:R-:W-:Y:S02]  /*df70*/  MOV R54, R54 ;  /* 0x0000003600367202 */ /* 0x000fe40000000f00 */
        /* <DEDUP_REMOVED lines=21> */
[----:B------:R-:W-:Y:S01]  /*e0d0*/  F2FP.F16.F32.PACK_AB R136, R137, R136 ;  /* 0x000000888988723e */ /* 0x000fe200000000ff */
[----:B------:R1:W-:Y:S01]  /*e0e0*/  STSM.16.M88.4 [R62], R120 ;  /* 0x000000783e007844 */ /* 0x0003e20000000200 */
[----:B------:R-:W-:-:S02]  /*e0f0*/  MOV R64, R64 ;  /* 0x0000004000407202 */ /* 0x000fc40000000f00 */
[----:B------:R-:W-:Y:S02]  /*e100*/  F2FP.F16.F32.PACK_AB R130, R133, R132 ;  /* 0x000000848582723e */ /* 0x000fe400000000ff */
[----:B------:R-:W-:Y:S02]  /*e110*/  F2FP.F16.F32.PACK_AB R131, R135, R134 ;  /* 0x000000868783723e */ /* 0x000fe400000000ff */
[----:B------:R-:W-:Y:S02]  /*e120*/  F2FP.F16.F32.PACK_AB R137, R139, R138 ;  /* 0x0000008a8b89723e */ /* 0x000fe400000000ff */
[----:B------:R-:W-:Y:S01]  /*e130*/  F2FP.F16.F32.PACK_AB R144, R145, R144 ;  /* 0x000000909190723e */ /* 0x000fe200000000ff */
[----:B------:R1:W-:Y:S01]  /*e140*/  STSM.16.M88.4 [R64], R128 ;  /* 0x0000008040007844 */ /* 0x0003e20000000200 */
[----:B------:R-:W-:Y:S02]  /*e150*/  F2FP.F16.F32.PACK_AB R138, R141, R140 ;  /* 0x0000008c8d8a723e */ /* 0x000fe400000000ff */
[----:B------:R-:W-:-:S02]  /*e160*/  F2FP.F16.F32.PACK_AB R139, R143, R142 ;  /* 0x0000008e8f8b723e */ /* 0x000fc400000000ff */
[----:B------:R-:W-:Y:S02]  /*e170*/  F2FP.F16.F32.PACK_AB R145, R147, R146 ;  /* 0x000000929391723e */ /* 0x000fe400000000ff */
[----:B------:R-:W-:Y:S01]  /*e180*/  F2FP.F16.F32.PACK_AB R146, R149, R148 ;  /* 0x000000949592723e */ /* 0x000fe200000000ff */
[----:B------:R1:W-:Y:S01]  /*e190*/  STSM.16.M88.4 [R32], R136 ;  /* 0x0000008820007844 */ /* 0x0003e20000000200 */
[----:B------:R-:W-:Y:S02]  /*e1a0*/  F2FP.F16.F32.PACK_AB R147, R151, R150 ;  /* 0x000000969793723e */ /* 0x000fe400000000ff */
[----:B------:R-:W-:Y:S02]  /*e1b0*/  R2UR UR4, R208 ;  /* 0x00000000d00472ca */ /* 0x000fe400000e0000 */
[----:B------:R-:W-:Y:S01]  /*e1c0*/  PLOP3.LUT P1, PT, PT, PT, UP0, 0x80, 0x0 ;  /* 0x000000000000781c */ /* 0x000fe20003f2f008 */
[----:B------:R1:W-:Y:S10]  /*e1d0*/  STSM.16.M88.4 [R22], R144 ;  /* 0x0000009016007844 */ /* 0x0003f40000000200 */
[----:B------:R-:W-:-:S06]  /*e1e0*/  UIMAD.WIDE UR8, UR4, 0x4, UR8 ;  /* 0x00000004040878a5 */ /* 0x000fcc000f8e0208 */
[----:B0-----:R-:W-:Y:S02]  /*e1f0*/  IMAD.U32 R4, RZ, RZ, UR8 ;  /* 0x00000008ff047e24 */ /* 0x001fe4000f8e00ff */
[----:B------:R-:W-:Y:S01]  /*e200*/  IMAD.U32 R5, RZ, RZ, UR9 ;  /* 0x00000009ff057e24 */ /* 0x000fe2000f8e00ff */
[----:B------:R-:W-:Y:S06]  /*e210*/  BAR.SYNC.DEFER_BLOCKING 0x1, 0x100 ;  /* 0x0044000000007b1d */ /* 0x000fec0000010000 */
[----:B------:R-:W-:Y:S01]  /*e220*/  ULDC.64 UR8, c[0x0][0xbe0] ;  /* 0x0002f80000087ab9 */ /* 0x000fe20000000a00 */
[----:B------:R-:W2:Y:S01]  /*e230*/  @P1 LDG.E R3, desc[UR10][R4.64] ;  /* 0x0000000a04031981 */ /* 0x000ea2000c1e1900 */
[----:B------:R-:W-:Y:S01]  /*e240*/  UISETP.NE.U32.AND UP1, UPT, UR8, URZ, UPT ;  /* 0x0000003f0800728c */ /* 0x000fe2000bf25070 */
[----:B------:R-:W0:Y:S01]  /*e250*/  LDC R77, c[0x0][0xa88] ;  /* 0x0002a200ff4d7b82 */ /* 0x000e220000000800 */
[----:B------:R-:W-:-:S02]  /*e260*/  IMAD R7, R204, 0x40, R23 ;  /* 0x00000040cc077824 */ /* 0x000fc400078e0217 */
[----:B------:R-:W-:Y:S02]  /*e270*/  UISETP.NE.AND.EX UP1, UPT, UR9, URZ, UPT, UP1 ;  /* 0x0000003f0900728c */ /* 0x000fe4000bf25310 */
[----:B------:R-:W-:-:S04]  /*e280*/  IMAD.WIDE R20, R7, 0x2, R20 ;  /* 0x0000000207147825 */ /* 0x000fc800078e0214 */
[----:B------:R-:W-:Y:S02]  /*e290*/  PLOP3.LUT P2, PT, PT, PT, UP1, 0x80, 0x0 ;  /* 0x000000000000781c */ /* 0x000fe40003f4f018 */
[----:B------:R-:W-:-:S03]  /*e2a0*/  IADD3 R13, P0, R20, 0x1000, RZ ;  /* 0x00001000140d7810 */ /* 0x000fc60007f1e0ff */
[----:B------:R-:W-:Y:S02]  /*e2b0*/  @UP1 ULDC.64 UR8, c[0x0][0xbe0] ;  /* 0x0002f80000081ab9 */ /* 0x000fe40000000a00 */
[----:B------:R-:W-:-:S03]  /*e2c0*/  @UP1 UIMAD.WIDE UR8, UR4, 0x4, UR8 ;  /* 0x00000004040818a5 */ /* 0x000fc6000f8e0208 */
[----:B------:R-:W-:-:S03]  /*e2d0*/  UMOV UR4, URZ ;  /* 0x0000003f00047c82 */ /* 0x000fc60008000000 */
[----:B------:R-:W-:Y:S02]  /*e2e0*/  IMAD.U32 R6, RZ, RZ, UR8 ;  /* 0x00000008ff067e24 */ /* 0x000fe4000f8e00ff */
[----:B------:R-:W-:-:S05]  /*e2f0*/  IMAD.U32 R7, RZ, RZ, UR9 ;  /* 0x00000009ff077e24 */ /* 0x000fca000f8e00ff */
[----:B0-----:R1:W5:Y:S01]  /*e300*/  @P2 LDG.E R77, desc[UR10][R6.64] ;  /* 0x0000000a064d2981 */ /* 0x001362000c1e1900 */
[----:B--2---:R-:W-:Y:S01]  /*e310*/  @P1 R2UR UR4, R3 ;  /* 0x00000000030412ca */ /* 0x004fe200000e0000 */
[----:B-1----:R-:W-:-:S14]  /*e320*/  @P2 BRA `(.L_x_1159) ;  /* 0x0000000000142947 */ /* 0x002fdc0003800000 */
[----:B------:R-:W-:Y:S05]  /*e330*/  @!P1 BRA `(.L_x_1159) ;  /* 0x0000000000109947 */ /* 0x000fea0003800000 */
[----:B------:R-:W-:Y:S02]  /*e340*/  ULDC.64 UR8, c[0x0][0x208] ;  /* 0x0000820000087ab9 */ /* 0x000fe40000000a00 */
[----:B------:R-:W2:Y:S04]  /*e350*/  LDG.E R6, desc[UR8][R4.64] ;  /* 0x0000000804067981 */ /* 0x000ea8000c1e1900 */
[----:B-----5:R-:W2:Y:S02]  /*e360*/  LDG.E R77, desc[UR8][R4.64+0x4] ;  /* 0x00000408044d7981 */ /* 0x020ea4000c1e1900 */
[----:B--2---:R-:W-:-:S07]  /*e370*/  IMAD.IADD R77, R77, 0x1, -R6 ;  /* 0x000000014d4d7824 */ /* 0x004fce00078e0a06 */
.L_x_1159:
[----:B------:R-:W-:Y:S01]  /*e380*/  R2UR UR17, R207 ;  /* 0x00000000cf1172ca */ /* 0x000fe200000e0000 */
[----:B------:R-:W-:Y:S01]  /*e390*/  ULDC.64 UR12, c[0x0][0xb70] ;  /* 0x0002dc00000c7ab9 */ /* 0x000fe20000000a00 */
[----:B------:R-:W-:Y:S01]  /*e3a0*/  R2UR UR15, R208 ;  /* 0x00000000d00f72ca */ /* 0x000fe200000e0000 */
[----:B------:R-:W-:Y:S01]  /*e3b0*/  USHF.R.S32.HI UR11, URZ, 0x1f, UR4 ;  /* 0x0000001f3f0b7899 */ /* 0x000fe20008011404 */
[----:B------:R-:W-:Y:S01]  /*e3c0*/  IADD3 R5, P2, R20, 0x3000, RZ ;  /* 0x0000300014057810 */ /* 0x000fe20007f5e0ff */
[----:B------:R-:W-:Y:S01]  /*e3d0*/  UMOV UR10, UR4 ;  /* 0x00000004000a7c82 */ /* 0x000fe20008000000 */
[----:B------:R-:W-:Y:S01]  /*e3e0*/  LEA R10, R206, R211, 0x7 ;  /* 0x000000d3ce0a7211 */ /* 0x000fe200078e38ff */
[----:B------:R-:W-:Y:S01]  /*e3f0*/  ULDC.64 UR18, c[0x0][0x208] ;  /* 0x0000820000127ab9 */ /* 0x000fe20000000a00 */
[----:B------:R-:W-:Y:S02]  /*e400*/  LOP3.LUT R4, R5, 0x380, RZ, 0xc0, !PT ;  /* 0x0000038005047812 */ /* 0x000fe400078ec0ff */
[----:B------:R-:W-:-:S02]  /*e410*/  LOP3.LUT R12, R13, 0x380, RZ, 0xc0, !PT ;  /* 0x000003800d0c7812 */ /* 0x000fc400078ec0ff */
[----:B------:R-:W-:Y:S01]  /*e420*/  SHF.R.U64 R4, R4, 0x3, RZ ;  /* 0x0000000304047819 */ /* 0x000fe200000012ff */
[----:B------:R-:W-:Y:S01]  /*e430*/  USHF.R.S32.HI UR14, URZ, 0x1f, UR17 ;  /* 0x0000001f3f0e7899 */ /* 0x000fe20008011411 */
[----:B------:R-:W-:Y:S01]  /*e440*/  IADD3 R9, P1, R20, 0x2000, RZ ;  /* 0x0000200014097810 */ /* 0x000fe20007f3e0ff */
[----:B------:R-:W-:Y:S01]  /*e450*/  UIMAD.WIDE.U32 UR8, UR17, UR12, UR10 ;  /* 0x0000000c110872a5 */ /* 0x000fe2000f8e000a */
[----:B------:R-:W-:Y:S01]  /*e460*/  LOP3.LUT R4, R4, R5, RZ, 0x3c, !PT ;  /* 0x0000000504047212 */ /* 0x000fe200078e3cff */
[----:B------:R-:W-:Y:S01]  /*e470*/  UIMAD UR7, UR14, UR12, URZ ;  /* 0x0000000c0e0772a4 */ /* 0x000fe2000f8e023f */
[----:B------:R-:W-:Y:S02]  /*e480*/  SHF.R.S32.HI R3, RZ, 0x1f, R10 ;  /* 0x0000001fff037819 */ /* 0x000fe4000001140a */
[----:B------:R-:W-:Y:S01]  /*e490*/  SHF.R.U64 R12, R12, 0x3, RZ ;  /* 0x000000030c0c7819 */ /* 0x000fe200000012ff */
[----:B------:R-:W-:Y:S01]  /*e4a0*/  UIMAD UR10, UR17, UR13, UR7 ;  /* 0x0000000d110a72a4 */ /* 0x000fe2000f8e0207 */
[----:B------:R-:W-:Y:S01]  /*e4b0*/  LOP3.LUT R8, R9, 0x380, RZ, 0xc0, !PT ;  /* 0x0000038009087812 */ /* 0x000fe200078ec0ff */
[----:B------:R-:W-:Y:S01]  /*e4c0*/  USHF.R.S32.HI UR7, URZ, 0x1f, UR15 ;  /* 0x0000001f3f077899 */ /* 0x000fe2000801140f */
[----:B------:R-:W-:Y:S01]  /*e4d0*/  LOP3.LUT R12, R12, R13, RZ, 0x3c, !PT ;  /* 0x0000000d0c0c7212 */ /* 0x000fe200078e3cff */
[----:B------:R-:W-:Y:S01]  /*e4e0*/  ULDC.64 UR12, c[0x0][0xb78] ;  /* 0x0002de00000c7ab9 */ /* 0x000fe20000000a00 */
[----:B------:R-:W-:Y:S01]  /*e4f0*/  USEL UR15, UR15, URZ, !UP0 ;  /* 0x0000003f0f0f7287 */ /* 0x000fe2000c000000 */
[----:B------:R-:W-:Y:S01]  /*e500*/  SHF.R.U64 R8, R8, 0x3, RZ ;  /* 0x0000000308087819 */ /* 0x000fe200000012ff */
[----:B------:R-:W-:Y:S01]  /*e510*/  USEL UR16, UR7, URZ, !UP0 ;  /* 0x0000003f07107287 */ /* 0x000fe2000c000000 */
[--C-:B------:R-:W-:Y:S01]  /*e520*/  IMAD.X R13, RZ, RZ, R21.reuse, P0 ;  /* 0x000000ffff0d7224 */ /* 0x100fe200000e0615 */
[----:B------:R-:W-:Y:S01]  /*e530*/  UIADD3 UR9, UR9, UR10, URZ ;  /* 0x0000000a09097290 */ /* 0x000fe2000fffe03f */
[----:B------:R-:W-:Y:S01]  /*e540*/  IADD3 R69, P0, R20, 0x8000, RZ ;  /* 0x0000800014457810 */ /* 0x000fe20007f1e0ff */
[----:B------:R-:W-:Y:S01]  /*e550*/  UIMAD UR7, UR16, UR12, URZ ;  /* 0x0000000c100772a4 */ /* 0x000fe2000f8e023f */
[----:B------:R-:W-:Y:S01]  /*e560*/  LOP3.LUT R8, R8, R9, RZ, 0x3c, !PT ;  /* 0x0000000908087212 */ /* 0x000fe200078e3cff */
[----:B------:R-:W-:Y:S01]  /*e570*/  UIMAD.WIDE.U32 UR8, UR15, UR12, UR8 ;  /* 0x0000000c0f0872a5 */ /* 0x000fe2000f8e0008 */
[----:B------:R-:W-:Y:S01]  /*e580*/  IMAD.X R9, RZ, RZ, R21, P1 ;  /* 0x000000ffff097224 */ /* 0x000fe200008e0615 */
[----:B------:R-:W-:Y:S01]  /*e590*/  UIMAD UR7, UR15, UR13, UR7 ;  /* 0x0000000d0f0772a4 */ /* 0x000fe2000f8e0207 */
[----:B------:R-:W-:-:S02]  /*e5a0*/  IADD3 R61, P6, R20, 0x4000, RZ ;  /* 0x00004000143d7810 */ /* 0x000fc40007fde0ff */
[----:B------:R-:W-:Y:S02]  /*e5b0*/  IADD3 R37, P5, R20, 0x5000, RZ ;  /* 0x0000500014257810 */ /* 0x000fe40007fbe0ff */
[----:B------:R-:W-:Y:S01]  /*e5c0*/  IADD3 R5, P3, R10, UR8, RZ ;  /* 0x000000080a057c10 */ /* 0x000fe2000ff7e0ff */
[----:B------:R-:W-:Y:S01]  /*e5d0*/  IMAD.U32 R6, RZ, RZ, UR7 ;  /* 0x00000007ff067e24 */ /* 0x000fe2000f8e00ff */
[C---:B------:R-:W-:Y:S02]  /*e5e0*/  IADD3 R33, P4, R20.reuse, 0x6000, RZ ;  /* 0x0000600014217810 */ /* 0x040fe40007f9e0ff */
[----:B------:R-:W-:Y:S02]  /*e5f0*/  IADD3 R57, P1, R20, 0x9000, RZ ;  /* 0x0000900014397810 */ /* 0x000fe40007f3e0ff */
[----:B------:R-:W-:Y:S01]  /*e600*/  IADD3.X R6, R3, UR9, R6, P3, !PT ;  /* 0x0000000903067c10 */ /* 0x000fe20009ffe406 */
[----:B------:R-:W-:Y:S01]  /*e610*/  ULDC.64 UR8, c[0x0][0xb40] ;  /* 0x0002d00000087ab9 */ /* 0x000fe20000000a00 */
[----:B------:R-:W-:-:S02]  /*e620*/  LOP3.LUT R68, R69, 0x380, RZ, 0xc0, !PT ;  /* 0x0000038045447812 */ /* 0x000fc400078ec0ff */
[----:B------:R-:W-:Y:S02]  /*e630*/  LEA R16, P3, R5, UR8, 0x2 ;  /* 0x0000000805107c11 */ /* 0x000fe4000f8610ff */
[----:B------:R-:W-:Y:S02]  /*e640*/  LOP3.LUT R60, R61, 0x380, RZ, 0xc0, !PT ;  /* 0x000003803d3c7812 */ /* 0x000fe400078ec0ff */
[----:B------:R-:W-:Y:S01]  /*e650*/  LEA.HI.X R17, R5, UR9, R6, 0x2, P3 ;  /* 0x0000000905117c11 */ /* 0x000fe200098f1406 */
[----:B------:R-:W-:Y:S01]  /*e660*/  IMAD.X R5, RZ, RZ, R21, P2 ;  /* 0x000000ffff057224 */ /* 0x000fe200010e0615 */
[----:B------:R-:W-:Y:S01]  /*e670*/  IADD3 R25, P3, R20, 0x7000, RZ ;  /* 0x0000700014197810 */ /* 0x000fe20007f7e0ff */
[----:B------:R-:W-:Y:S01]  /*e680*/  VIADD R6, R10, 0x8 ;  /* 0x000000080a067836 */ /* 0x000fe20000000000 */
[----:B------:R-:W-:Y:S01]  /*e690*/  IADD3 R49, P2, R20, 0xa000, RZ ;  /* 0x0000a00014317810 */ /* 0x000fe20007f5e0ff */
[----:B------:R-:W-:Y:S01]  /*e6a0*/  ULDC.64 UR8, c[0x0][0xaa0] ;  /* 0x0002a80000087ab9 */ /* 0x000fe20000000a00 */
[----:B------:R-:W-:-:S02]  /*e6b0*/  LOP3.LUT R36, R37, 0x380, RZ, 0xc0, !PT ;  /* 0x0000038025247812 */ /* 0x000fc400078ec0ff */
[----:B------:R-:W-:Y:S02]  /*e6c0*/  LOP3.LUT R32, R33, 0x380, RZ, 0xc0, !PT ;  /* 0x0000038021207812 */ /* 0x000fe400078ec0ff */
[----:B------:R-:W-:Y:S02]  /*e6d0*/  LOP3.LUT R24, R25, 0x380, RZ, 0xc0, !PT ;  /* 0x0000038019187812 */ /* 0x000fe400078ec0ff */
[----:B------:R-:W-:Y:S02]  /*e6e0*/  LOP3.LUT R56, R57, 0x380, RZ, 0xc0, !PT ;  /* 0x0000038039387812 */ /* 0x000fe400078ec0ff */
[----:B------:R-:W-:Y:S02]  /*e6f0*/  SHF.R.U64 R68, R68, 0x3, RZ ;  /* 0x0000000344447819 */ /* 0x000fe400000012ff */
[----:B------:R-:W-:Y:S02]  /*e700*/  LOP3.LUT R48, R49, 0x380, RZ, 0xc0, !PT ;  /* 0x0000038031307812 */ /* 0x000fe400078ec0ff */
[----:B------:R-:W-:-:S02]  /*e710*/  SHF.R.U64 R60, R60, 0x3, RZ ;  /* 0x000000033c3c7819 */ /* 0x000fc400000012ff */
[----:B------:R-:W-:Y:S02]  /*e720*/  SHF.R.U64 R36, R36, 0x3, RZ ;  /* 0x0000000324247819 */ /* 0x000fe400000012ff */
[----:B------:R-:W-:Y:S02]  /*e730*/  SHF.R.U64 R32, R32, 0x3, RZ ;  /* 0x0000000320207819 */ /* 0x000fe400000012ff */
[----:B------:R-:W-:Y:S02]  /*e740*/  SHF.R.U64 R24, R24, 0x3, RZ ;  /* 0x0000000318187819 */ /* 0x000fe400000012ff */
[----:B------:R-:W-:Y:S02]  /*e750*/  SHF.R.U64 R56, R56, 0x3, RZ ;  /* 0x0000000338387819 */ /* 0x000fe400000012ff */
[----:B------:R-:W-:Y:S02]  /*e760*/  LOP3.LUT R68, R68, R69, RZ, 0x3c, !PT ;  /* 0x0000004544447212 */ /* 0x000fe400078e3cff */
[----:B------:R-:W-:-:S02]  /*e770*/  SHF.R.U64 R48, R48, 0x3, RZ ;  /* 0x0000000330307819 */ /* 0x000fc400000012ff */
[----:B------:R-:W-:Y:S02]  /*e780*/  IADD3.X R69, RZ, R21, RZ, P0, !PT ;  /* 0x00000015ff457210 */ /* 0x000fe400007fe4ff */
[----:B------:R-:W-:Y:S02]  /*e790*/  LOP3.LUT P0, RZ, R210, 0x3, RZ, 0xc0, !PT ;  /* 0x00000003d2ff7812 */ /* 0x000fe4000780c0ff */
        /* <DEDUP_REMOVED lines=12> */
[----:B------:R-:W-:-:S02]  /*e860*/  IADD3 R41, P6, R20, 0xb000, RZ ;  /* 0x0000b00014297810 */ /* 0x000fc40007fde0ff */
[C---:B------:R-:W-:Y:S02]  /*e870*/  IADD3 R73, P5, R20.reuse, 0xc000, RZ ;  /* 0x0000c00014497810 */ /* 0x040fe40007fbe0ff */
[C---:B------:R-:W-:Y:S02]  /*e880*/  IADD3 R65, P4, R20.reuse, 0xd000, RZ ;  /* 0x0000d00014417810 */ /* 0x040fe40007f9e0ff */
[----:B------:R-:W-:Y:S02]  /*e890*/  IADD3 R53, P3, R20, 0xe000, RZ ;  /* 0x0000e00014357810 */ /* 0x000fe40007f7e0ff */
[-C--:B-----5:R-:W-:Y:S02]  /*e8a0*/  ISETP.GE.OR P1, PT, R10, R77.reuse, P0 ;  /* 0x0000004d0a00720c */ /* 0x0a0fe40000726670 */
[----:B------:R-:W-:Y:S02]  /*e8b0*/  IADD3 R10, P2, R20, 0xf000, RZ ;  /* 0x0000f000140a7810 */ /* 0x000fe40007f5e0ff */
[----:B------:R-:W-:-:S02]  /*e8c0*/  ISETP.GE.OR P0, PT, R6, R77, P0 ;  /* 0x0000004d0600720c */ /* 0x000fc40000706670 */
[----:B------:R-:W-:Y:S01]  /*e8d0*/  LOP3.LUT R40, R41, 0x380, RZ, 0xc0, !PT ;  /* 0x0000038029287812 */ /* 0x000fe200078ec0ff */
[----:B------:R-:W-:Y:S01]  /*e8e0*/  IMAD.X R45, RZ, RZ, R21, P2 ;  /* 0x000000ffff2d7224 */ /* 0x000fe200010e0615 */
[----:B------:R-:W-:Y:S02]  /*e8f0*/  LOP3.LUT R72, R73, 0x380, RZ, 0xc0, !PT ;  /* 0x0000038049487812 */ /* 0x000fe400078ec0ff */
[----:B------:R-:W-:Y:S02]  /*e900*/  LOP3.LUT R64, R65, 0x380, RZ, 0xc0, !PT ;  /* 0x0000038041407812 */ /* 0x000fe400078ec0ff */
[----:B------:R-:W-:Y:S01]  /*e910*/  LOP3.LUT R52, R53, 0x380, RZ, 0xc0, !PT ;  /* 0x0000038035347812 */ /* 0x000fe200078ec0ff */
[----:B------:R-:W-:Y:S01]  /*e920*/  @!P1 STG.E desc[UR18][R16.64], R0 ;  /* 0x0000000010009986 */ /* 0x000fe2000c101912 */
[----:B------:R-:W-:Y:S02]  /*e930*/  LOP3.LUT R3, R10, 0x380, RZ, 0xc0, !PT ;  /* 0x000003800a037812 */ /* 0x000fe400078ec0ff */
[----:B------:R-:W-:Y:S01]  /*e940*/  LOP3.LUT R7, R20, 0x380, RZ, 0xc0, !PT ;  /* 0x0000038014077812 */ /* 0x000fe200078ec0ff */
[----:B------:R0:W-:Y:S01]  /*e950*/  @!P0 STG.E desc[UR18][R16.64+0x20], R2 ;  /* 0x0000200210008986 */ /* 0x0001e2000c101912 */
[----:B------:R-:W-:-:S02]  /*e960*/  SHF.R.U64 R40, R40, 0x3, RZ ;  /* 0x0000000328287819 */ /* 0x000fc400000012ff */
[----:B------:R-:W-:Y:S01]  /*e970*/  SHF.R.U64 R72, R72, 0x3, RZ ;  /* 0x0000000348487819 */ /* 0x000fe200000012ff */
[----:B------:R-:W-:Y:S01]  /*e980*/  UIMAD UR7, UR11, UR8, URZ ;  /* 0x000000080b0772a4 */ /* 0x000fe2000f8e023f */
[----:B------:R-:W-:Y:S01]  /*e990*/  SHF.R.U64 R64, R64, 0x3, RZ ;  /* 0x0000000340407819 */ /* 0x000fe200000012ff */
[----:B------:R-:W5:Y:S01]  /*e9a0*/  LD.E.128 R12, desc[UR18][R12.64] ;  /* 0x000000120c0c7980 */ /* 0x000f62000c101d00 */
[----:B------:R-:W-:Y:S02]  /*e9b0*/  SHF.R.U64 R52, R52, 0x3, RZ ;  /* 0x0000000334347819 */ /* 0x000fe400000012ff */
[----:B------:R-:W-:Y:S01]  /*e9c0*/  SHF.R.U64 R3, R3, 0x3, RZ ;  /* 0x0000000303037819 */ /* 0x000fe200000012ff */
[----:B------:R-:W5:Y:S01]  /*e9d0*/  LD.E.128 R60, desc[UR18][R60.64] ;  /* 0x000000123c3c7980 */ /* 0x000f62000c101d00 */
[----:B------:R-:W-:Y:S02]  /*e9e0*/  SHF.R.U64 R7, R7, 0x3, RZ ;  /* 0x0000000307077819 */ /* 0x000fe400000012ff */
        /* <DEDUP_REMOVED lines=8> */
[----:B------:R-:W-:Y:S01]  /*ea70*/  LOP3.LUT R44, R3, R10, RZ, 0x3c, !PT ;  /* 0x0000000a032c7212 */ /* 0x000fe200078e3cff */
[--C-:B0-----:R-:W-:Y:S01]  /*ea80*/  IMAD.MOV.U32 R2, RZ, RZ, R23.reuse ;  /* 0x000000ffff027224 */ /* 0x101fe200078e0017 */
[----:B------:R-:W-:Y:S01]  /*ea90*/  LOP3.LUT R20, R7, R20, RZ, 0x3c, !PT ;  /* 0x0000001407147212 */ /* 0x000fe200078e3cff */
[----:B------:R-:W5:Y:S01]  /*eaa0*/  LD.E.128 R8, desc[UR18][R8.64] ;  /* 0x0000001208087980 */ /* 0x000f62000c101d00 */
[----:B------:R-:W-:-:S02]  /*eab0*/  SHF.R.S32.HI R3, RZ, 0x1f, R23 ;  /* 0x0000001fff037819 */ /* 0x000fc40000011417 */
[----:B------:R-:W-:Y:S01]  /*eac0*/  MOV R17, UR8 ;  /* 0x0000000800117c02 */ /* 0x000fe20008000f00 */
[----:B------:R0:W5:Y:S01]  /*ead0*/  LD.E.128 R28, desc[UR18][R20.64] ;  /* 0x00000012141c7980 */ /* 0x000162000c101d00 */
[----:B------:R-:W-:-:S03]  /*eae0*/  UIMAD UR7, UR4, UR9, UR7 ;  /* 0x00000009040772a4 */ /* 0x000fc6000f8e0207 */
[----:B------:R-:W5:Y:S01]  /*eaf0*/  LD.E.128 R4, desc[UR18][R4.64] ;  /* 0x0000001204047980 */ /* 0x000f62000c101d00 */
[----:B------:R-:W-:Y:S01]  /*eb00*/  IMAD.WIDE.U32 R2, R17, UR4, R2 ;  /* 0x0000000411027c25 */ /* 0x000fe2000f8e0002 */
        /* <DEDUP_REMOVED lines=13> */
[----:B------:R-:W-:Y:S01]  /*ebe0*/  @!PT LDS RZ, [RZ] ;  /* 0x00000000fffff984 */ /* 0x000fe20000000800 */
[----:B------:R-:W-:Y:S01]  /*ebf0*/  @!PT LDS RZ, [RZ] ;  /* 0x00000000fffff984 */ /* 0x000fe20000000800 */
[----:B------:R-:W-:Y:S01]  /*ec00*/  @!PT LDS RZ, [RZ] ;  /* 0x00000000fffff984 */ /* 0x000fe20000000800 */
[----:B------:R-:W-:Y:S01]  /*ec10*/  @!PT LDS RZ, [RZ] ;  /* 0x00000000fffff984 */ /* 0x000fe20000000800 */
[----:B------:R1:W-:Y:S06]  /*ec20*/  MEMBAR.ALL.CTA ;  /* 0x0000000000007992 */ /* 0x0003ec0000008000 */
[----:B-1----:R-:W1:Y:S01]  /*ec30*/  FENCE.VIEW.ASYNC.S ;  /* 0x00000000000073c6 */ /* 0x002e620000000000 */
[----:B------:R-:W-:-:S02]  /*ec40*/  VIADD R3, R3, UR7 ;  /* 0x0000000703037c36 */ /* 0x000fc40008000000 */
[----:B------:R-:W-:Y:S01]  /*ec50*/  IMAD.U32 R17, RZ, RZ, UR8 ;  /* 0x00000008ff117e24 */ /* 0x000fe2000f8e00ff */
[----:B------:R-:W-:Y:S01]  /*ec60*/  UIMAD UR4, UR17, UR9, UR4 ;  /* 0x00000009110472a4 */ /* 0x000fe2000f8e0204 */
[----:B------:R-:W-:Y:S02]  /*ec70*/  IMAD R77, R206, -0x80, R77 ;  /* 0xffffff80ce4d7824 */ /* 0x000fe400078e024d */
[----:B------:R-:W-:Y:S01]  /*ec80*/  IMAD.WIDE.U32 R2, R17, UR17, R2 ;  /* 0x0000001111027c25 */ /* 0x000fe2000f8e0002 */
[----:B------:R-:W-:Y:S02]  /*ec90*/  ULDC.64 UR8, c[0x0][0xae8] ;  /* 0x0002ba0000087ab9 */ /* 0x000fe40000000a00 */
[CC--:B------:R-:W-:Y:S01]  /*eca0*/  ISETP.GE.AND P3, PT, R204.reuse, R77.reuse, PT ;  /* 0x0000004dcc00720c */ /* 0x0c0fe20003f66270 */
[----:B------:R-:W-:Y:S01]  /*ecb0*/  VIADD R3, R3, UR4 ;  /* 0x0000000403037c36 */ /* 0x000fe20008000000 */
[----:B------:R-:W-:Y:S01]  /*ecc0*/  UIMAD UR4, UR16, UR8, URZ ;  /* 0x00000008100472a4 */ /* 0x000fe2000f8e023f */
[C---:B------:R-:W-:Y:S01]  /*ecd0*/  VIADD R0, R204.reuse, 0x20 ;  /* 0x00000020cc007836 */ /* 0x040fe20000000000 */
[----:B------:R-:W-:Y:S01]  /*ece0*/  IADD3 R19, R19, 0x30820, RZ ;  /* 0x0003082013137810 */ /* 0x000fe20007ffe0ff */
[----:B0-----:R-:W-:Y:S01]  /*ecf0*/  IMAD.U32 R21, RZ, RZ, UR8 ;  /* 0x00000008ff157e24 */ /* 0x001fe2000f8e00ff */
[----:B------:R-:W-:Y:S01]  /*ed00*/  UIMAD UR4, UR15, UR9, UR4 ;  /* 0x000000090f0472a4 */ /* 0x000fe2000f8e0204 */
[----:B------:R-:W-:Y:S01]  /*ed10*/  VIADD R16, R204, 0x60 ;  /* 0x00000060cc107836 */ /* 0x000fe20000000000 */
[----:B------:R-:W-:Y:S01]  /*ed20*/  PRMT R19, RZ, 0x654, R19 ;  /* 0x00000654ff137816 */ /* 0x000fe20000000013 */
[----:B------:R-:W-:Y:S01]  /*ed30*/  IMAD.WIDE.U32 R20, R21, UR15, R2 ;  /* 0x0000000f15147c25 */ /* 0x000fe2000f8e0002 */
[----:B------:R-:W-:-:S02]  /*ed40*/  ISETP.GE.AND P0, PT, R0, R77, PT ;  /* 0x0000004d0000720c */ /* 0x000fc40003f06270 */
[--C-:B------:R-:W-:Y:S01]  /*ed50*/  SHF.R.S32.HI R205, RZ, 0x1f, R204.reuse ;  /* 0x0000001fffcd7819 */ /* 0x100fe200000114cc */
[----:B------:R-:W-:Y:S01]  /*ed60*/  VIADD R0, R204, 0x40 ;  /* 0x00000040cc007836 */ /* 0x000fe20000000000 */
[----:B-1----:R0:W-:Y:S01]  /*ed70*/  SYNCS.ARRIVE.TRANS64.RED.A1T0 RZ, [R19+URZ], RZ ;  /* 0x000000ff13ff79a7 */ /* 0x0021e2000810043f */
[----:B------:R-:W-:Y:S01]  /*ed80*/  VIADD R79, R21, UR4 ;  /* 0x00000004154f7c36 */ /* 0x000fe20008000000 */
[----:B------:R-:W-:Y:S01]  /*ed90*/  BSSY B1, `(.L_x_1160) ;  /* 0x000001c000017945 */ /* 0x000fe20003800000 */
[-C--:B------:R-:W-:Y:S01]  /*eda0*/  ISETP.GE.AND P2, PT, R16, R77.reuse, PT ;  /* 0x0000004d1000720c */ /* 0x080fe20003f46270 */
[----:B------:R-:W-:Y:S01]  /*edb0*/  IMAD.WIDE R16, R206, 0x80, R204 ;  /* 0x00000080ce107825 */ /* 0x000fe200078e02cc */
[----:B------:R-:W-:Y:S01]  /*edc0*/  ISETP.GE.AND P1, PT, R0, R77, PT ;  /* 0x0000004d0000720c */ /* 0x000fe20003f26270 */
[----:B------:R-:W-:-:S12]  /*edd0*/  @P3 BRA `(.L_x_1161) ;  /* 0x00000000005c3947 */ /* 0x000fd80003800000 */
[----:B------:R-:W-:Y:S01]  /*ede0*/  ULDC.64 UR8, c[0x0][0xad8] ;  /* 0x0002b60000087ab9 */ /* 0x000fe20000000a00 */
[----:B------:R-:W-:Y:S01]  /*edf0*/  IMAD.MOV.U32 R2, RZ, RZ, R20 ;  /* 0x000000ffff027224 */ /* 0x000fe200078e0014 */
[----:B------:R-:W-:Y:S01]  /*ee00*/  ULDC UR4, c[0x0][0xa8c] ;  /* 0x0002a30000047ab9 */ /* 0x000fe20000000800 */
[----:B0-----:R-:W-:Y:S01]  /*ee10*/  IMAD R19, R17, UR8, RZ ;  /* 0x0000000811137c24 */ /* 0x001fe2000f8e02ff */
[C---:B------:R-:W-:Y:S01]  /*ee20*/  ISETP.GE.AND P4, PT, R23.reuse, UR4, PT ;  /* 0x0000000417007c0c */ /* 0x040fe2000bf86270 */
[----:B------:R-:W-:Y:S01]  /*ee30*/  IMAD.MOV.U32 R3, RZ, RZ, R79 ;  /* 0x000000ffff037224 */ /* 0x000fe200078e004f */
[----:B------:R-:W-:Y:S01]  /*ee40*/  ULDC.64 UR10, c[0x0][0x208] ;  /* 0x00008200000a7ab9 */ /* 0x000fe20000000a00 */
[----:B------:R-:W-:Y:S02]  /*ee50*/  VIADD R0, R23, 0x40 ;  /* 0x0000004017007836 */ /* 0x000fe40000000000 */
        /* <DEDUP_REMOVED lines=15> */
.L_x_1161:
[----:B------:R-:W-:Y:S05]  /*ef50*/  BSYNC B1 ;  /* 0x0000000000017941 */ /* 0x000fea0003800000 */
.L_x_1160:
[----:B------:R-:W-:Y:S04]  /*ef60*/  BSSY B1, `(.L_x_1162) ;  /* 0x000001b000017945 */ /* 0x000fe80003800000 */
[----:B------:R-:W-:Y:S05]  /*ef70*/  @P0 BRA `(.L_x_1163) ;  /* 0x0000000000640947 */ /* 0x000fea0003800000 */
[----:B0-----:R-:W-:Y:S01]  /*ef80*/  IADD3 R19, P0, R16, 0x20, RZ ;  /* 0x0000002010137810 */ /* 0x001fe20007f1e0ff */
        /* <DEDUP_REMOVED lines=9> */
[C---:B------:R-:W-:Y:S01]  /*f020*/  ISETP.GE.AND P3, PT, R23.reuse, UR4, PT ;  /* 0x0000000417007c0c */ /* 0x040fe2000bf66270 */
[----:B------:R-:W-:Y:S01]  /*f030*/  IMAD R0, R0, UR8, RZ ;  /* 0x0000000800007c24 */ /* 0x000fe2000f8e02ff */
[----:B------:R-:W-:Y:S01]  /*f040*/  ULDC.64 UR10, c[0x0][0x208] ;  /* 0x00008200000a7ab9 */ /* 0x000fe20000000a00 */
[----:B------:R-:W-:-:S02]  /*f050*/  VIADD R22, R23, 0xc0 ;  /* 0x000000c017167836 */ /* 0x000fc40000000000 */
[----:B------:R-:W-:-:S03]  /*f060*/  IMAD.WIDE.U32 R2, R19, UR8, R2 ;  /* 0x0000000813027c25 */ /* 0x000fc6000f8e0002 */
[----:B------:R-:W-:Y:S01]  /*f070*/  ISETP.GE.AND P6, PT, R22, UR4, PT ;  /* 0x0000000416007c0c */ /* 0x000fe2000bfc6270 */
        /* <DEDUP_REMOVED lines=9> */
.L_x_1163:
[----:B------:R-:W-:Y:S05]  /*f110*/  BSYNC B1 ;  /* 0x0000000000017941 */ /* 0x000fea0003800000 */
.L_x_1162:
[----:B------:R-:W-:Y:S04]  /*f120*/  BSSY B1, `(.L_x_1164) ;  /* 0x000001b000017945 */ /* 0x000fe80003800000 */
[----:B------:R-:W-:Y:S05]  /*f130*/  @P1 BRA `(.L_x_1165) ;  /* 0x0000000000641947 */ /* 0x000fea0003800000 */
[----:B--2--5:R-:W-:Y:S01]  /*f140*/  IADD3 R13, P0, R16, 0x40, RZ ;  /* 0x00000040100d7810 */ /* 0x024fe20007f1e0ff */
        /* <DEDUP_REMOVED lines=9> */
[C---:B------:R-:W-:Y:S01]  /*f1e0*/  IADD3 R12, R23.reuse, 0xc0, RZ ;  /* 0x000000c0170c7810 */ /* 0x040fe20007ffe0ff */
        /* <DEDUP_REMOVED lines=10> */
[----:B------:R3:W-:Y:S04]  /*f290*/  @!P1 STG.E.128 desc[UR10][R12.64], R8 ;  /* 0x000000080c009986 */ /* 0x0007e8000c101d0a */
[----:B------:R3:W-:Y:S04]  /*f2a0*/  @!P3 STG.E.128 desc[UR10][R12.64+0x80], R32 ;  /* 0x000080200c00b986 */ /* 0x0007e8000c101d0a */
[----:B------:R3:W-:Y:S04]  /*f2b0*/  @!P4 STG.E.128 desc[UR10][R12.64+0x100], R48 ;  /* 0x000100300c00c986 */ /* 0x0007e8000c101d0a */
[----:B------:R3:W-:Y:S02]  /*f2c0*/  @!P5 STG.E.128 desc[UR10][R12.64+0x180], R52 ;  /* 0x000180340c00d986 */ /* 0x0007e4000c101d0a */
.L_x_1165:
[----:B------:R-:W-:Y:S05]  /*f2d0*/  BSYNC B1 ;  /* 0x0000000000017941 */ /* 0x000fea0003800000 */
.L_x_1164:
[----:B------:R-:W-:Y:S05]  /*f2e0*/  @P2 BRA `(.L_x_1166) ;  /* 0x0000000c00a42947 */ /* 0x000fea0003800000 */
[----:B---3-5:R-:W-:Y:S01]  /*f2f0*/  IADD3 R9, P0, R16, 0x60, RZ ;  /* 0x0000006010097810 */ /* 0x028fe20007f1e0ff */
[C---:B------:R-:W-:Y:S01]  /*f300*/  VIADD R0, R23.reuse, 0x40 ;  /* 0x0000004017007836 */ /* 0x040fe20000000000 */
[----:B------:R-:W-:Y:S01]  /*f310*/  ULDC.64 UR8, c[0x0][0xad8] ;  /* 0x0002b60000087ab9 */ /* 0x000fe20000000a00 */
[----:B------:R-:W-:Y:S01]  /*f320*/  IMAD.MOV.U32 R2, RZ, RZ, R20 ;  /* 0x000000ffff027224 */ /* 0x000fe200078e0014 */
[----:B------:R-:W-:Y:S01]  /*f330*/  ULDC UR4, c[0x0][0xa8c] ;  /* 0x0002a30000047ab9 */ /* 0x000fe20000000800 */
[----:B------:R-:W-:Y:S01]  /*f340*/  IMAD.X R16, RZ, RZ, R17, P0 ;  /* 0x000000ffff107224 */ /* 0x000fe200000e0611 */
        /* <DEDUP_REMOVED lines=22> */
.L_x_1158:
[----:B------:R-:W-:Y:S01]  /*f4b0*/  R2UR UR7, R208 ;  /* 0x00000000d00772ca */ /* 0x000fe200000e0000 */
[----:B------:R-:W-:Y:S01]  /*f4c0*/  ULDC.64 UR8, c[0x0][0xbd8] ;  /* 0x0002f60000087ab9 */ /* 0x000fe20000000a00 */
[----:B------:R-:W-:Y:S01]  /*f4d0*/  R2UR UR4, R207 ;  /* 0x00000000cf0472ca */ /* 0x000fe200000e0000 */
[----:B------:R-:W-:Y:S01]  /*f4e0*/  UISETP.NE.U32.AND UP0, UPT, UR8, URZ, UPT ;  /* 0x0000003f0800728c */ /* 0x000fe2000bf05070 */
[----:B------:R-:W-:Y:S01]  /*f4f0*/  IMAD.MOV.U32 R9, RZ, RZ, RZ ;  /* 0x000000ffff097224 */ /* 0x000fe200078e00ff */
[----:B------:R-:W-:Y:S02]  /*f500*/  ULDC.64 UR10, c[0x0][0x208] ;  /* 0x00008200000a7ab9 */ /* 0x000fe40000000a00 */
[----:B------:R-:W-:-:S03]  /*f510*/  UISETP.NE.AND.EX UP0, UPT, UR9, URZ, UPT, UP0 ;  /* 0x0000003f0900728c */ /* 0x000fc6000bf05300 */
[----:B------:R-:W-:-:S03]  /*f520*/  ULDC.64 UR8, c[0x0][0xbd8] ;  /* 0x0002f60000087ab9 */ /* 0x000fc60000000a00 */
[----:B------:R-:W-:Y:S01]  /*f530*/  UIMAD.WIDE UR8, UR7, 0x4, UR8 ;  /* 0x00000004070878a5 */ /* 0x000fe2000f8e0208 */
[----:B------:R-:W0:Y:S01]  /*f540*/  LDC R7, c[0x0][0xa88] ;  /* 0x0002a200ff077b82 */ /* 0x000e220000000800 */
[----:B------:R-:W-:-:S04]  /*f550*/  PLOP3.LUT P1, PT, PT, PT, UP0, 0x80, 0x0 ;  /* 0x000000000000781c */ /* 0x000fc80003f2f008 */
[----:B------:R-:W-:Y:S02]  /*f560*/  IMAD.U32 R2, RZ, RZ, UR8 ;  /* 0x00000008ff027e24 */ /* 0x000fe4000f8e00ff */
[----:B------:R-:W-:Y:S01]  /*f570*/  IMAD.U32 R3, RZ, RZ, UR9 ;  /* 0x00000009ff037e24 */ /* 0x000fe2000f8e00ff */
[----:B------:R-:W-:Y:S02]  /*f580*/  ULDC.64 UR8, c[0x0][0xbe0] ;  /* 0x0002f80000087ab9 */ /* 0x000fe40000000a00 */
[----:B------:R-:W-:-:S04]  /*f590*/  UISETP.NE.U32.AND UP1, UPT, UR8, URZ, UPT ;  /* 0x0000003f0800728c */ /* 0x000fc8000bf25070 */
[----:B------:R-:W-:Y:S01]  /*f5a0*/  UISETP.NE.AND.EX UP1, UPT, UR9, URZ, UPT, UP1 ;  /* 0x0000003f0900728c */ /* 0x000fe2000bf25310 */
[----:B------:R1:W5:Y:S05]  /*f5b0*/  @P1 LDG.E R9, desc[UR10][R2.64] ;  /* 0x0000000a02091981 */ /* 0x00036a000c1e1900 */
[----:B------:R-:W-:-:S05]  /*f5c0*/  PLOP3.LUT P2, PT, PT, PT, UP1, 0x80, 0x0 ;  /* 0x000000000000781c */ /* 0x000fca0003f4f018 */
[----:B------:R-:W-:Y:S02]  /*f5d0*/  @UP1 ULDC.64 UR8, c[0x0][0xbe0] ;  /* 0x0002f80000081ab9 */ /* 0x000fe40000000a00 */
[----:B------:R-:W-:-:S06]  /*f5e0*/  @UP1 UIMAD.WIDE UR8, UR7, 0x4, UR8 ;  /* 0x00000004070818a5 */ /* 0x000fcc000f8e0208 */
[----:B------:R-:W-:Y:S02]  /*f5f0*/  IMAD.U32 R4, RZ, RZ, UR8 ;  /* 0x00000008ff047e24 */ /* 0x000fe4000f8e00ff */
[----:B------:R-:W-:Y:S01]  /*f600*/  IMAD.U32 R5, RZ, RZ, UR9 ;  /* 0x00000009ff057e24 */ /* 0x000fe2000f8e00ff */
[----:B------:R-:W-:Y:S01]  /*f610*/  USHF.R.S32.HI UR8, URZ, 0x1f, UR4 ;  /* 0x0000001f3f087899 */ /* 0x000fe20008011404 */
[----:B------:R-:W-:-:S03]  /*f620*/  ISETP.GT.AND P0, PT, R215, 0x7f, PT ;  /* 0x0000007fd700780c */ /* 0x000fc60003f04270 */
[----:B0-----:R1:W5:Y:S01]  /*f630*/  @P2 LDG.E R7, desc[UR10][R4.64] ;  /* 0x0000000a04072981 */ /* 0x001362000c1e1900 */
[----:B------:R-:W-:Y:S09]  /*f640*/  @P2 BRA `(.L_x_1167) ;  /* 0x0000000000142947 */ /* 0x000ff20003800000 */
[----:B------:R-:W-:Y:S05]  /*f650*/  @!P1 BRA `(.L_x_1167) ;  /* 0x0000000000109947 */ /* 0x000fea0003800000 */
[----:B------:R-:W-:Y:S02]  /*f660*/  ULDC.64 UR10, c[0x0][0x208] ;  /* 0x00008200000a7ab9 */ /* 0x000fe40000000a00 */
[----:B------:R-:W2:Y:S04]  /*f670*/  LDG.E R0, desc[UR10][R2.64] ;  /* 0x0000000a02007981 */ /* 0x000ea8000c1e1900 */
[----:B-----5:R-:W2:Y:S02]  /*f680*/  LDG.E R7, desc[UR10][R2.64+0x4] ;  /* 0x0000040a02077981 */ /* 0x020ea4000c1e1900 */
[----:B--2---:R-:W-:-:S07]  /*f690*/  IMAD.IADD R7, R7, 0x1, -R0 ;  /* 0x0000000107077824 */ /* 0x004fce00078e0a00 */
.L_x_1167:
[----:B------:R-:W-:Y:S01]  /*f6a0*/  R2UR UR7, R208 ;  /* 0x00000000d00772ca */ /* 0x000fe200000e0000 */
[----:B------:R-:W-:Y:S01]  /*f6b0*/  BSSY B1, `(.L_x_1168) ;  /* 0x0000021000017945 */ /* 0x000fe20003800000 */
[----:B------:R-:W-:Y:S02]  /*f6c0*/  SHF.R.S32.HI R8, RZ, 0x1f, R23 ;  /* 0x0000001fff087819 */ /* 0x000fe40000011417 */
[----:B-----5:R-:W-:-:S09]  /*f6d0*/  SHF.R.S32.HI R6, RZ, 0x1f, R9 ;  /* 0x0000001fff067819 */ /* 0x020fd20000011409 */
[----:B------:R-:W-:Y:S02]  /*f6e0*/  USHF.R.S32.HI UR4, URZ, 0x1f, UR7 ;  /* 0x0000001f3f047899 */ /* 0x000fe40008011407 */
[----:B------:R-:W-:Y:S02]  /*f6f0*/  USEL UR10, UR7, URZ, !UP0 ;  /* 0x0000003f070a7287 */ /* 0x000fe4000c000000 */
[----:B------:R-:W-:Y:S01]  /*f700*/  USEL UR9, UR4, URZ, !UP0 ;  /* 0x0000003f04097287 */ /* 0x000fe2000c000000 */
[----:B------:R-:W-:Y:S11]  /*f710*/  @P0 BRA `(.L_x_1169) ;  /* 0x0000000000680947 */ /* 0x000ff60003800000 */
[----:B------:R-:W0:Y:S02]  /*f720*/  S2R R0, SR_TID.X ;  /* 0x0000000000007919 */ /* 0x000e240000002100 */
[----:B0-----:R-:W-:-:S05]  /*f730*/  IMAD R0, R206, 0x80, R0 ;  /* 0x00000080ce007824 */ /* 0x001fca00078e0200 */
[----:B------:R-:W-:-:S04]  /*f740*/  IADD3 R0, R0, -0x80, RZ ;  /* 0xffffff8000007810 */ /* 0x000fc80007ffe0ff */
        /* <DEDUP_REMOVED lines=12> */
[----:B------:R-:W-:Y:S01]  /*f810*/  UIMAD UR7, UR9, UR12, URZ ;  /* 0x0000000c090772a4 */ /* 0x000fe2000f8e023f */
[----:B------:R-:W-:Y:S02]  /*f820*/  VIADD R3, R3, UR4 ;  /* 0x0000000403037c36 */ /* 0x000fe40008000000 */
[----:B------:R-:W-:Y:S01]  /*f830*/  IMAD.U32 R5, RZ, RZ, UR12 ;  /* 0x0000000cff057e24 */ /* 0x000fe2000f8e00ff */
        /* <DEDUP_REMOVED lines=8> */
.L_x_1169:
[----:B------:R-:W-:Y:S05]  /*f8c0*/  BSYNC B1 ;  /* 0x0000000000017941 */ /* 0x000fea0003800000 */
.L_x_1168:
[----:B------:R-:W-:Y:S01]  /*f8d0*/  R2UR UR7, R207 ;  /* 0x00000000cf0772ca */ /* 0x000fe200000e0000 */
[----:B------:R-:W-:Y:S01]  /*f8e0*/  ULDC.64 UR12, c[0x0][0xaa0] ;  /* 0x0002a800000c7ab9 */ /* 0x000fe20000000a00 */
[----:B-1----:R-:W-:Y:S01]  /*f8f0*/  IMAD.MOV.U32 R2, RZ, RZ, R23 ;  /* 0x000000ffff027224 */ /* 0x002fe200078e0017 */
[----:B------:R-:W-:Y:S01]  /*f900*/  BSSY B1, `(.L_x_1170) ;  /* 0x0000034000017945 */ /* 0x000fe20003800000 */
[----:B0-----:R-:W-:Y:S02]  /*f910*/  IMAD.MOV.U32 R3, RZ, RZ, R8 ;  /* 0x000000ffff037224 */ /* 0x001fe400078e0008 */
[----:B------:R-:W-:Y:S02]  /*f920*/  IMAD R0, R6, UR12, RZ ;  /* 0x0000000c06007c24 */ /* 0x000fe4000f8e02ff */
[----:B------:R-:W-:-:S04]  /*f930*/  IMAD.WIDE.U32 R2, R9, UR12, R2 ;  /* 0x0000000c09027c25 */ /* 0x000fc8000f8e0002 */
[----:B------:R-:W-:Y:S01]  /*f940*/  IMAD R9, R9, UR13, R0 ;  /* 0x0000000d09097c24 */ /* 0x000fe2000f8e0200 */
[----:B------:R-:W-:Y:S01]  /*f950*/  ULDC.64 UR12, c[0x0][0xae0] ;  /* 0x0002b800000c7ab9 */ /* 0x000fe20000000a00 */
[----:B------:R-:W-:Y:S01]  /*f960*/  IMAD R11, R206, -0x80, R7 ;  /* 0xffffff80ce0b7824 */ /* 0x000fe200078e0207 */
[----:B------:R-:W-:Y:S02]  /*f970*/  UIMAD UR4, UR8, UR12, URZ ;  /* 0x0000000c080472a4 */ /* 0x000fe4000f8e023f */
[----:B------:R-:W-:Y:S01]  /*f980*/  MOV R5, UR12 ;  /* 0x0000000c00057c02 */ /* 0x000fe20008000f00 */
[----:B------:R-:W-:Y:S01]  /*f990*/  IMAD.IADD R3, R3, 0x1, R9 ;  /* 0x0000000103037824 */ /* 0x000fe200078e0209 */
[----:B------:R-:W-:Y:S01]  /*f9a0*/  SHF.R.S32.HI R7, RZ, 0x1f, R204 ;  /* 0x0000001fff077819 */ /* 0x000fe200000114cc */
[----:B------:R-:W-:Y:S01]  /*f9b0*/  UIMAD UR4, UR7, UR13, UR4 ;  /* 0x0000000d070472a4 */ /* 0x000fe2000f8e0204 */
[----:B------:R-:W-:Y:S01]  /*f9c0*/  ISETP.GE.AND P2, PT, R204, R11, PT ;  /* 0x0000000bcc00720c */ /* 0x000fe20003f46270 */
[----:B------:R-:W-:Y:S01]  /*f9d0*/  IMAD.WIDE.U32 R2, R5, UR7, R2 ;  /* 0x0000000705027c25 */ /* 0x000fe2000f8e0002 */
[----:B------:R-:W-:-:S03]  /*f9e0*/  ULDC.64 UR12, c[0x0][0xae8] ;  /* 0x0002ba00000c7ab9 */ /* 0x000fc60000000a00 */
[----:B------:R-:W-:Y:S01]  /*f9f0*/  VIADD R3, R3, UR4 ;  /* 0x0000000403037c36 */ /* 0x000fe20008000000 */
[----:B------:R-:W-:Y:S01]  /*fa00*/  UIMAD UR4, UR9, UR12, URZ ;  /* 0x0000000c090472a4 */ /* 0x000fe2000f8e023f */
[C---:B------:R-:W-:Y:S02]  /*fa10*/  VIADD R4, R204.reuse, 0x40 ;  /* 0x00000040cc047836 */ /* 0x040fe40000000000 */
[----:B------:R-:W-:Y:S01]  /*fa20*/  IMAD.U32 R5, RZ, RZ, UR12 ;  /* 0x0000000cff057e24 */ /* 0x000fe2000f8e00ff */
[----:B------:R-:W-:Y:S01]  /*fa30*/  UIMAD UR4, UR10, UR13, UR4 ;  /* 0x0000000d0a0472a4 */ /* 0x000fe2000f8e0204 */
[----:B------:R-:W-:Y:S01]  /*fa40*/  VIADD R0, R204, 0x20 ;  /* 0x00000020cc007836 */ /* 0x000fe20000000000 */
[----:B------:R-:W-:Y:S01]  /*fa50*/  ISETP.GE.AND P0, PT, R4, R11, PT ;  /* 0x0000000b0400720c */ /* 0x000fe20003f06270 */
[----:B------:R-:W-:-:S03]  /*fa60*/  IMAD.WIDE.U32 R4, R5, UR10, R2 ;  /* 0x0000000a05047c25 */ /* 0x000fc6000f8e0002 */
[----:B------:R-:W-:Y:S01]  /*fa70*/  ISETP.GE.AND P1, PT, R0, R11, PT ;  /* 0x0000000b0000720c */ /* 0x000fe20003f26270 */
[----:B------:R-:W-:Y:S02]  /*fa80*/  IMAD.MOV.U32 R6, RZ, RZ, R204 ;  /* 0x000000ffff067224 */ /* 0x000fe400078e00cc */
[----:B------:R-:W-:Y:S02]  /*fa90*/  VIADD R13, R5, UR4 ;  /* 0x00000004050d7c36 */ /* 0x000fe40008000000 */
[----:B------:R-:W-:-:S04]  /*faa0*/  IMAD.WIDE R6, R206, 0x80, R6 ;  /* 0x00000080ce067825 */ /* 0x000fc800078e0206 */
[----:B------:R-:W-:Y:S01]  /*fab0*/  VIADD R0, R204, 0x60 ;  /* 0x00000060cc007836 */ /* 0x000fe20000000000 */
[----:B------:R-:W-:Y:S06]  /*fac0*/  @P2 BRA `(.L_x_1171) ;  /* 0x00000000005c2947 */ /* 0x000fec0003800000 */
[C---:B------:R-:W-:Y:S01]  /*fad0*/  VIADD R2, R23.reuse, 0x40 ;  /* 0x0000004017027836 */ /* 0x040fe20000000000 */
[C---:B------:R-:W-:Y:S01]  /*fae0*/  IADD3 R3, R23.reuse, 0x80, RZ ;  /* 0x0000008017037810 */ /* 0x040fe20007ffe0ff */
[----:B------:R-:W-:Y:S01]  /*faf0*/  ULDC UR4, c[0x0][0xa8c] ;  /* 0x0002a30000047ab9 */ /* 0x000fe20000000800 */
[----:B------:R-:W-:Y:S01]  /*fb00*/  ULDC.64 UR8, c[0x0][0xad8] ;  /* 0x0002b60000087ab9 */ /* 0x000fe20000000a00 */
[----:B------:R-:W-:Y:S01]  /*fb10*/  VIADD R8, R23, 0xc0 ;  /* 0x000000c017087836 */ /* 0x000fe20000000000 */
[----:B------:R-:W-:Y:S01]  /*fb20*/  ISETP.GE.AND P4, PT, R2, UR4, PT ;  /* 0x0000000402007c0c */ /* 0x000fe2000bf86270 */
[----:B------:R-:W-:Y:S01]  /*fb30*/  IMAD R9, R7, UR8, RZ ;  /* 0x0000000807097c24 */ /* 0x000fe2000f8e02ff */
[----:B------:R-:W-:Y:S01]  /*fb40*/  ISETP.GE.AND P5, PT, R3, UR4, PT ;  /* 0x0000000403007c0c */ /* 0x000fe2000bfa6270 */
[----:B------:R-:W-:Y:S01]  /*fb50*/  IMAD.MOV.U32 R2, RZ, RZ, R4 ;  /* 0x000000ffff027224 */ /* 0x000fe200078e0004 */
[----:B------:R-:W-:Y:S01]  /*fb60*/  ISETP.GE.AND P3, PT, R23, UR4, PT ;  /* 0x0000000417007c0c */ /* 0x000fe2000bf66270 */
[----:B------:R-:W-:Y:S01]  /*fb70*/  IMAD.MOV.U32 R3, RZ, RZ, R13 ;  /* 0x000000ffff037224 */ /* 0x000fe200078e000d */
[----:B------:R-:W-:Y:S01]  /*fb80*/  ISETP.GE.AND P6, PT, R8, UR4, PT ;  /* 0x0000000408007c0c */ /* 0x000fe2000bfc6270 */
[C---:B------:R-:W-:Y:S01]  /*fb90*/  IMAD R9, R6.reuse, UR9, R9 ;  /* 0x0000000906097c24 */ /* 0x040fe2000f8e0209 */
[----:B------:R-:W-:Y:S01]  /*fba0*/  ULDC.64 UR10, c[0x0][0x208] ;  /* 0x00008200000a7ab9 */ /* 0x000fe20000000a00 */
        /* <DEDUP_REMOVED lines=9> */
.L_x_1171:
[----:B------:R-:W-:Y:S05]  /*fc40*/  BSYNC B1 ;  /* 0x0000000000017941 */ /* 0x000fea0003800000 */
.L_x_1170:
[----:B------:R-:W-:Y:S01]  /*fc50*/  BSSY B1, `(.L_x_1172) ;  /* 0x000001c000017945 */ /* 0x000fe20003800000 */
[----:B------:R-:W-:-:S03]  /*fc60*/  ISETP.GE.AND P2, PT, R0, R11, PT ;  /* 0x0000000b0000720c */ /* 0x000fc60003f46270 */
[----:B------:R-:W-:Y:S10]  /*fc70*/  @P1 BRA `(.L_x_1173) ;  /* 0x0000000000641947 */ /* 0x000ff40003800000 */
[----:B0-----:R-:W-:Y:S01]  /*fc80*/  IADD3 R9, P1, R6, 0x20, RZ ;  /* 0x0000002006097810 */ /* 0x001fe20007f3e0ff */
[C---:B------:R-:W-:Y:S01]  /*fc90*/  VIADD R2, R23.reuse, 0x40 ;  /* 0x0000004017027836 */ /* 0x040fe20000000000 */
[----:B------:R-:W-:Y:S01]  /*fca0*/  ULDC UR4, c[0x0][0xa8c] ;  /* 0x0002a30000047ab9 */ /* 0x000fe20000000800 */
[C---:B------:R-:W-:Y:S01]  /*fcb0*/  VIADD R3, R23.reuse, 0x80 ;  /* 0x0000008017037836 */ /* 0x040fe20000000000 */
[----:B------:R-:W-:Y:S01]  /*fcc0*/  ULDC.64 UR8, c[0x0][0xad8] ;  /* 0x0002b60000087ab9 */ /* 0x000fe20000000a00 */
[----:B------:R-:W-:Y:S01]  /*fcd0*/  IMAD.X R0, RZ, RZ, R7, P1 ;  /* 0x000000ffff007224 */ /* 0x000fe200008e0607 */
        /* <DEDUP_REMOVED lines=19> */
.L_x_1173:
[----:B------:R-:W-:Y:S05]  /*fe10*/  BSYNC B1 ;  /* 0x0000000000017941 */ /* 0x000fea0003800000 */
.L_x_1172:
[----:B------:R-:W-:Y:S04]  /*fe20*/  BSSY B1, `(.L_x_1174) ;  /* 0x000001b000017945 */ /* 0x000fe80003800000 */
[----:B------:R-:W-:Y:S05]  /*fe30*/  @P0 BRA `(.L_x_1175) ;  /* 0x0000000000640947 */ /* 0x000fea0003800000 */
[----:B01----:R-:W-:Y:S01]  /*fe40*/  IADD3 R9, P0, R6, 0x40, RZ ;  /* 0x0000004006097810 */ /* 0x003fe20007f1e0ff */
        /* <DEDUP_REMOVED lines=24> */
.L_x_1175:
[----:B------:R-:W-:Y:S05]  /*ffd0*/  BSYNC B1 ;  /* 0x0000000000017941 */ /* 0x000fea0003800000 */
.L_x_1174:
[----:B------:R-:W-:Y:S05]  /*ffe0*/  @P2 BRA `(.L_x_1166) ;  /* 0x0000000000642947 */ /* 0x000fea0003800000 */
[----:B------:R-:W-:Y:S01]  /*fff0*/  IADD3 R5, P0, R6, 0x60, RZ ;  /* 0x0000006006057810 */ /* 0x000fe20007f1e0ff */
[C---:B------:R-:W-:Y:S01]  /*10000*/  VIADD R0, R23.reuse, 0x40 ;  /* 0x0000004017007836 */ /* 0x040fe20000000000 */
[----:B------:R-:W-:Y:S01]  /*10010*/  ULDC UR4, c[0x0][0xa8c] ;  /* 0x0002a30000047ab9 */ /* 0x000fe20000000800 */
[----:B------:R-:W-:Y:S01]  /*10020*/  ULDC.64 UR8, c[0x0][0xad8] ;  /* 0x0002b60000087ab9 */ /* 0x000fe20000000a00 */
[----:B------:R-:W-:Y:S01]  /*10030*/  IMAD.MOV.U32 R2, RZ, RZ, R4 ;  /* 0x000000ffff027224 */ /* 0x000fe200078e0004 */
[C---:B------:R-:W-:Y:S01]  /*10040*/  ISETP.GE.AND P1, PT, R23.reuse, UR4, PT ;  /* 0x0000000417007c0c */ /* 0x040fe2000bf26270 */
[----:B------:R-:W-:Y:S01]  /*10050*/  IMAD.X R6, RZ, RZ, R7, P0 ;  /* 0x000000ffff067224 */ /* 0x000fe200000e0607 */
[----:B------:R-:W-:Y:S01]  /*10060*/  ISETP.GE.AND P2, PT, R0, UR4, PT ;  /* 0x0000000400007c0c */ /* 0x000fe2000bf46270 */
[----:B------:R-:W-:Y:S01]  /*10070*/  IMAD.MOV.U32 R3, RZ, RZ, R13 ;  /* 0x000000ffff037224 */ /* 0x000fe200078e000d */
[----:B------:R-:W-:Y:S01]  /*10080*/  ULDC.64 UR10, c[0x0][0x208] ;  /* 0x00008200000a7ab9 */ /* 0x000fe20000000a00 */
[----:B------:R-:W-:-:S02]  /*10090*/  VIADD R4, R23, 0x80 ;  /* 0x0000008017047836 */ /* 0x000fc40000000000 */
[----:B------:R-:W-:Y:S02]  /*100a0*/  IMAD R6, R6, UR8, RZ ;  /* 0x0000000806067c24 */ /* 0x000fe4000f8e02ff */
        /* <DEDUP_REMOVED lines=13> */
.L_x_1166:
[----:B------:R-:W-:Y:S05]  /*10180*/  BSYNC B0 ;  /* 0x0000000000007941 */ /* 0x000fea0003800000 */
.L_x_1157:
[----:B------:R-:W-:Y:S02]  /*10190*/  ULDC UR4, c[0x0][0xc14] ;  /* 0x0003050000047ab9 */ /* 0x000fe40000000800 */
[----:B------:R-:W-:-:S06]  /*101a0*/  UISETP.GE.AND UP0, UPT, UR5, UR4, UPT ;  /* 0x000000040500728c */ /* 0x000fcc000bf06270 */
[----:B------:R-:W-:-:S13]  /*101b0*/  PLOP3.LUT P0, PT, PT, PT, UP0, 0x80, 0x0 ;  /* 0x000000000000781c */ /* 0x000fda0003f0f008 */
[----:B------:R-:W-:Y:S05]  /*101c0*/  @!P0 BRA `(.L_x_1176) ;  /* 0xffffff0800f88947 */ /* 0x000fea000383ffff */
[----:B------:R-:W-:Y:S05]  /*101d0*/  EXIT ;  /* 0x000000000000794d */ /* 0x000fea0003800000 */
.L_x_1075:
        /* <DEDUP_REMOVED lines=9> */
[----:B------:R-:W-:Y:S01]  /*10270*/  IMAD.MOV.U32 R10, RZ, RZ, RZ ;  /* 0x000000ffff0a7224 */ /* 0x000fe200078e00ff */
        /* <DEDUP_REMOVED lines=13> */
[----:B------:R-:W-:-:S09]  /*10350*/  LOP3.LUT R0, R0, 0xfffffffe, RZ, 0xc0, !PT ;  /* 0xfffffffe00007812 */ /* 0x000fd200078ec0ff */
[----:B------:R-:W-:-:S04]  /*10360*/  @P1 LOP3.LUT R0, R0, 0x1, RZ, 0xfc, !PT ;  /* 0x0000000100001812 */ /* 0x000fc800078efcff */
[----:B------:R-:W-:-:S04]  /*10370*/  LOP3.LUT R0, R0, 0xffffffef, RZ, 0xc0, !PT ;  /* 0xffffffef00007812 */ /* 0x000fc800078ec0ff */
[----:B------:R-:W-:-:S04]  /*10380*/  @P0 LOP3.LUT R0, R0, 0x10, RZ, 0xfc, !PT ;  /* 0x0000001000000812 */ /* 0x000fc800078efcff */
[----:B------:R-:W-:Y:S01]  /*10390*/  LOP3.LUT R0, R0, 0xfffffff7, RZ, 0xc0, !PT ;  /* 0xfffffff700007812 */ /* 0x000fe200078ec0ff */
[----:B--2---:R-:W1:Y:S02]  /*103a0*/  SHFL.UP PT, R4, R10, 0x1, RZ ;  /* 0x042000000a047989 */ /* 0x004e6400000e00ff */
[----:B-1----:R-:W-:-:S04]  /*103b0*/  SEL R5, R4, RZ, P1 ;  /* 0x000000ff04057207 */ /* 0x002fc80000800000 */
[----:B------:R-:W-:-:S05]  /*103c0*/  IADD3 R5, R10, R5, RZ ;  /* 0x000000050a057210 */ /* 0x000fca0007ffe0ff */
[----:B------:R-:W1:Y:S02]  /*103d0*/  SHFL.UP PT, R4, R5, 0x2, RZ ;  /* 0x0440000005047989 */ /* 0x000e6400000e00ff */
[----:B-1----:R-:W-:Y:S02]  /*103e0*/  SEL R4, R4, RZ, P0 ;  /* 0x000000ff04047207 */ /* 0x002fe40000000000 */
[----:B------:R-:W-:-:S03]  /*103f0*/  ISETP.GE.U32.AND P0, PT, R7, 0x4, PT ;  /* 0x000000040700780c */ /* 0x000fc60003f06070 */
[----:B------:R-:W-:-:S05]  /*10400*/  IMAD.IADD R4, R5, 0x1, R4 ;  /* 0x0000000105047824 */ /* 0x000fca00078e0204 */
[----:B------:R-:W1:Y:S05]  /*10410*/  SHFL.UP PT, R6, R4, 0x4, RZ ;  /* 0x0480000004067989 */ /* 0x000e6a00000e00ff */
[----:B------:R-:W-:-:S04]  /*10420*/  @P0 LOP3.LUT R0, R0, 0x8, RZ, 0xfc, !PT ;  /* 0x0000000800000812 */ /* 0x000fc800078efcff */
[----:B------:R-:W-:Y:S02]  /*10430*/  LOP3.LUT R0, R0, 0xfffffffb, RZ, 0xc0, !PT ;  /* 0xfffffffb00007812 */ /* 0x000fe400078ec0ff */
[----:B-1----:R-:W-:Y:S01]  /*10440*/  SEL R3, R6, RZ, P0 ;  /* 0x000000ff06037207 */ /* 0x002fe20000000000 */
[----:B------:R-:W-:Y:S01]  /*10450*/  IMAD.MOV.U32 R6, RZ, RZ, RZ ;  /* 0x000000ffff067224 */ /* 0x000fe200078e00ff */
        /* <DEDUP_REMOVED lines=18> */
[----:B------:R-:W-:Y:S01]  /*10580*/  MOV R6, RZ ;  /* 0x000000ff00067202 */ /* 0x000fe20000000f00 */
[----:B------:R-:W-:Y:S01]  /*10590*/  ULDC UR5, c[0x0][0xc14] ;  /* 0x0003050000057ab9 */ /* 0x000fe20000000800 */
[----:B------:R-:W-:Y:S01]  /*105a0*/  ULDC UR7, c[0x0][0xc14] ;  /* 0x0003050000077ab9 */ /* 0x000fe20000000800 */
[----:B------:R-:W-:-:S05]  /*105b0*/  ULDC UR4, c[0x0][0xc10] ;  /* 0x0003040000047ab9 */ /* 0x000fca0000000800 */
.L_x_1181:
[----:B------:R-:W-:Y:S02]  /*105c0*/  VIADD R6, R6, 0x1f ;  /* 0x0000001f06067836 */ /* 0x000fe40000000000 */
[----:B------:R-:W-:-:S03]  /*105d0*/  IMAD.U32 R19, RZ, RZ, UR7 ;  /* 0x00000007ff137e24 */ /* 0x000fc6000f8e00ff */
[----:B------:R-:W-:-:S13]  /*105e0*/  ISETP.GE.AND P0, PT, R6, UR5, PT ;  /* 0x0000000506007c0c */ /* 0x000fda000bf06270 */
[----:B------:R-:W-:Y:S05]  /*105f0*/  @P0 BRA `(.L_x_1178) ;  /* 0x0000000400cc0947 */ /* 0x000fea0003800000 */
[----:B------:R-:W0:Y:S01]  /*10600*/  S2R R2, SR_TID.X ;  /* 0x0000000000027919 */ /* 0x000e220000002100 */
        /* <DEDUP_REMOVED lines=11> */
.L_x_1180:
[----:B------:R-:W-:Y:S05]  /*106c0*/  BSYNC B0 ;  /* 0x0000000000007941 */ /* 0x000fea0003800000 */
.L_x_1179:
        /* <DEDUP_REMOVED lines=25> */
.L_x_1177:
[----:B------:R-:W-:Y:S01]  /*10860*/  IMAD.IADD R7, R5, 0x1, -R2 ;  /* 0x0000000105077824 */ /* 0x000fe200078e0a02 */
[----:B------:R-:W-:-:S03]  /*10870*/  ULDC.64 UR8, c[0x0][0x208] ;  /* 0x0000820000087ab9 */ /* 0x000fc60000000a00 */
[----:B------:R-:W-:-:S05]  /*10880*/  IMAD R2, R4, UR4, R7 ;  /* 0x0000000404027c24 */ /* 0x000fca000f8e0207 */
[----:B------:R-:W-:Y:S02]  /*10890*/  ISETP.GT.AND P0, PT, R2, UR6, PT ;  /* 0x0000000602007c0c */ /* 0x000fe4000bf04270 */
[----:B------:R-:W0:Y:S11]  /*108a0*/  LDC.64 R2, c[0x0][0xc68] ;  /* 0x00031a00ff027b82 */ /* 0x000e360000000a00 */
[----:B------:R-:W-:-:S04]  /*108b0*/  VOTE.ANY R9, PT, !P0 ;  /* 0x0000000000097806 */ /* 0x000fc800040e0100 */
[----:B------:R-:W1:Y:S02]  /*108c0*/  POPC R5, R9 ;  /* 0x0000000900057309 */ /* 0x000e640000000000 */
[----:B-1----:R-:W-:-:S04]  /*108d0*/  IMAD.IADD R19, R5, 0x1, R6 ;  /* 0x0000000105137824 */ /* 0x002fc800078e0206 */
[----:B0-----:R-:W-:-:S05]  /*108e0*/  IMAD.WIDE R2, R19, 0x4, R2 ;  /* 0x0000000413027825 */ /* 0x001fca00078e0202 */
[----:B------:R-:W2:Y:S01]  /*108f0*/  LDG.E R8, desc[UR8][R2.64] ;  /* 0x0000000802087981 */ /* 0x000ea2000c1e1900 */
[----:B------:R-:W-:-:S03]  /*10900*/  ISETP.NE.AND P0, PT, R9, RZ, PT ;  /* 0x000000ff0900720c */ /* 0x000fc60003f05270 */
[----:B------:R-:W2:Y:S02]  /*10910*/  SHFL.IDX PT, R17, R10, R5, 0x1f ;  /* 0x00001f050a117589 */ /* 0x000ea400000e0000 */
[----:B--2---:R-:W-:-:S05]  /*10920*/  IMAD R6, R17, R8, RZ ;  /* 0x0000000811067224 */ /* 0x004fca00078e02ff */
[----:B------:R-:W-:-:S04]  /*10930*/  IABS R11, R6 ;  /* 0x00000006000b7213 */ /* 0x000fc80000000000 */
[----:B------:R-:W0:Y:S08]  /*10940*/  I2F.RP R12, R11 ;  /* 0x0000000b000c7306 */ /* 0x000e300000209400 */
[----:B0-----:R-:W0:Y:S02]  /*10950*/  MUFU.RCP R12, R12 ;  /* 0x0000000c000c7308 */ /* 0x001e240000001000 */
[----:B0-----:R-:W-:-:S06]  /*10960*/  VIADD R13, R12, 0xffffffe ;  /* 0x0ffffffe0c0d7836 */ /* 0x001fcc0000000000 */
[----:B------:R0:W1:Y:S01]  /*10970*/  F2I.FTZ.U32.TRUNC.NTZ R3, R13 ;  /* 0x0000000d00037305 */ /* 0x000062000021f000 */
[----:B------:R-:W-:Y:S05]  /*10980*/  @!P0 BRA `(.L_x_1182) ;  /* 0x0000000000088947 */ /* 0x000fea0003800000 */
[----:B------:R-:W-:-:S05]  /*10990*/  VIADD R5, R5, 0xffffffff ;  /* 0xffffffff05057836 */ /* 0x000fca0000000000 */
[----:B------:R2:W3:Y:S02]  /*109a0*/  SHFL.IDX PT, R16, R4, R5, 0x1f ;  /* 0x00001f0504107589 */ /* 0x0004e400000e0000 */
.L_x_1182:
[----:B-1----:R-:W-:Y:S01]  /*109b0*/  IMAD.MOV R2, RZ, RZ, -R3 ;  /* 0x000000ffff027224 */ /* 0x002fe200078e0a03 */
[----:B--2---:R-:W-:Y:S01]  /*109c0*/  IABS R4, R6 ;  /* 0x0000000600047213 */ /* 0x004fe20000000000 */
[----:B---3--:R-:W-:Y:S02]  /*109d0*/  IMAD R16, R16, UR4, R7 ;  /* 0x0000000410107c24 */ /* 0x008fe4000f8e0207 */
[----:B------:R-:W-:Y:S02]  /*109e0*/  IMAD R5, R2, R11, RZ ;  /* 0x0000000b02057224 */ /* 0x000fe400078e02ff */
[----:B------:R-:W-:Y:S02]  /*109f0*/  IMAD.MOV.U32 R2, RZ, RZ, RZ ;  /* 0x000000ffff027224 */ /* 0x000fe400078e00ff */
[----:B------:R-:W-:Y:S02]  /*10a00*/  IMAD.MOV R4, RZ, RZ, -R4 ;  /* 0x000000ffff047224 */ /* 0x000fe400078e0a04 */
[----:B------:R-:W-:Y:S01]  /*10a10*/  IMAD.HI.U32 R2, R3, R5, R2 ;  /* 0x0000000503027227 */ /* 0x000fe200078e0002 */
[----:B------:R-:W-:-:S04]  /*10a20*/  IADD3 R5, -R16, UR6, RZ ;  /* 0x0000000610057c10 */ /* 0x000fc8000fffe1ff */
[----:B------:R-:W-:-:S05]  /*10a30*/  IABS R3, R5 ;  /* 0x0000000500037213 */ /* 0x000fca0000000000 */
[----:B------:R-:W-:-:S04]  /*10a40*/  IMAD.HI.U32 R9, R2, R3, RZ ;  /* 0x0000000302097227 */ /* 0x000fc800078e00ff */
[----:B------:R-:W-:-:S05]  /*10a50*/  IMAD R2, R9, R4, R3 ;  /* 0x0000000409027224 */ /* 0x000fca00078e0203 */
[----:B------:R-:W-:-:S13]  /*10a60*/  ISETP.GT.U32.AND P0, PT, R11, R2, PT ;  /* 0x000000020b00720c */ /* 0x000fda0003f04070 */
[----:B------:R-:W-:Y:S01]  /*10a70*/  @!P0 IMAD.IADD R2, R2, 0x1, -R11 ;  /* 0x0000000102028824 */ /* 0x000fe200078e0a0b */
[----:B------:R-:W-:-:S04]  /*10a80*/  @!P0 IADD3 R9, R9, 0x1, RZ ;  /* 0x0000000109098810 */ /* 0x000fc80007ffe0ff */
[----:B------:R-:W-:Y:S02]  /*10a90*/  ISETP.GE.U32.AND P0, PT, R2, R11, PT ;  /* 0x0000000b0200720c */ /* 0x000fe40003f06070 */
[----:B------:R-:W-:-:S11]  /*10aa0*/  LOP3.LUT R2, R5, R6, RZ, 0x3c, !PT ;  /* 0x0000000605027212 */ /* 0x000fd600078e3cff */
[----:B------:R-:W-:Y:S01]  /*10ab0*/  @P0 VIADD R9, R9, 0x1 ;  /* 0x0000000109090836 */ /* 0x000fe20000000000 */
[----:B------:R-:W-:-:S13]  /*10ac0*/  ISETP.GE.AND P0, PT, R2, RZ, PT ;  /* 0x000000ff0200720c */ /* 0x000fda0003f06270 */
[----:B------:R-:W-:Y:S01]  /*10ad0*/  @!P0 IMAD.MOV R9, RZ, RZ, -R9 ;  /* 0x000000ffff098224 */ /* 0x000fe200078e0a09 */
[----:B------:R-:W-:-:S13]  /*10ae0*/  ISETP.NE.AND P0, PT, R6, RZ, PT ;  /* 0x000000ff0600720c */ /* 0x000fda0003f05270 */
[----:B------:R-:W-:-:S05]  /*10af0*/  @!P0 LOP3.LUT R9, RZ, R6, RZ, 0x33, !PT ;  /* 0x00000006ff098212 */ /* 0x000fca00078e33ff */
[----:B------:R-:W-:Y:S02]  /*10b00*/  IMAD R4, R8, R9, RZ ;  /* 0x0000000908047224 */ /* 0x000fe400078e02ff */
[----:B------:R-:W-:Y:S02]  /*10b10*/  IMAD.MOV R9, RZ, RZ, -R9 ;  /* 0x000000ffff097224 */ /* 0x000fe400078e0a09 */
[----:B------:R-:W-:Y:S02]  /*10b20*/  IMAD.MOV R3, RZ, RZ, -R4 ;  /* 0x000000ffff037224 */ /* 0x000fe400078e0a04 */
[----:B------:R-:W-:-:S03]  /*10b30*/  IMAD R5, R6, R9, R5 ;  /* 0x0000000906057224 */ /* 0x000fc600078e0205 */
[----:B------:R-:W-:Y:S01]  /*10b40*/  VIADDMNMX R8, R3, UR4, R8, PT ;  /* 0x0000000403087c46 */ /* 0x000fe2000b800108 */
[----:B------:R-:W-:-:S03]  /*10b50*/  IMAD.IADD R4, R5, 0x1, R4 ;  /* 0x0000000105047824 */ /* 0x000fc600078e0204 */
[----:B------:R-:W-:-:S04]  /*10b60*/  IABS R7, R8 ;  /* 0x0000000800077213 */ /* 0x000fc80000000000 */
[----:B------:R-:W1:Y:S08]  /*10b70*/  I2F.RP R10, R7 ;  /* 0x00000007000a7306 */ /* 0x000e700000209400 */
[----:B-1----:R-:W1:Y:S02]  /*10b80*/  MUFU.RCP R10, R10 ;  /* 0x0000000a000a7308 */ /* 0x002e640000001000 */
[----:B-1----:R-:W-:-:S06]  /*10b90*/  VIADD R2, R10, 0xffffffe ;  /* 0x0ffffffe0a027836 */ /* 0x002fcc0000000000 */
[----:B------:R1:W2:Y:S02]  /*10ba0*/  F2I.FTZ.U32.TRUNC.NTZ R3, R2 ;  /* 0x0000000200037305 */ /* 0x0002a4000021f000 */
[----:B-1----:R-:W-:Y:S02]  /*10bb0*/  IMAD.MOV.U32 R2, RZ, RZ, RZ ;  /* 0x000000ffff027224 */ /* 0x002fe400078e00ff */
[----:B--2---:R-:W-:-:S04]  /*10bc0*/  IMAD.MOV R6, RZ, RZ, -R3 ;  /* 0x000000ffff067224 */ /* 0x004fc800078e0a03 */
[----:B------:R-:W-:Y:S01]  /*10bd0*/  IMAD R9, R6, R7, RZ ;  /* 0x0000000706097224 */ /* 0x000fe200078e02ff */
[----:B------:R-:W-:-:S03]  /*10be0*/  IABS R6, R5 ;  /* 0x0000000500067213 */ /* 0x000fc60000000000 */
[----:B------:R-:W-:Y:S01]  /*10bf0*/  IMAD.HI.U32 R3, R3, R9, R2 ;  /* 0x0000000903037227 */ /* 0x000fe200078e0002 */
[----:B------:R-:W-:-:S04]  /*10c00*/  IABS R9, R8 ;  /* 0x0000000800097213 */ /* 0x000fc80000000000 */
[----:B------:R-:W-:Y:S01]  /*10c10*/  IADD3 R2, RZ, -R9, RZ ;  /* 0x80000009ff027210 */ /* 0x000fe20007ffe0ff */
[----:B------:R-:W-:-:S04]  /*10c20*/  IMAD.HI.U32 R3, R3, R6, RZ ;  /* 0x0000000603037227 */ /* 0x000fc800078e00ff */
[----:B------:R-:W-:-:S05]  /*10c30*/  IMAD R2, R3, R2, R6 ;  /* 0x0000000203027224 */ /* 0x000fca00078e0206 */
[----:B------:R-:W-:-:S13]  /*10c40*/  ISETP.GT.U32.AND P0, PT, R7, R2, PT ;  /* 0x000000020700720c */ /* 0x000fda0003f04070 */
[----:B------:R-:W-:Y:S02]  /*10c50*/  @!P0 IMAD.IADD R2, R2, 0x1, -R7 ;  /* 0x0000000102028824 */ /* 0x000fe400078e0a07 */
[----:B------:R-:W-:-:S03]  /*10c60*/  @!P0 VIADD R3, R3, 0x1 ;  /* 0x0000000103038836 */ /* 0x000fc60000000000 */
[----:B------:R-:W-:Y:S02]  /*10c70*/  ISETP.GE.U32.AND P0, PT, R2, R7, PT ;  /* 0x000000070200720c */ /* 0x000fe40003f06070 */
[----:B------:R-:W-:-:S11]  /*10c80*/  LOP3.LUT R2, R5, R8, RZ, 0x3c, !PT ;  /* 0x0000000805027212 */ /* 0x000fd600078e3cff */
[----:B------:R-:W-:Y:S01]  /*10c90*/  @P0 VIADD R3, R3, 0x1 ;  /* 0x0000000103030836 */ /* 0x000fe20000000000 */
[----:B------:R-:W-:-:S13]  /*10ca0*/  ISETP.GE.AND P0, PT, R2, RZ, PT ;  /* 0x000000ff0200720c */ /* 0x000fda0003f06270 */
[----:B------:R-:W-:Y:S01]  /*10cb0*/  @!P0 IMAD.MOV R3, RZ, RZ, -R3 ;  /* 0x000000ffff038224 */ /* 0x000fe200078e0a03 */
[----:B------:R-:W-:-:S13]  /*10cc0*/  ISETP.NE.AND P0, PT, R8, RZ, PT ;  /* 0x000000ff0800720c */ /* 0x000fda0003f05270 */
[----:B------:R-:W-:Y:S01]  /*10cd0*/  @!P0 LOP3.LUT R3, RZ, R8, RZ, 0x33, !PT ;  /* 0x00000008ff038212 */ /* 0x000fe200078e33ff */
[----:B------:R-:W-:-:S03]  /*10ce0*/  IMAD.MOV R8, RZ, RZ, -R8 ;  /* 0x000000ffff087224 */ /* 0x000fc600078e0a08 */
[----:B------:R-:W-:Y:S01]  /*10cf0*/  LOP3.LUT R2, RZ, R3, RZ, 0x33, !PT ;  /* 0x00000003ff027212 */ /* 0x000fe200078e33ff */
[----:B------:R-:W-:-:S04]  /*10d00*/  IMAD R18, R3, R8, R4 ;  /* 0x0000000803127224 */ /* 0x000fc800078e0204 */
[----:B------:R-:W-:Y:S01]  /*10d10*/  IMAD.IADD R17, R17, 0x1, R2 ;  /* 0x0000000111117824 */ /* 0x000fe200078e0202 */
[----:B------:R-:W-:Y:S06]  /*10d20*/  BRA `(.L_x_1183) ;  /* 0x00000000000c7947 */ /* 0x000fec0003800000 */
.L_x_1178:
[----:B------:R-:W-:Y:S01]  /*10d30*/  IMAD.MOV.U32 R17, RZ, RZ, RZ ;  /* 0x000000ffff117224 */ /* 0x000fe200078e00ff */
[----:B------:R-:W-:Y:S01]  /*10d40*/  MOV R16, UR6 ;  /* 0x0000000600107c02 */ /* 0x000fe20008000f00 */
[----:B------:R-:W-:-:S07]  /*10d50*/  IMAD.MOV.U32 R18, RZ, RZ, RZ ;  /* 0x000000ffff127224 */ /* 0x000fce00078e00ff */
.L_x_1183:
[----:B------:R-:W1:Y:S01]  /*10d60*/  S2R R2, SR_TID.X ;  /* 0x0000000000027919 */ /* 0x000e620000002100 */
[----:B------:R-:W-:Y:S01]  /*10d70*/  STL [R1], RZ ;  /* 0x000000ff01007387 */ /* 0x000fe20000100800 */
[----:B-1----:R-:W-:-:S04]  /*10d80*/  LOP3.LUT R2, R2, 0x1f, RZ, 0xc0, !PT ;  /* 0x0000001f02027812 */ /* 0x002fc800078ec0ff */
[----:B------:R-:W-:-:S13]  /*10d90*/  ISETP.NE.AND P0, PT, R2, RZ, PT ;  /* 0x000000ff0200720c */ /* 0x000fda0003f05270 */
[----:B------:R-:W1:Y:S01]  /*10da0*/  @!P0 S2R R3, SR_CgaCtaId ;  /* 0x0000000000038919 */ /* 0x000e620000008800 */
[----:B------:R-:W-:-:S04]  /*10db0*/  @!P0 MOV R0, 0x400 ;  /* 0x0000040000008802 */ /* 0x000fc80000000f00 */
[----:B-1----:R-:W-:-:S05]  /*10dc0*/  @!P0 LEA R0, R3, R0, 0x18 ;  /* 0x0000000003008211 */ /* 0x002fca00078ec0ff */
[----:B------:R1:W-:Y:S01]  /*10dd0*/  @!P0 STS.128 [R0+0x308d0], R16 ;  /* 0x0308d01000008388 */ /* 0x0003e20000000c00 */
[----:B------:R-:W-:Y:S06]  /*10de0*/  BAR.ARV 0x5, 0x120 ;  /* 0x0144800000007b1d */ /* 0x000fec0000002000 */
[----:B------:R-:W-:Y:S01]  /*10df0*/  ISETP.GE.AND P0, PT, R19, UR5, PT ;  /* 0x0000000513007c0c */ /* 0x000fe2000bf06270 */
[----:B-1----:R-:W-:-:S05]  /*10e00*/  IMAD.MOV.U32 R0, RZ, RZ, 0x1 ;  /* 0x00000001ff007424 */ /* 0x002fca00078e00ff */
[----:B------:R1:W-:Y:S04]  /*10e10*/  STL [R1+0x8], R0 ;  /* 0x0000080001007387 */ /* 0x0003e80000100800 */
[----:B------:R1:W-:Y:S03]  /*10e20*/  STL [R1+0x18], RZ ;  /* 0x000018ff01007387 */ /* 0x0003e60000100800 */
[----:B------:R-:W-:Y:S05]  /*10e30*/  @P0 BRA `(.L_x_1184) ;  /* 0x0000004800880947 */ /* 0x000fea0003800000 */
[----:B-1----:R-:W-:Y:S01]  /*10e40*/  IMAD.MOV.U32 R0, RZ, RZ, 0x1 ;  /* 0x00000001ff007424 */ /* 0x002fe200078e00ff */
[----:B------:R1:W-:Y:S01]  /*10e50*/  STL [R1+0x18], RZ ;  /* 0x000018ff01007387 */ /* 0x0003e20000100800 */
[----:B------:R-:W-:Y:S01]  /*10e60*/  ULDC UR38, c[0x0][0xc] ;  /* 0x0000030000267ab9 */ /* 0x000fe20000000800 */
[----:B------:R-:W-:Y:S02]  /*10e70*/  ULDC.64 UR36, c[0x0][0x198] ;  /* 0x0000660000247ab9 */ /* 0x000fe40000000a00 */
[----:B------:R1:W-:Y:S04]  /*10e80*/  STL [R1+0x8], R0 ;  /* 0x0000080001007387 */ /* 0x0003e80000100800 */
[----:B------:R1:W-:Y:S02]  /*10e90*/  STL [R1], RZ ;  /* 0x000000ff01007387 */ /* 0x0003e40000100800 */
.L_x_1260:
[----:B------:R-:W-:Y:S05]  /*10ea0*/  YIELD ;  /* 0x0000000000007946 */ /* 0x000fea0003800000 */
[----:B------:R-:W-:Y:S01]  /*10eb0*/  ULDC.64 UR4, c[0x0][0xa28] ;  /* 0x00028a0000047ab9 */ /* 0x000fe20000000a00 */
[----:B------:R-:W-:Y:S01]  /*10ec0*/  IMAD.MOV.U32 R4, RZ, RZ, RZ ;  /* 0x000000ffff047224 */ /* 0x000fe200078e00ff */
[----:B------:R-:W-:Y:S01]  /*10ed0*/  ISETP.NE.U32.AND P0, PT, RZ, UR4, PT ;  /* 0x00000004ff007c0c */ /* 0x000fe2000bf05070 */
[----:B------:R-:W-:-:S03]  /*10ee0*/  ULDC.64 UR6, c[0x0][0x208] ;  /* 0x0000820000067ab9 */ /* 0x000fc60000000a00 */
[----:B------:R-:W-:Y:S01]  /*10ef0*/  ISETP.NE.AND.EX P0, PT, RZ, UR5, PT, P0 ;  /* 0x00000005ff007c0c */ /* 0x000fe2000bf05300 */
[----:B------:R-:W-:-:S12]  /*10f00*/  ULDC.64 UR4, c[0x0][0xa00] ;  /* 0x0002800000047ab9 */ /* 0x000fd80000000a00 */
[----:B--2---:R-:W2:Y:S01]  /*10f10*/  @P0 LDC.64 R2, c[0x0][0xa28] ;  /* 0x00028a00ff020b82 */ /* 0x004ea20000000a00 */
[----:B------:R-:W-:Y:S01]  /*10f20*/  ISETP.NE.U32.AND P2, PT, RZ, UR4, PT ;  /* 0x00000004ff007c0c */ /* 0x000fe2000bf45070 */
[----:B--2---:R-:W-:-:S05]  /*10f30*/  @P0 IMAD.WIDE R2, R19, 0x4, R2 ;  /* 0x0000000413020825 */ /* 0x004fca00078e0202 */
[----:B------:R2:W5:Y:S01]  /*10f40*/  @P0 LDG.E R4, desc[UR6][R2.64] ;  /* 0x0000000602040981 */ /* 0x000562000c1e1900 */
[----:B------:R-:W-:Y:S01]  /*10f50*/  ISETP.NE.AND.EX P2, PT, RZ, UR5, PT, P2 ;  /* 0x00000005ff007c0c */ /* 0x000fe2000bf45320 */
[----:B-1----:R-:W-:Y:S01]  /*10f60*/  IMAD.MOV.U32 R0, RZ, RZ, RZ ;  /* 0x000000ffff007224 */ /* 0x002fe200078e00ff */
[----:B------:R-:W-:Y:S01]  /*10f70*/  ULDC.64 UR4, c[0x0][0xa18] ;  /* 0x0002860000047ab9 */ /* 0x000fe20000000a00 */
[----:B--2---:R-:W1:Y:S02]  /*10f80*/  LDC.64 R2, c[0x0][0xa00] ;  /* 0x00028000ff027b82 */ /* 0x004e640000000a00 */
[----:B-1----:R-:W-:-:S08]  /*10f90*/  IMAD.WIDE R2, R19, 0x4, R2 ;  /* 0x0000000413027825 */ /* 0x002fd000078e0202 */
[----:B------:R-:W2:Y:S01]  /*10fa0*/  @P2 LDG.E R0, desc[UR6][R2.64] ;  /* 0x0000000602002981 */ /* 0x000ea2000c1e1900 */
[----:B------:R-:W-:Y:S01]  /*10fb0*/  ISETP.NE.U32.AND P1, PT, RZ, UR4, PT ;  /* 0x00000004ff007c0c */ /* 0x000fe2000bf25070 */
[----:B------:R-:W-:-:S03]  /*10fc0*/  ULDC UR4, c[0x0][0x288] ;  /* 0x0000a20000047ab9 */ /* 0x000fc60000000800 */
[----:B------:R-:W-:-:S13]  /*10fd0*/  ISETP.NE.AND.EX P1, PT, RZ, UR5, PT, P1 ;  /* 0x00000005ff007c0c */ /* 0x000fda000bf25310 */
[----:B------:R-:W1:Y:S02]  /*10fe0*/  @P1 LDC.64 R6, c[0x0][0xa18] ;  /* 0x00028600ff061b82 */ /* 0x000e640000000a00 */
[----:B-1----:R-:W-:Y:S01]  /*10ff0*/  @P1 IMAD.WIDE R6, R19, 0x4, R6 ;  /* 0x0000000413061825 */ /* 0x002fe200078e0206 */
[----:B--2---:R1:W-:Y:S03]  /*11000*/  STL [R1+0x1c], R0 ;  /* 0x00001c0001007387 */ /* 0x0043e60000100800 */
[----:B-1----:R-:W-:Y:S01]  /*11010*/  IMAD.U32 R0, RZ, RZ, UR4 ;  /* 0x00000004ff007e24 */ /* 0x002fe2000f8e00ff */
[----:B------:R-:W-:Y:S02]  /*11020*/  ULDC.64 UR4, c[0x0][0x3f8] ;  /* 0x0000fe0000047ab9 */ /* 0x000fe40000000a00 */
[----:B------:R-:W-:-:S03]  /*11030*/  UISETP.NE.U32.AND UP0, UPT, UR4, URZ, UPT ;  /* 0x0000003f0400728c */ /* 0x000fc6000bf05070 */
[----:B------:R-:W-:Y:S01]  /*11040*/  ULDC UR4, c[0x0][0x404] ;  /* 0x0001010000047ab9 */ /* 0x000fe20000000800 */
[----:B------:R-:W-:Y:S01]  /*11050*/  UISETP.NE.AND.EX UP0, UPT, UR5, URZ, UPT, UP0 ;  /* 0x0000003f0500728c */ /* 0x000fe2000bf05300 */
[----:B------:R1:W5:Y:S01]  /*11060*/  @P1 LDG.E R0, desc[UR6][R6.64] ;  /* 0x0000000606001981 */ /* 0x000362000c1e1900 */
[----:B------:R-:W-:Y:S01]  /*11070*/  ULDC.64 UR6, c[0x0][0xa08] ;  /* 0x0002820000067ab9 */ /* 0x000fe20000000a00 */
[----:B------:R-:W-:Y:S01]  /*11080*/  ULDC UR5, c[0x0][0x2e0] ;  /* 0x0000b80000057ab9 */ /* 0x000fe20000000800 */
[----:B------:R-:W-:Y:S01]  /*11090*/  USEL UR4, UR4, 0x1, UP0 ;  /* 0x0000000104047887 */ /* 0x000fe20008000000 */
[----:B------:R-:W-:-:S03]  /*110a0*/  ISETP.NE.U32.AND P0, PT, RZ, UR6, PT ;  /* 0x00000006ff007c0c */ /* 0x000fc6000bf05070 */
[----:B------:R-:W-:Y:S01]  /*110b0*/  UIMAD UR4, UR4, UR5, URZ ;  /* 0x00000005040472a4 */ /* 0x000fe2000f8e023f */
[----:B------:R-:W-:-:S05]  /*110c0*/  ISETP.NE.AND.EX P0, PT, RZ, UR7, PT, P0 ;  /* 0x00000007ff007c0c */ /* 0x000fca000bf05300 */
[----:B------:R-:W-:Y:S01]  /*110d0*/  IMAD.U32 R5, RZ, RZ, UR4 ;  /* 0x00000004ff057e24 */ /* 0x000fe2000f8e00ff */
[----:B-1----:R-:W-:Y:S07]  /*110e0*/  @P1 BRA `(.L_x_1185) ;  /* 0x0000000000141947 */ /* 0x002fee0003800000 */
[----:B------:R-:W-:Y:S05]  /*110f0*/  @!P2 BRA `(.L_x_1185) ;  /* 0x000000000010a947 */ /* 0x000fea0003800000 */
[----:B------:R-:W-:Y:S02]  /*11100*/  ULDC.64 UR4, c[0x0][0x208] ;  /* 0x0000820000047ab9 */ /* 0x000fe40000000a00 */
[----:B------:R-:W2:Y:S04]  /*11110*/  LDG.E R7, desc[UR4][R2.64] ;  /* 0x0000000402077981 */ /* 0x000ea8000c1e1900 */
[----:B-----5:R-:W2:Y:S02]  /*11120*/  LDG.E R0, desc[UR4][R2.64+0x4] ;  /* 0x0000040402007981 */ /* 0x020ea4000c1e1900 */
[----:B--2---:R-:W-:-:S07]  /*11130*/  IMAD.IADD R0, R0, 0x1, -R7 ;  /* 0x0000000100007824 */ /* 0x004fce00078e0a07 */
.L_x_1185:
[----:B------:R-:W1:Y:S01]  /*11140*/  LDC.64 R2, c[0x0][0xa08] ;  /* 0x00028200ff027b82 */ /* 0x000e620000000a00 */
[----:B------:R-:W-:Y:S01]  /*11150*/  MOV R7, RZ ;  /* 0x000000ff00077202 */ /* 0x000fe20000000f00 */
[----:B------:R-:W-:Y:S01]  /*11160*/  ULDC.64 UR4, c[0x0][0x208] ;  /* 0x0000820000047ab9 */ /* 0x000fe20000000a00 */
[----:B-1----:R-:W-:-:S05]  /*11170*/  IMAD.WIDE R2, R19, 0x4, R2 ;  /* 0x0000000413027825 */ /* 0x002fca00078e0202 */
[----:B------:R-:W2:Y:S01]  /*11180*/  @P0 LDG.E R7, desc[UR4][R2.64] ;  /* 0x0000000402070981 */ /* 0x000ea2000c1e1900 */
[----:B------:R-:W-:Y:S02]  /*11190*/  ULDC.64 UR4, c[0x0][0xa20] ;  /* 0x0002880000047ab9 */ /* 0x000fe40000000a00 */
[----:B------:R-:W-:-:S04]  /*111a0*/  ISETP.NE.U32.AND P1, PT, RZ, UR4, PT ;  /* 0x00000004ff007c0c */ /* 0x000fc8000bf25070 */
[----:B------:R-:W-:Y:S01]  /*111b0*/  ISETP.NE.AND.EX P1, PT, RZ, UR5, PT, P1 ;  /* 0x00000005ff007c0c */ /* 0x000fe2000bf25310 */
[----:B--2--5:R-:W-:-:S05]  /*111c0*/  IMAD.IADD R6, R7, 0x1, R4 ;  /* 0x0000000107067824 */ /* 0x024fca00078e0204 */
[----:B------:R1:W-:Y:S07]  /*111d0*/  STL [R1+0x4], R6 ;  /* 0x0000040601007387 */ /* 0x0003ee0000100800 */
[----:B------:R-:W-:Y:S05]  /*111e0*/  @!P1 BRA `(.L_x_1186) ;  /* 0x0000000000149947 */ /* 0x000fea0003800000 */
[----:B------:R-:W2:Y:S01]  /*111f0*/  LDC.64 R2, c[0x0][0xa20] ;  /* 0x00028800ff027b82 */ /* 0x000ea20000000a00 */
[----:B------:R-:W-:Y:S01]  /*11200*/  ULDC.64 UR4, c[0x0][0x208] ;  /* 0x0000820000047ab9 */ /* 0x000fe20000000a00 */
[----:B--2---:R-:W-:-:S05]  /*11210*/  IMAD.WIDE R2, R19, 0x4, R2 ;  /* 0x0000000413027825 */ /* 0x004fca00078e0202 */
[----:B------:R2:W5:Y:S01]  /*11220*/  LDG.E R5, desc[UR4][R2.64] ;  /* 0x0000000402057981 */ /* 0x000562000c1e1900 */
[----:B------:R-:W-:Y:S05]  /*11230*/  BRA `(.L_x_1187) ;  /* 0x0000000000147947 */ /* 0x000fea0003800000 */
.L_x_1186:
[----:B------:R-:W-:Y:S05]  /*11240*/  @!P0 BRA `(.L_x_1187) ;  /* 0x0000000000108947 */ /* 0x000fea0003800000 */
[----:B------:R-:W-:Y:S02]  /*11250*/  ULDC.64 UR4, c[0x0][0x208] ;  /* 0x0000820000047ab9 */ /* 0x000fe40000000a00 */
[----:B-1----:R-:W2:Y:S04]  /*11260*/  LDG.E R6, desc[UR4][R2.64] ;  /* 0x0000000402067981 */ /* 0x002ea8000c1e1900 */
[----:B------:R-:W2:Y:S02]  /*11270*/  LDG.E R5, desc[UR4][R2.64+0x4] ;  /* 0x0000040402057981 */ /* 0x000ea4000c1e1900 */
[----:B--2---:R-:W-:-:S07]  /*11280*/  IMAD.IADD R5, R5, 0x1, -R6 ;  /* 0x0000000105057824 */ /* 0x004fce00078e0a06 */
.L_x_1187:
[----:B--2---:R-:W2:Y:S01]  /*11290*/  LDC.64 R2, c[0x0][0x9e0] ;  /* 0x00027800ff027b82 */ /* 0x004ea20000000a00 */
[----:B-----5:R-:W-:Y:S01]  /*112a0*/  IMAD.IADD R7, R5, 0x1, -R4 ;  /* 0x0000000105077824 */ /* 0x020fe200078e0a04 */
[----:B------:R-:W-:-:S04]  /*112b0*/  LEA R9, R17, 0x80, 0x7 ;  /* 0x0000008011097811 */ /* 0x000fc800078e38ff */
[----:B------:R-:W-:Y:S02]  /*112c0*/  IADD3 R9, R7, R9, -R0 ;  /* 0x0000000907097210 */ /* 0x000fe40007ffe800 */
[----:B--2---:R-:W-:-:S03]  /*112d0*/  ISETP.GE.AND P0, PT, R3, 0x1, PT ;  /* 0x000000010300780c */ /* 0x004fc60003f06270 */
[----:B------:R-:W-:-:S10]  /*112e0*/  IMAD.IADD R2, R9, 0x1, R2 ;  /* 0x0000000109027824 */ /* 0x000fd400078e0202 */
[----:B------:R-:W-:Y:S05]  /*112f0*/  @!P0 BRA `(.L_x_1188) ;  /* 0x0000000000488947 */ /* 0x000fea0003800000 */
[C---:B------:R-:W-:Y:S01]  /*11300*/  ISETP.GT.AND P1, PT, R9.reuse, RZ, PT ;  /* 0x000000ff0900720c */ /* 0x040fe20003f24270 */
[----:B------:R-:W-:Y:S01]  /*11310*/  BSSY B0, `(.L_x_1189) ;  /* 0x000000e000007945 */ /* 0x000fe20003800000 */
[----:B-1----:R-:W-:-:S11]  /*11320*/  VIADD R6, R9, 0xffffffff ;  /* 0xffffffff09067836 */ /* 0x002fd60000000000 */
[----:B------:R-:W-:Y:S05]  /*11330*/  @P1 BRA `(.L_x_1190) ;  /* 0x00000000001c1947 */ /* 0x000fea0003800000 */
[----:B------:R-:W-:Y:S01]  /*11340*/  ISETP.NE.AND P1, PT, R3, 0x1, PT ;  /* 0x000000010300780c */ /* 0x000fe20003f25270 */
[----:B------:R-:W-:-:S12]  /*11350*/  IMAD.MOV R9, RZ, RZ, -R9 ;  /* 0x000000ffff097224 */ /* 0x000fd800078e0a09 */
[----:B------:R-:W1:Y:S02]  /*11360*/  @P1 LDC.64 R4, c[0x0][0x9e8] ;  /* 0x00027a00ff041b82 */ /* 0x000e640000000a00 */
[----:B-1----:R-:W-:-:S05]  /*11370*/  @P1 IMAD.HI.U32 R4, R9, R4, RZ ;  /* 0x0000000409041227 */ /* 0x002fca00078e00ff */
[----:B------:R-:W-:-:S04]  /*11380*/  @P1 SHF.R.U32.HI R9, RZ, R5, R4 ;  /* 0x00000005ff091219 */ /* 0x000fc80000011604 */
[----:B------:R-:W-:Y:S01]  /*11390*/  LOP3.LUT R6, RZ, R9, RZ, 0x33, !PT ;  /* 0x00000009ff067212 */ /* 0x000fe200078e33ff */
[----:B------:R-:W-:Y:S06]  /*113a0*/  BRA `(.L_x_1191) ;  /* 0x0000000000107947 */ /* 0x000fec0003800000 */
.L_x_1190:
[----:B------:R-:W-:-:S13]  /*113b0*/  ISETP.NE.AND P1, PT, R3, 0x1, PT ;  /* 0x000000010300780c */ /* 0x000fda0003f25270 */
[----:B------:R-:W1:Y:S02]  /*113c0*/  @P1 LDC.64 R4, c[0x0][0x9e8] ;  /* 0x00027a00ff041b82 */ /* 0x000e640000000a00 */
[----:B-1----:R-:W-:-:S05]  /*113d0*/  @P1 IMAD.HI.U32 R4, R6, R4, RZ ;  /* 0x0000000406041227 */ /* 0x002fca00078e00ff */
[----:B------:R-:W-:-:S07]  /*113e0*/  @P1 SHF.R.U32.HI R6, RZ, R5, R4 ;  /* 0x00000005ff061219 */ /* 0x000fce0000011604 */
.L_x_1191:
[----:B------:R-:W-:Y:S05]  /*113f0*/  BSYNC B0 ;  /* 0x0000000000007941 */ /* 0x000fea0003800000 */
.L_x_1189:
[----:B------:R-:W-:-:S05]  /*11400*/  IMAD R5, R6, R3, R3 ;  /* 0x0000000306057224 */ /* 0x000fca00078e0203 */
[----:B------:R-:W-:-:S07]  /*11410*/  VIMNMX R2, R2, R5, PT ;  /* 0x0000000502027248 */ /* 0x000fce0003fe0100 */
.L_x_1188:
[----:B------:R-:W-:Y:S01]  /*11420*/  VIADD R2, R2, 0x3f ;  /* 0x0000003f02027836 */ /* 0x000fe20000000000 */
[----:B------:R-:W-:Y:S01]  /*11430*/  LEA R0, R17, -R0, 0x7 ;  /* 0x8000000011007211 */ /* 0x000fe200078e38ff */
[----:B------:R-:W-:-:S03]  /*11440*/  ULDC UR4, c[0x0][0x9dc] ;  /* 0x0002770000047ab9 */ /* 0x000fc60000000800 */
[----:B------:R-:W-:-:S04]  /*11450*/  SHF.R.S32.HI R5, RZ, 0x1f, R2 ;  /* 0x0000001fff057819 */ /* 0x000fc80000011402 */
[----:B------:R-:W-:Y:S01]  /*11460*/  LEA.HI R4, R5, R2, RZ, 0x6 ;  /* 0x0000000205047211 */ /* 0x000fe200078f30ff */
[----:B------:R-:W-:-:S03]  /*11470*/  VIADD R2, R7, 0x3f ;  /* 0x0000003f07027836 */ /* 0x000fc60000000000 */
[----:B------:R-:W-:Y:S02]  /*11480*/  SHF.R.S32.HI R4, RZ, 0x6, R4 ;  /* 0x00000006ff047819 */ /* 0x000fe40000011404 */
[----:B------:R-:W-:-:S04]  /*11490*/  SHF.R.S32.HI R5, RZ, 0x1f, R2 ;  /* 0x0000001fff057819 */ /* 0x000fc80000011402 */
[----:B------:R-:W-:Y:S01]  /*114a0*/  LEA.HI R5, R5, R2, RZ, 0x6 ;  /* 0x0000000205057211 */ /* 0x000fe200078f30ff */
[----:B------:R-:W-:-:S03]  /*114b0*/  IMAD.IADD R2, R7, 0x1, R0 ;  /* 0x0000000107027824 */ /* 0x000fc600078e0200 */
[----:B------:R-:W-:Y:S01]  /*114c0*/  SHF.R.S32.HI R5, RZ, 0x6, R5 ;  /* 0x00000006ff057819 */ /* 0x000fe20000011405 */
[----:B------:R-:W-:-:S03]  /*114d0*/  VIADD R0, R2, -UR4 ;  /* 0x8000000402007c36 */ /* 0x000fc60008000000 */
[----:B-1----:R-:W-:-:S05]  /*114e0*/  VIMNMX R6, R5, R4, PT ;  /* 0x0000000405067248 */ /* 0x002fca0003fe0100 */
[----:B------:R1:W-:Y:S01]  /*114f0*/  STL [R1+0x14], R6 ;  /* 0x0000140601007387 */ /* 0x0003e20000100800 */
[----:B------:R-:W-:Y:S05]  /*11500*/  @!P0 BRA `(.L_x_1192) ;  /* 0x0000000000448947 */ /* 0x000fea0003800000 */
[----:B------:R-:W-:Y:S01]  /*11510*/  ISETP.GT.AND P0, PT, R2, -0x1, PT ;  /* 0xffffffff0200780c */ /* 0x000fe20003f04270 */
[----:B------:R-:W-:-:S12]  /*11520*/  BSSY B0, `(.L_x_1193) ;  /* 0x000000d000007945 */ /* 0x000fd80003800000 */
[----:B------:R-:W-:Y:S05]  /*11530*/  @P0 BRA `(.L_x_1194) ;  /* 0x00000000001c0947 */ /* 0x000fea0003800000 */
[----:B------:R-:W-:Y:S02]  /*11540*/  ISETP.NE.AND P0, PT, R3, 0x1, PT ;  /* 0x000000010300780c */ /* 0x000fe40003f05270 */
[----:B------:R-:W-:-:S11]  /*11550*/  LOP3.LUT R7, RZ, R2, RZ, 0x33, !PT ;  /* 0x00000002ff077212 */ /* 0x000fd600078e33ff */
[----:B------:R-:W2:Y:S02]  /*11560*/  @P0 LDC.64 R4, c[0x0][0x9e8] ;  /* 0x00027a00ff040b82 */ /* 0x000ea40000000a00 */
[----:B--2---:R-:W-:-:S05]  /*11570*/  @P0 IMAD.HI.U32 R4, R7, R4, RZ ;  /* 0x0000000407040227 */ /* 0x004fca00078e00ff */
[----:B------:R-:W-:-:S04]  /*11580*/  @P0 SHF.R.U32.HI R7, RZ, R5, R4 ;  /* 0x00000005ff070219 */ /* 0x000fc80000011604 */
[----:B------:R-:W-:Y:S01]  /*11590*/  LOP3.LUT R2, RZ, R7, RZ, 0x33, !PT ;  /* 0x00000007ff027212 */ /* 0x000fe200078e33ff */
[----:B------:R-:W-:Y:S06]  /*115a0*/  BRA `(.L_x_1195) ;  /* 0x0000000000107947 */ /* 0x000fec0003800000 */
.L_x_1194:
[----:B------:R-:W-:-:S13]  /*115b0*/  ISETP.NE.AND P0, PT, R3, 0x1, PT ;  /* 0x000000010300780c */ /* 0x000fda0003f05270 */
[----:B------:R-:W2:Y:S02]  /*115c0*/  @P0 LDC.64 R4, c[0x0][0x9e8] ;  /* 0x00027a00ff040b82 */ /* 0x000ea40000000a00 */
[----:B--2---:R-:W-:-:S05]  /*115d0*/  @P0 IMAD.HI.U32 R4, R2, R4, RZ ;  /* 0x0000000402040227 */ /* 0x004fca00078e00ff */
[----:B------:R-:W-:-:S07]  /*115e0*/  @P0 SHF.R.U32.HI R2, RZ, R5, R4 ;  /* 0x00000005ff020219 */ /* 0x000fce0000011604 */
.L_x_1195:
[----:B------:R-:W-:Y:S05]  /*115f0*/  BSYNC B0 ;  /* 0x0000000000007941 */ /* 0x000fea0003800000 */
.L_x_1193:
[----:B------:R-:W-:-:S05]  /*11600*/  IMAD R3, R2, R3, RZ ;  /* 0x0000000302037224 */ /* 0x000fca00078e02ff */
[----:B------:R-:W-:-:S07]  /*11610*/  VIMNMX R0, R0, R3, !PT ;  /* 0x0000000300007248 */ /* 0x000fce0007fe0100 */
.L_x_1192:
[----:B------:R-:W-:Y:S01]  /*11620*/  SHF.R.S32.HI R3, RZ, 0x1f, R0 ;  /* 0x0000001fff037819 */ /* 0x000fe20000011400 */
[----:B------:R-:W-:Y:S03]  /*11630*/  BSSY B6, `(.L_x_1196) ;  /* 0x000035e000067945 */ /* 0x000fe60003800000 */
[----:B------:R-:W-:-:S04]  /*11640*/  LEA.HI R3, R3, R0, RZ, 0x6 ;  /* 0x0000000003037211 */ /* 0x000fc800078f30ff */
[----:B------:R-:W-:-:S04]  /*11650*/  SHF.R.S32.HI R3, RZ, 0x6, R3 ;  /* 0x00000006ff037819 */ /* 0x000fc80000011403 */
[----:B------:R-:W-:-:S04]  /*11660*/  VIMNMX R2, RZ, R3, !PT ;  /* 0x00000003ff027248 */ /* 0x000fc80007fe0100 */
[----:B------:R-:W-:Y:S01]  /*11670*/  ISETP.GT.AND P0, PT, R6, R2, PT ;  /* 0x000000020600720c */ /* 0x000fe20003f04270 */
[----:B------:R2:W-:-:S12]  /*11680*/  STL [R1+0x10], R2 ;  /* 0x0000100201007387 */ /* 0x0005d80000100800 */
[----:B--2---:R-:W-:Y:S05]  /*11690*/  @P0 BRA `(.L_x_1197) ;  /* 0x0000000000480947 */ /* 0x004fea0003800000 */
[----:B------:R-:W2:Y:S02]  /*116a0*/  S2R R2, SR_TID.X ;  /* 0x0000000000027919 */ /* 0x000ea40000002100 */
[----:B--2---:R-:W-:-:S04]  /*116b0*/  LOP3.LUT R2, R2, 0x1f, RZ, 0xc0, !PT ;  /* 0x0000001f02027812 */ /* 0x004fc800078ec0ff */
[----:B------:R-:W-:-:S13]  /*116c0*/  ISETP.NE.AND P1, PT, R2, RZ, PT ;  /* 0x000000ff0200720c */ /* 0x000fda0003f25270 */
[----:B------:R-:W-:Y:S05]  /*116d0*/  @P1 BRA `(.L_x_1198) ;  /* 0x00000034004c1947 */ /* 0x000fea0003800000 */
[----:B------:R-:W2:Y:S01]  /*116e0*/  S2R R7, SR_LANEID ;  /* 0x0000000000077919 */ /* 0x000ea20000000000 */
[----:B------:R-:W-:Y:S01]  /*116f0*/  VOTEU.ANY UR4, UPT, PT ;  /* 0x0000000000047886 */ /* 0x000fe200038e0100 */
[----:B------:R-:W3:Y:S01]  /*11700*/  LDC.64 R2, c[0x0][0xc38] ;  /* 0x00030e00ff027b82 */ /* 0x000ee20000000a00 */
[----:B------:R-:W2:Y:S01]  /*11710*/  FLO.U32 R0, UR4 ;  /* 0x0000000400007d00 */ /* 0x000ea200080e0000 */
[----:B------:R-:W-:-:S07]  /*11720*/  ULDC.64 UR6, c[0x0][0x208] ;  /* 0x0000820000067ab9 */ /* 0x000fce0000000a00 */
[----:B------:R-:W3:Y:S01]  /*11730*/  POPC R5, UR4 ;  /* 0x0000000400057d09 */ /* 0x000ee20008000000 */
[----:B--2---:R-:W-:-:S13]  /*11740*/  ISETP.EQ.U32.AND P0, PT, R0, R7, PT ;  /* 0x000000070000720c */ /* 0x004fda0003f02070 */
[----:B---3--:R-:W2:Y:S01]  /*11750*/  @P0 ATOMG.E.ADD.STRONG.GPU PT, R3, desc[UR6][R2.64], R5 ;  /* 0x00000005020309a8 */ /* 0x008ea200081ee1c6 */
[----:B------:R-:W3:Y:S02]  /*11760*/  S2R R4, SR_LTMASK ;  /* 0x0000000000047919 */ /* 0x000ee40000003900 */
[----:B---3--:R-:W-:-:S04]  /*11770*/  LOP3.LUT R4, R4, UR4, RZ, 0xc0, !PT ;  /* 0x0000000404047c12 */ /* 0x008fc8000f8ec0ff */
[----:B------:R-:W3:Y:S01]  /*11780*/  POPC R7, R4 ;  /* 0x0000000400077309 */ /* 0x000ee20000000000 */
[----:B--2---:R-:W3:Y:S02]  /*11790*/  SHFL.IDX PT, R0, R3, R0, 0x1f ;  /* 0x00001f0003007589 */ /* 0x004ee400000e0000 */
[----:B---3--:R-:W-:Y:S01]  /*117a0*/  IADD3 R16, R0, UR38, R7 ;  /* 0x0000002600107c10 */ /* 0x008fe2000fffe007 */
[----:B------:R-:W-:Y:S06]  /*117b0*/  BRA `(.L_x_1198) ;  /* 0x0000003400147947 */ /* 0x000fec0003800000 */
.L_x_1197:
[----:B------:R-:W2:Y:S01]  /*117c0*/  S2R R3, SR_CgaCtaId ;  /* 0x0000000000037919 */ /* 0x000ea20000008800 */
[----:B------:R-:W-:-:S04]  /*117d0*/  MOV R0, 0x400 ;  /* 0x0000040000007802 */ /* 0x000fc80000000f00 */
[----:B--2---:R-:W-:-:S05]  /*117e0*/  LEA R2, R3, R0, 0x18 ;  /* 0x0000000003027211 */ /* 0x004fca00078ec0ff */
[----:B------:R2:W-:Y:S01]  /*117f0*/  STL [R1+0xc], R2 ;  /* 0x00000c0201007387 */ /* 0x0005e20000100800 */
[----:B------:R-:W-:-:S05]  /*11800*/  VIADD R0, R2, 0x20400 ;  /* 0x0002040002007836 */ /* 0x000fca0000000000 */
[----:B------:R-:W-:-:S13]  /*11810*/  LOP3.LUT P0, RZ, R0, 0x3ff, RZ, 0xc0, !PT ;  /* 0x000003ff00ff7812 */ /* 0x000fda000780c0ff */
[----:B--2---:R-:W-:Y:S05]  /*11820*/  @!P0 BRA `(.L_x_1199) ;  /* 0x0000000000408947 */ /* 0x004fea0003800000 */
[----:B------:R-:W-:Y:S01]  /*11830*/  MOV R2, 0x0 ;  /* 0x0000000000027802 */ /* 0x000fe20000000f00 */
[----:B------:R-:W-:Y:S01]  /*11840*/  ULDC.64 UR6, c[0x4][0xa8] ;  /* 0x01002a0000067ab9 */ /* 0x000fe20000000a00 */
[----:B------:R-:W-:Y:S01]  /*11850*/  ULDC.64 UR8, c[0x4][0xb0] ;  /* 0x01002c0000087ab9 */ /* 0x000fe20000000a00 */
[----:B------:R-:W-:Y:S01]  /*11860*/  ULDC.64 UR4, c[0x4][0x30] ;  /* 0x01000c0000047ab9 */ /* 0x000fe20000000a00 */
[----:B------:R-:W-:Y:S01]  /*11870*/  IMAD.U32 R4, RZ, RZ, UR6 ;  /* 0x00000006ff047e24 */ /* 0x000fe2000f8e00ff */
[----:B------:R-:W-:Y:S01]  /*11880*/  MOV R11, UR5 ;  /* 0x00000005000b7c02 */ /* 0x000fe20008000f00 */
[----:B------:R-:W2:Y:S01]  /*11890*/  LDC.64 R2, c[0x4][R2] ;  /* 0x0100000002027b82 */ /* 0x000ea20000000a00 */
[----:B------:R-:W-:Y:S02]  /*118a0*/  IMAD.U32 R5, RZ, RZ, UR7 ;  /* 0x00000007ff057e24 */ /* 0x000fe4000f8e00ff */
[----:B-1----:R-:W-:Y:S02]  /*118b0*/  IMAD.U32 R6, RZ, RZ, UR8 ;  /* 0x00000008ff067e24 */ /* 0x002fe4000f8e00ff */
[----:B------:R-:W-:-:S02]  /*118c0*/  IMAD.U32 R7, RZ, RZ, UR9 ;  /* 0x00000009ff077e24 */ /* 0x000fc4000f8e00ff */
[----:B------:R-:W-:Y:S02]  /*118d0*/  IMAD.U32 R10, RZ, RZ, UR4 ;  /* 0x00000004ff0a7e24 */ /* 0x000fe4000f8e00ff */
[----:B------:R-:W-:Y:S02]  /*118e0*/  IMAD.MOV.U32 R8, RZ, RZ, 0x70 ;  /* 0x00000070ff087424 */ /* 0x000fe400078e00ff */
[----:B------:R-:W-:Y:S02]  /*118f0*/  IMAD.MOV.U32 R12, RZ, RZ, 0x1 ;  /* 0x00000001ff0c7424 */ /* 0x000fe400078e00ff */
[----:B0-----:R-:W-:-:S07]  /*11900*/  IMAD.MOV.U32 R13, RZ, RZ, RZ ;  /* 0x000000ffff0d7224 */ /* 0x001fce00078e00ff */
[----:B------:R-:W-:-:S07]  /*11910*/  LEPC R20, `(.L_x_1199) ;  /* 0x000000001014794e */ /* 0x000fce0000000000 */
[----:B--2---:R-:W-:Y:S05]  /*11920*/  CALL.ABS.NOINC R2 ;  /* 0x0000000002007343 */ /* 0x004fea0003c00000 */
.L_x_1199:
        /* <DEDUP_REMOVED lines=8> */
[----:B------:R2:W3:Y:S01]  /*119b0*/  LDC.64 R2, c[0x4][R0] ;  /* 0x0100000000027b82 */ /* 0x0004e20000000a00 */
[----:B------:R-:W-:Y:S01]  /*119c0*/  IMAD.U32 R4, RZ, RZ, UR6 ;  /* 0x00000006ff047e24 */ /* 0x000fe2000f8e00ff */
[----:B------:R-:W-:Y:S01]  /*119d0*/  MOV R10, UR4 ;  /* 0x00000004000a7c02 */ /* 0x000fe20008000f00 */
[----:B------:R-:W-:Y:S02]  /*119e0*/  IMAD.U32 R5, RZ, RZ, UR7 ;  /* 0x00000007ff057e24 */ /* 0x000fe4000f8e00ff */
[----:B-1----:R-:W-:Y:S02]  /*119f0*/  IMAD.U32 R6, RZ, RZ, UR8 ;  /* 0x00000008ff067e24 */ /* 0x002fe4000f8e00ff */
[----:B------:R-:W-:-:S02]  /*11a00*/  IMAD.U32 R7, RZ, RZ, UR9 ;  /* 0x00000009ff077e24 */ /* 0x000fc4000f8e00ff */
[----:B------:R-:W-:Y:S02]  /*11a10*/  IMAD.U32 R11, RZ, RZ, UR5 ;  /* 0x00000005ff0b7e24 */ /* 0x000fe4000f8e00ff */
[----:B------:R-:W-:Y:S02]  /*11a20*/  IMAD.MOV.U32 R8, RZ, RZ, 0x70 ;  /* 0x00000070ff087424 */ /* 0x000fe400078e00ff */
[----:B------:R-:W-:Y:S02]  /*11a30*/  IMAD.MOV.U32 R12, RZ, RZ, 0x1 ;  /* 0x00000001ff0c7424 */ /* 0x000fe400078e00ff */
[----:B0-2---:R-:W-:-:S07]  /*11a40*/  IMAD.MOV.U32 R13, RZ, RZ, RZ ;  /* 0x000000ffff0d7224 */ /* 0x005fce00078e00ff */
[----:B------:R-:W-:-:S07]  /*11a50*/  LEPC R20, `(.L_x_1201) ;  /* 0x000000001014794e */ /* 0x000fce0000000000 */
[----:B---3--:R-:W-:Y:S05]  /*11a60*/  CALL.ABS.NOINC R2 ;  /* 0x0000000002007343 */ /* 0x008fea0003c00000 */
.L_x_1201:
        /* <DEDUP_REMOVED lines=16> */
.L_x_1200:
[----:B-1----:R-:W2:Y:S01]  /*11b70*/  LDL.LU R6, [R1+0x1c] ;  /* 0x00001c0001067983 */ /* 0x002ea20000300800 */
[----:B------:R-:W1:Y:S01]  /*11b80*/  LDC R0, c[0x0][0x428] ;  /* 0x00010a00ff007b82 */ /* 0x000e620000000800 */
[----:B------:R-:W-:Y:S01]  /*11b90*/  IMAD.MOV.U32 R4, RZ, RZ, R18 ;  /* 0x000000ffff047224 */ /* 0x000fe200078e0012 */
[----:B------:R-:W-:Y:S01]  /*11ba0*/  ULDC.64 UR4, c[0x0][0x9f8] ;  /* 0x00027e0000047ab9 */ /* 0x000fe20000000a00 */
[----:B------:R-:W3:Y:S01]  /*11bb0*/  S2R R7, SR_TID.X ;  /* 0x0000000000077919 */ /* 0x000ee20000002100 */
[----:B------:R-:W-:Y:S01]  /*11bc0*/  ULDC.64 UR6, c[0x0][0x208] ;  /* 0x0000820000067ab9 */ /* 0x000fe20000000a00 */
[----:B-1----:R-:W-:Y:S02]  /*11bd0*/  ISETP.NE.AND P0, PT, R0, 0x1, PT ;  /* 0x000000010000780c */ /* 0x002fe40003f05270 */
[----:B---3--:R-:W-:-:S11]  /*11be0*/  LOP3.LUT R7, R7, 0x1f, RZ, 0xc0, !PT ;  /* 0x0000001f07077812 */ /* 0x008fd600078ec0ff */
[----:B------:R-:W1:Y:S08]  /*11bf0*/  @P0 LDC R3, c[0x0][0x42c] ;  /* 0x00010b00ff030b82 */ /* 0x000e700000000800 */
[----:B------:R-:W3:Y:S01]  /*11c00*/  @P0 LDC R5, c[0x0][0x430] ;  /* 0x00010c00ff050b82 */ /* 0x000ee20000000800 */
[----:B-1----:R-:W-:-:S05]  /*11c10*/  @P0 IMAD.HI.U32 R0, R18, R3, RZ ;  /* 0x0000000312000227 */ /* 0x002fca00078e00ff */
[----:B---3--:R-:W-:Y:S01]  /*11c20*/  @P0 SHF.R.U32.HI R4, RZ, R5, R0 ;  /* 0x00000005ff040219 */ /* 0x008fe20000011600 */
[----:B------:R-:W-:Y:S01]  /*11c30*/  IMAD.MOV.U32 R0, RZ, RZ, R19 ;  /* 0x000000ffff007224 */ /* 0x000fe200078e0013 */
[----:B------:R-:W-:-:S04]  /*11c40*/  ISETP.NE.U32.AND P0, PT, RZ, UR4, PT ;  /* 0x00000004ff007c0c */ /* 0x000fc8000bf05070 */
[----:B------:R-:W-:Y:S01]  /*11c50*/  ISETP.NE.AND.EX P0, PT, RZ, UR5, PT, P0 ;  /* 0x00000005ff007c0c */ /* 0x000fe2000bf05300 */
[----:B------:R-:W-:-:S12]  /*11c60*/  ULDC.64 UR4, c[0x0][0xa00] ;  /* 0x0002800000047ab9 */ /* 0x000fd80000000a00 */
[----:B------:R-:W1:Y:S01]  /*11c70*/  @P0 LDC.64 R2, c[0x0][0x9f8] ;  /* 0x00027e00ff020b82 */ /* 0x000e620000000a00 */
[----:B------:R-:W-:-:S04]  /*11c80*/  ISETP.NE.AND P6, PT, R7, RZ, PT ;  /* 0x000000ff0700720c */ /* 0x000fc80003fc5270 */
[----:B------:R-:W-:-:S09]  /*11c90*/  PLOP3.LUT P1, PT, P6, PT, PT, 0x8, 0x0 ;  /* 0x000000000000781c */ /* 0x000fd2000372e170 */
[----:B------:R-:W-:Y:S01]  /*11ca0*/  VOTEU.ALL UP1, P6 ;  /* 0x00000000003f7886 */ /* 0x000fe20003020000 */
[----:B-1----:R-:W-:-:S05]  /*11cb0*/  @P0 IMAD.WIDE R2, R19, 0x4, R2 ;  /* 0x0000000413020825 */ /* 0x002fca00078e0202 */
[----:B------:R1:W5:Y:S01]  /*11cc0*/  @P0 LDG.E R0, desc[UR6][R2.64] ;  /* 0x0000000602000981 */ /* 0x000362000c1e1900 */
[----:B------:R-:W-:Y:S01]  /*11cd0*/  ISETP.NE.U32.AND P0, PT, RZ, UR4, PT ;  /* 0x00000004ff007c0c */ /* 0x000fe2000bf05070 */
[----:B------:R-:W-:-:S03]  /*11ce0*/  @!UP1 UIADD3 UR8, UP0, UR36, 0x270, URZ ;  /* 0x0000027024089890 */ /* 0x000fc6000ff1e03f */
[----:B------:R-:W-:Y:S01]  /*11cf0*/  ISETP.NE.AND.EX P0, PT, RZ, UR5, PT, P0 ;  /* 0x00000005ff007c0c */ /* 0x000fe2000bf05300 */
[----:B------:R-:W-:-:S03]  /*11d00*/  @!UP1 UIADD3.X UR9, URZ, UR37, URZ, UP0, !UPT ;  /* 0x000000253f099290 */ /* 0x000fc600087fe43f */
[----:B------:R-:W-:Y:S01]  /*11d10*/  SEL R7, R19, RZ, !P0 ;  /* 0x000000ff13077207 */ /* 0x000fe20004000000 */
[----:B------:R-:W-:Y:S01]  /*11d20*/  VOTEU.ALL UP0, P6 ;  /* 0x00000000003f7886 */ /* 0x000fe20003000000 */
[----:B-12---:R-:W-:-:S07]  /*11d30*/  IMAD R8, R17, 0x80, R6 ;  /* 0x0000008011087824 */ /* 0x006fce00078e0206 */
.L_x_1202:
        /* <DEDUP_REMOVED lines=16> */
.L_x_1203:
        /* <DEDUP_REMOVED lines=15> */
.L_x_1204:
        /* <DEDUP_REMOVED lines=15> */
.L_x_1205:
        /* <DEDUP_REMOVED lines=9> */
[----:B------:R-:W2:Y:S01]  /*120b0*/  LDL R5, [R1+0x14] ;  /* 0x0000140001057983 */ /* 0x000ea20000100800 */
[----:B------:R-:W1:Y:S01]  /*120c0*/  LDC.64 R2, c[0x0][0x3f8] ;  /* 0x0000fe00ff027b82 */ /* 0x000e620000000a00 */
[----:B------:R-:W-:Y:S02]  /*120d0*/  ULDC.64 UR4, c[0x0][0xa08] ;  /* 0x0002820000047ab9 */ /* 0x000fe40000000a00 */
[----:B-1----:R-:W-:Y:S01]  /*120e0*/  LOP3.LUT P0, RZ, R2, UR4, RZ, 0xfc, !PT ;  /* 0x0000000402ff7c12 */ /* 0x002fe2000f80fcff */
[----:B------:R-:W-:-:S03]  /*120f0*/  UMOV UR4, 0xffffffff ;  /* 0xffffffff00047882 */ /* 0x000fc60000000000 */
[----:B------:R-:W-:-:S04]  /*12100*/  LOP3.LUT P0, RZ, R3, UR5, RZ, 0xfc, P0 ;  /* 0x0000000503ff7c12 */ /* 0x000fc8000800fcff */
[----:B-----5:R-:W-:Y:S01]  /*12110*/  SEL R6, R0, RZ, !P0 ;  /* 0x000000ff00067207 */ /* 0x020fe20004000000 */
[----:B--2---:R-:W-:Y:S01]  /*12120*/  VIADD R5, R5, 0xffffffff ;  /* 0xffffffff05057836 */ /* 0x004fe20000000000 */
[----:B------:R-:W-:Y:S07]  /*12130*/  BRA.DIV UR4, `(.L_x_1206) ;  /* 0x0000003e04987947 */ /* 0x000fee000b800000 */
.L_x_1276:
[----:B------:R-:W-:Y:S01]  /*12140*/  UMOV UR4, 0xffffffff ;  /* 0xffffffff00047882 */ /* 0x000fe20000000000 */
[----:B------:R-:W-:Y:S02]  /*12150*/  SHF.R.S32.HI R17, RZ, 0x1f, R0 ;  /* 0x0000001fff117819 */ /* 0x000fe40000011400 */
[----:B------:R-:W-:Y:S05]  /*12160*/  BRA.DIV UR4, `(.L_x_1207) ;  /* 0x0000003e04c07947 */ /* 0x000fea000b800000 */
[----:B------:R-:W-:-:S13]  /*12170*/  ELECT P6, URZ, PT ;  /* 0x00000000003f782f */ /* 0x000fda00038c0000 */
.L_x_1279:
[----:B------:R-:W-:Y:S05]  /*12180*/  @!P6 BRA `(.L_x_1208) ;  /* 0x00000004003ce947 */ /* 0x000fea0003800000 */
[----:B------:R-:W-:-:S04]  /*12190*/  ISETP.NE.U32.AND P0, PT, R2, RZ, PT ;  /* 0x000000ff0200720c */ /* 0x000fc80003f05070 */
[----:B------:R-:W-:-:S13]  /*121a0*/  ISETP.NE.AND.EX P0, PT, R3, RZ, PT, P0 ;  /* 0x000000ff0300720c */ /* 0x000fda0003f05300 */
[----:B------:R-:W-:Y:S05]  /*121b0*/  @!P0 BRA `(.L_x_1209) ;  /* 0x00000000004c8947 */ /* 0x000fea0003800000 */
        /* <DEDUP_REMOVED lines=9> */
[--C-:B------:R-:W-:Y:S02]  /*12250*/  IMAD.MOV R9, RZ, RZ, -R6.reuse ;  /* 0x000000ffff097224 */ /* 0x100fe400078e0a06 */
[----:B------:R-:W-:Y:S02]  /*12260*/  IMAD.MOV.U32 R10, RZ, RZ, R6 ;  /* 0x000000ffff0a7224 */ /* 0x000fe400078e0006 */
[----:B------:R-:W-:Y:S02]  /*12270*/  IMAD R5, R12, R9, R5 ;  /* 0x000000090c057224 */ /* 0x000fe400078e0205 */
[----:B------:R-:W-:Y:S02]  /*12280*/  IMAD R9, R17, UR4, RZ ;  /* 0x0000000411097c24 */ /* 0x000fe4000f8e02ff */
[----:B------:R-:W-:-:S04]  /*12290*/  IMAD.WIDE.U32 R10, R0, UR4, R10 ;  /* 0x00000004000a7c25 */ /* 0x000fc8000f8e000a */
[----:B------:R-:W-:Y:S01]  /*122a0*/  IMAD R9, R0, UR5, R9 ;  /* 0x0000000500097c24 */ /* 0x000fe2000f8e0209 */
[----:B------:R-:W-:-:S03]  /*122b0*/  LEA R12, P0, R10, R2, 0x2 ;  /* 0x000000020a0c7211 */ /* 0x000fc600078010ff */
[----:B------:R-:W-:-:S05]  /*122c0*/  IMAD.IADD R6, R11, 0x1, R9 ;  /* 0x000000010b067824 */ /* 0x000fca00078e0209 */
[----:B0-----:R-:W-:-:S05]  /*122d0*/  LEA.HI.X R13, R10, R3, R6, 0x2, P0 ;  /* 0x000000030a0d7211 */ /* 0x001fca00000f1406 */
[----:B------:R1:W5:Y:S02]  /*122e0*/  LDG.E R6, desc[UR6][R12.64] ;  /* 0x000000060c067981 */ /* 0x000364000c1e1900 */
.L_x_1209:
[----:B------:R-:W2:Y:S01]  /*122f0*/  LDL R9, [R1] ;  /* 0x0000000001097983 */ /* 0x000ea20000100800 */
[----:B------:R-:W-:-:S03]  /*12300*/  MOV R11, 0x400 ;  /* 0x00000400000b7802 */ /* 0x000fc60000000f00 */
[----:B------:R-:W3:Y:S01]  /*12310*/  LDL R10, [R1+0x8] ;  /* 0x00000800010a7983 */ /* 0x000ee20000100800 */
[----:B-1----:R-:W1:Y:S02]  /*12320*/  S2R R12, SR_CgaCtaId ;  /* 0x00000000000c7919 */ /* 0x002e640000008800 */
[----:B-1----:R-:W-:-:S05]  /*12330*/  LEA R11, R12, R11, 0x18 ;  /* 0x0000000b0c0b7211 */ /* 0x002fca00078ec0ff */
[----:B--2---:R-:W-:Y:S01]  /*12340*/  IMAD R9, R9, 0x8, R11 ;  /* 0x0000000809097824 */ /* 0x004fe200078e020b */
[----:B---3--:R-:W-:-:S04]  /*12350*/  SHF.L.U32 R10, R10, 0x1f, RZ ;  /* 0x0000001f0a0a7819 */ /* 0x008fc800000006ff */
[----:B------:R-:W1:Y:S02]  /*12360*/  SYNCS.PHASECHK.TRANS64.TRYWAIT P0, [R9+URZ+0x30840], R10 ;  /* 0x0308400a090075a7 */ /* 0x000e64000800017f */
[----:B-1----:R-:W-:Y:S05]  /*12370*/  @!P0 BRA `(.L_x_1210) ;  /* 0x0000003c005c8947 */ /* 0x002fea0003800000 */
.L_x_1280:
        /* <DEDUP_REMOVED lines=11> */
.L_x_1211:
[----:B------:R-:W2:Y:S01]  /*12430*/  LDL R11, [R1] ;  /* 0x00000000010b7983 */ /* 0x000ea20000100800 */
[----:B------:R-:W-:-:S03]  /*12440*/  MOV R12, 0x400 ;  /* 0x00000400000c7802 */ /* 0x000fc60000000f00 */
[----:B-1----:R-:W3:Y:S01]  /*12450*/  LDL R10, [R1+0x4] ;  /* 0x00000400010a7983 */ /* 0x002ee20000100800 */
[----:B0-----:R-:W0:Y:S01]  /*12460*/  S2R R13, SR_CgaCtaId ;  /* 0x00000000000d7919 */ /* 0x001e220000008800 */
[----:B------:R-:W-:Y:S02]  /*12470*/  R2UR UR9, R9 ;  /* 0x00000000090972ca */ /* 0x000fe400000e0000 */
[----:B------:R-:W-:Y:S01]  /*12480*/  R2UR UR11, R5 ;  /* 0x00000000050b72ca */ /* 0x000fe200000e0000 */
[----:B------:R-:W-:Y:S01]  /*12490*/  UIADD3 UR4, UP0, UR36, 0x370, URZ ;  /* 0x0000037024047890 */ /* 0x000fe2000ff1e03f */
[----:B------:R-:W-:Y:S02]  /*124a0*/  R2UR UR12, R4 ;  /* 0x00000000040c72ca */ /* 0x000fe400000e0000 */
[----:B-----5:R-:W-:Y:S02]  /*124b0*/  R2UR UR13, R6 ;  /* 0x00000000060d72ca */ /* 0x020fe400000e0000 */
[----:B0-----:R-:W-:-:S05]  /*124c0*/  LEA R12, R13, R12, 0x18 ;  /* 0x0000000c0d0c7211 */ /* 0x001fca00078ec0ff */
[----:B------:R-:W-:Y:S01]  /*124d0*/  UIADD3 UR9, UR9, 0x30830, URZ ;  /* 0x0003083009097890 */ /* 0x000fe2000fffe03f */
[----:B------:R-:W-:Y:S01]  /*124e0*/  UMOV UR10, URZ ;  /* 0x0000003f000a7c82 */ /* 0x000fe20008000000 */
[----:B------:R-:W-:Y:S01]  /*124f0*/  UMOV UR6, 0x0 ;  /* 0x0000000000067882 */ /* 0x000fe20000000000 */
[----:B------:R-:W-:Y:S01]  /*12500*/  UMOV UR7, 0x14f00000 ;  /* 0x14f0000000077882 */ /* 0x000fe20000000000 */
[----:B------:R-:W-:Y:S01]  /*12510*/  UMOV UR16, 0x40 ;  /* 0x0000004000107882 */ /* 0x000fe20000000000 */
[----:B--2---:R-:W-:Y:S01]  /*12520*/  IMAD R9, R11, 0x8000, R12 ;  /* 0x000080000b097824 */ /* 0x004fe200078e020c */
[----:B---3--:R-:W-:-:S04]  /*12530*/  R2UR UR5, R10 ;  /* 0x000000000a0572ca */ /* 0x008fc800000e0000 */
[----:B------:R-:W-:-:S09]  /*12540*/  R2UR UR14, R9 ;  /* 0x00000000090e72ca */ /* 0x000fd200000e0000 */
[----:B------:R-:W-:-:S04]  /*12550*/  ULEA UR11, UR11, UR5, 0x6 ;  /* 0x000000050b0b7291 */ /* 0x000fc8000f8e303f */
[----:B------:R-:W-:Y:S02]  /*12560*/  UIADD3 UR8, UR14, 0x20400, URZ ;  /* 0x000204000e087890 */ /* 0x000fe4000fffe03f */
        /* <DEDUP_REMOVED lines=17> */
.L_x_1208:
[----:B------:R-:W2:Y:S01]  /*12680*/  LDL.LU R12, [R1+0x18] ;  /* 0x00001800010c7983 */ /* 0x000ea20000300800 */
[----:B------:R-:W-:Y:S01]  /*12690*/  MOV R10, 0x400 ;  /* 0x00000400000a7802 */ /* 0x000fe20000000f00 */
[----:B------:R-:W-:Y:S05]  /*126a0*/  WARPSYNC.ALL ;  /* 0x0000000000007948 */ /* 0x000fea0003800000 */
[----:B------:R-:W1:Y:S01]  /*126b0*/  S2R R11, SR_CgaCtaId ;  /* 0x00000000000b7919 */ /* 0x000e620000008800 */
[----:B------:R-:W-:-:S13]  /*126c0*/  ELECT P0, URZ, PT ;  /* 0x00000000003f782f */ /* 0x000fda0003800000 */
[C---:B------:R-:W-:Y:S01]  /*126d0*/  @P0 R2UR UR13, R7.reuse ;  /* 0x00000000070d02ca */ /* 0x040fe200000e0000 */
[----:B------:R-:W-:Y:S01]  /*126e0*/  UIADD3 UR4, UP0, UR36, 0x270, URZ ;  /* 0x0000027024047890 */ /* 0x000fe2000ff1e03f */
[----:B------:R-:W-:Y:S01]  /*126f0*/  @P0 R2UR UR12, R18 ;  /* 0x00000000120c02ca */ /* 0x000fe200000e0000 */
[----:B------:R-:W-:Y:S01]  /*12700*/  UMOV UR6, 0x0 ;  /* 0x0000000000067882 */ /* 0x000fe20000000000 */
[----:B------:R-:W-:Y:S01]  /*12710*/  @P0 R2UR UR11, R8 ;  /* 0x00000000080b02ca */ /* 0x000fe200000e0000 */
        /* <DEDUP_REMOVED lines=13> */
[----:B-1----:R-:W-:Y:S01]  /*127f0*/  LEA R10, R11, R10, 0x18 ;  /* 0x0000000a0b0a7211 */ /* 0x002fe200078ec0ff */
        /* <DEDUP_REMOVED lines=9> */
[----:B---3--:R-:W-:Y:S01]  /*12890*/  @P0 R2UR UR13, R7 ;  /* 0x00000000070d02ca */ /* 0x008fe200000e0000 */
[----:B------:R-:W-:Y:S01]  /*128a0*/  UIADD3 UR8, UR24, 0x18400, URZ ;  /* 0x0001840018087890 */ /* 0x000fe2000fffe03f */
[----:B------:R-:W-:Y:S01]  /*128b0*/  @P0 R2UR UR12, R18 ;  /* 0x00000000120c02ca */ /* 0x000fe200000e0000 */
[----:B------:R-:W-:Y:S01]  /*128c0*/  UMOV UR10, 0x80 ;  /* 0x00000080000a7882 */ /* 0x000fe20000000000 */
[----:B------:R-:W-:Y:S01]  /*128d0*/  @P0 R2UR UR11, R8 ;  /* 0x00000000080b02ca */ /* 0x000fe200000e0000 */
[----:B------:R-:W-:Y:S01]  /*128e0*/  UMOV UR6, 0x0 ;  /* 0x0000000000067882 */ /* 0x000fe20000000000 */
[----:B------:R-:W-:-:S11]  /*128f0*/  UMOV UR7, 0x12f00000 ;  /* 0x12f0000000077882 */ /* 0x000fd60000000000 */
[----:B------:R3:W-:Y:S02]  /*12900*/  UTMALDG.4D [UR8], [UR4], desc[UR22] ;  /* 0x00001608040075b4 */ /* 0x0007e40008019000 */
[----:B---3--:R-:W-:Y:S01]  /*12910*/  @P0 R2UR UR13, R7 ;  /* 0x00000000070d02ca */ /* 0x008fe200000e0000 */
[----:B------:R-:W-:Y:S01]  /*12920*/  UIADD3 UR8, UR24, 0x1c400, URZ ;  /* 0x0001c40018087890 */ /* 0x000fe2000fffe03f */
[----:B------:R-:W-:Y:S01]  /*12930*/  @P0 R2UR UR12, R18 ;  /* 0x00000000120c02ca */ /* 0x000fe200000e0000 */
[----:B------:R-:W-:Y:S01]  /*12940*/  UMOV UR10, 0xc0 ;  /* 0x000000c0000a7882 */ /* 0x000fe20000000000 */
[----:B------:R-:W-:-:S13]  /*12950*/  @P0 R2UR UR11, R8 ;  /* 0x00000000080b02ca */ /* 0x000fda00000e0000 */
[----:B------:R1:W-:Y:S01]  /*12960*/  UTMALDG.4D [UR8], [UR4], desc[UR6] ;  /* 0x00000608040075b4 */ /* 0x0003e20008019000 */
[----:B--2---:R-:W-:-:S05]  /*12970*/  VIADD R12, R12, 0x1 ;  /* 0x000000010c0c7836 */ /* 0x004fca0000000000 */
[----:B------:R-:W-:Y:S01]  /*12980*/  LEA.HI R7, R12, R12, RZ, 0x1 ;  /* 0x0000000c0c077211 */ /* 0x000fe200078f08ff */
[----:B------:R1:W-:Y:S03]  /*12990*/  STL [R1+0x18], R12 ;  /* 0x0000180c01007387 */ /* 0x0003e60000100800 */
[----:B------:R-:W-:-:S04]  /*129a0*/  LOP3.LUT R7, R7, 0xfffffffe, RZ, 0xc0, !PT ;  /* 0xfffffffe07077812 */ /* 0x000fc800078ec0ff */
[----:B------:R-:W-:-:S04]  /*129b0*/  IADD3 R7, R12, -R7, RZ ;  /* 0x800000070c077210 */ /* 0x000fc80007ffe0ff */
[----:B------:R-:W-:-:S04]  /*129c0*/  SHF.L.U32 R7, R7, 0x1f, RZ ;  /* 0x0000001f07077819 */ /* 0x000fc800000006ff */
[----:B------:R-:W2:Y:S02]  /*129d0*/  SYNCS.PHASECHK.TRANS64.TRYWAIT P0, [R10+URZ+0x30820], R7 ;  /* 0x030820070a0075a7 */ /* 0x000ea4000800017f */
[----:B-12---:R-:W-:Y:S05]  /*129e0*/  @!P0 BRA `(.L_x_1213) ;  /* 0x0000003400d48947 */ /* 0x006fea0003800000 */
.L_x_1281:
[----:B------:R-:W-:Y:S05]  /*129f0*/  BSYNC B0 ;  /* 0x0000000000007941 */ /* 0x000fea0003800000 */
.L_x_1212:
[----:B------:R-:W2:Y:S04]  /*12a00*/  LDL R9, [R1+0x14] ;  /* 0x0000140001097983 */ /* 0x000ea80000100800 */
[----:B-1----:R-:W3:Y:S01]  /*12a10*/  LDL R8, [R1+0x10] ;  /* 0x0000100001087983 */ /* 0x002ee20000100800 */
[----:B------:R-:W-:Y:S01]  /*12a20*/  BSSY B0, `(.L_x_1214) ;  /* 0x00001c6000007945 */ /* 0x000fe20003800000 */
[----:B--2---:R-:W-:-:S05]  /*12a30*/  VIADD R7, R9, 0xfffffffe ;  /* 0xfffffffe09077836 */ /* 0x004fca0000000000 */
[----:B---3--:R-:W-:-:S13]  /*12a40*/  ISETP.GE.AND P0, PT, R7, R8, PT ;  /* 0x000000080700720c */ /* 0x008fda0003f06270 */
[----:B------:R-:W-:Y:S05]  /*12a50*/  @!P0 BRA `(.L_x_1215) ;  /* 0x0000001c00088947 */ /* 0x000fea0003800000 */
[----:B0-----:R-:W-:Y:S01]  /*12a60*/  LOP3.LUT R13, RZ, R8, RZ, 0x33, !PT ;  /* 0x00000008ff0d7212 */ /* 0x001fe200078e33ff */
[----:B------:R-:W-:Y:S01]  /*12a70*/  IMAD.MOV R8, RZ, RZ, -R9 ;  /* 0x000000ffff087224 */ /* 0x000fe200078e0a09 */
[----:B------:R-:W-:Y:S04]  /*12a80*/  BSSY B1, `(.L_x_1216) ;  /* 0x000009c000017945 */ /* 0x000fe80003800000 */
[----:B------:R-:W-:-:S05]  /*12a90*/  VIADDMNMX R13, R8, 0x1, R13, !PT ;  /* 0x00000001080d7846 */ /* 0x000fca000780010d */
[----:B------:R-:W-:-:S05]  /*12aa0*/  IMAD.IADD R8, R9, 0x1, R13 ;  /* 0x0000000109087824 */ /* 0x000fca00078e020d */
[----:B------:R-:W-:-:S04]  /*12ab0*/  LOP3.LUT R8, R8, 0x1, RZ, 0xc0, !PT ;  /* 0x0000000108087812 */ /* 0x000fc800078ec0ff */
[----:B------:R-:W-:-:S13]  /*12ac0*/  ISETP.NE.U32.AND P0, PT, R8, 0x1, PT ;  /* 0x000000010800780c */ /* 0x000fda0003f05070 */
[----:B------:R-:W-:Y:S05]  /*12ad0*/  @P0 BRA `(.L_x_1217) ;  /* 0x0000000800580947 */ /* 0x000fea0003800000 */
[----:B------:R-:W2:Y:S04]  /*12ae0*/  LDL R10, [R1] ;  /* 0x00000000010a7983 */ /* 0x000ea80000100800 */
[----:B------:R-:W3:Y:S01]  /*12af0*/  LDL R9, [R1+0x8] ;  /* 0x0000080001097983 */ /* 0x000ee20000100800 */
[----:B------:R-:W-:Y:S01]  /*12b00*/  BSSY B2, `(.L_x_1218) ;  /* 0x000008f000027945 */ /* 0x000fe20003800000 */
[----:B--2---:R-:W-:-:S05]  /*12b10*/  VIADD R12, R10, 0x1 ;  /* 0x000000010a0c7836 */ /* 0x004fca0000000000 */
        /* <DEDUP_REMOVED lines=27> */
.L_x_1220:
[----:B0-----:R-:W0:Y:S01]  /*12cd0*/  S2R R3, SR_CgaCtaId ;  /* 0x0000000000037919 */ /* 0x001e220000008800 */
[----:B------:R-:W-:-:S04]  /*12ce0*/  MOV R2, 0x400 ;  /* 0x0000040000027802 */ /* 0x000fc80000000f00 */
[----:B0-----:R-:W-:Y:S02]  /*12cf0*/  LEA R2, R3, R2, 0x18 ;  /* 0x0000000203027211 */ /* 0x001fe400078ec0ff */
[----:B------:R-:W-:Y:S02]  /*12d00*/  SHF.L.U32 R3, R14, 0x1f, RZ ;  /* 0x0000001f0e037819 */ /* 0x000fe400000006ff */
[----:B------:R-:W-:-:S04]  /*12d10*/  LEA R2, R12, R2, 0x3 ;  /* 0x000000020c027211 */ /* 0x000fc800078e18ff */
[----:B------:R-:W0:Y:S02]  /*12d20*/  SYNCS.PHASECHK.TRANS64.TRYWAIT P0, [R2+URZ+0x30840], R3 ;  /* 0x03084003020075a7 */ /* 0x000e24000800017f */
[----:B0-----:R-:W-:Y:S05]  /*12d30*/  @!P0 BRA `(.L_x_1221) ;  /* 0x0000003400208947 */ /* 0x001fea0003800000 */
.L_x_1282:
        /* <DEDUP_REMOVED lines=11> */
.L_x_1222:
        /* <DEDUP_REMOVED lines=26> */
[----:B------:R-:W-:Y:S02]  /*12f90*/  ULEA UR11, UR11, UR5, 0x6 ;  /* 0x000000050b0b7291 */ /* 0x000fe4000f8e303f */
        /* <DEDUP_REMOVED lines=15> */
.L_x_1283:
        /* <DEDUP_REMOVED lines=13> */
.L_x_1224:
[----:B01----:R-:W2:Y:S01]  /*13160*/  LDL.LU R2, [R1] ;  /* 0x0000000001027983 */ /* 0x003ea20000300800 */
[----:B------:R-:W-:-:S03]  /*13170*/  MOV R10, 0x400 ;  /* 0x00000400000a7802 */ /* 0x000fc60000000f00 */
[----:B------:R-:W3:Y:S01]  /*13180*/  LDL R3, [R1+0x4] ;  /* 0x0000040001037983 */ /* 0x000ee20000100800 */
[----:B------:R-:W0:Y:S01]  /*13190*/  S2R R11, SR_CgaCtaId ;  /* 0x00000000000b7919 */ /* 0x000e220000008800 */
[----:B------:R-:W-:Y:S01]  /*131a0*/  R2UR UR11, R5 ;  /* 0x00000000050b72ca */ /* 0x000fe200000e0000 */
[----:B------:R-:W-:Y:S01]  /*131b0*/  UIADD3 UR4, UP0, UR36, 0x470, URZ ;  /* 0x0000047024047890 */ /* 0x000fe2000ff1e03f */
[----:B------:R-:W-:Y:S02]  /*131c0*/  R2UR UR13, R6 ;  /* 0x00000000060d72ca */ /* 0x000fe400000e0000 */
[----:B------:R-:W-:Y:S02]  /*131d0*/  R2UR UR12, R4 ;  /* 0x00000000040c72ca */ /* 0x000fe400000e0000 */
[----:B0-----:R-:W-:Y:S01]  /*131e0*/  LEA R10, R11, R10, 0x18 ;  /* 0x0000000a0b0a7211 */ /* 0x001fe200078ec0ff */
[----:B------:R-:W-:Y:S01]  /*131f0*/  UMOV UR10, URZ ;  /* 0x0000003f000a7c82 */ /* 0x000fe20008000000 */
[----:B------:R-:W-:Y:S01]  /*13200*/  UMOV UR6, 0x0 ;  /* 0x0000000000067882 */ /* 0x000fe20000000000 */
[----:B------:R-:W-:Y:S01]  /*13210*/  UMOV UR7, 0x14f00000 ;  /* 0x14f0000000077882 */ /* 0x000fe20000000000 */
[----:B------:R-:W-:Y:S01]  /*13220*/  UMOV UR17, 0x40 ;  /* 0x0000004000117882 */ /* 0x000fe20000000000 */
[----:B------:R-:W-:-:S02]  /*13230*/  IMAD.MOV.U32 R6, RZ, RZ, R8 ;  /* 0x000000ffff067224 */ /* 0x000fc400078e0008 */
[----:B------:R-:W-:Y:S02]  /*13240*/  IMAD.MOV.U32 R5, RZ, RZ, R7 ;  /* 0x000000ffff057224 */ /* 0x000fe400078e0007 */
[----:B--2---:R-:W-:-:S04]  /*13250*/  IMAD.MOV.U32 R9, RZ, RZ, R2 ;  /* 0x000000ffff097224 */ /* 0x004fc800078e0002 */
[----:B------:R-:W-:Y:S01]  /*13260*/  IMAD R2, R9, 0x8, R10 ;  /* 0x0000000809027824 */ /* 0x000fe200078e020a */
[----:B---3--:R-:W-:-:S04]  /*13270*/  R2UR UR5, R3 ;  /* 0x00000000030572ca */ /* 0x008fc800000e0000 */
[----:B------:R-:W-:Y:S02]  /*13280*/  R2UR UR9, R2 ;  /* 0x00000000020972ca */ /* 0x000fe400000e0000 */
[----:B------:R-:W-:-:S04]  /*13290*/  LEA R2, R9, R10, 0xf ;  /* 0x0000000a09027211 */ /* 0x000fc800078e78ff */
[----:B------:R-:W-:-:S03]  /*132a0*/  R2UR UR16, R2 ;  /* 0x00000000021072ca */ /* 0x000fc600000e0000 */
[----:B------:R-:W-:Y:S02]  /*132b0*/  ULEA UR11, UR11, UR5, 0x6 ;  /* 0x000000050b0b7291 */ /* 0x000fe4000f8e303f */
[----:B------:R-:W-:Y:S02]  /*132c0*/  UIADD3.X UR5, URZ, UR37, URZ, UP0, !UPT ;  /* 0x000000253f057290 */ /* 0x000fe400087fe43f */
[----:B------:R-:W-:-:S06]  /*132d0*/  UIADD3 UR9, UR9, 0x30850, URZ ;  /* 0x0003085009097890 */ /* 0x000fcc000fffe03f */
[----:B------:R-:W-:Y:S02]  /*132e0*/  UIADD3 UR8, UR16, 0x400, URZ ;  /* 0x0000040010087890 */ /* 0x000fe4000fffe03f */
        /* <DEDUP_REMOVED lines=16> */
.L_x_1219:
[----:B------:R-:W-:Y:S05]  /*133f0*/  BSYNC B2 ;  /* 0x0000000000027941 */ /* 0x000fea0003800000 */
.L_x_1218:
[----:B------:R-:W2:Y:S04]  /*13400*/  LDL R2, [R1+0x14] ;  /* 0x0000140001027983 */ /* 0x000ea80000100800 */
[----:B------:R0:W-:Y:S04]  /*13410*/  STL [R1], R12 ;  /* 0x0000000c01007387 */ /* 0x0001e80000100800 */
[----:B------:R0:W-:Y:S02]  /*13420*/  STL [R1+0x8], R14 ;  /* 0x0000080e01007387 */ /* 0x0001e40000100800 */
[----:B0-2---:R-:W-:-:S07]  /*13430*/  VIADD R7, R2, 0xfffffffd ;  /* 0xfffffffd02077836 */ /* 0x005fce0000000000 */
.L_x_1217:
[----:B------:R-:W-:Y:S05]  /*13440*/  BSYNC B1 ;  /* 0x0000000000017941 */ /* 0x000fea0003800000 */
.L_x_1216:
[----:B------:R-:W2:Y:S01]  /*13450*/  LDL.LU R2, [R1+0x14] ;  /* 0x0000140001027983 */ /* 0x000ea20000300800 */
[----:B------:R-:W-:Y:S01]  /*13460*/  VIADD R13, R13, 0xfffffffe ;  /* 0xfffffffe0d0d7836 */ /* 0x000fe20000000000 */
[----:B--2---:R-:W-:-:S04]  /*13470*/  LOP3.LUT R2, RZ, R2, RZ, 0x33, !PT ;  /* 0x00000002ff027212 */ /* 0x004fc800078e33ff */
[----:B------:R-:W-:-:S13]  /*13480*/  ISETP.NE.AND P0, PT, R13, R2, PT ;  /* 0x000000020d00720c */ /* 0x000fda0003f05270 */
[----:B------:R-:W-:Y:S05]  /*13490*/  @!P0 BRA `(.L_x_1215) ;  /* 0x0000001000788947 */ /* 0x000fea0003800000 */
[----:B------:R-:W-:-:S07]  /*134a0*/  IMAD.MOV.U32 R10, RZ, RZ, R6 ;  /* 0x000000ffff0a7224 */ /* 0x000fce00078e0006 */
.L_x_1239:
        /* <DEDUP_REMOVED lines=33> */
.L_x_1227:
[----:B------:R-:W1:Y:S01]  /*136c0*/  S2R R3, SR_CgaCtaId ;  /* 0x0000000000037919 */ /* 0x000e620000008800 */
[----:B------:R-:W-:-:S04]  /*136d0*/  MOV R2, 0x400 ;  /* 0x0000040000027802 */ /* 0x000fc80000000f00 */
[----:B-1----:R-:W-:Y:S02]  /*136e0*/  LEA R2, R3, R2, 0x18 ;  /* 0x0000000203027211 */ /* 0x002fe400078ec0ff */
[----:B------:R-:W-:-:S03]  /*136f0*/  SHF.L.U32 R3, R9, 0x1f, RZ ;  /* 0x0000001f09037819 */ /* 0x000fc600000006ff */
[----:B------:R-:W-:-:S04]  /*13700*/  IMAD R2, R8, 0x8, R2 ;  /* 0x0000000808027824 */ /* 0x000fc800078e0202 */
[----:B------:R-:W1:Y:S02]  /*13710*/  SYNCS.PHASECHK.TRANS64.TRYWAIT P0, [R2+URZ+0x30840], R3 ;  /* 0x03084003020075a7 */ /* 0x000e64000800017f */
[----:B-1----:R-:W-:Y:S05]  /*13720*/  @!P0 BRA `(.L_x_1228) ;  /* 0x0000002800cc8947 */ /* 0x002fea0003800000 */
.L_x_1284:
        /* <DEDUP_REMOVED lines=11> */
.L_x_1229:
        /* <DEDUP_REMOVED lines=42> */
.L_x_1285:
        /* <DEDUP_REMOVED lines=8> */
.L_x_1231:
[----:B0-----:R-:W2:Y:S01]  /*13b00*/  LDL.LU R2, [R1] ;  /* 0x0000000001027983 */ /* 0x001ea20000300800 */
[----:B------:R-:W-:-:S03]  /*13b10*/  MOV R13, 0x400 ;  /* 0x00000400000d7802 */ /* 0x000fc60000000f00 */
[----:B------:R-:W3:Y:S01]  /*13b20*/  LDL R11, [R1+0x4] ;  /* 0x00000400010b7983 */ /* 0x000ee20000100800 */
[----:B------:R-:W0:Y:S01]  /*13b30*/  S2R R14, SR_CgaCtaId ;  /* 0x00000000000e7919 */ /* 0x000e220000008800 */
[----:B------:R-:W-:Y:S02]  /*13b40*/  R2UR UR11, R5 ;  /* 0x00000000050b72ca */ /* 0x000fe400000e0000 */
[----:B------:R-:W-:Y:S01]  /*13b50*/  R2UR UR9, R3 ;  /* 0x00000000030972ca */ /* 0x000fe200000e0000 */
[----:B------:R-:W-:Y:S01]  /*13b60*/  UIADD3 UR4, UP0, UR36, 0x470, URZ ;  /* 0x0000047024047890 */ /* 0x000fe2000ff1e03f */
[----:B------:R-:W-:Y:S02]  /*13b70*/  R2UR UR13, R6 ;  /* 0x00000000060d72ca */ /* 0x000fe400000e0000 */
[----:B------:R-:W-:Y:S02]  /*13b80*/  R2UR UR12, R4 ;  /* 0x00000000040c72ca */ /* 0x000fe400000e0000 */
[----:B0-----:R-:W-:-:S07]  /*13b90*/  LEA R13, R14, R13, 0x18 ;  /* 0x0000000d0e0d7211 */ /* 0x001fce00078ec0ff */
[----:B------:R-:W-:Y:S01]  /*13ba0*/  UIADD3 UR9, UR9, 0x50, URZ ;  /* 0x0000005009097890 */ /* 0x000fe2000fffe03f */
[----:B------:R-:W-:Y:S01]  /*13bb0*/  UMOV UR10, URZ ;  /* 0x0000003f000a7c82 */ /* 0x000fe20008000000 */
[----:B------:R-:W-:Y:S01]  /*13bc0*/  UMOV UR6, 0x0 ;  /* 0x0000000000067882 */ /* 0x000fe20000000000 */
[----:B------:R-:W-:Y:S01]  /*13bd0*/  UMOV UR7, 0x14f00000 ;  /* 0x14f0000000077882 */ /* 0x000fe20000000000 */
[----:B------:R-:W-:Y:S01]  /*13be0*/  UMOV UR17, 0x40 ;  /* 0x0000004000117882 */ /* 0x000fe20000000000 */
[----:B------:R-:W-:Y:S01]  /*13bf0*/  MOV R5, R12 ;  /* 0x0000000c00057202 */ /* 0x000fe20000000f00 */
[----:B------:R-:W-:Y:S02]  /*13c00*/  IMAD.MOV.U32 R6, RZ, RZ, R10 ;  /* 0x000000ffff067224 */ /* 0x000fe400078e000a */
        /* <DEDUP_REMOVED lines=22> */
.L_x_1226:
[----:B------:R-:W-:Y:S05]  /*13d70*/  BSYNC B1 ;  /* 0x0000000000017941 */ /* 0x000fea0003800000 */
.L_x_1225:
[----:B------:R-:W-:Y:S01]  /*13d80*/  VIADD R3, R8, 0x1 ;  /* 0x0000000108037836 */ /* 0x000fe20000000000 */
[----:B------:R-:W-:Y:S01]  /*13d90*/  BSSY B1, `(.L_x_1232) ;  /* 0x000008a000017945 */ /* 0x000fe20003800000 */
[----:B------:R-:W-:-:S03]  /*13da0*/  VIADD R13, R7, 0xffffffff ;  /* 0xffffffff070d7836 */ /* 0x000fc60000000000 */
        /* <DEDUP_REMOVED lines=8> */
[----:B------:R-:W-:Y:S01]  /*13e30*/  IMAD.MOV.U32 R12, RZ, RZ, R13 ;  /* 0x000000ffff0c7224 */ /* 0x000fe200078e000d */
        /* <DEDUP_REMOVED lines=21> */
.L_x_1234:
[----:B------:R-:W2:Y:S01]  /*13f90*/  S2R R3, SR_CgaCtaId ;  /* 0x0000000000037919 */ /* 0x000ea20000008800 */
[----:B------:R-:W-:-:S04]  /*13fa0*/  MOV R2, 0x400 ;  /* 0x0000040000027802 */ /* 0x000fc80000000f00 */
[----:B--2---:R-:W-:Y:S02]  /*13fb0*/  LEA R2, R3, R2, 0x18 ;  /* 0x0000000203027211 */ /* 0x004fe400078ec0ff */
[----:B------:R-:W-:-:S03]  /*13fc0*/  SHF.L.U32 R3, R14, 0x1f, RZ ;  /* 0x0000001f0e037819 */ /* 0x000fc600000006ff */
[----:B------:R-:W-:-:S04]  /*13fd0*/  IMAD R2, R15, 0x8, R2 ;  /* 0x000000080f027824 */ /* 0x000fc800078e0202 */
[----:B------:R-:W2:Y:S02]  /*13fe0*/  SYNCS.PHASECHK.TRANS64.TRYWAIT P0, [R2+URZ+0x30840], R3 ;  /* 0x03084003020075a7 */ /* 0x000ea4000800017f */
[----:B--2---:R-:W-:Y:S05]  /*13ff0*/  @!P0 BRA `(.L_x_1235) ;  /* 0x0000002000c08947 */ /* 0x004fea0003800000 */
.L_x_1286:
        /* <DEDUP_REMOVED lines=11> */
.L_x_1236:
        /* <DEDUP_REMOVED lines=23> */
[----:B------:R-:W-:Y:S02]  /*14220*/  ULEA UR11, UR11, UR5, 0x6 ;  /* 0x000000050b0b7291 */ /* 0x000fe4000f8e303f */
        /* <DEDUP_REMOVED lines=18> */
.L_x_1287:
        /* <DEDUP_REMOVED lines=8> */
.L_x_1238:
[----:B-1----:R-:W2:Y:S01]  /*143d0*/  LDL R3, [R1+0x4] ;  /* 0x0000040001037983 */ /* 0x002ea20000100800 */
[----:B0-----:R-:W-:Y:S01]  /*143e0*/  MOV R9, 0x400 ;  /* 0x0000040000097802 */ /* 0x001fe20000000f00 */
[----:B------:R-:W0:Y:S01]  /*143f0*/  S2R R11, SR_CgaCtaId ;  /* 0x00000000000b7919 */ /* 0x000e220000008800 */
[----:B------:R-:W-:Y:S02]  /*14400*/  R2UR UR11, R5 ;  /* 0x00000000050b72ca */ /* 0x000fe400000e0000 */
        /* <DEDUP_REMOVED lines=16> */
[----:B------:R-:W-:Y:S02]  /*14510*/  IMAD.MOV.U32 R5, RZ, RZ, R12 ;  /* 0x000000ffff057224 */ /* 0x000fe400078e000c */
[----:B------:R-:W-:Y:S01]  /*14520*/  IMAD.MOV.U32 R6, RZ, RZ, R10 ;  /* 0x000000ffff067224 */ /* 0x000fe200078e000a */
[----:B--2---:R-:W-:-:S13]  /*14530*/  R2UR UR5, R3 ;  /* 0x00000000030572ca */ /* 0x004fda00000e0000 */
[----:B------:R-:W-:Y:S02]  /*14540*/  ULEA UR11, UR11, UR5, 0x6 ;  /* 0x000000050b0b7291 */ /* 0x000fe4000f8e303f */
        /* <DEDUP_REMOVED lines=14> */
.L_x_1233:
[----:B------:R-:W-:Y:S05]  /*14630*/  BSYNC B1 ;  /* 0x0000000000017941 */ /* 0x000fea0003800000 */
.L_x_1232:
[----:B------:R-:W2:Y:S01]  /*14640*/  LDL R2, [R1+0x10] ;  /* 0x0000100001027983 */ /* 0x000ea20000100800 */
[----:B------:R-:W-:Y:S02]  /*14650*/  IADD3 R7, R7, -0x2, RZ ;  /* 0xfffffffe07077810 */ /* 0x000fe40007ffe0ff */
[----:B--2---:R-:W-:-:S13]  /*14660*/  ISETP.GT.AND P0, PT, R13, R2, PT ;  /* 0x000000020d00720c */ /* 0x004fda0003f04270 */
[----:B------:R-:W-:Y:S05]  /*14670*/  @P0 BRA `(.L_x_1239) ;  /* 0xffffffec008c0947 */ /* 0x000fea000383ffff */
.L_x_1215:
[----:B------:R-:W-:Y:S05]  /*14680*/  BSYNC B0 ;  /* 0x0000000000007941 */ /* 0x000fea0003800000 */
.L_x_1214:
        /* <DEDUP_REMOVED lines=18> */
.L_x_1241:
[----:B------:R-:W-:Y:S05]  /*147b0*/  BSYNC B0 ;  /* 0x0000000000007941 */ /* 0x000fea0003800000 */
.L_x_1240:
        /* <DEDUP_REMOVED lines=11> */
.L_x_1288:
        /* <DEDUP_REMOVED lines=11> */
.L_x_1245:
[----:B------:R-:W2:Y:S01]  /*14920*/  LDL.LU R8, [R1+0x4] ;  /* 0x0000040001087983 */ /* 0x000ea20000300800 */
[----:B------:R-:W-:-:S03]  /*14930*/  MOV R2, 0x400 ;  /* 0x0000040000027802 */ /* 0x000fc60000000f00 */
[----:B-1----:R-:W3:Y:S01]  /*14940*/  LDL R0, [R1] ;  /* 0x0000000001007983 */ /* 0x002ee20000100800 */
[----:B------:R-:W1:Y:S01]  /*14950*/  S2R R7, SR_CgaCtaId ;  /* 0x0000000000077919 */ /* 0x000e620000008800 */
[----:B------:R-:W-:Y:S02]  /*14960*/  R2UR UR11, R5 ;  /* 0x00000000050b72ca */ /* 0x000fe400000e0000 */
[----:B------:R-:W-:Y:S01]  /*14970*/  R2UR UR9, R3 ;  /* 0x00000000030972ca */ /* 0x000fe200000e0000 */
[----:B------:R-:W-:Y:S01]  /*14980*/  UIADD3 UR4, UP0, UR36, 0x470, URZ ;  /* 0x0000047024047890 */ /* 0x000fe2000ff1e03f */
[----:B------:R-:W-:Y:S02]  /*14990*/  R2UR UR12, R4 ;  /* 0x00000000040c72ca */ /* 0x000fe400000e0000 */
[----:B------:R-:W-:Y:S02]  /*149a0*/  R2UR UR13, R6 ;  /* 0x00000000060d72ca */ /* 0x000fe400000e0000 */
[----:B-1----:R-:W-:-:S07]  /*149b0*/  LEA R2, R7, R2, 0x18 ;  /* 0x0000000207027211 */ /* 0x002fce00078ec0ff */
[----:B------:R-:W-:Y:S01]  /*149c0*/  UIADD3 UR9, UR9, 0x30850, URZ ;  /* 0x0003085009097890 */ /* 0x000fe2000fffe03f */
[----:B------:R-:W-:Y:S01]  /*149d0*/  UMOV UR10, URZ ;  /* 0x0000003f000a7c82 */ /* 0x000fe20008000000 */
[----:B------:R-:W-:Y:S01]  /*149e0*/  UMOV UR6, 0x0 ;  /* 0x0000000000067882 */ /* 0x000fe20000000000 */
[----:B------:R-:W-:Y:S01]  /*149f0*/  UMOV UR7, 0x14f00000 ;  /* 0x14f0000000077882 */ /* 0x000fe20000000000 */
[----:B------:R-:W-:Y:S01]  /*14a00*/  UMOV UR17, 0x40 ;  /* 0x0000004000117882 */ /* 0x000fe20000000000 */
[----:B--2---:R-:W-:Y:S01]  /*14a10*/  R2UR UR5, R8 ;  /* 0x00000000080572ca */ /* 0x004fe200000e0000 */
[----:B---3--:R-:W-:-:S05]  /*14a20*/  IMAD R0, R0, 0x8000, R2 ;  /* 0x0000800000007824 */ /* 0x008fca00078e0202 */
[----:B------:R-:W-:-:S07]  /*14a30*/  R2UR UR14, R0 ;  /* 0x00000000000e72ca */ /* 0x000fce00000e0000 */
[----:B------:R-:W-:Y:S02]  /*14a40*/  ULEA UR11, UR11, UR5, 0x6 ;  /* 0x000000050b0b7291 */ /* 0x000fe4000f8e303f */
[----:B------:R-:W-:-:S04]  /*14a50*/  UIADD3.X UR5, URZ, UR37, URZ, UP0, !UPT ;  /* 0x000000253f057290 */ /* 0x000fc800087fe43f */
        /* <DEDUP_REMOVED lines=17> */
.L_x_1243:
[----:B------:R-:W-:Y:S05]  /*14b70*/  BSYNC B0 ;  /* 0x0000000000007941 */ /* 0x000fea0003800000 */
.L_x_1242:
        /* <DEDUP_REMOVED lines=9> */
.L_x_1198:
[----:B------:R-:W-:Y:S05]  /*14c10*/  BSYNC B6 ;  /* 0x0000000000067941 */ /* 0x000fea0003800000 */
.L_x_1196:
[----:B------:R-:W-:-:S03]  /*14c20*/  UMOV UR4, 0xffffffff ;  /* 0xffffffff00047882 */ /* 0x000fc60000000000 */
[----:B------:R-:W-:Y:S05]  /*14c30*/  BRA.DIV UR4, `(.L_x_1246) ;  /* 0x0000001604ec7947 */ /* 0x000fea000b800000 */
[----:B------:R2:W3:Y:S04]  /*14c40*/  SHFL.IDX PT, R4, R16, RZ, 0x1f ;  /* 0x00001fff10047589 */ /* 0x0004e800000e0000 */
[----:B------:R-:W4:Y:S02]  /*14c50*/  SHFL.IDX PT, R16, R16, 0x1, 0x1f ;  /* 0x00201f0010107f89 */ /* 0x000f2400000e0000 */
.L_x_1292:
[----:B-1----:R-:W1:Y:S01]  /*14c60*/  S2R R0, SR_TID.X ;  /* 0x0000000000007919 */ /* 0x002e620000002100 */
[----:B------:R-:W-:Y:S01]  /*14c70*/  ULDC UR4, c[0x0][0xc14] ;  /* 0x0003050000047ab9 */ /* 0x000fe20000000800 */
[----:B------:R-:W-:Y:S01]  /*14c80*/  BSSY B0, `(.L_x_1247) ;  /* 0x000000c000007945 */ /* 0x000fe20003800000 */
[----:B------:R-:W-:Y:S01]  /*14c90*/  IMAD.MOV.U32 R17, RZ, RZ, RZ ;  /* 0x000000ffff117224 */ /* 0x000fe200078e00ff */
[----:B-1----:R-:W-:Y:S01]  /*14ca0*/  LOP3.LUT R6, R0, 0x1f, RZ, 0xc0, !PT ;  /* 0x0000001f00067812 */ /* 0x002fe200078ec0ff */
[----:B------:R-:W-:-:S03]  /*14cb0*/  IMAD.U32 R0, RZ, RZ, UR4 ;  /* 0x00000004ff007e24 */ /* 0x000fc6000f8e00ff */
[C---:B------:R-:W-:Y:S01]  /*14cc0*/  ISETP.NE.AND P0, PT, R6.reuse, 0x1f, PT ;  /* 0x0000001f0600780c */ /* 0x040fe20003f05270 */
[----:B------:R-:W-:-:S05]  /*14cd0*/  IMAD.IADD R5, R6, 0x1, R19 ;  /* 0x0000000106057824 */ /* 0x000fca00078e0213 */
[----:B------:R-:W-:-:S13]  /*14ce0*/  ISETP.GE.OR P0, PT, R5, R0, !P0 ;  /* 0x000000000500720c */ /* 0x000fda0004706670 */
[----:B------:R-:W-:Y:S05]  /*14cf0*/  @P0 BRA `(.L_x_1248) ;  /* 0x0000000000100947 */ /* 0x000fea0003800000 */
[----:B------:R-:W1:Y:S01]  /*14d00*/  LDC.64 R2, c[0x0][0xc58] ;  /* 0x00031600ff027b82 */ /* 0x000e620000000a00 */
[----:B------:R-:W-:Y:S01]  /*14d10*/  ULDC.64 UR4, c[0x0][0x208] ;  /* 0x0000820000047ab9 */ /* 0x000fe20000000a00 */
[----:B-1----:R-:W-:-:S05]  /*14d20*/  IMAD.WIDE R2, R5, 0x4, R2 ;  /* 0x0000000405027825 */ /* 0x002fca00078e0202 */
[----:B------:R1:W5:Y:S02]  /*14d30*/  LDG.E R17, desc[UR4][R2.64] ;  /* 0x0000000402117981 */ /* 0x000364000c1e1900 */
.L_x_1248:
[----:B------:R-:W-:Y:S05]  /*14d40*/  BSYNC B0 ;  /* 0x0000000000007941 */ /* 0x000fea0003800000 */
.L_x_1247:
[----:B------:R-:W-:-:S03]  /*14d50*/  UMOV UR4, 0xffffffff ;  /* 0xffffffff00047882 */ /* 0x000fc60000000000 */
[----:B------:R-:W-:Y:S05]  /*14d60*/  BRA.DIV UR4, `(.L_x_1249) ;  /* 0x0000001604ec7947 */ /* 0x000fea000b800000 */
[----:B0----5:R-:W0:Y:S01]  /*14d70*/  SHFL.UP PT, R14, R17, 0x1, RZ ;  /* 0x04200000110e7989 */ /* 0x021e2200000e00ff */
[C---:B------:R-:W-:Y:S02]  /*14d80*/  ISETP.NE.AND P0, PT, R6.reuse, RZ, PT ;  /* 0x000000ff0600720c */ /* 0x040fe40003f05270 */
[----:B------:R-:W-:Y:S02]  /*14d90*/  ISETP.GE.U32.AND P1, PT, R6, 0x2, PT ;  /* 0x000000020600780c */ /* 0x000fe40003f26070 */
[----:B0-----:R-:W-:Y:S02]  /*14da0*/  SEL R14, R14, RZ, P0 ;  /* 0x000000ff0e0e7207 */ /* 0x001fe40000000000 */
[----:B------:R-:W-:-:S03]  /*14db0*/  ISETP.GE.U32.AND P0, PT, R6, 0x4, PT ;  /* 0x000000040600780c */ /* 0x000fc60003f06070 */
[----:B------:R-:W-:-:S05]  /*14dc0*/  IMAD.IADD R13, R17, 0x1, R14 ;  /* 0x00000001110d7824 */ /* 0x000fca00078e020e */
[----:B------:R-:W1:Y:S02]  /*14dd0*/  SHFL.UP PT, R14, R13, 0x2, RZ ;  /* 0x044000000d0e7989 */ /* 0x000e6400000e00ff */
[----:B-1----:R-:W-:Y:S02]  /*14de0*/  SEL R2, R14, RZ, P1 ;  /* 0x000000ff0e027207 */ /* 0x002fe40000800000 */
[----:B------:R-:W-:Y:S02]  /*14df0*/  ISETP.GE.U32.AND P1, PT, R6, 0x8, PT ;  /* 0x000000080600780c */ /* 0x000fe40003f26070 */
[----:B------:R-:W-:-:S05]  /*14e00*/  IADD3 R2, R13, R2, RZ ;  /* 0x000000020d027210 */ /* 0x000fca0007ffe0ff */
        /* <DEDUP_REMOVED lines=8> */
[----:B0-----:R-:W-:-:S05]  /*14e90*/  SEL R14, R14, RZ, P0 ;  /* 0x000000ff0e0e7207 */ /* 0x001fca0000000000 */
[----:B------:R-:W-:-:S05]  /*14ea0*/  IMAD.IADD R2, R5, 0x1, R14 ;  /* 0x0000000105027824 */ /* 0x000fca00078e020e */
[----:B------:R0:W1:Y:S02]  /*14eb0*/  SHFL.IDX PT, R14, R2, 0x1f, 0x1f ;  /* 0x03e01f00020e7f89 */ /* 0x00006400000e0000 */
.L_x_1300:
[----:B------:R-:W-:Y:S02]  /*14ec0*/  ULDC UR4, c[0x0][0xc10] ;  /* 0x0003040000047ab9 */ /* 0x000fe40000000800 */
[----:B------:R-:W-:-:S04]  /*14ed0*/  IMAD.U32 R5, RZ, RZ, UR4 ;  /* 0x00000004ff057e24 */ /* 0x000fc8000f8e00ff */
[----:B-1----:R-:W-:-:S04]  /*14ee0*/  IMAD R3, R14, R5, RZ ;  /* 0x000000050e037224 */ /* 0x002fc800078e02ff */
[----:B--2-4-:R-:W-:-:S05]  /*14ef0*/  IMAD.IADD R16, R16, 0x1, R3 ;  /* 0x0000000110107824 */ /* 0x014fca00078e0203 */
[----:B---3--:R-:W-:-:S13]  /*14f00*/  ISETP.GT.AND P0, PT, R16, R4, PT ;  /* 0x000000041000720c */ /* 0x008fda0003f04270 */
[----:B------:R-:W-:Y:S05]  /*14f10*/  @P0 BRA `(.L_x_1250) ;  /* 0x0000000000b80947 */ /* 0x000fea0003800000 */
[----:B------:R-:W1:Y:S02]  /*14f20*/  LDC R0, c[0x0][0xc14] ;  /* 0x00030500ff007b82 */ /* 0x000e640000000800 */
.L_x_1255:
[----:B------:R-:W-:-:S05]  /*14f30*/  VIADD R19, R19, 0x1f ;  /* 0x0000001f13137836 */ /* 0x000fca0000000000 */
        /* <DEDUP_REMOVED lines=12> */
[----:B0-----:R-:W-:-:S05]  /*15000*/  IMAD.WIDE R2, R5, 0x4, R2 ;  /* 0x0000000405027825 */ /* 0x001fca00078e0202 */
[----:B------:R0:W5:Y:S02]  /*15010*/  LDG.E R17, desc[UR4][R2.64] ;  /* 0x0000000402117981 */ /* 0x000164000c1e1900 */
.L_x_1253:
[----:B------:R-:W-:Y:S05]  /*15020*/  BSYNC B0 ;  /* 0x0000000000007941 */ /* 0x000fea0003800000 */
.L_x_1252:
[----:B------:R-:W-:-:S03]  /*15030*/  UMOV UR4, 0xffffffff ;  /* 0xffffffff00047882 */ /* 0x000fc60000000000 */
[----:B------:R-:W-:Y:S05]  /*15040*/  BRA.DIV UR4, `(.L_x_1254) ;  /* 0x0000001a04047947 */ /* 0x000fea000b800000 */
[----:B-----5:R-:W1:Y:S01]  /*15050*/  SHFL.UP PT, R14, R17, 0x1, RZ ;  /* 0x04200000110e7989 */ /* 0x020e6200000e00ff */
[C---:B------:R-:W-:Y:S02]  /*15060*/  ISETP.NE.AND P0, PT, R6.reuse, RZ, PT ;  /* 0x000000ff0600720c */ /* 0x040fe40003f05270 */
[----:B------:R-:W-:Y:S02]  /*15070*/  ISETP.GE.U32.AND P1, PT, R6, 0x2, PT ;  /* 0x000000020600780c */ /* 0x000fe40003f26070 */
        /* <DEDUP_REMOVED lines=18> */
.L_x_1308:
[----:B------:R-:W-:Y:S02]  /*151a0*/  ULDC UR4, c[0x0][0xc10] ;  /* 0x0003040000047ab9 */ /* 0x000fe40000000800 */
[----:B------:R-:W-:-:S04]  /*151b0*/  IMAD.U32 R5, RZ, RZ, UR4 ;  /* 0x00000004ff057e24 */ /* 0x000fc8000f8e00ff */
[----:B-1----:R-:W-:-:S04]  /*151c0*/  IMAD R3, R14, R5, RZ ;  /* 0x000000050e037224 */ /* 0x002fc800078e02ff */
[----:B------:R-:W-:-:S05]  /*151d0*/  IMAD.IADD R16, R3, 0x1, R16 ;  /* 0x0000000103107824 */ /* 0x000fca00078e0210 */
[----:B------:R-:W-:-:S13]  /*151e0*/  ISETP.GT.AND P0, PT, R16, R4, PT ;  /* 0x000000041000720c */ /* 0x000fda0003f04270 */
[----:B------:R-:W-:Y:S05]  /*151f0*/  @!P0 BRA `(.L_x_1255) ;  /* 0xfffffffc004c8947 */ /* 0x000fea000383ffff */
.L_x_1250:
        /* <DEDUP_REMOVED lines=8> */
.L_x_1312:
[----:B------:R-:W-:Y:S01]  /*15280*/  ISETP.NE.AND P0, PT, R3, RZ, PT ;  /* 0x000000ff0300720c */ /* 0x000fe20003f05270 */
[----:B------:R-:W-:-:S12]  /*15290*/  IMAD.MOV.U32 R7, RZ, RZ, RZ ;  /* 0x000000ffff077224 */ /* 0x000fd800078e00ff */
[----:B------:R-:W-:Y:S05]  /*152a0*/  @!P0 BRA `(.L_x_1257) ;  /* 0x0000000000108947 */ /* 0x000fea0003800000 */
[----:B------:R-:W-:Y:S01]  /*152b0*/  UMOV UR4, 0xffffffff ;  /* 0xffffffff00047882 */ /* 0x000fe20000000000 */
[----:B------:R-:W-:Y:S02]  /*152c0*/  IADD3 R12, R6, -0x1, RZ ;  /* 0xffffffff060c7810 */ /* 0x000fe40007ffe0ff */
[----:B------:R-:W-:Y:S05]  /*152d0*/  BRA.DIV UR4, `(.L_x_1258) ;  /* 0x0000001a04787947 */ /* 0x000fea000b800000 */
[----:B------:R3:W4:Y:S02]  /*152e0*/  SHFL.IDX PT, R7, R2, R12, 0x1f ;  /* 0x00001f0c02077589 */ /* 0x00072400000e0000 */
.L_x_1257:
[----:B0--3--:R-:W0:Y:S01]  /*152f0*/  LDC.64 R2, c[0x0][0xc68] ;  /* 0x00031a00ff027b82 */ /* 0x009e220000000a00 */
[----:B------:R-:W-:Y:S01]  /*15300*/  IMAD.IADD R19, R6, 0x1, R19 ;  /* 0x0000000106137824 */ /* 0x000fe200078e0213 */
[----:B------:R-:W-:-:S03]  /*15310*/  ULDC.64 UR4, c[0x0][0x208] ;  /* 0x0000820000047ab9 */ /* 0x000fc60000000a00 */
[----:B0-----:R-:W-:-:S05]  /*15320*/  IMAD.WIDE R2, R19, 0x4, R2 ;  /* 0x0000000413027825 */ /* 0x001fca00078e0202 */
[----:B------:R0:W1:Y:S01]  /*15330*/  LDG.E R8, desc[UR4][R2.64] ;  /* 0x0000000402087981 */ /* 0x000062000c1e1900 */
[----:B----4-:R-:W-:-:S04]  /*15340*/  IMAD R16, R7, R5, R16 ;  /* 0x0000000507107224 */ /* 0x010fc800078e0210 */
[----:B------:R-:W-:Y:S02]  /*15350*/  IMAD.IADD R7, R4, 0x1, -R16 ;  /* 0x0000000104077824 */ /* 0x000fe400078e0a10 */
[----:B0-----:R-:W-:Y:S02]  /*15360*/  IMAD.MOV.U32 R2, RZ, RZ, RZ ;  /* 0x000000ffff027224 */ /* 0x001fe400078e00ff */
[----:B-12---:R-:W-:-:S05]  /*15370*/  IMAD R6, R17, R8, RZ ;  /* 0x0000000811067224 */ /* 0x006fca00078e02ff */
[-C--:B------:R-:W-:Y:S02]  /*15380*/  IABS R9, R6.reuse ;  /* 0x0000000600097213 */ /* 0x080fe40000000000 */
[----:B------:R-:W-:Y:S02]  /*15390*/  IABS R4, R6 ;  /* 0x0000000600047213 */ /* 0x000fe40000000000 */
[----:B------:R-:W0:Y:S03]  /*153a0*/  I2F.RP R10, R9 ;  /* 0x00000009000a7306 */ /* 0x000e260000209400 */
[----:B------:R-:W-:-:S05]  /*153b0*/  IMAD.MOV R4, RZ, RZ, -R4 ;  /* 0x000000ffff047224 */ /* 0x000fca00078e0a04 */
[----:B0-----:R-:W0:Y:S02]  /*153c0*/  MUFU.RCP R10, R10 ;  /* 0x0000000a000a7308 */ /* 0x001e240000001000 */
[----:B0-----:R-:W-:-:S06]  /*153d0*/  VIADD R11, R10, 0xffffffe ;  /* 0x0ffffffe0a0b7836 */ /* 0x001fcc0000000000 */
[----:B------:R-:W0:Y:S02]  /*153e0*/  F2I.FTZ.U32.TRUNC.NTZ R3, R11 ;  /* 0x0000000b00037305 */ /* 0x000e24000021f000 */
[----:B0-----:R-:W-:-:S04]  /*153f0*/  IMAD.MOV R12, RZ, RZ, -R3 ;  /* 0x000000ffff0c7224 */ /* 0x001fc800078e0a03 */
[----:B------:R-:W-:-:S04]  /*15400*/  IMAD R13, R12, R9, RZ ;  /* 0x000000090c0d7224 */ /* 0x000fc800078e02ff */
[----:B------:R-:W-:Y:S01]  /*15410*/  IMAD.HI.U32 R2, R3, R13, R2 ;  /* 0x0000000d03027227 */ /* 0x000fe200078e0002 */
[----:B------:R-:W-:-:S05]  /*15420*/  IABS R3, R7 ;  /* 0x0000000700037213 */ /* 0x000fca0000000000 */
[----:B------:R-:W-:-:S04]  /*15430*/  IMAD.HI.U32 R2, R2, R3, RZ ;  /* 0x0000000302027227 */ /* 0x000fc800078e00ff */
[----:B------:R-:W-:Y:S01]  /*15440*/  IMAD R4, R2, R4, R3 ;  /* 0x0000000402047224 */ /* 0x000fe200078e0203 */
[----:B------:R-:W-:-:S04]  /*15450*/  LOP3.LUT R3, R7, R6, RZ, 0x3c, !PT ;  /* 0x0000000607037212 */ /* 0x000fc800078e3cff */
[----:B------:R-:W-:-:S13]  /*15460*/  ISETP.GT.U32.AND P0, PT, R9, R4, PT ;  /* 0x000000040900720c */ /* 0x000fda0003f04070 */
[----:B------:R-:W-:Y:S02]  /*15470*/  @!P0 IMAD.IADD R4, R4, 0x1, -R9 ;  /* 0x0000000104048824 */ /* 0x000fe400078e0a09 */
[----:B------:R-:W-:-:S03]  /*15480*/  @!P0 VIADD R2, R2, 0x1 ;  /* 0x0000000102028836 */ /* 0x000fc60000000000 */
[----:B------:R-:W-:-:S13]  /*15490*/  ISETP.GE.U32.AND P0, PT, R4, R9, PT ;  /* 0x000000090400720c */ /* 0x000fda0003f06070 */
[----:B------:R-:W-:Y:S02]  /*154a0*/  @P0 IADD3 R2, R2, 0x1, RZ ;  /* 0x0000000102020810 */ /* 0x000fe40007ffe0ff */
[----:B------:R-:W-:-:S03]  /*154b0*/  ISETP.GE.AND P0, PT, R3, RZ, PT ;  /* 0x000000ff0300720c */ /* 0x000fc60003f06270 */
[----:B------:R-:W-:-:S10]  /*154c0*/  IMAD.MOV.U32 R9, RZ, RZ, R2 ;  /* 0x000000ffff097224 */ /* 0x000fd400078e0002 */
[----:B------:R-:W-:Y:S01]  /*154d0*/  @!P0 IMAD.MOV R9, RZ, RZ, -R9 ;  /* 0x000000ffff098224 */ /* 0x000fe200078e0a09 */
[----:B------:R-:W-:-:S13]  /*154e0*/  ISETP.NE.AND P0, PT, R6, RZ, PT ;  /* 0x000000ff0600720c */ /* 0x000fda0003f05270 */
[----:B------:R-:W-:-:S05]  /*154f0*/  @!P0 LOP3.LUT R9, RZ, R6, RZ, 0x33, !PT ;  /* 0x00000006ff098212 */ /* 0x000fca00078e33ff */
[----:B------:R-:W-:Y:S02]  /*15500*/  IMAD R4, R8, R9, RZ ;  /* 0x0000000908047224 */ /* 0x000fe400078e02ff */
[----:B------:R-:W-:Y:S02]  /*15510*/  IMAD.MOV R9, RZ, RZ, -R9 ;  /* 0x000000ffff097224 */ /* 0x000fe400078e0a09 */
[----:B------:R-:W-:Y:S02]  /*15520*/  IMAD.MOV R2, RZ, RZ, -R4 ;  /* 0x000000ffff027224 */ /* 0x000fe400078e0a04 */
[----:B------:R-:W-:-:S03]  /*15530*/  IMAD R7, R6, R9, R7 ;  /* 0x0000000906077224 */ /* 0x000fc600078e0207 */
[----:B------:R-:W-:Y:S01]  /*15540*/  VIADDMNMX R8, R2, R5, R8, PT ;  /* 0x0000000502087246 */ /* 0x000fe20003800108 */
[----:B------:R-:W-:-:S03]  /*15550*/  IMAD.IADD R4, R7, 0x1, R4 ;  /* 0x0000000107047824 */ /* 0x000fc600078e0204 */
[----:B------:R-:W-:-:S04]  /*15560*/  IABS R5, R8 ;  /* 0x0000000800057213 */ /* 0x000fc80000000000 */
[----:B------:R-:W0:Y:S08]  /*15570*/  I2F.RP R10, R5 ;  /* 0x00000005000a7306 */ /* 0x000e300000209400 */
[----:B0-----:R-:W0:Y:S02]  /*15580*/  MUFU.RCP R10, R10 ;  /* 0x0000000a000a7308 */ /* 0x001e240000001000 */
[----:B0-----:R-:W-:-:S06]  /*15590*/  VIADD R2, R10, 0xffffffe ;  /* 0x0ffffffe0a027836 */ /* 0x001fcc0000000000 */
[----:B------:R0:W1:Y:S02]  /*155a0*/  F2I.FTZ.U32.TRUNC.NTZ R3, R2 ;  /* 0x0000000200037305 */ /* 0x000064000021f000 */
[----:B0-----:R-:W-:Y:S02]  /*155b0*/  IMAD.MOV.U32 R2, RZ, RZ, RZ ;  /* 0x000000ffff027224 */ /* 0x001fe400078e00ff */
[----:B-1----:R-:W-:-:S04]  /*155c0*/  IMAD.MOV R6, RZ, RZ, -R3 ;  /* 0x000000ffff067224 */ /* 0x002fc800078e0a03 */
[----:B------:R-:W-:Y:S01]  /*155d0*/  IMAD R9, R6, R5, RZ ;  /* 0x0000000506097224 */ /* 0x000fe200078e02ff */
[----:B------:R-:W-:-:S03]  /*155e0*/  IABS R6, R7 ;  /* 0x0000000700067213 */ /* 0x000fc60000000000 */
[----:B------:R-:W-:Y:S01]  /*155f0*/  IMAD.HI.U32 R3, R3, R9, R2 ;  /* 0x0000000903037227 */ /* 0x000fe200078e0002 */
[----:B------:R-:W-:-:S05]  /*15600*/  IABS R9, R8 ;  /* 0x0000000800097213 */ /* 0x000fca0000000000 */
        /* <DEDUP_REMOVED lines=18> */
.L_x_1251:
[----:B------:R-:W-:Y:S01]  /*15730*/  UMOV UR4, URZ ;  /* 0x0000003f00047c82 */ /* 0x000fe20008000000 */
[----:B------:R-:W-:Y:S01]  /*15740*/  UMOV UR5, URZ ;  /* 0x0000003f00057c82 */ /* 0x000fe20008000000 */
[----:B------:R-:W-:Y:S01]  /*15750*/  ULDC UR6, c[0x0][0xc14] ;  /* 0x0003050000067ab9 */ /* 0x000fe20000000800 */
[----:B------:R-:W-:Y:S01]  /*15760*/  IMAD.MOV.U32 R16, RZ, RZ, R4 ;  /* 0x000000ffff107224 */ /* 0x000fe200078e0004 */
[----:B------:R-:W-:Y:S01]  /*15770*/  MOV R18, UR5 ;  /* 0x0000000500127c02 */ /* 0x000fe20008000f00 */
[----:B------:R-:W-:Y:S02]  /*15780*/  IMAD.U32 R17, RZ, RZ, UR4 ;  /* 0x00000004ff117e24 */ /* 0x000fe4000f8e00ff */
[----:B------:R-:W-:-:S07]  /*15790*/  IMAD.U32 R19, RZ, RZ, UR6 ;  /* 0x00000006ff137e24 */ /* 0x000fce000f8e00ff */
.L_x_1259:
        /* <DEDUP_REMOVED lines=12> */
.L_x_1184:
[----:B-1----:R-:W3:Y:S01]  /*15860*/  LDL.LU R0, [R1+0x18] ;  /* 0x0000180001007983 */ /* 0x002ee20000300800 */
[----:B------:R-:W-:Y:S01]  /*15870*/  BSSY B0, `(.L_x_1261) ;  /* 0x000000b000007945 */ /* 0x000fe20003800000 */
[----:B------:R-:W1:Y:S01]  /*15880*/  S2R R5, SR_CgaCtaId ;  /* 0x0000000000057919 */ /* 0x000e620000008800 */
[----:B---3--:R-:W-:-:S05]  /*15890*/  VIADD R0, R0, 0x1 ;  /* 0x0000000100007836 */ /* 0x008fca0000000000 */
[----:B--2---:R-:W-:-:S04]  /*158a0*/  LEA.HI R2, R0, R0, RZ, 0x1 ;  /* 0x0000000000027211 */ /* 0x004fc800078f08ff */
[----:B------:R-:W-:-:S05]  /*158b0*/  LOP3.LUT R3, R2, 0xfffffffe, RZ, 0xc0, !PT ;  /* 0xfffffffe02037812 */ /* 0x000fca00078ec0ff */
[----:B------:R-:W-:Y:S01]  /*158c0*/  IMAD.IADD R3, R0, 0x1, -R3 ;  /* 0x0000000100037824 */ /* 0x000fe200078e0a03 */
[----:B------:R-:W-:-:S04]  /*158d0*/  MOV R0, 0x400 ;  /* 0x0000040000007802 */ /* 0x000fc80000000f00 */
[----:B-1----:R-:W-:Y:S02]  /*158e0*/  LEA R0, R5, R0, 0x18 ;  /* 0x0000000005007211 */ /* 0x002fe400078ec0ff */
[----:B------:R-:W-:-:S04]  /*158f0*/  SHF.L.U32 R3, R3, 0x1f, RZ ;  /* 0x0000001f03037819 */ /* 0x000fc800000006ff */
[----:B------:R-:W1:Y:S02]  /*15900*/  SYNCS.PHASECHK.TRANS64.TRYWAIT P0, [R0+URZ+0x30820], R3 ;  /* 0x03082003000075a7 */ /* 0x000e64000800017f */
[----:B-1----:R-:W-:Y:S05]  /*15910*/  @!P0 BRA `(.L_x_1262) ;  /* 0x0000001400108947 */ /* 0x002fea0003800000 */
.L_x_1315:
[----:B------:R-:W-:Y:S05]  /*15920*/  BSYNC B0 ;  /* 0x0000000000007941 */ /* 0x000fea0003800000 */
.L_x_1261:
[----:B------:R-:W-:-:S03]  /*15930*/  UMOV UR4, 0xffffffff ;  /* 0xffffffff00047882 */ /* 0x000fc60000000000 */
[----:B------:R-:W-:Y:S05]  /*15940*/  BRA.DIV UR4, `(.L_x_1263) ;  /* 0x0000001604187947 */ /* 0x000fea000b800000 */
[----:B------:R-:W2:Y:S02]  /*15950*/  S2R R2, SR_TID.X ;  /* 0x0000000000027919 */ /* 0x000ea40000002100 */
[----:B--2---:R-:W-:-:S04]  /*15960*/  SHF.R.U32.HI R2, RZ, 0x5, R2 ;  /* 0x00000005ff027819 */ /* 0x004fc80000011602 */
[----:B------:R-:W-:-:S05]  /*15970*/  LOP3.LUT R2, R2, 0x3, RZ, 0xc0, !PT ;  /* 0x0000000302027812 */ /* 0x000fca00078ec0ff */
[----:B------:R2:W3:Y:S02]  /*15980*/  SHFL.IDX PT, R14, R2, RZ, 0x1f ;  /* 0x00001fff020e7589 */ /* 0x0004e400000e0000 */
.L_x_1318:
[----:B---3--:R-:W-:Y:S01]  /*15990*/  ISETP.NE.AND P0, PT, R14, RZ, PT ;  /* 0x000000ff0e00720c */ /* 0x008fe20003f05270 */
[----:B------:R-:W-:-:S12]  /*159a0*/  BSSY B0, `(.L_x_1264) ;  /* 0x0000029000007945 */ /* 0x000fd80003800000 */
[----:B------:R-:W-:Y:S05]  /*159b0*/  @P0 BRA `(.L_x_1265) ;  /* 0x00000000009c0947 */ /* 0x000fea0003800000 */
[----:B------:R-:W-:-:S03]  /*159c0*/  UMOV UR4, 0xffffffff ;  /* 0xffffffff00047882 */ /* 0x000fc60000000000 */
[----:B------:R-:W-:Y:S05]  /*159d0*/  BRA.DIV UR4, `(.L_x_1266) ;  /* 0x0000001604287947 */ /* 0x000fea000b800000 */
[----:B------:R-:W-:-:S13]  /*159e0*/  ELECT P6, URZ, PT ;  /* 0x00000000003f782f */ /* 0x000fda00038c0000 */
.L_x_1321:
        /* <DEDUP_REMOVED lines=8> */
.L_x_1267:
[----:B-1----:R-:W2:Y:S04]  /*15a70*/  LDL R3, [R1] ;  /* 0x0000000001037983 */ /* 0x002ea80000100800 */
[----:B------:R-:W3:Y:S01]  /*15a80*/  LDL.LU R7, [R1+0x8] ;  /* 0x0000080001077983 */ /* 0x000ee20000300800 */
[----:B------:R-:W-:-:S04]  /*15a90*/  VIADD R2, R0, 0x30840 ;  /* 0x0003084000027836 */ /* 0x000fc80000000000 */
[C---:B--2---:R-:W-:Y:S02]  /*15aa0*/  IMAD R6, R3.reuse, 0x8, R2 ;  /* 0x0000000803067824 */ /* 0x044fe400078e0202 */
[----:B------:R-:W-:Y:S01]  /*15ab0*/  VIADD R3, R3, 0x1 ;  /* 0x0000000103037836 */ /* 0x000fe20000000000 */
[----:B---3--:R-:W-:-:S04]  /*15ac0*/  SHF.L.U32 R5, R7, 0x1f, RZ ;  /* 0x0000001f07057819 */ /* 0x008fc800000006ff */
[C---:B------:R-:W-:Y:S01]  /*15ad0*/  ISETP.NE.AND P1, PT, R3.reuse, 0x2, PT ;  /* 0x000000020300780c */ /* 0x040fe20003f25270 */
[----:B------:R-:W1:Y:S03]  /*15ae0*/  SYNCS.PHASECHK.TRANS64.TRYWAIT P0, [R6+URZ], R5 ;  /* 0x00000005060075a7 */ /* 0x000e66000800017f */
[----:B------:R-:W-:Y:S02]  /*15af0*/  SEL R4, RZ, 0x1, P1 ;  /* 0x00000001ff047807 */ /* 0x000fe40000800000 */
[----:B------:R-:W-:Y:S02]  /*15b00*/  SEL R3, R3, RZ, P1 ;  /* 0x000000ff03037207 */ /* 0x000fe40000800000 */
[----:B------:R-:W-:-:S03]  /*15b10*/  LOP3.LUT R4, R7, R4, RZ, 0x3c, !PT ;  /* 0x0000000407047212 */ /* 0x000fc600078e3cff */
[----:B------:R-:W-:Y:S01]  /*15b20*/  IMAD R7, R3, 0x8, R2 ;  /* 0x0000000803077824 */ /* 0x000fe200078e0202 */
[----:B------:R-:W-:Y:S01]  /*15b30*/  SHF.L.U32 R2, R4, 0x1f, RZ ;  /* 0x0000001f04027819 */ /* 0x000fe200000006ff */
[----:B-1----:R-:W-:Y:S06]  /*15b40*/  @!P0 BRA `(.L_x_1268) ;  /* 0x0000001000ec8947 */ /* 0x002fec0003800000 */
.L_x_1322:
[----:B------:R-:W2:Y:S02]  /*15b50*/  SYNCS.PHASECHK.TRANS64.TRYWAIT P0, [R7+URZ], R2 ;  /* 0x00000002070075a7 */ /* 0x000ea4000800017f */
[----:B--2---:R-:W-:Y:S05]  /*15b60*/  @!P0 BRA `(.L_x_1269) ;  /* 0x0000001000f88947 */ /* 0x004fea0003800000 */
.L_x_1323:
[----:B------:R-:W-:Y:S05]  /*15b70*/  @!P2 BRA `(.L_x_1270) ;  /* 0x000000000004a947 */ /* 0x000fea0003800000 */
[----:B------:R-:W-:Y:S01]  /*15b80*/  BPT.TRAP 0x1 ;  /* 0x000000040000795c */ /* 0x000fe20000300000 */
.L_x_1270:
[----:B------:R-:W3:Y:S01]  /*15b90*/  LDL.LU R4, [R1] ;  /* 0x0000000001047983 */ /* 0x000ee20000300800 */
[----:B------:R-:W-:-:S05]  /*15ba0*/  IADD3 R0, R0, 0x30860, RZ ;  /* 0x0003086000007810 */ /* 0x000fca0007ffe0ff */
[----:B---3--:R-:W-:-:S04]  /*15bb0*/  IMAD R4, R4, 0x8, R0 ;  /* 0x0000000804047824 */ /* 0x008fc800078e0200 */
[----:B------:R-:W3:Y:S02]  /*15bc0*/  SYNCS.PHASECHK.TRANS64.TRYWAIT P0, [R4+URZ], R5 ;  /* 0x00000005040075a7 */ /* 0x000ee4000800017f */
[----:B---3--:R-:W-:Y:S05]  /*15bd0*/  @!P0 BRA `(.L_x_1271) ;  /* 0x0000001000f08947 */ /* 0x008fea0003800000 */
.L_x_1324:
[----:B------:R-:W-:-:S07]  /*15be0*/  IMAD R3, R3, 0x8, R0 ;  /* 0x0000000803037824 */ /* 0x000fce00078e0200 */
.L_x_1272:
[----:B----4-:R4:W0:Y:S02]  /*15bf0*/  SYNCS.PHASECHK.TRANS64.TRYWAIT P0, [R3+URZ], R2 ;  /* 0x00000002030075a7 */ /* 0x010824000800017f */
[----:B0-----:R-:W-:Y:S05]  /*15c00*/  @!P0 NANOSLEEP.SYNCS 0x989680 ;  /* 0x009896800000895d */ /* 0x001fea0003900000 */
[----:B------:R-:W0:Y:S02]  /*15c10*/  @!P0 SYNCS.PHASECHK.TRANS64 P0, [R3+URZ], R2 ;  /* 0x00000002030085a7 */ /* 0x000e24000800007f */
[----:B0-----:R-:W-:Y:S05]  /*15c20*/  @!P0 BRA `(.L_x_1272) ;  /* 0xfffffffc00f08947 */ /* 0x001fea000383ffff */
.L_x_1265:
[----:B------:R-:W-:Y:S05]  /*15c30*/  BSYNC B0 ;  /* 0x0000000000007941 */ /* 0x000fea0003800000 */
.L_x_1264:
[----:B------:R-:W-:Y:S05]  /*15c40*/  EXIT ;  /* 0x000000000000794d */ /* 0x000fea0003800000 */
.L_x_1088:
[----:B0-----:R-:W-:-:S04]  /*15c50*/  IMAD.U32 R3, RZ, RZ, UR39 ;  /* 0x00000027ff037e24 */ /* 0x001fc8000f8e00ff */
[----:B------:R0:W1:Y:S03]  /*15c60*/  SYNCS.PHASECHK.TRANS64.TRYWAIT P1, [R3+URZ+0x30800], R0 ;  /* 0x03080000030075a7 */ /* 0x000066000802017f */
[----:B-1----:R-:W-:Y:S05]  /*15c70*/  @!P1 NANOSLEEP.SYNCS 0x989680 ;  /* 0x009896800000995d */ /* 0x002fea0003900000 */
[----:B------:R-:W1:Y:S02]  /*15c80*/  @!P1 SYNCS.PHASECHK.TRANS64 P1, [R3+URZ+0x30800], R0 ;  /* 0x03080000030095a7 */ /* 0x000e64000802007f */
[----:B-1----:R-:W-:Y:S05]  /*15c90*/  @!P1 BRA `(.L_x_1088) ;  /* 0xfffffffc00ec9947 */ /* 0x002fea000383ffff */
[----:B------:R-:W-:Y:S05]  /*15ca0*/  BRA `(.L_x_1273) ;  /* 0xfffffec000087947 */ /* 0x000fea000383ffff */
.L_x_1092:
[----:B-1----:R1:W2:Y:S02]  /*15cb0*/  SYNCS.PHASECHK.TRANS64.TRYWAIT P2, [R5+URZ+0x30830], R0 ;  /* 0x03083000050075a7 */ /* 0x0022a4000804017f */
[----:B--2---:R-:W-:Y:S05]  /*15cc0*/  @!P2 NANOSLEEP.SYNCS 0x989680 ;  /* 0x009896800000a95d */ /* 0x004fea0003900000 */
[----:B------:R-:W2:Y:S02]  /*15cd0*/  @!P2 SYNCS.PHASECHK.TRANS64 P2, [R5+URZ+0x30830], R0 ;  /* 0x030830000500a5a7 */ /* 0x000ea4000804007f */
[----:B--2---:R-:W-:Y:S05]  /*15ce0*/  @!P2 BRA `(.L_x_1092) ;  /* 0xfffffffc00f0a947 */ /* 0x004fea000383ffff */
[----:B------:R-:W-:Y:S05]  /*15cf0*/  BRA `(.L_x_1091) ;  /* 0xfffffec0002c7947 */ /* 0x000fea000383ffff */
.L_x_1108:
[----:B-1----:R-:W-:-:S04]  /*15d00*/  IMAD.U32 R153, RZ, RZ, UR6 ;  /* 0x00000006ff997e24 */ /* 0x002fc8000f8e00ff */
[----:B------:R1:W2:Y:S03]  /*15d10*/  SYNCS.PHASECHK.TRANS64.TRYWAIT P2, [R153+URZ+0x30830], R152 ;  /* 0x03083098990075a7 */ /* 0x0002a6000804017f */
[----:B--2---:R-:W-:Y:S05]  /*15d20*/  @!P2 NANOSLEEP.SYNCS 0x989680 ;  /* 0x009896800000a95d */ /* 0x004fea0003900000 */
[----:B------:R-:W2:Y:S02]  /*15d30*/  @!P2 SYNCS.PHASECHK.TRANS64 P2, [R153+URZ+0x30830], R152 ;  /* 0x030830989900a5a7 */ /* 0x000ea4000804007f */
[----:B--2---:R-:W-:Y:S05]  /*15d40*/  @!P2 BRA `(.L_x_1108) ;  /* 0xfffffffc00eca947 */ /* 0x004fea000383ffff */
[----:B------:R-:W-:Y:S05]  /*15d50*/  BRA `(.L_x_1107) ;  /* 0xfffffee800d47947 */ /* 0x000fea000383ffff */
.L_x_1112:
[----:B-1----:R-:W-:-:S04]  /*15d60*/  IMAD.U32 R219, RZ, RZ, UR14 ;  /* 0x0000000effdb7e24 */ /* 0x002fc8000f8e00ff */
[----:B------:R1:W2:Y:S03]  /*15d70*/  SYNCS.PHASECHK.TRANS64.TRYWAIT P2, [R219+URZ+0x30850], R0 ;  /* 0x03085000db0075a7 */ /* 0x0002a6000804017f */
[----:B--2---:R-:W-:Y:S05]  /*15d80*/  @!P2 NANOSLEEP.SYNCS 0x989680 ;  /* 0x009896800000a95d */ /* 0x004fea0003900000 */
[----:B------:R-:W2:Y:S02]  /*15d90*/  @!P2 SYNCS.PHASECHK.TRANS64 P2, [R219+URZ+0x30850], R0 ;  /* 0x03085000db00a5a7 */ /* 0x000ea4000804007f */
[----:B--2---:R-:W-:Y:S05]  /*15da0*/  @!P2 BRA `(.L_x_1112) ;  /* 0xfffffffc00eca947 */ /* 0x004fea000383ffff */
[----:B------:R-:W-:Y:S05]  /*15db0*/  BRA `(.L_x_1111) ;  /* 0xfffffef8006c7947 */ /* 0x000fea000383ffff */
.L_x_1129:
[----:B-1----:R-:W-:-:S04]  /*15dc0*/  IMAD.U32 R5, RZ, RZ, UR6 ;  /* 0x00000006ff057e24 */ /* 0x002fc8000f8e00ff */
[----:B------:R1:W2:Y:S03]  /*15dd0*/  SYNCS.PHASECHK.TRANS64.TRYWAIT P2, [R5+URZ+0x30830], R4 ;  /* 0x03083004050075a7 */ /* 0x0002a6000804017f */
[----:B--2---:R-:W-:Y:S05]  /*15de0*/  @!P2 NANOSLEEP.SYNCS 0x989680 ;  /* 0x009896800000a95d */ /* 0x004fea0003900000 */
[----:B------:R-:W2:Y:S02]  /*15df0*/  @!P2 SYNCS.PHASECHK.TRANS64 P2, [R5+URZ+0x30830], R4 ;  /* 0x030830040500a5a7 */ /* 0x000ea4000804007f */
[----:B--2---:R-:W-:Y:S05]  /*15e00*/  @!P2 BRA `(.L_x_1129) ;  /* 0xfffffffc00eca947 */ /* 0x004fea000383ffff */
[----:B------:R-:W-:Y:S05]  /*15e10*/  BRA `(.L_x_1128) ;  /* 0xffffff1400f07947 */ /* 0x000fea000383ffff */
.L_x_1133:
[----:B-1----:R-:W-:-:S04]  /*15e20*/  IMAD.U32 R5, RZ, RZ, UR14 ;  /* 0x0000000eff057e24 */ /* 0x002fc8000f8e00ff */
[----:B------:R1:W3:Y:S03]  /*15e30*/  SYNCS.PHASECHK.TRANS64.TRYWAIT P2, [R5+URZ+0x30850], R0 ;  /* 0x03085000050075a7 */ /* 0x0002e6000804017f */
[----:B---3--:R-:W-:Y:S05]  /*15e40*/  @!P2 NANOSLEEP.SYNCS 0x989680 ;  /* 0x009896800000a95d */ /* 0x008fea0003900000 */
[----:B------:R-:W3:Y:S02]  /*15e50*/  @!P2 SYNCS.PHASECHK.TRANS64 P2, [R5+URZ+0x30850], R0 ;  /* 0x030850000500a5a7 */ /* 0x000ee4000804007f */
[----:B---3--:R-:W-:Y:S05]  /*15e60*/  @!P2 BRA `(.L_x_1133) ;  /* 0xfffffffc00eca947 */ /* 0x008fea000383ffff */
[----:B------:R-:W-:Y:S05]  /*15e70*/  BRA `(.L_x_1132) ;  /* 0xffffff2400887947 */ /* 0x000fea000383ffff */
.L_x_1139:
[----:B-1----:R-:W-:-:S04]  /*15e80*/  IMAD.U32 R5, RZ, RZ, UR6 ;  /* 0x00000006ff057e24 */ /* 0x002fc8000f8e00ff */
[----:B------:R1:W2:Y:S03]  /*15e90*/  SYNCS.PHASECHK.TRANS64.TRYWAIT P2, [R5+URZ+0x30830], R4 ;  /* 0x03083004050075a7 */ /* 0x0002a6000804017f */
[----:B--2---:R-:W-:Y:S05]  /*15ea0*/  @!P2 NANOSLEEP.SYNCS 0x989680 ;  /* 0x009896800000a95d */ /* 0x004fea0003900000 */
[----:B------:R-:W2:Y:S02]  /*15eb0*/  @!P2 SYNCS.PHASECHK.TRANS64 P2, [R5+URZ+0x30830], R4 ;  /* 0x030830040500a5a7 */ /* 0x000ea4000804007f */
[----:B--2---:R-:W-:Y:S05]  /*15ec0*/  @!P2 BRA `(.L_x_1139) ;  /* 0xfffffffc00eca947 */ /* 0x004fea000383ffff */
[----:B------:R-:W-:Y:S05]  /*15ed0*/  BRA `(.L_x_1138) ;  /* 0xffffff3800107947 */ /* 0x000fea000383ffff */
.L_x_1143:
[----:B-1----:R-:W-:-:S04]  /*15ee0*/  MOV R5, UR14 ;  /* 0x0000000e00057c02 */ /* 0x002fc80008000f00 */
[----:B------:R1:W3:Y:S03]  /*15ef0*/  SYNCS.PHASECHK.TRANS64.TRYWAIT P2, [R5+URZ+0x30850], R0 ;  /* 0x03085000050075a7 */ /* 0x0002e6000804017f */
[----:B---3--:R-:W-:Y:S05]  /*15f00*/  @!P2 NANOSLEEP.SYNCS 0x989680 ;  /* 0x009896800000a95d */ /* 0x008fea0003900000 */
[----:B------:R-:W3:Y:S02]  /*15f10*/  @!P2 SYNCS.PHASECHK.TRANS64 P2, [R5+URZ+0x30850], R0 ;  /* 0x030850000500a5a7 */ /* 0x000ee4000804007f */
[----:B---3--:R-:W-:Y:S05]  /*15f20*/  @!P2 BRA `(.L_x_1143) ;  /* 0xfffffffc00eca947 */ /* 0x008fea000383ffff */
[----:B------:R-:W-:Y:S05]  /*15f30*/  BRA `(.L_x_1142) ;  /* 0xffffff4400a87947 */ /* 0x000fea000383ffff */
.L_x_1156:
[----:B-1----:R-:W-:-:S04]  /*15f40*/  IMAD.U32 R3, RZ, RZ, UR5 ;  /* 0x00000005ff037e24 */ /* 0x002fc8000f8e00ff */
[----:B------:R1:W2:Y:S03]  /*15f50*/  SYNCS.PHASECHK.TRANS64.TRYWAIT P0, [R3+URZ+0x30850], R0 ;  /* 0x03085000030075a7 */ /* 0x0002a6000800017f */
[----:B--2---:R-:W-:Y:S05]  /*15f60*/  @!P0 NANOSLEEP.SYNCS 0x989680 ;  /* 0x009896800000895d */ /* 0x004fea0003900000 */
[----:B------:R-:W2:Y:S02]  /*15f70*/  @!P0 SYNCS.PHASECHK.TRANS64 P0, [R3+URZ+0x30850], R0 ;  /* 0x03085000030085a7 */ /* 0x000ea4000800007f */
[----:B--2---:R-:W-:Y:S05]  /*15f80*/  @!P0 BRA `(.L_x_1156) ;  /* 0xfffffffc00ec8947 */ /* 0x004fea000383ffff */
[----:B------:R-:W-:Y:S05]  /*15f90*/  BRA `(.L_x_1155) ;  /* 0xffffff68006c7947 */ /* 0x000fea000383ffff */
.L_x_1206:
[----:B------:R-:W1:Y:S01]  /*15fa0*/  S2R R9, SR_TID.X ;  /* 0x0000000000097919 */ /* 0x000e620000002100 */
[----:B------:R-:W-:Y:S01]  /*15fb0*/  BSSY B0, `(.L_x_1274) ;  /* 0x000000a000007945 */ /* 0x000fe20003800000 */
[----:B------:R-:W-:Y:S02]  /*15fc0*/  IMAD.MOV.U32 R12, RZ, RZ, RZ ;  /* 0x000000ffff0c7224 */ /* 0x000fe400078e00ff */
[----:B------:R-:W-:Y:S02]  /*15fd0*/  IMAD.MOV.U32 R11, RZ, RZ, 0x1f ;  /* 0x0000001fff0b7424 */ /* 0x000fe400078e00ff */
[----:B------:R-:W-:Y:S01]  /*15fe0*/  IMAD.MOV.U32 R15, RZ, RZ, -0x1 ;  /* 0xffffffffff0f7424 */ /* 0x000fe200078e00ff */
[----:B-1----:R-:W-:-:S04]  /*15ff0*/  SHF.R.U32.HI R9, RZ, 0x5, R9 ;  /* 0x00000005ff097819 */ /* 0x002fc80000011609 */
[----:B------:R-:W-:-:S05]  /*16000*/  LOP3.LUT R9, R9, 0x3, RZ, 0xc0, !PT ;  /* 0x0000000309097812 */ /* 0x000fca00078ec0ff */
[----:B0-----:R-:W-:-:S07]  /*16010*/  IMAD.MOV.U32 R13, RZ, RZ, R9 ;  /* 0x000000ffff0d7224 */ /* 0x001fce00078e0009 */
[----:B------:R-:W-:Y:S05]  /*16020*/  WARPSYNC.COLLECTIVE R15, `(.L_x_1275) ;  /* 0x000000000f087348 */ /* 0x000fea0003c00000 */
[----:B------:R0:W1:Y:S02]  /*16030*/  SHFL.IDX P6, R14, R13, R12, R11 ;  /* 0x0000000c0d0e7389 */ /* 0x00006400000c000b */
[----:B01----:R-:W-:Y:S01]  /*16040*/  ENDCOLLECTIVE ;  /* 0x000000000000791b */ /* 0x003fe20003800000 */
.L_x_1275:
[----:B------:R-:W-:Y:S05]  /*16050*/  BSYNC B0 ;  /* 0x0000000000007941 */ /* 0x000fea0003800000 */
.L_x_1274:
[----:B------:R-:W-:Y:S05]  /*16060*/  BRA `(.L_x_1276) ;  /* 0xffffffc000347947 */ /* 0x000fea000383ffff */
.L_x_1207:
[----:B------:R-:W-:Y:S01]  /*16070*/  BSSY B0, `(.L_x_1277) ;  /* 0x0000006000007945 */ /* 0x000fe20003800000 */
[----:B------:R-:W-:-:S07]  /*16080*/  IMAD.MOV.U32 R15, RZ, RZ, -0x1 ;  /* 0xffffffffff0f7424 */ /* 0x000fce00078e00ff */
[----:B0-----:R-:W-:Y:S05]  /*16090*/  WARPSYNC.COLLECTIVE R15, `(.L_x_1278) ;  /* 0x000000000f0c7348 */ /* 0x001fea0003c00000 */
[----:B------:R-:W-:Y:S02]  /*160a0*/  ELECT P6, UR62, PT ;  /* 0x00000000003e782f */ /* 0x000fe400038c0000 */
[----:B------:R-:W-:Y:S01]  /*160b0*/  MOV R14, UR62 ;  /* 0x0000003e000e7c02 */ /* 0x000fe20008000f00 */
[----:B0-----:R-:W-:Y:S10]  /*160c0*/  ENDCOLLECTIVE ;  /* 0x000000000000791b */ /* 0x001ff40003800000 */
.L_x_1278:
[----:B------:R-:W-:Y:S05]  /*160d0*/  BSYNC B0 ;  /* 0x0000000000007941 */ /* 0x000fea0003800000 */
.L_x_1277:
[----:B------:R-:W-:Y:S05]  /*160e0*/  BRA `(.L_x_1279) ;  /* 0xffffffc000247947 */ /* 0x000fea000383ffff */
.L_x_1210:
[----:B-1----:R1:W2:Y:S02]  /*160f0*/  SYNCS.PHASECHK.TRANS64.TRYWAIT P0, [R9+URZ+0x30840], R10 ;  /* 0x0308400a090075a7 */ /* 0x0022a4000800017f */
[----:B--2---:R-:W-:Y:S05]  /*16100*/  @!P0 NANOSLEEP.SYNCS 0x989680 ;  /* 0x009896800000895d */ /* 0x004fea0003900000 */
[----:B------:R-:W2:Y:S02]  /*16110*/  @!P0 SYNCS.PHASECHK.TRANS64 P0, [R9+URZ+0x30840], R10 ;  /* 0x0308400a090085a7 */ /* 0x000ea4000800007f */
[----:B--2---:R-:W-:Y:S05]  /*16120*/  @!P0 BRA `(.L_x_1210) ;  /* 0xfffffffc00f08947 */ /* 0x004fea000383ffff */
[----:B------:R-:W-:Y:S05]  /*16130*/  BRA `(.L_x_1280) ;  /* 0xffffffc000907947 */ /* 0x000fea000383ffff */
.L_x_1213:
        /* <DEDUP_REMOVED lines=8> */
.L_x_1221:
[----:B0-----:R0:W1:Y:S02]  /*161c0*/  SYNCS.PHASECHK.TRANS64.TRYWAIT P0, [R2+URZ+0x30840], R3 ;  /* 0x03084003020075a7 */ /* 0x001064000800017f */
[----:B-1----:R-:W-:Y:S05]  /*161d0*/  @!P0 NANOSLEEP.SYNCS 0x989680 ;  /* 0x009896800000895d */ /* 0x002fea0003900000 */
[----:B------:R-:W1:Y:S02]  /*161e0*/  @!P0 SYNCS.PHASECHK.TRANS64 P0, [R2+URZ+0x30840], R3 ;  /* 0x03084003020085a7 */ /* 0x000e64000800007f */
[----:B-1----:R-:W-:Y:S05]  /*161f0*/  @!P0 BRA `(.L_x_1221) ;  /* 0xfffffffc00f08947 */ /* 0x002fea000383ffff */
[----:B------:R-:W-:Y:S05]  /*16200*/  BRA `(.L_x_1282) ;  /* 0xffffffc800cc7947 */ /* 0x000fea000383ffff */
.L_x_1223:
[----:B0-----:R0:W1:Y:S02]  /*16210*/  SYNCS.PHASECHK.TRANS64.TRYWAIT P0, [R3+URZ+0x60], R2 ;  /* 0x00006002030075a7 */ /* 0x001064000800017f */
[----:B-1----:R-:W-:Y:S05]  /*16220*/  @!P0 NANOSLEEP.SYNCS 0x989680 ;  /* 0x009896800000895d */ /* 0x002fea0003900000 */
[----:B------:R-:W1:Y:S02]  /*16230*/  @!P0 SYNCS.PHASECHK.TRANS64 P0, [R3+URZ+0x60], R2 ;  /* 0x00006002030085a7 */ /* 0x000e64000800007f */
[----:B-1----:R-:W-:Y:S05]  /*16240*/  @!P0 BRA `(.L_x_1223) ;  /* 0xfffffffc00f08947 */ /* 0x002fea000383ffff */
[----:B------:R-:W-:Y:S05]  /*16250*/  BRA `(.L_x_1283) ;  /* 0xffffffcc008c7947 */ /* 0x000fea000383ffff */
.L_x_1228:
[----:B-1----:R1:W2:Y:S02]  /*16260*/  SYNCS.PHASECHK.TRANS64.TRYWAIT P0, [R2+URZ+0x30840], R3 ;  /* 0x03084003020075a7 */ /* 0x0022a4000800017f */
[----:B--2---:R-:W-:Y:S05]  /*16270*/  @!P0 NANOSLEEP.SYNCS 0x989680 ;  /* 0x009896800000895d */ /* 0x004fea0003900000 */
[----:B------:R-:W2:Y:S02]  /*16280*/  @!P0 SYNCS.PHASECHK.TRANS64 P0, [R2+URZ+0x30840], R3 ;  /* 0x03084003020085a7 */ /* 0x000ea4000800007f */
[----:B--2---:R-:W-:Y:S05]  /*16290*/  @!P0 BRA `(.L_x_1228) ;  /* 0xfffffffc00f08947 */ /* 0x004fea000383ffff */
[----:B------:R-:W-:Y:S05]  /*162a0*/  BRA `(.L_x_1284) ;  /* 0xffffffd400207947 */ /* 0x000fea000383ffff */
.L_x_1230:
[----:B0-----:R0:W1:Y:S02]  /*162b0*/  SYNCS.PHASECHK.TRANS64.TRYWAIT P1, [R3+URZ+0x60], R2 ;  /* 0x00006002030075a7 */ /* 0x001064000802017f */
[----:B-1----:R-:W-:Y:S05]  /*162c0*/  @!P1 NANOSLEEP.SYNCS 0x989680 ;  /* 0x009896800000995d */ /* 0x002fea0003900000 */
[----:B------:R-:W1:Y:S02]  /*162d0*/  @!P1 SYNCS.PHASECHK.TRANS64 P1, [R3+URZ+0x60], R2 ;  /* 0x00006002030095a7 */ /* 0x000e64000802007f */
[----:B-1----:R-:W-:Y:S05]  /*162e0*/  @!P1 BRA `(.L_x_1230) ;  /* 0xfffffffc00f09947 */ /* 0x002fea000383ffff */
[----:B------:R-:W-:Y:S05]  /*162f0*/  BRA `(.L_x_1285) ;  /* 0xffffffd400e07947 */ /* 0x000fea000383ffff */
.L_x_1235:
[----:B--2---:R2:W3:Y:S02]  /*16300*/  SYNCS.PHASECHK.TRANS64.TRYWAIT P0, [R2+URZ+0x30840], R3 ;  /* 0x03084003020075a7 */ /* 0x0044e4000800017f */
[----:B---3--:R-:W-:Y:S05]  /*16310*/  @!P0 NANOSLEEP.SYNCS 0x989680 ;  /* 0x009896800000895d */ /* 0x008fea0003900000 */
[----:B------:R-:W3:Y:S02]  /*16320*/  @!P0 SYNCS.PHASECHK.TRANS64 P0, [R2+URZ+0x30840], R3 ;  /* 0x03084003020085a7 */ /* 0x000ee4000800007f */
[----:B---3--:R-:W-:Y:S05]  /*16330*/  @!P0 BRA `(.L_x_1235) ;  /* 0xfffffffc00f08947 */ /* 0x008fea000383ffff */
[----:B------:R-:W-:Y:S05]  /*16340*/  BRA `(.L_x_1286) ;  /* 0xffffffdc002c7947 */ /* 0x000fea000383ffff */
.L_x_1237:
[----:B0-----:R0:W1:Y:S02]  /*16350*/  SYNCS.PHASECHK.TRANS64.TRYWAIT P1, [R2+URZ+0x60], R9 ;  /* 0x00006009020075a7 */ /* 0x001064000802017f */
[----:B-1----:R-:W-:Y:S05]  /*16360*/  @!P1 NANOSLEEP.SYNCS 0x989680 ;  /* 0x009896800000995d */ /* 0x002fea0003900000 */
[----:B------:R-:W1:Y:S02]  /*16370*/  @!P1 SYNCS.PHASECHK.TRANS64 P1, [R2+URZ+0x60], R9 ;  /* 0x00006009020095a7 */ /* 0x000e64000802007f */
[----:B-1----:R-:W-:Y:S05]  /*16380*/  @!P1 BRA `(.L_x_1237) ;  /* 0xfffffffc00f09947 */ /* 0x002fea000383ffff */
[----:B------:R-:W-:Y:S05]  /*16390*/  BRA `(.L_x_1287) ;  /* 0xffffffdc00ec7947 */ /* 0x000fea000383ffff */
.L_x_1244:
[----:B-1----:R1:W2:Y:S02]  /*163a0*/  SYNCS.PHASECHK.TRANS64.TRYWAIT P0, [R3+URZ+0x30860], R0 ;  /* 0x03086000030075a7 */ /* 0x0022a4000800017f */
[----:B--2---:R-:W-:Y:S05]  /*163b0*/  @!P0 NANOSLEEP.SYNCS 0x989680 ;  /* 0x009896800000895d */ /* 0x004fea0003900000 */
[----:B------:R-:W2:Y:S02]  /*163c0*/  @!P0 SYNCS.PHASECHK.TRANS64 P0, [R3+URZ+0x30860], R0 ;  /* 0x03086000030085a7 */ /* 0x000ea4000800007f */
[----:B--2---:R-:W-:Y:S05]  /*163d0*/  @!P0 BRA `(.L_x_1244) ;  /* 0xfffffffc00f08947 */ /* 0x004fea000383ffff */
[----:B------:R-:W-:Y:S05]  /*163e0*/  BRA `(.L_x_1288) ;  /* 0xffffffe400207947 */ /* 0x000fea000383ffff */
.L_x_1246:
        /* <DEDUP_REMOVED lines=8> */
.L_x_1290:
[----:B------:R-:W-:Y:S05]  /*16470*/  BSYNC B0 ;  /* 0x0000000000007941 */ /* 0x000fea0003800000 */
.L_x_1289:
[----:B------:R-:W-:Y:S02]  /*16480*/  IMAD.MOV.U32 R13, RZ, RZ, R16 ;  /* 0x000000ffff0d7224 */ /* 0x000fe400078e0010 */
[----:B------:R-:W-:Y:S02]  /*16490*/  IMAD.MOV.U32 R12, RZ, RZ, 0x1 ;  /* 0x00000001ff0c7424 */ /* 0x000fe400078e00ff */
[----:B------:R-:W-:Y:S02]  /*164a0*/  IMAD.MOV.U32 R11, RZ, RZ, 0x1f ;  /* 0x0000001fff0b7424 */ /* 0x000fe400078e00ff */
[----:B------:R-:W-:Y:S02]  /*164b0*/  IMAD.MOV.U32 R15, RZ, RZ, -0x1 ;  /* 0xffffffffff0f7424 */ /* 0x000fe400078e00ff */
[----:B------:R-:W-:-:S07]  /*164c0*/  IMAD.MOV.U32 R4, RZ, RZ, R14 ;  /* 0x000000ffff047224 */ /* 0x000fce00078e000e */
[----:B------:R-:W-:Y:S05]  /*164d0*/  WARPSYNC.COLLECTIVE R15, `(.L_x_1291) ;  /* 0x000000000f087348 */ /* 0x000fea0003c00000 */
[----:B------:R0:W1:Y:S02]  /*164e0*/  SHFL.IDX P6, R14, R13, R12, R11 ;  /* 0x0000000c0d0e7389 */ /* 0x00006400000c000b */
[----:B01----:R-:W-:Y:S01]  /*164f0*/  ENDCOLLECTIVE ;  /* 0x000000000000791b */ /* 0x003fe20003800000 */
.L_x_1291:
[----:B------:R-:W-:Y:S01]  /*16500*/  IMAD.MOV.U32 R16, RZ, RZ, R14 ;  /* 0x000000ffff107224 */ /* 0x000fe200078e000e */
[----:B------:R-:W-:Y:S06]  /*16510*/  BRA `(.L_x_1292) ;  /* 0xffffffe400d07947 */ /* 0x000fec000383ffff */
.L_x_1249:
[----:B------:R-:W-:Y:S01]  /*16520*/  BSSY B0, `(.L_x_1293) ;  /* 0x0000008000007945 */ /* 0x000fe20003800000 */
[----:B0----5:R-:W-:Y:S01]  /*16530*/  IMAD.MOV.U32 R13, RZ, RZ, R17 ;  /* 0x000000ffff0d7224 */ /* 0x021fe200078e0011 */
[----:B------:R-:W-:Y:S01]  /*16540*/  MOV R12, 0x1 ;  /* 0x00000001000c7802 */ /* 0x000fe20000000f00 */
[----:B------:R-:W-:Y:S02]  /*16550*/  IMAD.MOV.U32 R11, RZ, RZ, RZ ;  /* 0x000000ffff0b7224 */ /* 0x000fe400078e00ff */
[----:B------:R-:W-:-:S07]  /*16560*/  IMAD.MOV.U32 R15, RZ, RZ, -0x1 ;  /* 0xffffffffff0f7424 */ /* 0x000fce00078e00ff */
[----:B-1234-:R-:W-:Y:S05]  /*16570*/  WARPSYNC.COLLECTIVE R15, `(.L_x_1294) ;  /* 0x000000000f087348 */ /* 0x01efea0003c00000 */
[----:B------:R0:W0:Y:S02]  /*16580*/  SHFL.UP P6, R14, R13, R12, R11 ;  /* 0x0400000c0d0e7389 */ /* 0x00002400000c000b */
[----:B01234-:R-:W-:Y:S01]  /*16590*/  ENDCOLLECTIVE ;  /* 0x000000000000791b */ /* 0x01ffe20003800000 */
.L_x_1294:
[----:B------:R-:W-:Y:S05]  /*165a0*/  BSYNC B0 ;  /* 0x0000000000007941 */ /* 0x000fea0003800000 */
.L_x_1293:
[----:B------:R-:W-:Y:S01]  /*165b0*/  ISETP.NE.AND P0, PT, R6, RZ, PT ;  /* 0x000000ff0600720c */ /* 0x000fe20003f05270 */
[----:B------:R-:W-:Y:S02]  /*165c0*/  IMAD.MOV.U32 R12, RZ, RZ, 0x2 ;  /* 0x00000002ff0c7424 */ /* 0x000fe400078e00ff */
[----:B------:R-:W-:Y:S01]  /*165d0*/  IMAD.MOV.U32 R11, RZ, RZ, RZ ;  /* 0x000000ffff0b7224 */ /* 0x000fe200078e00ff */
[----:B------:R-:W-:Y:S01]  /*165e0*/  SEL R14, R14, RZ, P0 ;  /* 0x000000ff0e0e7207 */ /* 0x000fe20000000000 */
[----:B------:R-:W-:Y:S01]  /*165f0*/  IMAD.MOV.U32 R15, RZ, RZ, -0x1 ;  /* 0xffffffffff0f7424 */ /* 0x000fe200078e00ff */
[----:B------:R-:W-:-:S03]  /*16600*/  ISETP.GE.U32.AND P0, PT, R6, 0x2, PT ;  /* 0x000000020600780c */ /* 0x000fc60003f06070 */
[----:B------:R-:W-:-:S10]  /*16610*/  IMAD.IADD R13, R17, 0x1, R14 ;  /* 0x00000001110d7824 */ /* 0x000fd400078e020e */
[----:B------:R-:W-:Y:S05]  /*16620*/  WARPSYNC.COLLECTIVE R15, `(.L_x_1295) ;  /* 0x000000000f087348 */ /* 0x000fea0003c00000 */
[----:B------:R0:W1:Y:S02]  /*16630*/  SHFL.UP P6, R14, R13, R12, R11 ;  /* 0x0400000c0d0e7389 */ /* 0x00006400000c000b */
[----:B01----:R-:W-:Y:S01]  /*16640*/  ENDCOLLECTIVE ;  /* 0x000000000000791b */ /* 0x003fe20003800000 */
.L_x_1295:
        /* <DEDUP_REMOVED lines=8> */
.L_x_1296:
        /* <DEDUP_REMOVED lines=8> */
.L_x_1297:
        /* <DEDUP_REMOVED lines=8> */
.L_x_1298:
        /* <DEDUP_REMOVED lines=8> */
.L_x_1299:
[----:B------:R-:W-:Y:S05]  /*16850*/  BRA `(.L_x_1300) ;  /* 0xffffffe400987947 */ /* 0x000fea000383ffff */
.L_x_1254:
[----:B------:R-:W-:Y:S01]  /*16860*/  BSSY B0, `(.L_x_1301) ;  /* 0x0000008000007945 */ /* 0x000fe20003800000 */
[----:B-----5:R-:W-:Y:S02]  /*16870*/  IMAD.MOV.U32 R13, RZ, RZ, R17 ;  /* 0x000000ffff0d7224 */ /* 0x020fe400078e0011 */
[----:B------:R-:W-:Y:S02]  /*16880*/  IMAD.MOV.U32 R12, RZ, RZ, 0x1 ;  /* 0x00000001ff0c7424 */ /* 0x000fe400078e00ff */
[----:B------:R-:W-:Y:S02]  /*16890*/  IMAD.MOV.U32 R11, RZ, RZ, RZ ;  /* 0x000000ffff0b7224 */ /* 0x000fe400078e00ff */
[----:B------:R-:W-:-:S07]  /*168a0*/  IMAD.MOV.U32 R15, RZ, RZ, -0x1 ;  /* 0xffffffffff0f7424 */ /* 0x000fce00078e00ff */
[----:B0-----:R-:W-:Y:S05]  /*168b0*/  WARPSYNC.COLLECTIVE R15, `(.L_x_1302) ;  /* 0x000000000f087348 */ /* 0x001fea0003c00000 */
[----:B------:R1:W2:Y:S02]  /*168c0*/  SHFL.UP P6, R14, R13, R12, R11 ;  /* 0x0400000c0d0e7389 */ /* 0x0002a400000c000b */
[----:B012---:R-:W-:Y:S01]  /*168d0*/  ENDCOLLECTIVE ;  /* 0x000000000000791b */ /* 0x007fe20003800000 */
.L_x_1302:
[----:B------:R-:W-:Y:S05]  /*168e0*/  BSYNC B0 ;  /* 0x0000000000007941 */ /* 0x000fea0003800000 */
.L_x_1301:
[----:B------:R-:W-:Y:S01]  /*168f0*/  ISETP.NE.AND P0, PT, R6, RZ, PT ;  /* 0x000000ff0600720c */ /* 0x000fe20003f05270 */
[----:B------:R-:W-:Y:S01]  /*16900*/  IMAD.MOV.U32 R12, RZ, RZ, 0x2 ;  /* 0x00000002ff0c7424 */ /* 0x000fe200078e00ff */
[----:B------:R-:W-:Y:S01]  /*16910*/  MOV R11, RZ ;  /* 0x000000ff000b7202 */ /* 0x000fe20000000f00 */
[----:B------:R-:W-:Y:S01]  /*16920*/  IMAD.MOV.U32 R15, RZ, RZ, -0x1 ;  /* 0xffffffffff0f7424 */ /* 0x000fe200078e00ff */
[----:B------:R-:W-:Y:S02]  /*16930*/  SEL R14, R14, RZ, P0 ;  /* 0x000000ff0e0e7207 */ /* 0x000fe40000000000 */
[----:B------:R-:W-:-:S03]  /*16940*/  ISETP.GE.U32.AND P0, PT, R6, 0x2, PT ;  /* 0x000000020600780c */ /* 0x000fc60003f06070 */
[----:B------:R-:W-:-:S10]  /*16950*/  IMAD.IADD R13, R17, 0x1, R14 ;  /* 0x00000001110d7824 */ /* 0x000fd400078e020e */
[----:B------:R-:W-:Y:S05]  /*16960*/  WARPSYNC.COLLECTIVE R15, `(.L_x_1303) ;  /* 0x000000000f087348 */ /* 0x000fea0003c00000 */
[----:B------:R0:W1:Y:S02]  /*16970*/  SHFL.UP P6, R14, R13, R12, R11 ;  /* 0x0400000c0d0e7389 */ /* 0x00006400000c000b */
[----:B01----:R-:W-:Y:S01]  /*16980*/  ENDCOLLECTIVE ;  /* 0x000000000000791b */ /* 0x003fe20003800000 */
.L_x_1303:
        /* <DEDUP_REMOVED lines=8> */
.L_x_1304:
        /* <DEDUP_REMOVED lines=8> */
.L_x_1305:
[----:B------:R-:W-:Y:S01]  /*16a90*/  IMAD.MOV.U32 R12, RZ, RZ, 0x10 ;  /* 0x00000010ff0c7424 */ /* 0x000fe200078e00ff */
[----:B------:R-:W-:Y:S02]  /*16aa0*/  SEL R14, R14, RZ, P0 ;  /* 0x000000ff0e0e7207 */ /* 0x000fe40000000000 */
[----:B------:R-:W-:Y:S02]  /*16ab0*/  ISETP.GE.U32.AND P0, PT, R6, 0x10, PT ;  /* 0x000000100600780c */ /* 0x000fe40003f06070 */
[----:B------:R-:W-:-:S05]  /*16ac0*/  IADD3 R5, R3, R14, RZ ;  /* 0x0000000e03057210 */ /* 0x000fca0007ffe0ff */
[----:B------:R-:W-:-:S07]  /*16ad0*/  IMAD.MOV.U32 R13, RZ, RZ, R5 ;  /* 0x000000ffff0d7224 */ /* 0x000fce00078e0005 */
[----:B------:R-:W-:Y:S05]  /*16ae0*/  WARPSYNC.COLLECTIVE R15, `(.L_x_1306) ;  /* 0x000000000f087348 */ /* 0x000fea0003c00000 */
[----:B------:R0:W1:Y:S02]  /*16af0*/  SHFL.UP P6, R14, R13, R12, R11 ;  /* 0x0400000c0d0e7389 */ /* 0x00006400000c000b */
[----:B01----:R-:W-:Y:S01]  /*16b00*/  ENDCOLLECTIVE ;  /* 0x000000000000791b */ /* 0x003fe20003800000 */
.L_x_1306:
        /* <DEDUP_REMOVED lines=8> */
.L_x_1307:
[----:B------:R-:W-:Y:S05]  /*16b90*/  BRA `(.L_x_1308) ;  /* 0xffffffe400807947 */ /* 0x000fea000383ffff */
.L_x_1256:
[----:B------:R-:W-:Y:S01]  /*16ba0*/  BSSY B0, `(.L_x_1309) ;  /* 0x0000006000007945 */ /* 0x000fe20003800000 */
[----:B------:R-:W-:Y:S01]  /*16bb0*/  PLOP3.LUT P6, PT, P6, PT, PT, 0x8, 0x0 ;  /* 0x000000000000781c */ /* 0x000fe200037ce170 */
[----:B------:R-:W-:-:S12]  /*16bc0*/  IMAD.MOV.U32 R15, RZ, RZ, -0x1 ;  /* 0xffffffffff0f7424 */ /* 0x000fd800078e00ff */
[----:B0-----:R-:W-:Y:S05]  /*16bd0*/  WARPSYNC.COLLECTIVE R15, `(.L_x_1310) ;  /* 0x000000000f087348 */ /* 0x001fea0003c00000 */
[----:B------:R-:W-:Y:S01]  /*16be0*/  VOTE.ANY R14, PT, P6 ;  /* 0x00000000000e7806 */ /* 0x000fe200030e0100 */
[----:B0-----:R-:W-:Y:S06]  /*16bf0*/  ENDCOLLECTIVE ;  /* 0x000000000000791b */ /* 0x001fec0003800000 */
.L_x_1310:
[----:B------:R-:W-:Y:S05]  /*16c00*/  BSYNC B0 ;  /* 0x0000000000007941 */ /* 0x000fea0003800000 */
.L_x_1309:
[----:B------:R-:W-:Y:S01]  /*16c10*/  MOV R3, R14 ;  /* 0x0000000e00037202 */ /* 0x000fe20000000f00 */
[----:B------:R-:W-:Y:S02]  /*16c20*/  IMAD.MOV.U32 R13, RZ, RZ, R17 ;  /* 0x000000ffff0d7224 */ /* 0x000fe400078e0011 */
[----:B------:R-:W-:Y:S01]  /*16c30*/  IMAD.MOV.U32 R11, RZ, RZ, 0x1f ;  /* 0x0000001fff0b7424 */ /* 0x000fe200078e00ff */
[----:B------:R-:W0:Y:S01]  /*16c40*/  POPC R6, R3 ;  /* 0x0000000300067309 */ /* 0x000e220000000000 */
[----:B------:R-:W-:Y:S02]  /*16c50*/  IMAD.MOV.U32 R15, RZ, RZ, -0x1 ;  /* 0xffffffffff0f7424 */ /* 0x000fe400078e00ff */
[----:B0-----:R-:W-:-:S07]  /*16c60*/  IMAD.MOV.U32 R12, RZ, RZ, R6 ;  /* 0x000000ffff0c7224 */ /* 0x001fce00078e0006 */
[----:B------:R-:W-:Y:S05]  /*16c70*/  WARPSYNC.COLLECTIVE R15, `(.L_x_1311) ;  /* 0x000000000f087348 */ /* 0x000fea0003c00000 */
[----:B------:R0:W1:Y:S02]  /*16c80*/  SHFL.IDX P6, R14, R13, R12, R11 ;  /* 0x0000000c0d0e7389 */ /* 0x00006400000c000b */
[----:B01----:R-:W-:Y:S01]  /*16c90*/  ENDCOLLECTIVE ;  /* 0x000000000000791b */ /* 0x003fe20003800000 */
.L_x_1311:
[----:B------:R-:W-:Y:S01]  /*16ca0*/  IMAD.MOV.U32 R17, RZ, RZ, R14 ;  /* 0x000000ffff117224 */ /* 0x000fe200078e000e */
[----:B------:R-:W-:Y:S06]  /*16cb0*/  BRA `(.L_x_1312) ;  /* 0xffffffe400707947 */ /* 0x000fec000383ffff */
.L_x_1258:
[----:B------:R-:W-:Y:S01]  /*16cc0*/  BSSY B0, `(.L_x_1313) ;  /* 0x0000007000007945 */ /* 0x000fe20003800000 */
[----:B------:R-:W-:Y:S01]  /*16cd0*/  IMAD.MOV.U32 R13, RZ, RZ, R2 ;  /* 0x000000ffff0d7224 */ /* 0x000fe200078e0002 */
[----:B------:R-:W-:Y:S01]  /*16ce0*/  MOV R15, 0xffffffff ;  /* 0xffffffff000f7802 */ /* 0x000fe20000000f00 */
[----:B------:R-:W-:-:S07]  /*16cf0*/  IMAD.MOV.U32 R11, RZ, RZ, 0x1f ;  /* 0x0000001fff0b7424 */ /* 0x000fce00078e00ff */
[----:B012---:R-:W-:Y:S05]  /*16d00*/  WARPSYNC.COLLECTIVE R15, `(.L_x_1314) ;  /* 0x000000000f087348 */ /* 0x007fea0003c00000 */
[----:B------:R3:W4:Y:S02]  /*16d10*/  SHFL.IDX P6, R14, R13, R12, R11 ;  /* 0x0000000c0d0e7389 */ /* 0x00072400000c000b */
[----:B01234-:R-:W-:Y:S01]  /*16d20*/  ENDCOLLECTIVE ;  /* 0x000000000000791b */ /* 0x01ffe20003800000 */
.L_x_1314:
[----:B------:R-:W-:Y:S05]  /*16d30*/  BSYNC B0 ;  /* 0x0000000000007941 */ /* 0x000fea0003800000 */
.L_x_1313:
[----:B------:R-:W-:Y:S01]  /*16d40*/  IMAD.MOV.U32 R7, RZ, RZ, R14 ;  /* 0x000000ffff077224 */ /* 0x000fe200078e000e */
[----:B------:R-:W-:Y:S06]  /*16d50*/  BRA `(.L_x_1257) ;  /* 0xffffffe400647947 */ /* 0x000fec000383ffff */
.L_x_1262:
[----:B-1----:R1:W2:Y:S02]  /*16d60*/  SYNCS.PHASECHK.TRANS64.TRYWAIT P0, [R0+URZ+0x30820], R3 ;  /* 0x03082003000075a7 */ /* 0x0022a4000800017f */
[----:B--2---:R-:W-:Y:S05]  /*16d70*/  @!P0 NANOSLEEP.SYNCS 0x989680 ;  /* 0x009896800000895d */ /* 0x004fea0003900000 */
[----:B------:R-:W2:Y:S02]  /*16d80*/  @!P0 SYNCS.PHASECHK.TRANS64 P0, [R0+URZ+0x30820], R3 ;  /* 0x03082003000085a7 */ /* 0x000ea4000800007f */
[----:B--2---:R-:W-:Y:S05]  /*16d90*/  @!P0 BRA `(.L_x_1262) ;  /* 0xfffffffc00f08947 */ /* 0x004fea000383ffff */
[----:B------:R-:W-:Y:S05]  /*16da0*/  BRA `(.L_x_1315) ;  /* 0xffffffe800dc7947 */ /* 0x000fea000383ffff */
.L_x_1263:
[----:B------:R-:W2:Y:S01]  /*16db0*/  S2R R2, SR_TID.X ;  /* 0x0000000000027919 */ /* 0x000ea20000002100 */
[----:B------:R-:W-:Y:S01]  /*16dc0*/  BSSY B0, `(.L_x_1316) ;  /* 0x000000a000007945 */ /* 0x000fe20003800000 */
[----:B------:R-:W-:Y:S02]  /*16dd0*/  IMAD.MOV.U32 R12, RZ, RZ, RZ ;  /* 0x000000ffff0c7224 */ /* 0x000fe400078e00ff */
[----:B------:R-:W-:Y:S02]  /*16de0*/  IMAD.MOV.U32 R11, RZ, RZ, 0x1f ;  /* 0x0000001fff0b7424 */ /* 0x000fe400078e00ff */
[----:B------:R-:W-:Y:S01]  /*16df0*/  IMAD.MOV.U32 R15, RZ, RZ, -0x1 ;  /* 0xffffffffff0f7424 */ /* 0x000fe200078e00ff */
[----:B--2---:R-:W-:-:S04]  /*16e00*/  SHF.R.U32.HI R2, RZ, 0x5, R2 ;  /* 0x00000005ff027819 */ /* 0x004fc80000011602 */
[----:B------:R-:W-:-:S05]  /*16e10*/  LOP3.LUT R2, R2, 0x3, RZ, 0xc0, !PT ;  /* 0x0000000302027812 */ /* 0x000fca00078ec0ff */
[----:B0-----:R-:W-:-:S07]  /*16e20*/  IMAD.MOV.U32 R13, RZ, RZ, R2 ;  /* 0x000000ffff0d7224 */ /* 0x001fce00078e0002 */
[----:B-1----:R-:W-:Y:S05]  /*16e30*/  WARPSYNC.COLLECTIVE R15, `(.L_x_1317) ;  /* 0x000000000f087348 */ /* 0x002fea0003c00000 */
[----:B------:R0:W2:Y:S02]  /*16e40*/  SHFL.IDX P6, R14, R13, R12, R11 ;  /* 0x0000000c0d0e7389 */ /* 0x0000a400000c000b */
[----:B012---:R-:W-:Y:S01]  /*16e50*/  ENDCOLLECTIVE ;  /* 0x000000000000791b */ /* 0x007fe20003800000 */
.L_x_1317:
[----:B------:R-:W-:Y:S05]  /*16e60*/  BSYNC B0 ;  /* 0x0000000000007941 */ /* 0x000fea0003800000 */
.L_x_1316:
[----:B------:R-:W-:Y:S05]  /*16e70*/  BRA `(.L_x_1318) ;  /* 0xffffffe800c47947 */ /* 0x000fea000383ffff */
.L_x_1266:
[----:B------:R-:W-:Y:S01]  /*16e80*/  BSSY B1, `(.L_x_1319) ;  /* 0x0000006000017945 */ /* 0x000fe20003800000 */
[----:B------:R-:W-:-:S07]  /*16e90*/  IMAD.MOV.U32 R15, RZ, RZ, -0x1 ;  /* 0xffffffffff0f7424 */ /* 0x000fce00078e00ff */
[----:B012---:R-:W-:Y:S05]  /*16ea0*/  WARPSYNC.COLLECTIVE R15, `(.L_x_1320) ;  /* 0x000000000f0c7348 */ /* 0x007fea0003c00000 */
[----:B------:R-:W-:Y:S02]  /*16eb0*/  ELECT P6, UR62, PT ;  /* 0x00000000003e782f */ /* 0x000fe400038c0000 */
[----:B------:R-:W-:Y:S01]  /*16ec0*/  MOV R14, UR62 ;  /* 0x0000003e000e7c02 */ /* 0x000fe20008000f00 */
[----:B012---:R-:W-:Y:S10]  /*16ed0*/  ENDCOLLECTIVE ;  /* 0x000000000000791b */ /* 0x007ff40003800000 */
.L_x_1320:
[----:B------:R-:W-:Y:S05]  /*16ee0*/  BSYNC B1 ;  /* 0x0000000000017941 */ /* 0x000fea0003800000 */
.L_x_1319:
[----:B------:R-:W-:Y:S05]  /*16ef0*/  BRA `(.L_x_1321) ;  /* 0xffffffe800bc7947 */ /* 0x000fea000383ffff */
.L_x_1268:
[----:B-1----:R1:W2:Y:S02]  /*16f00*/  SYNCS.PHASECHK.TRANS64.TRYWAIT P0, [R6+URZ], R5 ;  /* 0x00000005060075a7 */ /* 0x0022a4000800017f */
[----:B--2---:R-:W-:Y:S05]  /*16f10*/  @!P0 NANOSLEEP.SYNCS 0x989680 ;  /* 0x009896800000895d */ /* 0x004fea0003900000 */
[----:B------:R-:W2:Y:S02]  /*16f20*/  @!P0 SYNCS.PHASECHK.TRANS64 P0, [R6+URZ], R5 ;  /* 0x00000005060085a7 */ /* 0x000ea4000800007f */
[----:B--2---:R-:W-:Y:S05]  /*16f30*/  @!P0 BRA `(.L_x_1268) ;  /* 0xfffffffc00f08947 */ /* 0x004fea000383ffff */
[----:B------:R-:W-:Y:S05]  /*16f40*/  BRA `(.L_x_1322) ;  /* 0xffffffec00007947 */ /* 0x000fea000383ffff */
.L_x_1269:
[----:B--2---:R2:W3:Y:S02]  /*16f50*/  SYNCS.PHASECHK.TRANS64.TRYWAIT P0, [R7+URZ], R2 ;  /* 0x00000002070075a7 */ /* 0x0044e4000800017f */
[----:B---3--:R-:W-:Y:S05]  /*16f60*/  @!P0 NANOSLEEP.SYNCS 0x989680 ;  /* 0x009896800000895d */ /* 0x008fea0003900000 */
[----:B------:R-:W3:Y:S02]  /*16f70*/  @!P0 SYNCS.PHASECHK.TRANS64 P0, [R7+URZ], R2 ;  /* 0x00000002070085a7 */ /* 0x000ee4000800007f */
[----:B---3--:R-:W-:Y:S05]  /*16f80*/  @!P0 BRA `(.L_x_1269) ;  /* 0xfffffffc00f08947 */ /* 0x008fea000383ffff */
[----:B------:R-:W-:Y:S05]  /*16f90*/  BRA `(.L_x_1323) ;  /* 0xffffffe800f47947 */ /* 0x000fea000383ffff */
.L_x_1271:
[----:B---3--:R3:W4:Y:S02]  /*16fa0*/  SYNCS.PHASECHK.TRANS64.TRYWAIT P0, [R4+URZ], R5 ;  /* 0x00000005040075a7 */ /* 0x008724000800017f */
[----:B----4-:R-:W-:Y:S05]  /*16fb0*/  @!P0 NANOSLEEP.SYNCS 0x989680 ;  /* 0x009896800000895d */ /* 0x010fea0003900000 */
[----:B------:R-:W4:Y:S02]  /*16fc0*/  @!P0 SYNCS.PHASECHK.TRANS64 P0, [R4+URZ], R5 ;  /* 0x00000005040085a7 */ /* 0x000f24000800007f */
[----:B----4-:R-:W-:Y:S05]  /*16fd0*/  @!P0 BRA `(.L_x_1271) ;  /* 0xfffffffc00f08947 */ /* 0x010fea000383ffff */
[----:B------:R-:W-:Y:S05]  /*16fe0*/  BRA `(.L_x_1324) ;  /* 0xffffffe800fc7947 */ /* 0x000fea000383ffff */
.L_x_1325:
        /* <DEDUP_REMOVED lines=9> */
.L_x_2843:


//--------------------- .text._ZN7cutlass13device_kernelIN5flash11enable_sm90INS1_16FlashAttnFwdSm90INS1_25CollectiveMainloopFwdSm90ILi2EN4cute5tupleIJNS5_1CILi1EEES8_S8_EEENS6_IJNS7_ILi128EEENS7_ILi64EEENS7_ILi256EEEEEELi256ENS_6half_tEfNS_4arch4Sm90ELb0ELb1ELb1ELb1ELb0ELb1ELb0ELb1ELb1ELb0ELb0ELb0EEENS1_21CollectiveEpilogueFwdINS6_IJSA_SC_SB_EEES9_SE_SG_Li256ELb1ELb0ELb0ELb0EEENS1_36VarlenDynamicPersistentTileSchedulerILi128ELi64ELi256ELi32ELb0ELb0ELb1ELb1ELb0ELb1EEEEEEEEEvNT_6ParamsE --------------------------
	.section	.text._ZN7cutlass13device_kernelIN5flash11enable_sm90INS1_16FlashAttnFwdSm90INS1_25CollectiveMainloopFwdSm90ILi2EN4cute5tupleIJNS5_1CILi1EEES8_S8_EEENS6_IJNS7_ILi128EEENS7_ILi64EEENS7_ILi256EEEEEELi256ENS_6half_tEfNS_4arch4Sm90ELb0ELb1ELb1ELb1ELb0ELb1ELb0ELb1ELb1ELb0ELb0ELb0EEENS1_21CollectiveEpilogueFwdINS6_IJSA_SC_SB_EEES9_SE_SG_Li256ELb1ELb0ELb0ELb0EEENS1_36VarlenDynamicPersistentTileSchedulerILi128ELi64ELi256ELi32ELb0ELb0ELb1ELb1ELb0ELb1EEEEEEEEEvNT_6ParamsE,"ax",@progbits
	.align	128
.text._ZN7cutlass13device_kernelIN5flash11enable_sm90INS1_16FlashAttnFwdSm90INS1_25CollectiveMainloopFwdSm90ILi2EN4cute5tupleIJNS5_1CILi1EEES8_S8_EEENS6_IJNS7_ILi128EEENS7_ILi64EEENS7_ILi256EEEEEELi256ENS_6half_tEfNS_4arch4Sm90ELb0ELb1ELb1ELb1ELb0ELb1ELb0ELb1ELb1ELb0ELb0ELb0EEENS1_21CollectiveEpilogueFwdINS6_IJSA_SC_SB_EEES9_SE_SG_Li256ELb1ELb0ELb0ELb0EEENS1_36VarlenDynamicPersistentTileSchedulerILi128ELi64ELi256ELi32ELb0ELb0ELb1ELb1ELb0ELb1EEEEEEEEEvNT_6ParamsE:
        .type           _ZN7cutlass13device_kernelIN5flash11enable_sm90INS1_16FlashAttnFwdSm90INS1_25CollectiveMainloopFwdSm90ILi2EN4cute5tupleIJNS5_1CILi1EEES8_S8_EEENS6_IJNS7_ILi128EEENS7_ILi64EEENS7_ILi256EEEEEELi256ENS_6half_tEfNS_4arch4Sm90ELb0ELb1ELb1ELb1ELb0ELb1ELb0ELb1ELb1ELb0ELb0ELb0EEENS1_21CollectiveEpilogueFwdINS6_IJSA_SC_SB_EEES9_SE_SG_Li256ELb1ELb0ELb0ELb0EEENS1_36VarlenDynamicPersistentTileSchedulerILi128ELi64ELi256ELi32ELb0ELb0ELb1ELb1ELb0ELb1EEEEEEEEEvNT_6ParamsE,@function
        .size           _ZN7cutlass13device_kernelIN5flash11enable_sm90INS1_16FlashAttnFwdSm90INS1_25CollectiveMainloopFwdSm90ILi2EN4cute5tupleIJNS5_1CILi1EEES8_S8_EEENS6_IJNS7_ILi128EEENS7_ILi64EEENS7_ILi256EEEEEELi256ENS_6half_tEfNS_4arch4Sm90ELb0ELb1ELb1ELb1ELb0ELb1ELb0ELb1ELb1ELb0ELb0ELb0EEENS1_21CollectiveEpilogueFwdINS6_IJSA_SC_SB_EEES9_SE_SG_Li256ELb1ELb0ELb0ELb0EEENS1_36VarlenDynamicPersistentTileSchedulerILi128ELi64ELi256ELi32ELb0ELb0ELb1ELb1ELb0ELb1EEEEEEEEEvNT_6ParamsE,(.L_x_2844 - _ZN7cutlass13device_kernelIN5flash11enable_sm90INS1_16FlashAttnFwdSm90INS1_25CollectiveMainloopFwdSm90ILi2EN4cute5tupleIJNS5_1CILi1EEES8_S8_EEENS6_IJNS7_ILi128EEENS7_ILi64EEENS7_ILi256EEEEEELi256ENS_6half_tEfNS_4arch4Sm90ELb0ELb1ELb1ELb1ELb0ELb1ELb0ELb1ELb1ELb0ELb0ELb0EEENS1_21CollectiveEpilogueFwdINS6_IJSA_SC_SB_EEES9_SE_SG_Li256ELb1ELb0ELb0ELb0EEENS1_36VarlenDynamicPersistentTileSchedulerILi128ELi64ELi256ELi32ELb0ELb0ELb1ELb1ELb0ELb1EEEEEEEEEvNT_6ParamsE)
        .other          _ZN7cutlass13device_kernelIN5flash11enable_sm90INS1_16FlashAttnFwdSm90INS1_25CollectiveMainloopFwdSm90ILi2EN4cute5tupleIJNS5_1CILi1EEES8_S8_EEENS6_IJNS7_ILi128EEENS7_ILi64EEENS7_ILi256EEEEEELi256ENS_6half_tEfNS_4arch4Sm90ELb0ELb1ELb1ELb1ELb0ELb1ELb0ELb1ELb1ELb0ELb0ELb0EEENS1_21CollectiveEpilogueFwdINS6_IJSA_SC_SB_EEES9_SE_SG_Li256ELb1ELb0ELb0ELb0EEENS1_36VarlenDynamicPersistentTileSchedulerILi128ELi64ELi256ELi32ELb0ELb0ELb1ELb1ELb0ELb1EEEEEEEEEvNT_6ParamsE,@"STO_CUDA_ENTRY STV_DEFAULT"
_ZN7cutlass13device_kernelIN5flash11enable_sm90INS1_16FlashAttnFwdSm90INS1_25CollectiveMainloopFwdSm90ILi2EN4cute5tupleIJNS5_1CILi1EEES8_S8_EEENS6_IJNS7_ILi128EEENS7_ILi64EEENS7_ILi256EEEEEELi256ENS_6half_tEfNS_4arch4Sm90ELb0ELb1ELb1ELb1ELb0ELb1ELb0ELb1ELb1ELb0ELb0ELb0EEENS1_21CollectiveEpilogueFwdINS6_IJSA_SC_SB_EEES9_SE_SG_Li256ELb1ELb0ELb0ELb0EEENS1_36VarlenDynamicPersistentTileSchedulerILi128ELi64ELi256ELi32ELb0ELb0ELb1ELb1ELb0ELb1EEEEEEEEEvNT_6ParamsE:
        /* <DEDUP_REMOVED lines=26> */
.L_x_1327:
[----:B------:R-:W-:Y:S05]  /*01a0*/  BSYNC B0 ;  /* 0x0000000000007941 */ /* 0x000fea0003800000 */
.L_x_1326:
        /* <DEDUP_REMOVED lines=40> */
.L_x_1328:
        /* <DEDUP_REMOVED lines=22> */
.L_x_1329:
        /* <DEDUP_REMOVED lines=18> */
.L_x_1330:
        /* <DEDUP_REMOVED lines=22> */
.L_x_1331:
        /* <DEDUP_REMOVED lines=22> */
.L_x_1332:
        /* <DEDUP_REMOVED lines=8> */
.L_x_1335:
        /* <DEDUP_REMOVED lines=9> */
[----:B------:R-:W-:Y:S01]  /*0a80*/  IMAD.U32 R16, RZ, RZ, UR4 ;  /* 0x00000004ff107e24 */ /* 0x000fe2000f8e00ff */
[----:B------:R-:W-:-:S04]  /*0a90*/  ULDC UR4, c[0x0][0xc14] ;  /* 0x0003050000047ab9 */ /* 0x000fc80000000800 */
[----:B------:R-:W1:Y:S01]  /*0aa0*/  LDS.128 R12, [R16+0x308d0] ;  /* 0x0308d000100c7984 */ /* 0x000e620000000c00 */
[----:B------:R-:W-:Y:S06]  /*0ab0*/  BAR.ARV 0x4, 0x120 ;  /* 0x0104800000007b1d */ /* 0x000fec0000002000 */
[----:B-1----:R-:W-:-:S13]  /*0ac0*/  ISETP.GE.AND P0, PT, R15, UR4, PT ;  /* 0x000000040f007c0c */ /* 0x002fda000bf06270 */
[----:B------:R-:W-:Y:S05]  /*0ad0*/  @P0 BRA `(.L_x_1336) ;  /* 0x00000278000c0947 */ /* 0x000fea0003800000 */
[----:B------:R-:W1:Y:S02]  /*0ae0*/  S2R R0, SR_TID.X ;  /* 0x0000000000007919 */ /* 0x000e640000002100 */
[----:B-1----:R-:W-:-:S04]  /*0af0*/  IADD3 R0, R0, -0x80, RZ ;  /* 0xffffff8000007810 */ /* 0x002fc80007ffe0ff */
[----:B------:R-:W-:-:S04]  /*0b00*/  SHF.R.S32.HI R3, RZ, 0x1f, R0 ;  /* 0x0000001fff037819 */ /* 0x000fc80000011400 */
[CC--:B------:R-:W-:Y:S02]  /*0b10*/  LEA.HI R4, R3.reuse, R0.reuse, RZ, 0x4 ;  /* 0x0000000003047211 */ /* 0x0c0fe400078f20ff */
[CC--:B0-----:R-:W-:Y:S02]  /*0b20*/  LEA.HI R2, R3.reuse, R0.reuse, RZ, 0x7 ;  /* 0x0000000003027211 */ /* 0x0c1fe400078f38ff */
[CC--:B------:R-:W-:Y:S02]  /*0b30*/  LEA.HI R6, R3.reuse, R0.reuse, RZ, 0x5 ;  /* 0x0000000003067211 */ /* 0x0c0fe400078f28ff */
[----:B------:R-:W-:Y:S02]  /*0b40*/  SHF.R.S32.HI R7, RZ, 0x4, R4 ;  /* 0x00000004ff077819 */ /* 0x000fe40000011404 */
[CC--:B------:R-:W-:Y:S02]  /*0b50*/  LEA.HI R18, R3.reuse, R0.reuse, RZ, 0x3 ;  /* 0x0000000003127211 */ /* 0x0c0fe400078f18ff */
[----:B------:R-:W-:-:S02]  /*0b60*/  LEA.HI R11, R3, R0, RZ, 0x6 ;  /* 0x00000000030b7211 */ /* 0x000fc400078f30ff */
[----:B------:R-:W-:Y:S02]  /*0b70*/  LOP3.LUT R5, R2, 0xffffff80, RZ, 0xc0, !PT ;  /* 0xffffff8002057812 */ /* 0x000fe400078ec0ff */
[----:B------:R-:W-:Y:S02]  /*0b80*/  LOP3.LUT R3, R4, 0x3fffff0, RZ, 0xc0, !PT ;  /* 0x03fffff004037812 */ /* 0x000fe400078ec0ff */
[----:B------:R-:W-:Y:S01]  /*0b90*/  SHF.L.U32 R6, R6, 0x5, RZ ;  /* 0x0000000506067819 */ /* 0x000fe200000006ff */
[----:B------:R-:W-:Y:S01]  /*0ba0*/  IMAD.IADD R24, R0, 0x1, -R5 ;  /* 0x0000000100187824 */ /* 0x000fe200078e0a05 */
[----:B------:R-:W-:Y:S01]  /*0bb0*/  LEA.HI R4, R4, R7, RZ, 0x1 ;  /* 0x0000000704047211 */ /* 0x000fe200078f08ff */
[----:B------:R-:W-:Y:S01]  /*0bc0*/  IMAD.IADD R5, R0, 0x1, -R3 ;  /* 0x0000000100057824 */ /* 0x000fe200078e0a03 */
[----:B------:R-:W-:Y:S02]  /*0bd0*/  LOP3.LUT R9, R18, 0xfffffff8, RZ, 0xc0, !PT ;  /* 0xfffffff812097812 */ /* 0x000fe400078ec0ff */
[----:B------:R-:W-:Y:S01]  /*0be0*/  LOP3.LUT R6, R6, 0xfffffc00, RZ, 0xc0, !PT ;  /* 0xfffffc0006067812 */ /* 0x000fe200078ec0ff */
[----:B------:R-:W-:Y:S01]  /*0bf0*/  STL [R1+0x74], R24 ;  /* 0x0000741801007387 */ /* 0x000fe20000100800 */
[----:B------:R-:W-:Y:S01]  /*0c00*/  LOP3.LUT R4, R4, 0x1ffffffe, RZ, 0xc0, !PT ;  /* 0x1ffffffe04047812 */ /* 0x000fe200078ec0ff */
[----:B------:R-:W-:Y:S01]  /*0c10*/  IMAD.IADD R12, R0, 0x1, -R9 ;  /* 0x00000001000c7824 */ /* 0x000fe200078e0a09 */
[----:B------:R-:W-:Y:S01]  /*0c20*/  SHF.R.S32.HI R18, RZ, 0x3, R18 ;  /* 0x00000003ff127819 */ /* 0x000fe20000011412 */
[----:B------:R-:W-:Y:S01]  /*0c30*/  IMAD R5, R5, 0x40, R6 ;  /* 0x0000004005057824 */ /* 0x000fe200078e0206 */
[----:B------:R-:W-:Y:S01]  /*0c40*/  SHF.R.S32.HI R8, RZ, 0x1f, R24 ;  /* 0x0000001fff087819 */ /* 0x000fe20000011418 */
[----:B------:R-:W-:Y:S01]  /*0c50*/  IMAD.IADD R4, R7, 0x1, -R4 ;  /* 0x0000000107047824 */ /* 0x000fe200078e0a04 */
[----:B------:R-:W-:Y:S01]  /*0c60*/  IADD3 R6, R18, 0x60, RZ ;  /* 0x0000006012067810 */ /* 0x000fe20007ffe0ff */
[----:B------:R-:W-:Y:S01]  /*0c70*/  IMAD.SHL.U32 R208, R12, 0x4, RZ ;  /* 0x000000040cd07824 */ /* 0x000fe200078e00ff */
[----:B------:R-:W-:Y:S01]  /*0c80*/  STL [R1+0x24], R12 ;  /* 0x0000240c01007387 */ /* 0x000fe20000100800 */
[----:B------:R-:W-:Y:S01]  /*0c90*/  IMAD R4, R4, 0x8, R5 ;  /* 0x0000000804047824 */ /* 0x000fe200078e0205 */
[----:B------:R-:W-:Y:S01]  /*0ca0*/  LEA.HI R10, R8, R24, RZ, 0x2 ;  /* 0x00000018080a7211 */ /* 0x000fe200078f10ff */
[----:B------:R-:W-:Y:S01]  /*0cb0*/  IMAD.SHL.U32 R228, R12, 0x8, RZ ;  /* 0x000000080ce47824 */ /* 0x000fe200078e00ff */
[----:B------:R-:W-:Y:S01]  /*0cc0*/  IADD3 R7, R208, 0x40, RZ ;  /* 0x00000040d0077810 */ /* 0x000fe20007ffe0ff */
[----:B------:R-:W-:Y:S01]  /*0cd0*/  VIADD R233, R18, 0x20 ;  /* 0x0000002012e97836 */ /* 0x000fe20000000000 */
[----:B------:R0:W-:Y:S01]  /*0ce0*/  STL [R1+0x94], R4 ;  /* 0x0000940401007387 */ /* 0x0001e20000100800 */
[----:B------:R-:W-:-:S02]  /*0cf0*/  SHF.R.S32.HI R0, RZ, 0x2, R10 ;  /* 0x00000002ff007819 */ /* 0x000fc4000001140a */
[----:B------:R-:W-:Y:S01]  /*0d00*/  SHF.R.S32.HI R9, RZ, 0x1f, R10 ;  /* 0x0000001fff097819 */ /* 0x000fe2000001140a */
[----:B------:R-:W-:Y:S01]  /*0d10*/  STL [R1+0x6c], R6 ;  /* 0x00006c0601007387 */ /* 0x000fe20000100800 */
[----:B------:R-:W-:Y:S01]  /*0d20*/  SHF.R.S32.HI R3, RZ, 0x7, R2 ;  /* 0x00000007ff037819 */ /* 0x000fe20000011402 */
[----:B------:R-:W-:Y:S01]  /*0d30*/  IMAD.IADD R225, R208, 0x1, R7 ;  /* 0x00000001d0e17824 */ /* 0x000fe200078e0207 */
[----:B------:R-:W-:Y:S01]  /*0d40*/  LEA.HI R9, R9, R0, RZ, 0x3 ;  /* 0x0000000009097211 */ /* 0x000fe200078f18ff */
[----:B------:R1:W-:Y:S01]  /*0d50*/  STL [R1+0x10], R7 ;  /* 0x0000100701007387 */ /* 0x0003e20000100800 */
[----:B------:R-:W-:Y:S01]  /*0d60*/  LEA.HI R2, R2, R3, RZ, 0x1 ;  /* 0x0000000302027211 */ /* 0x000fe200078f08ff */
[----:B0-----:R-:W-:Y:S01]  /*0d70*/  IMAD.SHL.U32 R4, R6, 0x40, RZ ;  /* 0x0000004006047824 */ /* 0x001fe200078e00ff */
[----:B------:R-:W-:Y:S01]  /*0d80*/  LOP3.LUT R9, R9, 0xfffffff8, RZ, 0xc0, !PT ;  /* 0xfffffff809097812 */ /* 0x000fe200078ec0ff */
[----:B------:R-:W2:Y:S01]  /*0d90*/  LDL.LU R22, [R1+0x2c] ;  /* 0x00002c0001167983 */ /* 0x000ea20000300800 */
[----:B------:R-:W-:-:S02]  /*0da0*/  LOP3.LUT R2, R2, 0x3fffffe, RZ, 0xc0, !PT ;  /* 0x03fffffe02027812 */ /* 0x000fc400078ec0ff */
[----:B------:R-:W-:Y:S01]  /*0db0*/  SHF.R.S32.HI R5, RZ, 0x1f, R6 ;  /* 0x0000001fff057819 */ /* 0x000fe20000011406 */
[----:B------:R-:W-:Y:S01]  /*0dc0*/  IMAD.IADD R9, R0, 0x1, -R9 ;  /* 0x0000000100097824 */ /* 0x000fe200078e0a09 */
[----:B------:R-:W-:Y:S01]  /*0dd0*/  IADD3 R0, R18, 0x40, RZ ;  /* 0x0000004012007810 */ /* 0x000fe20007ffe0ff */
[----:B------:R-:W-:Y:S01]  /*0de0*/  IMAD.IADD R2, R3, 0x1, -R2 ;  /* 0x0000000103027824 */ /* 0x000fe200078e0a02 */
[----:B------:R-:W-:Y:S02]  /*0df0*/  LEA.HI R8, R8, R24, RZ, 0x5 ;  /* 0x0000001808087211 */ /* 0x000fe400078f28ff */
[----:B------:R-:W-:Y:S02]  /*0e00*/  SHF.R.S32.HI R3, RZ, 0x1f, R0 ;  /* 0x0000001fff037819 */ /* 0x000fe40000011400 */
[----:B------:R-:W-:Y:S02]  /*0e10*/  LEA.HI R5, R5, R6, RZ, 0x3 ;  /* 0x0000000605057211 */ /* 0x000fe400078f18ff */
[----:B------:R-:W-:Y:S01]  /*0e20*/  LEA.HI R3, R3, R0, RZ, 0x3 ;  /* 0x0000000003037211 */ /* 0x000fe200078f18ff */
[----:B------:R-:W-:Y:S01]  /*0e30*/  IMAD.SHL.U32 R0, R0, 0x40, RZ ;  /* 0x0000004000007824 */ /* 0x000fe200078e00ff */
[----:B------:R-:W-:-:S02]  /*0e40*/  LOP3.LUT R12, R4, 0x1c0, RZ, 0xc0, !PT ;  /* 0x000001c0040c7812 */ /* 0x000fc400078ec0ff */
[----:B------:R-:W-:Y:S01]  /*0e50*/  SHF.R.S32.HI R8, RZ, 0x5, R8 ;  /* 0x00000005ff087819 */ /* 0x000fe20000011408 */
[----:B------:R-:W-:Y:S01]  /*0e60*/  IMAD.SHL.U32 R3, R3, 0x40, RZ ;  /* 0x0000004003037824 */ /* 0x000fe200078e00ff */
[----:B------:R-:W-:Y:S02]  /*0e70*/  SHF.R.S32.HI R4, RZ, 0x1f, R225 ;  /* 0x0000001fff047819 */ /* 0x000fe400000114e1 */
[----:B------:R-:W-:Y:S01]  /*0e80*/  SHF.L.U32 R17, R5, 0x6, RZ ;  /* 0x0000000605117819 */ /* 0x000fe200000006ff */
[----:B------:R-:W-:Y:S01]  /*0e90*/  IMAD R9, R8, 0x10, R9 ;  /* 0x0000001008097824 */ /* 0x000fe200078e0209 */
[----:B------:R-:W-:Y:S02]  /*0ea0*/  LOP3.LUT R0, R0, 0x1c0, RZ, 0xc0, !PT ;  /* 0x000001c000007812 */ /* 0x000fe400078ec0ff */
[----:B------:R-:W-:Y:S02]  /*0eb0*/  LEA.HI R5, R4, R225, RZ, 0x3 ;  /* 0x000000e104057211 */ /* 0x000fe400078f18ff */
[----:B-1----:R-:W-:-:S02]  /*0ec0*/  LOP3.LUT R7, R3, 0xfffffe00, RZ, 0xc0, !PT ;  /* 0xfffffe0003077812 */ /* 0x002fc400078ec0ff */
[----:B------:R-:W-:Y:S02]  /*0ed0*/  SHF.R.U32.HI R6, RZ, 0x3, R0 ;  /* 0x00000003ff067819 */ /* 0x000fe40000011600 */
[C---:B------:R-:W-:Y:S02]  /*0ee0*/  LOP3.LUT R8, R0.reuse, 0x38, R228, 0xf8, !PT ;  /* 0x0000003800087812 */ /* 0x040fe400078ef8e4 */
[----:B------:R-:W-:Y:S01]  /*0ef0*/  LOP3.LUT R3, R0, 0x38, R5, 0xf8, !PT ;  /* 0x0000003800037812 */ /* 0x000fe200078ef805 */
[----:B------:R-:W-:Y:S01]  /*0f00*/  IMAD R0, R2, 0x40, R9 ;  /* 0x0000004002007824 */ /* 0x000fe200078e0209 */
[----:B------:R-:W-:Y:S02]  /*0f10*/  SHF.R.S32.HI R2, RZ, 0x1f, R233 ;  /* 0x0000001fff027819 */ /* 0x000fe400000114e9 */
[----:B------:R-:W-:Y:S02]  /*0f20*/  LOP3.LUT R21, R7, R8, R6, 0xf6, !PT ;  /* 0x0000000807157212 */ /* 0x000fe400078ef606 */
[----:B------:R0:W-:Y:S01]  /*0f30*/  STL [R1+0x54], R0 ;  /* 0x0000540001007387 */ /* 0x0001e20000100800 */
[----:B------:R-:W-:Y:S01]  /*0f40*/  SHF.L.U32 R8, R18, 0x6, RZ ;  /* 0x0000000612087819 */ /* 0x000fe200000006ff */
[----:B------:R-:W-:Y:S01]  /*0f50*/  IMAD.SHL.U32 R11, R11, 0x8, RZ ;  /* 0x000000080b0b7824 */ /* 0x000fe200078e00ff */
[----:B------:R-:W-:-:S02]  /*0f60*/  LEA.HI R2, R2, R233, RZ, 0x3 ;  /* 0x000000e902027211 */ /* 0x000fc400078f18ff */
[----:B------:R-:W-:Y:S02]  /*0f70*/  LEA.HI R4, R4, R225, RZ, 0x6 ;  /* 0x000000e104047211 */ /* 0x000fe400078f30ff */
[----:B------:R-:W-:Y:S02]  /*0f80*/  SHF.R.U32.HI R20, RZ, 0x3, R12 ;  /* 0x00000003ff147819 */ /* 0x000fe4000001160c */
[C---:B------:R-:W-:Y:S01]  /*0f90*/  LOP3.LUT R19, R12.reuse, 0x38, R228, 0xf8, !PT ;  /* 0x000000380c137812 */ /* 0x040fe200078ef8e4 */
[----:B0-----:R-:W-:Y:S01]  /*0fa0*/  IMAD.SHL.U32 R0, R233, 0x40, RZ ;  /* 0x00000040e9007824 */ /* 0x001fe200078e00ff */
[----:B------:R-:W-:Y:S02]  /*0fb0*/  LOP3.LUT R17, R17, 0xfffffe00, RZ, 0xc0, !PT ;  /* 0xfffffe0011117812 */ /* 0x000fe400078ec0ff */
[----:B------:R-:W-:Y:S02]  /*0fc0*/  LOP3.LUT R25, R12, 0x38, R5, 0xf8, !PT ;  /* 0x000000380c197812 */ /* 0x000fe400078ef805 */
[----:B------:R-:W-:-:S02]  /*0fd0*/  LOP3.LUT R6, R3, R6, RZ, 0x3c, !PT ;  /* 0x0000000603067212 */ /* 0x000fc400078e3cff */
[----:B------:R-:W-:Y:S02]  /*0fe0*/  LOP3.LUT R27, R0, 0x1c0, RZ, 0xc0, !PT ;  /* 0x000001c0001b7812 */ /* 0x000fe400078ec0ff */
[----:B------:R-:W-:Y:S02]  /*0ff0*/  LOP3.LUT R3, R8, 0x1c0, RZ, 0xc0, !PT ;  /* 0x000001c008037812 */ /* 0x000fe400078ec0ff */
[----:B------:R-:W-:Y:S01]  /*1000*/  LOP3.LUT R0, R5, 0x38, RZ, 0xc0, !PT ;  /* 0x0000003805007812 */ /* 0x000fe200078ec0ff */
[----:B------:R-:W-:Y:S01]  /*1010*/  IMAD.SHL.U32 R2, R2, 0x40, RZ ;  /* 0x0000004002027824 */ /* 0x000fe200078e00ff */
[----:B------:R-:W-:Y:S01]  /*1020*/  LOP3.LUT R23, R17, R19, R20, 0xf6, !PT ;  /* 0x0000001311177212 */ /* 0x000fe200078ef614 */
[----:B------:R-:W-:Y:S01]  /*1030*/  IMAD.SHL.U32 R4, R4, 0x80, RZ ;  /* 0x0000008004047824 */ /* 0x000fe200078e00ff */
[----:B------:R-:W-:Y:S02]  /*1040*/  LOP3.LUT R25, R25, R20, RZ, 0x3c, !PT ;  /* 0x0000001419197212 */ /* 0x000fe400078e3cff */
[----:B------:R-:W-:-:S02]  /*1050*/  SHF.R.U32.HI R12, RZ, 0x3, R27 ;  /* 0x00000003ff0c7819 */ /* 0x000fc4000001161b */
[----:B------:R-:W-:Y:S02]  /*1060*/  LOP3.LUT R5, R27, 0x38, R5, 0xf8, !PT ;  /* 0x000000381b057812 */ /* 0x000fe400078ef805 */
[----:B------:R-:W-:Y:S02]  /*1070*/  LOP3.LUT R20, R11, 0xfffffe00, RZ, 0xc0, !PT ;  /* 0xfffffe000b147812 */ /* 0x000fe400078ec0ff */
[----:B------:R-:W-:Y:S02]  /*1080*/  SHF.R.U32.HI R26, RZ, 0x3, R3 ;  /* 0x00000003ff1a7819 */ /* 0x000fe40000011603 */
[----:B------:R-:W-:Y:S01]  /*1090*/  LOP3.LUT R0, R0, 0x1c0, R8, 0xf8, !PT ;  /* 0x000001c000007812 */ /* 0x000fe200078ef808 */
[----:B------:R0:W-:Y:S01]  /*10a0*/  STL [R1+0x38], R8 ;  /* 0x0000380801007387 */ /* 0x0001e20000100800 */
[----:B------:R-:W-:Y:S02]  /*10b0*/  LOP3.LUT R9, R5, R12, RZ, 0x3c, !PT ;  /* 0x0000000c05097212 */ /* 0x000fe400078e3cff */
[----:B------:R-:W-:Y:S01]  /*10c0*/  LOP3.LUT R4, R4, 0xffffe000, RZ, 0xc0, !PT ;  /* 0xffffe00004047812 */ /* 0x000fe200078ec0ff */
[----:B------:R-:W-:Y:S01]  /*10d0*/  STL [R1+0x48], R20 ;  /* 0x0000481401007387 */ /* 0x000fe20000100800 */
[----:B------:R-:W-:-:S03]  /*10e0*/  LOP3.LUT R5, R0, R26, RZ, 0x3c, !PT ;  /* 0x0000001a00057212 */ /* 0x000fc600078e3cff */
[----:B------:R-:W-:Y:S01]  /*10f0*/  STL [R1+0x34], R27 ;  /* 0x0000341b01007387 */ /* 0x000fe20000100800 */
[----:B0-----:R-:W-:-:S03]  /*1100*/  LOP3.LUT R8, R2, 0xfffffe00, RZ, 0xc0, !PT ;  /* 0xfffffe0002087812 */ /* 0x001fc600078ec0ff */
[----:B------:R-:W-:Y:S01]  /*1110*/  STL [R1+0x44], R26 ;  /* 0x0000441a01007387 */ /* 0x000fe20000100800 */
[-C--:B------:R-:W-:Y:S02]  /*1120*/  IADD3 R7, R6, R4.reuse, R7 ;  /* 0x0000000406077210 */ /* 0x080fe40007ffe007 */
[-C--:B------:R-:W-:Y:S01]  /*1130*/  IADD3 R25, R25, R4.reuse, R17 ;  /* 0x0000000419197210 */ /* 0x080fe20007ffe011 */
[----:B------:R-:W-:Y:S01]  /*1140*/  STL [R1+0x3c], R12 ;  /* 0x00003c0c01007387 */ /* 0x000fe20000100800 */
[-C--:B------:R-:W-:Y:S02]  /*1150*/  IADD3 R9, R9, R4.reuse, R8 ;  /* 0x0000000409097210 */ /* 0x080fe40007ffe008 */
[----:B------:R-:W-:Y:S01]  /*1160*/  IADD3 R5, R5, R4, R20 ;  /* 0x0000000405057210 */ /* 0x000fe20007ffe014 */
[----:B------:R-:W-:Y:S01]  /*1170*/  STL [R1+0x40], R8 ;  /* 0x0000400801007387 */ /* 0x000fe20000100800 */
[----:B------:R-:W-:Y:S01]  /*1180*/  SHF.R.S32.HI R4, RZ, 0x1f, R233 ;  /* 0x0000001fff047819 */ /* 0x000fe200000114e9 */
[----:B------:R-:W-:-:S02]  /*1190*/  VIADD R2, R208, 0x20 ;  /* 0x00000020d0027836 */ /* 0x000fc40000000000 */
[----:B------:R-:W-:Y:S04]  /*11a0*/  STL [R1+0x4], R13 ;  /* 0x0000040d01007387 */ /* 0x000fe80000100800 */
[----:B------:R-:W-:Y:S01]  /*11b0*/  STL [R1+0x8], R14 ;  /* 0x0000080e01007387 */ /* 0x000fe20000100800 */
[----:B------:R-:W-:-:S03]  /*11c0*/  LOP3.LUT R3, R3, 0x38, R228, 0xf8, !PT ;  /* 0x0000003803037812 */ /* 0x000fc600078ef8e4 */
[----:B------:R-:W-:Y:S01]  /*11d0*/  STL [R1+0xc], R15 ;  /* 0x00000c0f01007387 */ /* 0x000fe20000100800 */
[----:B------:R-:W-:-:S03]  /*11e0*/  IADD3 R0, R16, 0x10400, RZ ;  /* 0x0001040010007810 */ /* 0x000fc60007ffe0ff */
[----:B------:R-:W-:Y:S04]  /*11f0*/  STL [R1+0x68], RZ ;  /* 0x000068ff01007387 */ /* 0x000fe80000100800 */
[----:B------:R0:W-:Y:S01]  /*1200*/  STL [R1+0x5c], R4 ;  /* 0x00005c0401007387 */ /* 0x0001e20000100800 */
[----:B------:R-:W-:-:S03]  /*1210*/  VIADD R6, R208, 0x60 ;  /* 0x00000060d0067836 */ /* 0x000fc60000000000 */
[----:B------:R1:W-:Y:S01]  /*1220*/  STL [R1+0x14], R2 ;  /* 0x0000140201007387 */ /* 0x0003e20000100800 */
[----:B0-----:R-:W-:Y:S01]  /*1230*/  VIADD R4, R228, 0x80 ;  /* 0x00000080e4047836 */ /* 0x001fe20000000000 */
[----:B------:R-:W-:Y:S02]  /*1240*/  LOP3.LUT R4, R20, R3, R26, 0xf6, !PT ;  /* 0x0000000314047212 */ /* 0x000fe400078ef61a */
[----:B-1----:R-:W-:Y:S01]  /*1250*/  LOP3.LUT R2, R27, 0x38, R228, 0xf8, !PT ;  /* 0x000000381b027812 */ /* 0x002fe200078ef8e4 */
[----:B------:R0:W-:Y:S03]  /*1260*/  STL [R1+0x18], R6 ;  /* 0x0000180601007387 */ /* 0x0001e60000100800 */
[----:B------:R-:W-:Y:S01]  /*1270*/  LOP3.LUT R3, R8, R2, R12, 0xf6, !PT ;  /* 0x0000000208037212 */ /* 0x000fe200078ef60c */
[----:B------:R-:W-:Y:S01]  /*1280*/  IMAD R2, R21, 0x2, R0 ;  /* 0x0000000215027824 */ /* 0x000fe200078e0200 */
[----:B------:R-:W-:Y:S02]  /*1290*/  STL [R1+0x58], R4 ;  /* 0x0000580401007387 */ /* 0x000fe40000100800 */
[----:B------:R-:W-:-:S02]  /*12a0*/  LEA R3, R3, R0, 0x1 ;  /* 0x0000000003037211 */ /* 0x000fc400078e08ff */
[----:B0-----:R-:W-:Y:S01]  /*12b0*/  IADD3 R6, R228, 0xc0, RZ ;  /* 0x000000c0e4067810 */ /* 0x001fe20007ffe0ff */
[--C-:B------:R-:W-:Y:S01]  /*12c0*/  IMAD R6, R23, 0x2, R0.reuse ;  /* 0x0000000217067824 */ /* 0x100fe200078e0200 */
[----:B------:R0:W-:Y:S04]  /*12d0*/  STL [R1+0x84], R2 ;  /* 0x0000840201007387 */ /* 0x0001e80000100800 */
[----:B------:R1:W-:Y:S01]  /*12e0*/  STL [R1+0x7c], R6 ;  /* 0x00007c0601007387 */ /* 0x0003e20000100800 */
[----:B0-----:R-:W-:-:S03]  /*12f0*/  IMAD R2, R9, 0x2, R0 ;  /* 0x0000000209027824 */ /* 0x001fc600078e0200 */
[----:B------:R0:W-:Y:S01]  /*1300*/  STL [R1+0x8c], R3 ;  /* 0x00008c0301007387 */ /* 0x0001e20000100800 */
[----:B-1----:R-:W-:-:S03]  /*1310*/  IMAD R6, R7, 0x2, R0 ;  /* 0x0000000207067824 */ /* 0x002fc600078e0200 */
[----:B------:R1:W-:Y:S01]  /*1320*/  STL [R1+0x88], R2 ;  /* 0x0000880201007387 */ /* 0x0003e20000100800 */
[--C-:B0-----:R-:W-:Y:S01]  /*1330*/  IMAD R3, R25, 0x2, R0.reuse ;  /* 0x0000000219037824 */ /* 0x101fe200078e0200 */
[----:B-1----:R-:W-:Y:S01]  /*1340*/  LEA R2, R5, R0, 0x1 ;  /* 0x0000000005027211 */ /* 0x002fe200078e08ff */
[----:B------:R-:W-:Y:S01]  /*1350*/  IMAD R0, R4, 0x2, R0 ;  /* 0x0000000204007824 */ /* 0x000fe200078e0200 */
[----:B------:R0:W-:Y:S04]  /*1360*/  STL [R1+0x80], R6 ;  /* 0x0000800601007387 */ /* 0x0001e80000100800 */
[----:B------:R0:W-:Y:S04]  /*1370*/  STL [R1+0x78], R3 ;  /* 0x0000780301007387 */ /* 0x0001e80000100800 */
[----:B------:R0:W-:Y:S04]  /*1380*/  STL [R1+0x4c], R0 ;  /* 0x00004c0001007387 */ /* 0x0001e80000100800 */
[----:B------:R0:W-:Y:S01]  /*1390*/  STL [R1+0x90], R2 ;  /* 0x0000900201007387 */ /* 0x0001e20000100800 */
[----:B------:R-:W-:Y:S01]  /*13a0*/  LOP3.LUT R234, R10, 0x7ffffffc, RZ, 0xc0, !PT ;  /* 0x7ffffffc0aea7812 */ /* 0x000fe200078ec0ff */
[----:B------:R-:W-:Y:S01]  /*13b0*/  IMAD.MOV.U32 R17, RZ, RZ, RZ ;  /* 0x000000ffff117224 */ /* 0x000fe200078e00ff */
[----:B------:R-:W-:Y:S01]  /*13c0*/  SHF.R.S32.HI R19, RZ, 0x1f, R18 ;  /* 0x0000001fff137819 */ /* 0x000fe20000011412 */
[----:B------:R-:W-:-:S02]  /*13d0*/  IMAD.MOV.U32 R237, RZ, RZ, RZ ;  /* 0x000000ffffed7224 */ /* 0x000fc400078e00ff */
[----:B------:R-:W-:Y:S02]  /*13e0*/  IMAD.MOV.U32 R218, RZ, RZ, RZ ;  /* 0x000000ffffda7224 */ /* 0x000fe400078e00ff */
[----:B------:R-:W-:Y:S01]  /*13f0*/  IMAD.IADD R234, R24, 0x1, -R234 ;  /* 0x0000000118ea7824 */ /* 0x000fe200078e0aea */
[----:B--2---:R-:W-:Y:S02]  /*1400*/  LOP3.LUT R236, R22, 0x1, RZ, 0xfc, !PT ;  /* 0x0000000116ec7812 */ /* 0x004fe400078efcff */
[----:B0-----:R-:W-:-:S07]  /*1410*/  MOV R22, RZ ;  /* 0x000000ff00167202 */ /* 0x001fce0000000f00 */
.L_x_1649:
[----:B-12--5:R-:W2:Y:S01]  /*1420*/  LDL R12, [R1+0x4] ;  /* 0x00000400010c7983 */ /* 0x026ea20000100800 */
[----:B------:R-:W-:Y:S01]  /*1430*/  ULDC.64 UR4, c[0x0][0xa28] ;  /* 0x00028a0000047ab9 */ /* 0x000fe20000000a00 */
[----:B----4-:R-:W0:Y:S02]  /*1440*/  LDC.64 R4, c[0x0][0xa08] ;  /* 0x00028200ff047b82 */ /* 0x010e240000000a00 */
[----:B------:R-:W3:Y:S04]  /*1450*/  LDL R27, [R1+0x8] ;  /* 0x00000800011b7983 */ /* 0x000ee80000100800 */
[----:B------:R-:W4:Y:S01]  /*1460*/  LDL R28, [R1+0xc] ;  /* 0x00000c00011c7983 */ /* 0x000f220000100800 */
[----:B------:R-:W-:-:S04]  /*1470*/  ISETP.NE.U32.AND P0, PT, RZ, UR4, PT ;  /* 0x00000004ff007c0c */ /* 0x000fc8000bf05070 */
[----:B------:R-:W-:Y:S01]  /*1480*/  ISETP.NE.AND.EX P0, PT, RZ, UR5, PT, P0 ;  /* 0x00000005ff007c0c */ /* 0x000fe2000bf05300 */
[----:B------:R-:W-:Y:S02]  /*1490*/  ULDC.64 UR4, c[0x0][0xa18] ;  /* 0x0002860000047ab9 */ /* 0x000fe40000000a00 */
[----:B------:R-:W-:-:S04]  /*14a0*/  ISETP.NE.U32.AND P1, PT, RZ, UR4, PT ;  /* 0x00000004ff007c0c */ /* 0x000fc8000bf25070 */
[----:B------:R-:W-:Y:S01]  /*14b0*/  ISETP.NE.AND.EX P1, PT, RZ, UR5, PT, P1 ;  /* 0x00000005ff007c0c */ /* 0x000fe2000bf25310 */
[----:B------:R-:W-:-:S05]  /*14c0*/  ULDC.64 UR4, c[0x0][0xa08] ;  /* 0x0002820000047ab9 */ /* 0x000fca0000000a00 */
[----:B------:R-:W1:Y:S08]  /*14d0*/  @P0 LDC.64 R2, c[0x0][0xa28] ;  /* 0x00028a00ff020b82 */ /* 0x000e700000000a00 */
[----:B------:R-:W1:Y:S01]  /*14e0*/  @P1 LDC.64 R6, c[0x0][0xa18] ;  /* 0x00028600ff061b82 */ /* 0x000e620000000a00 */
[----:B------:R-:W-:Y:S01]  /*14f0*/  ISETP.NE.U32.AND P3, PT, RZ, UR4, PT ;  /* 0x00000004ff007c0c */ /* 0x000fe2000bf65070 */
[----:B------:R-:W-:-:S03]  /*1500*/  ULDC UR4, c[0x0][0x288] ;  /* 0x0000a20000047ab9 */ /* 0x000fc60000000800 */
[----:B------:R-:W-:Y:S02]  /*1510*/  ISETP.NE.AND.EX P3, PT, RZ, UR5, PT, P3 ;  /* 0x00000005ff007c0c */ /* 0x000fe4000bf65330 */
[----:B------:R-:W-:Y:S01]  /*1520*/  MOV R224, UR4 ;  /* 0x0000000400e07c02 */ /* 0x000fe20008000f00 */
[----:B------:R-:W-:Y:S01]  /*1530*/  ULDC.64 UR4, c[0x0][0x3f8] ;  /* 0x0000fe0000047ab9 */ /* 0x000fe20000000a00 */
[----:B------:R-:W-:Y:S01]  /*1540*/  IMAD.MOV.U32 R0, RZ, RZ, RZ ;  /* 0x000000ffff007224 */ /* 0x000fe200078e00ff */
[----:B------:R-:W-:Y:S01]  /*1550*/  UISETP.NE.U32.AND UP0, UPT, UR4, URZ, UPT ;  /* 0x0000003f0400728c */ /* 0x000fe2000bf05070 */
[----:B------:R-:W-:Y:S01]  /*1560*/  IMAD.MOV.U32 R26, RZ, RZ, RZ ;  /* 0x000000ffff1a7224 */ /* 0x000fe200078e00ff */
[----:B------:R-:W-:Y:S01]  /*1570*/  ULDC.64 UR6, c[0x0][0x208] ;  /* 0x0000820000067ab9 */ /* 0x000fe20000000a00 */
[----:B------:R-:W-:Y:S01]  /*1580*/  ULDC UR4, c[0x0][0x404] ;  /* 0x0001010000047ab9 */ /* 0x000fe20000000800 */
[----:B------:R-:W-:-:S03]  /*1590*/  UISETP.NE.AND.EX UP0, UPT, UR5, URZ, UPT, UP0 ;  /* 0x0000003f0500728c */ /* 0x000fc6000bf05300 */
[----:B------:R-:W-:Y:S01]  /*15a0*/  ULDC UR5, c[0x0][0x2e0] ;  /* 0x0000b80000057ab9 */ /* 0x000fe20000000800 */
[----:B------:R-:W-:-:S04]  /*15b0*/  USEL UR4, UR4, 0x1, UP0 ;  /* 0x0000000104047887 */ /* 0x000fc80008000000 */
[----:B------:R-:W-:-:S03]  /*15c0*/  UIMAD UR4, UR4, UR5, URZ ;  /* 0x00000005040472a4 */ /* 0x000fc6000f8e023f */
[----:B------:R-:W-:Y:S01]  /*15d0*/  ULDC UR5, c[0x0][0x338] ;  /* 0x0000ce0000057ab9 */ /* 0x000fe20000000800 */
[----:B--2---:R2:W-:Y:S04]  /*15e0*/  STL [R1+0x70], R12 ;  /* 0x0000700c01007387 */ /* 0x0045e80000100800 */
[----:B---3--:R2:W-:Y:S04]  /*15f0*/  STL [R1+0x60], R27 ;  /* 0x0000601b01007387 */ /* 0x0085e80000100800 */
[----:B----4-:R2:W-:Y:S01]  /*1600*/  STL [R1+0x64], R28 ;  /* 0x0000641c01007387 */ /* 0x0105e20000100800 */
[----:B0-----:R-:W-:-:S04]  /*1610*/  IMAD.WIDE R8, R28, 0x4, R4 ;  /* 0x000000041c087825 */ /* 0x001fc800078e0204 */
[C---:B-1----:R-:W-:Y:S01]  /*1620*/  @P0 IMAD.WIDE R2, R28.reuse, 0x4, R2 ;  /* 0x000000041c020825 */ /* 0x042fe200078e0202 */
[----:B------:R2:W5:Y:S03]  /*1630*/  @P3 LDG.E R26, desc[UR6][R8.64] ;  /* 0x00000006081a3981 */ /* 0x000566000c1e1900 */
[----:B------:R-:W-:Y:S01]  /*1640*/  @P1 IMAD.WIDE R4, R28, 0x4, R6 ;  /* 0x000000041c041825 */ /* 0x000fe200078e0206 */
[----:B------:R2:W5:Y:S04]  /*1650*/  @P0 LDG.E R0, desc[UR6][R2.64] ;  /* 0x0000000602000981 */ /* 0x000568000c1e1900 */
[----:B------:R2:W5:Y:S01]  /*1660*/  @P1 LDG.E R224, desc[UR6][R4.64] ;  /* 0x0000000604e01981 */ /* 0x000562000c1e1900 */
[----:B------:R-:W-:-:S02]  /*1670*/  ULDC.64 UR6, c[0x0][0xa20] ;  /* 0x0002880000067ab9 */ /* 0x000fc40000000a00 */
[----:B------:R-:W-:-:S04]  /*1680*/  ISETP.NE.U32.AND P2, PT, RZ, UR6, PT ;  /* 0x00000006ff007c0c */ /* 0x000fc8000bf45070 */
[----:B------:R-:W-:Y:S01]  /*1690*/  ISETP.NE.AND.EX P2, PT, RZ, UR7, PT, P2 ;  /* 0x00000007ff007c0c */ /* 0x000fe2000bf45320 */
[----:B------:R-:W-:-:S12]  /*16a0*/  @P1 BRA `(.L_x_1337) ;  /* 0x0000000000281947 */ /* 0x000fd80003800000 */
[----:B------:R-:W-:Y:S02]  /*16b0*/  ULDC.64 UR6, c[0x0][0xa00] ;  /* 0x0002800000067ab9 */ /* 0x000fe40000000a00 */
[----:B------:R-:W-:-:S04]  /*16c0*/  ISETP.NE.U32.AND P0, PT, RZ, UR6, PT ;  /* 0x00000006ff007c0c */ /* 0x000fc8000bf05070 */
[----:B------:R-:W-:-:S13]  /*16d0*/  ISETP.NE.AND.EX P0, PT, RZ, UR7, PT, P0 ;  /* 0x00000007ff007c0c */ /* 0x000fda000bf05300 */
[----:B------:R-:W-:Y:S05]  /*16e0*/  @!P0 BRA `(.L_x_1337) ;  /* 0x0000000000188947 */ /* 0x000fea0003800000 */
[----:B--2---:R-:W0:Y:S01]  /*16f0*/  LDC.64 R2, c[0x0][0xa00] ;  /* 0x00028000ff027b82 */ /* 0x004e220000000a00 */
[----:B------:R-:W-:Y:S01]  /*1700*/  ULDC.64 UR6, c[0x0][0x208] ;  /* 0x0000820000067ab9 */ /* 0x000fe20000000a00 */
[----:B0-----:R-:W-:-:S05]  /*1710*/  IMAD.WIDE R2, R28, 0x4, R2 ;  /* 0x000000041c027825 */ /* 0x001fca00078e0202 */
[----:B-----5:R-:W2:Y:S04]  /*1720*/  LDG.E R224, desc[UR6][R2.64] ;  /* 0x0000000602e07981 */ /* 0x020ea8000c1e1900 */
[----:B------:R-:W2:Y:S02]  /*1730*/  LDG.E R5, desc[UR6][R2.64+0x4] ;  /* 0x0000040602057981 */ /* 0x000ea4000c1e1900 */
[----:B--2---:R-:W-:-:S07]  /*1740*/  IMAD.IADD R224, R5, 0x1, -R224 ;  /* 0x0000000105e07824 */ /* 0x004fce00078e0ae0 */
.L_x_1337:
[----:B--2---:R-:W-:Y:S02]  /*1750*/  IMAD.U32 R2, RZ, RZ, UR5 ;  /* 0x00000005ff027e24 */ /* 0x004fe4000f8e00ff */
[----:B------:R-:W-:Y:S01]  /*1760*/  IMAD.U32 R25, RZ, RZ, UR4 ;  /* 0x00000004ff197e24 */ /* 0x000fe2000f8e00ff */
[----:B------:R-:W-:Y:S06]  /*1770*/  @!P2 BRA `(.L_x_1338) ;  /* 0x000000000014a947 */ /* 0x000fec0003800000 */
[----:B------:R-:W0:Y:S01]  /*1780*/  LDC.64 R4, c[0x0][0xa20] ;  /* 0x00028800ff047b82 */ /* 0x000e220000000a00 */
[----:B------:R-:W-:Y:S01]  /*1790*/  ULDC.64 UR4, c[0x0][0x208] ;  /* 0x0000820000047ab9 */ /* 0x000fe20000000a00 */
[----:B0-----:R-:W-:-:S05]  /*17a0*/  IMAD.WIDE R4, R28, 0x4, R4 ;  /* 0x000000041c047825 */ /* 0x001fca00078e0204 */
[----:B------:R0:W5:Y:S01]  /*17b0*/  LDG.E R25, desc[UR4][R4.64] ;  /* 0x0000000404197981 */ /* 0x000162000c1e1900 */
[----:B------:R-:W-:Y:S05]  /*17c0*/  BRA `(.L_x_1339) ;  /* 0x0000000000147947 */ /* 0x000fea0003800000 */
.L_x_1338:
[----:B------:R-:W-:Y:S05]  /*17d0*/  @!P3 BRA `(.L_x_1339) ;  /* 0x000000000010b947 */ /* 0x000fea0003800000 */
[----:B------:R-:W-:Y:S02]  /*17e0*/  ULDC.64 UR4, c[0x0][0x208] ;  /* 0x0000820000047ab9 */ /* 0x000fe40000000a00 */
[----:B------:R-:W2:Y:S04]  /*17f0*/  LDG.E R4, desc[UR4][R8.64] ;  /* 0x0000000408047981 */ /* 0x000ea8000c1e1900 */
[----:B------:R-:W2:Y:S02]  /*1800*/  LDG.E R25, desc[UR4][R8.64+0x4] ;  /* 0x0000040408197981 */ /* 0x000ea4000c1e1900 */
[----:B--2---:R-:W-:-:S07]  /*1810*/  IADD3 R25, -R4, R25, RZ ;  /* 0x0000001904197210 */ /* 0x004fce0007ffe1ff */
.L_x_1339:
[----:B------:R-:W-:Y:S01]  /*1820*/  ULDC.64 UR4, c[0x0][0xa10] ;  /* 0x0002840000047ab9 */ /* 0x000fe20000000a00 */
[----:B------:R-:W-:Y:S01]  /*1830*/  ULDC.64 UR6, c[0x0][0x208] ;  /* 0x0000820000067ab9 */ /* 0x000fe20000000a00 */
[----:B------:R-:W-:Y:S01]  /*1840*/  ISETP.NE.U32.AND P0, PT, RZ, UR4, PT ;  /* 0x00000004ff007c0c */ /* 0x000fe2000bf05070 */
[----:B------:R-:W1:Y:S03]  /*1850*/  LDC.64 R10, c[0x0][0x9e0] ;  /* 0x00027800ff0a7b82 */ /* 0x000e660000000a00 */
[----:B------:R-:W-:Y:S01]  /*1860*/  ISETP.NE.AND.EX P0, PT, RZ, UR5, PT, P0 ;  /* 0x00000005ff007c0c */ /* 0x000fe2000bf05300 */
[----:B------:R-:W-:Y:S02]  /*1870*/  ULDC.64 UR4, c[0x0][0xa30] ;  /* 0x00028c0000047ab9 */ /* 0x000fe40000000a00 */
[----:B------:R-:W-:-:S04]  /*1880*/  ISETP.NE.U32.AND P1, PT, RZ, UR4, PT ;  /* 0x00000004ff007c0c */ /* 0x000fc8000bf25070 */
[----:B------:R-:W-:-:S06]  /*1890*/  ISETP.NE.AND.EX P1, PT, RZ, UR5, PT, P1 ;  /* 0x00000005ff007c0c */ /* 0x000fcc000bf25310 */
[----:B0-----:R-:W0:Y:S08]  /*18a0*/  @P0 LDC.64 R4, c[0x0][0xa10] ;  /* 0x00028400ff040b82 */ /* 0x001e300000000a00 */
[----:B------:R-:W2:Y:S01]  /*18b0*/  @P1 LDC.64 R6, c[0x0][0xa30] ;  /* 0x00028c00ff061b82 */ /* 0x000ea20000000a00 */
[----:B0-----:R-:W-:-:S05]  /*18c0*/  @P0 IMAD.WIDE R4, R28, 0x4, R4 ;  /* 0x000000041c040825 */ /* 0x001fca00078e0204 */
[----:B------:R-:W3:Y:S04]  /*18d0*/  @P0 LDG.E R3, desc[UR6][R4.64] ;  /* 0x0000000604030981 */ /* 0x000ee8000c1e1900 */
[----:B------:R-:W3:Y:S01]  /*18e0*/  @P0 LDG.E R8, desc[UR6][R4.64+0x4] ;  /* 0x0000040604080981 */ /* 0x000ee2000c1e1900 */
[----:B-----5:R-:W-:Y:S02]  /*18f0*/  IMAD.IADD R9, R25, 0x1, -R0 ;  /* 0x0000000119097824 */ /* 0x020fe400078e0a00 */
[----:B------:R-:W-:Y:S02]  /*1900*/  IMAD.MOV.U32 R100, RZ, RZ, R25 ;  /* 0x000000ffff647224 */ /* 0x000fe400078e0019 */
[----:B--2---:R-:W-:-:S05]  /*1910*/  @P1 IMAD.WIDE R6, R28, 0x4, R6 ;  /* 0x000000041c061825 */ /* 0x004fca00078e0206 */
[----:B------:R0:W5:Y:S01]  /*1920*/  @P1 LDG.E R100, desc[UR6][R6.64] ;  /* 0x0000000606641981 */ /* 0x000162000c1e1900 */
[----:B-1----:R-:W-:Y:S02]  /*1930*/  ISETP.GE.AND P1, PT, R11, 0x1, PT ;  /* 0x000000010b00780c */ /* 0x002fe40003f26270 */
[----:B------:R-:W-:Y:S01]  /*1940*/  LEA R103, R12, 0x80, 0x7 ;  /* 0x000000800c677811 */ /* 0x000fe200078e38ff */
[----:B---3--:R-:W-:-:S05]  /*1950*/  @P0 IMAD.IADD R2, R8, 0x1, -R3 ;  /* 0x0000000108020824 */ /* 0x008fca00078e0a03 */
[----:B------:R-:W-:-:S04]  /*1960*/  IADD3 R219, R9, R2, RZ ;  /* 0x0000000209db7210 */ /* 0x000fc80007ffe0ff */
[C---:B------:R-:W-:Y:S01]  /*1970*/  IADD3 R103, R219.reuse, R103, -R224 ;  /* 0x00000067db677210 */ /* 0x040fe20007ffe8e0 */
[----:B------:R-:W-:-:S05]  /*1980*/  VIADD R0, R219, 0x3f ;  /* 0x0000003fdb007836 */ /* 0x000fca0000000000 */
[----:B------:R-:W-:-:S04]  /*1990*/  SHF.R.S32.HI R3, RZ, 0x1f, R0 ;  /* 0x0000001fff037819 */ /* 0x000fc80000011400 */
[----:B------:R-:W-:Y:S01]  /*19a0*/  LEA.HI R3, R3, R0, RZ, 0x6 ;  /* 0x0000000003037211 */ /* 0x000fe200078f30ff */
[----:B------:R-:W-:-:S03]  /*19b0*/  IMAD.IADD R0, R103, 0x1, R10 ;  /* 0x0000000167007824 */ /* 0x000fc600078e020a */
[----:B------:R-:W-:Y:S01]  /*19c0*/  SHF.R.S32.HI R104, RZ, 0x6, R3 ;  /* 0x00000006ff687819 */ /* 0x000fe20000011403 */
[----:B0-----:R-:W-:Y:S06]  /*19d0*/  @!P1 BRA `(.L_x_1340) ;  /* 0x0000000000489947 */ /* 0x001fec0003800000 */
[C---:B------:R-:W-:Y:S01]  /*19e0*/  ISETP.GT.AND P0, PT, R103.reuse, RZ, PT ;  /* 0x000000ff6700720c */ /* 0x040fe20003f04270 */
[----:B------:R-:W-:Y:S01]  /*19f0*/  BSSY B0, `(.L_x_1341) ;  /* 0x000000e000007945 */ /* 0x000fe20003800000 */
[----:B------:R-:W-:-:S11]  /*1a00*/  VIADD R3, R103, 0xffffffff ;  /* 0xffffffff67037836 */ /* 0x000fd60000000000 */
[----:B------:R-:W-:Y:S05]  /*1a10*/  @P0 BRA `(.L_x_1342) ;  /* 0x00000000001c0947 */ /* 0x000fea0003800000 */
[----:B------:R-:W-:Y:S02]  /*1a20*/  ISETP.NE.AND P0, PT, R11, 0x1, PT ;  /* 0x000000010b00780c */ /* 0x000fe40003f05270 */
[----:B------:R-:W-:-:S11]  /*1a30*/  IADD3 R3, -R103, RZ, RZ ;  /* 0x000000ff67037210 */ /* 0x000fd60007ffe1ff */
[----:B------:R-:W0:Y:S02]  /*1a40*/  @P0 LDC.64 R4, c[0x0][0x9e8] ;  /* 0x00027a00ff040b82 */ /* 0x000e240000000a00 */
[----:B0-----:R-:W-:-:S05]  /*1a50*/  @P0 IMAD.HI.U32 R4, R3, R4, RZ ;  /* 0x0000000403040227 */ /* 0x001fca00078e00ff */
[----:B------:R-:W-:-:S04]  /*1a60*/  @P0 SHF.R.U32.HI R3, RZ, R5, R4 ;  /* 0x00000005ff030219 */ /* 0x000fc80000011604 */
[----:B------:R-:W-:Y:S01]  /*1a70*/  LOP3.LUT R3, RZ, R3, RZ, 0x33, !PT ;  /* 0x00000003ff037212 */ /* 0x000fe200078e33ff */
[----:B------:R-:W-:Y:S06]  /*1a80*/  BRA `(.L_x_1343) ;  /* 0x0000000000107947 */ /* 0x000fec0003800000 */
.L_x_1342:
[----:B------:R-:W-:-:S13]  /*1a90*/  ISETP.NE.AND P0, PT, R11, 0x1, PT ;  /* 0x000000010b00780c */ /* 0x000fda0003f05270 */
[----:B------:R-:W0:Y:S02]  /*1aa0*/  @P0 LDC.64 R4, c[0x0][0x9e8] ;  /* 0x00027a00ff040b82 */ /* 0x000e240000000a00 */
[----:B0-----:R-:W-:-:S05]  /*1ab0*/  @P0 IMAD.HI.U32 R4, R3, R4, RZ ;  /* 0x0000000403040227 */ /* 0x001fca00078e00ff */
[----:B------:R-:W-:-:S07]  /*1ac0*/  @P0 SHF.R.U32.HI R3, RZ, R5, R4 ;  /* 0x00000005ff030219 */ /* 0x000fce0000011604 */
.L_x_1343:
[----:B------:R-:W-:Y:S05]  /*1ad0*/  BSYNC B0 ;  /* 0x0000000000007941 */ /* 0x000fea0003800000 */
.L_x_1341:
[----:B------:R-:W-:-:S05]  /*1ae0*/  IMAD R3, R3, R11, R11 ;  /* 0x0000000b03037224 */ /* 0x000fca00078e020b */
[----:B------:R-:W-:-:S07]  /*1af0*/  VIMNMX R0, R0, R3, PT ;  /* 0x0000000300007248 */ /* 0x000fce0003fe0100 */
.L_x_1340:
[----:B------:R-:W-:Y:S01]  /*1b00*/  IMAD R4, R12, 0x80, -R224 ;  /* 0x000000800c047824 */ /* 0x000fe200078e0ae0 */
[----:B------:R-:W-:-:S03]  /*1b10*/  ULDC UR4, c[0x0][0x9dc] ;  /* 0x0002770000047ab9 */ /* 0x000fc60000000800 */
[----:B------:R-:W-:-:S04]  /*1b20*/  IMAD.IADD R101, R219, 0x1, R4 ;  /* 0x00000001db657824 */ /* 0x000fc800078e0204 */
[----:B------:R-:W-:Y:S01]  /*1b30*/  VIADD R3, R101, -UR4 ;  /* 0x8000000465037c36 */ /* 0x000fe20008000000 */
[----:B------:R-:W-:Y:S06]  /*1b40*/  @!P1 BRA `(.L_x_1344) ;  /* 0x0000000000489947 */ /* 0x000fec0003800000 */
[----:B------:R-:W-:Y:S01]  /*1b50*/  ISETP.GT.AND P0, PT, R101, -0x1, PT ;  /* 0xffffffff6500780c */ /* 0x000fe20003f04270 */
[----:B------:R-:W-:-:S12]  /*1b60*/  BSSY B0, `(.L_x_1345) ;  /* 0x000000e000007945 */ /* 0x000fd80003800000 */
        /* <DEDUP_REMOVED lines=8> */
.L_x_1346:
[----:B------:R-:W-:Y:S02]  /*1bf0*/  ISETP.NE.AND P0, PT, R11, 0x1, PT ;  /* 0x000000010b00780c */ /* 0x000fe40003f05270 */
[----:B------:R-:W-:-:S11]  /*1c00*/  MOV R4, R101 ;  /* 0x0000006500047202 */ /* 0x000fd60000000f00 */
[----:B------:R-:W0:Y:S02]  /*1c10*/  @P0 LDC.64 R6, c[0x0][0x9e8] ;  /* 0x00027a00ff060b82 */ /* 0x000e240000000a00 */
[----:B0-----:R-:W-:-:S05]  /*1c20*/  @P0 IMAD.HI.U32 R6, R101, R6, RZ ;  /* 0x0000000665060227 */ /* 0x001fca00078e00ff */
[----:B------:R-:W-:-:S07]  /*1c30*/  @P0 SHF.R.U32.HI R4, RZ, R7, R6 ;  /* 0x00000007ff040219 */ /* 0x000fce0000011606 */
.L_x_1347:
[----:B------:R-:W-:Y:S05]  /*1c40*/  BSYNC B0 ;  /* 0x0000000000007941 */ /* 0x000fea0003800000 */
.L_x_1345:
[----:B------:R-:W-:-:S05]  /*1c50*/  IMAD R4, R4, R11, RZ ;  /* 0x0000000b04047224 */ /* 0x000fca00078e02ff */
[----:B------:R-:W-:-:S07]  /*1c60*/  VIMNMX R3, R3, R4, !PT ;  /* 0x0000000403037248 */ /* 0x000fce0007fe0100 */
.L_x_1344:
[----:B------:R-:W-:Y:S01]  /*1c70*/  VIADD R0, R0, 0x3f ;  /* 0x0000003f00007836 */ /* 0x000fe20000000000 */
[----:B------:R-:W-:-:S04]  /*1c80*/  SHF.R.S32.HI R4, RZ, 0x1f, R3 ;  /* 0x0000001fff047819 */ /* 0x000fc80000011403 */
[----:B------:R-:W-:Y:S02]  /*1c90*/  SHF.R.S32.HI R5, RZ, 0x1f, R0 ;  /* 0x0000001fff057819 */ /* 0x000fe40000011400 */
[----:B------:R-:W-:Y:S02]  /*1ca0*/  LEA.HI R4, R4, R3, RZ, 0x6 ;  /* 0x0000000304047211 */ /* 0x000fe400078f30ff */
[----:B------:R-:W-:Y:S02]  /*1cb0*/  LEA.HI R5, R5, R0, RZ, 0x6 ;  /* 0x0000000005057211 */ /* 0x000fe400078f30ff */
[----:B------:R-:W-:Y:S02]  /*1cc0*/  SHF.R.S32.HI R4, RZ, 0x6, R4 ;  /* 0x00000006ff047819 */ /* 0x000fe40000011404 */
[----:B------:R-:W-:Y:S02]  /*1cd0*/  SHF.R.S32.HI R5, RZ, 0x6, R5 ;  /* 0x00000006ff057819 */ /* 0x000fe40000011405 */
[----:B------:R-:W-:-:S02]  /*1ce0*/  VIMNMX R4, RZ, R4, !PT ;  /* 0x00000004ff047248 */ /* 0x000fc40007fe0100 */
[----:B------:R-:W-:-:S03]  /*1cf0*/  VIMNMX R5, R104, R5, PT ;  /* 0x0000000568057248 */ /* 0x000fc60003fe0100 */
[--C-:B------:R-:W-:Y:S02]  /*1d00*/  IMAD R4, R4, 0x40, -R9.reuse ;  /* 0x0000004004047824 */ /* 0x100fe400078e0a09 */
[----:B------:R-:W-:-:S03]  /*1d10*/  IMAD R5, R5, 0x40, -R9 ;  /* 0x0000004005057824 */ /* 0x000fc600078e0a09 */
[----:B------:R-:W-:Y:S02]  /*1d20*/  VIMNMX R4, RZ, R4, !PT ;  /* 0x00000004ff047248 */ /* 0x000fe40007fe0100 */
[----:B------:R-:W-:Y:S02]  /*1d30*/  VIMNMX R5, R5, R2, PT ;  /* 0x0000000205057248 */ /* 0x000fe40003fe0100 */
[----:B------:R-:W-:Y:S02]  /*1d40*/  SHF.R.U32.HI R23, RZ, 0x6, R4 ;  /* 0x00000006ff177819 */ /* 0x000fe40000011604 */
[----:B------:R-:W-:-:S03]  /*1d50*/  ISETP.GT.AND P0, PT, R5, R4, PT ;  /* 0x000000040500720c */ /* 0x000fc60003f04270 */
[----:B------:R-:W-:-:S10]  /*1d60*/  IMAD.MOV.U32 R24, RZ, RZ, R23 ;  /* 0x000000ffff187224 */ /* 0x000fd400078e0017 */
[----:B------:R-:W-:-:S04]  /*1d70*/  @P0 IADD3 R0, R5, 0x3f, RZ ;  /* 0x0000003f05000810 */ /* 0x000fc80007ffe0ff */
[----:B------:R-:W-:-:S04]  /*1d80*/  @P0 SHF.R.S32.HI R3, RZ, 0x1f, R0 ;  /* 0x0000001fff030819 */ /* 0x000fc80000011400 */
[----:B------:R-:W-:-:S04]  /*1d90*/  @P0 LEA.HI R3, R3, R0, RZ, 0x6 ;  /* 0x0000000003030211 */ /* 0x000fc800078f30ff */
[----:B------:R-:W-:Y:S02]  /*1da0*/  @P0 SHF.R.S32.HI R24, RZ, 0x6, R3 ;  /* 0x00000006ff180819 */ /* 0x000fe40000011403 */
[----:B------:R-:W-:Y:S02]  /*1db0*/  PLOP3.LUT P0, PT, PT, PT, PT, 0x80, 0x0 ;  /* 0x000000000000781c */ /* 0x000fe40003f0f070 */
[----:B------:R-:W-:-:S13]  /*1dc0*/  ISETP.GT.AND P1, PT, R24, R23, PT ;  /* 0x000000171800720c */ /* 0x000fda0003f24270 */
[----:B------:R-:W-:Y:S05]  /*1dd0*/  @!P1 BRA `(.L_x_1348) ;  /* 0x0000006400689947 */ /* 0x000fea0003800000 */
        /* <DEDUP_REMOVED lines=17> */
[----:B0-----:R-:W-:-:S07]  /*1ef0*/  IMAD.MOV.U32 R13, RZ, RZ, RZ ;  /* 0x000000ffff0d7224 */ /* 0x001fce00078e00ff */
[----:B------:R-:W-:-:S07]  /*1f00*/  LEPC R20, `(.L_x_1350) ;  /* 0x000000001014794e */ /* 0x000fce0000000000 */
[----:B-1---5:R-:W-:Y:S05]  /*1f10*/  CALL.ABS.NOINC R14 ;  /* 0x000000000e007343 */ /* 0x022fea0003c00000 */
.L_x_1350:
[----:B------:R-:W-:Y:S05]  /*1f20*/  BSYNC B6 ;  /* 0x0000000000067941 */ /* 0x000fea0003800000 */
.L_x_1349:
        /* <DEDUP_REMOVED lines=14> */
[----:B------:R-:W-:Y:S01]  /*2010*/  MOV R12, 0x1 ;  /* 0x00000001000c7802 */ /* 0x000fe20000000f00 */
[----:B------:R-:W-:-:S02]  /*2020*/  IMAD.U32 R11, RZ, RZ, UR7 ;  /* 0x00000007ff0b7e24 */ /* 0x000fc4000f8e00ff */
[----:B------:R-:W-:Y:S02]  /*2030*/  IMAD.MOV.U32 R8, RZ, RZ, 0x70 ;  /* 0x00000070ff087424 */ /* 0x000fe400078e00ff */
[----:B0-----:R-:W-:-:S07]  /*2040*/  IMAD.MOV.U32 R13, RZ, RZ, RZ ;  /* 0x000000ffff0d7224 */ /* 0x001fce00078e00ff */
[----:B------:R-:W-:-:S07]  /*2050*/  LEPC R20, `(.L_x_1352) ;  /* 0x000000001014794e */ /* 0x000fce0000000000 */
[----:B-1---5:R-:W-:Y:S05]  /*2060*/  CALL.ABS.NOINC R14 ;  /* 0x000000000e007343 */ /* 0x022fea0003c00000 */
.L_x_1352:
[----:B------:R-:W-:Y:S05]  /*2070*/  BSYNC B6 ;  /* 0x0000000000067941 */ /* 0x000fea0003800000 */
.L_x_1351:
[----:B------:R-:W-:Y:S01]  /*2080*/  ULDC.64 UR4, c[0x0][0x9f8] ;  /* 0x00027e0000047ab9 */ /* 0x000fe20000000a00 */
[----:B------:R-:W0:Y:S01]  /*2090*/  LDC R0, c[0x0][0x428] ;  /* 0x00010a00ff007b82 */ /* 0x000e220000000800 */
[----:B------:R-:W-:Y:S01]  /*20a0*/  ISETP.NE.U32.AND P0, PT, RZ, UR4, PT ;  /* 0x00000004ff007c0c */ /* 0x000fe2000bf05070 */
[----:B------:R-:W-:Y:S01]  /*20b0*/  IMAD.MOV.U32 R3, RZ, RZ, R28 ;  /* 0x000000ffff037224 */ /* 0x000fe200078e001c */
[----:B------:R-:W-:Y:S01]  /*20c0*/  ULDC.64 UR6, c[0x0][0x208] ;  /* 0x0000820000067ab9 */ /* 0x000fe20000000a00 */
[----:B------:R-:W-:Y:S01]  /*20d0*/  MOV R9, R27 ;  /* 0x0000001b00097202 */ /* 0x000fe20000000f00 */
[----:B------:R-:W-:Y:S01]  /*20e0*/  VIADD R20, R228, 0x80 ;  /* 0x00000080e4147836 */ /* 0x000fe20000000000 */
[----:B------:R-:W-:Y:S01]  /*20f0*/  ISETP.NE.AND.EX P0, PT, RZ, UR5, PT, P0 ;  /* 0x00000005ff007c0c */ /* 0x000fe2000bf05300 */
[----:B------:R-:W2:Y:S01]  /*2100*/  LDL R35, [R1+0x34] ;  /* 0x0000340001237983 */ /* 0x000ea20000100800 */
[----:B------:R-:W1:Y:S01]  /*2110*/  LDC.64 R10, c[0x0][0x2f0] ;  /* 0x0000bc00ff0a7b82 */ /* 0x000e620000000a00 */
[----:B------:R-:W-:Y:S01]  /*2120*/  IMAD.IADD R75, R26, 0x1, R25 ;  /* 0x000000011a4b7824 */ /* 0x000fe200078e0219 */
[----:B------:R-:W-:Y:S01]  /*2130*/  ULDC.64 UR4, c[0x0][0x2f8] ;  /* 0x0000be0000047ab9 */ /* 0x000fe20000000a00 */
[----:B------:R-:W3:Y:S01]  /*2140*/  LDL R34, [R1+0x38] ;  /* 0x0000380001227983 */ /* 0x000ee20000100800 */
[----:B------:R-:W-:-:S03]  /*2150*/  ULDC.64 UR8, c[0x0][0x320] ;  /* 0x0000c80000087ab9 */ /* 0x000fc60000000a00 */
[----:B------:R-:W4:Y:S01]  /*2160*/  LDL R21, [R1+0x3c] ;  /* 0x00003c0001157983 */ /* 0x000f220000100800 */
[----:B------:R-:W1:Y:S03]  /*2170*/  LDC R99, c[0x0][0x3d4] ;  /* 0x0000f500ff637b82 */ /* 0x000e660000000800 */
[----:B------:R-:W4:Y:S04]  /*2180*/  LDL R32, [R1+0x40] ;  /* 0x0000400001207983 */ /* 0x000f280000100800 */
[----:B------:R-:W4:Y:S01]  /*2190*/  LDL R30, [R1+0x48] ;  /* 0x00004800011e7983 */ /* 0x000f220000100800 */
[----:B------:R-:W0:Y:S02]  /*21a0*/  @P0 LDC.64 R4, c[0x0][0x9f8] ;  /* 0x00027e00ff040b82 */ /* 0x000e240000000a00 */
[----:B0-----:R-:W-:Y:S01]  /*21b0*/  @P0 IMAD.WIDE R4, R28, 0x4, R4 ;  /* 0x000000041c040825 */ /* 0x001fe200078e0204 */
[----:B------:R-:W-:-:S05]  /*21c0*/  SHF.R.S32.HI R33, RZ, 0x1f, R75 ;  /* 0x0000001fff217819 */ /* 0x000fca000001144b */
[----:B------:R-:W0:Y:S01]  /*21d0*/  LDC.64 R28, c[0x0][0x3d8] ;  /* 0x0000f600ff1c7b82 */ /* 0x000e220000000a00 */
[----:B------:R1:W2:Y:S01]  /*21e0*/  @P0 LDG.E R3, desc[UR6][R4.64] ;  /* 0x0000000604030981 */ /* 0x0002a2000c1e1900 */
[----:B------:R-:W-:Y:S01]  /*21f0*/  ISETP.NE.AND P0, PT, R0, 0x1, PT ;  /* 0x000000010000780c */ /* 0x000fe20003f05270 */
[----:B------:R-:W-:Y:S01]  /*2200*/  ULDC UR6, c[0x0][0x2e4] ;  /* 0x0000b90000067ab9 */ /* 0x000fe20000000800 */
[-C--:B-1----:R-:W-:Y:S01]  /*2210*/  IMAD R6, R33, R10.reuse, RZ ;  /* 0x0000000a21067224 */ /* 0x082fe200078e02ff */
[----:B------:R-:W-:Y:S01]  /*2220*/  ISETP.GE.AND P1, PT, R225, UR6, PT ;  /* 0x00000006e1007c0c */ /* 0x000fe2000bf26270 */
[----:B------:R-:W-:-:S09]  /*2230*/  IMAD.WIDE.U32 R4, R75, R10, RZ ;  /* 0x0000000a4b047225 */ /* 0x000fd200078e00ff */
[----:B------:R-:W1:Y:S08]  /*2240*/  @P0 LDC R0, c[0x0][0x42c] ;  /* 0x00010b00ff000b82 */ /* 0x000e700000000800 */
[----:B------:R-:W0:Y:S01]  /*2250*/  @P0 LDC R7, c[0x0][0x430] ;  /* 0x00010c00ff070b82 */ /* 0x000e220000000800 */
[----:B-1----:R-:W-:-:S05]  /*2260*/  @P0 IMAD.HI.U32 R0, R27, R0, RZ ;  /* 0x000000001b000227 */ /* 0x002fca00078e00ff */
[----:B0-----:R-:W-:Y:S01]  /*2270*/  @P0 SHF.R.U32.HI R9, RZ, R7, R0 ;  /* 0x00000007ff090219 */ /* 0x001fe20000011600 */
[----:B------:R-:W-:Y:S01]  /*2280*/  IMAD R7, R75, R11, R6 ;  /* 0x0000000b4b077224 */ /* 0x000fe200078e0206 */
[----:B------:R-:W-:Y:S02]  /*2290*/  ISETP.GE.AND P0, PT, R228, UR6, PT ;  /* 0x00000006e4007c0c */ /* 0x000fe4000bf06270 */
[----:B------:R-:W-:Y:S01]  /*22a0*/  SHF.R.S32.HI R8, RZ, 0x1f, R9 ;  /* 0x0000001fff087819 */ /* 0x000fe20000011409 */
[----:B------:R-:W-:Y:S01]  /*22b0*/  IMAD.IADD R5, R5, 0x1, R7 ;  /* 0x0000000105057824 */ /* 0x000fe200078e0207 */
[----:B------:R-:W-:Y:S02]  /*22c0*/  SEL R0, RZ, 0x1, P0 ;  /* 0x00000001ff007807 */ /* 0x000fe40000000000 */
[----:B------:R-:W-:Y:S01]  /*22d0*/  ISETP.GE.AND P0, PT, R20, UR6, PT ;  /* 0x0000000614007c0c */ /* 0x000fe2000bf06270 */
[----:B------:R-:W-:Y:S01]  /*22e0*/  IMAD R12, R8, UR4, RZ ;  /* 0x00000004080c7c24 */ /* 0x000fe2000f8e02ff */
[----:B------:R-:W4:Y:S01]  /*22f0*/  LDL R20, [R1+0x44] ;  /* 0x0000440001147983 */ /* 0x000f220000100800 */
[----:B------:R-:W-:Y:S01]  /*2300*/  SEL R6, RZ, 0xffffffff, P1 ;  /* 0xffffffffff067807 */ /* 0x000fe20000800000 */
[----:B------:R-:W-:-:S04]  /*2310*/  IMAD.WIDE.U32 R4, R9, UR4, R4 ;  /* 0x0000000409047c25 */ /* 0x000fc8000f8e0004 */
[----:B------:R-:W-:Y:S02]  /*2320*/  IMAD.SHL.U32 R7, R6, 0x2, RZ ;  /* 0x0000000206077824 */ /* 0x000fe400078e00ff */
[----:B------:R-:W-:Y:S01]  /*2330*/  IMAD R15, R9, UR5, R12 ;  /* 0x00000005090f7c24 */ /* 0x000fe2000f8e020c */
[----:B------:R-:W-:Y:S01]  /*2340*/  ULDC.64 UR4, c[0x0][0xa08] ;  /* 0x0002820000047ab9 */ /* 0x000fe20000000a00 */
[----:B------:R-:W-:Y:S02]  /*2350*/  SEL R13, RZ, 0x4, P0 ;  /* 0x00000004ff0d7807 */ /* 0x000fe40000000000 */
[----:B------:R-:W-:Y:S02]  /*2360*/  LOP3.LUT R0, R7, 0x2, R0, 0xe2, !PT ;  /* 0x0000000207007812 */ /* 0x000fe400078ee200 */
[----:B------:R-:W-:Y:S01]  /*2370*/  ISETP.NE.U32.AND P0, PT, RZ, UR4, PT ;  /* 0x00000004ff007c0c */ /* 0x000fe2000bf05070 */
[----:B------:R-:W-:Y:S01]  /*2380*/  IMAD R8, R8, UR8, RZ ;  /* 0x0000000808087c24 */ /* 0x000fe2000f8e02ff */
[----:B------:R-:W-:Y:S01]  /*2390*/  LOP3.LUT R31, R0, R13, RZ, 0xfc, !PT ;  /* 0x0000000d001f7212 */ /* 0x000fe200078efcff */
[----:B------:R-:W0:Y:S01]  /*23a0*/  LDC.64 R6, c[0x0][0x3e8] ;  /* 0x0000fa00ff067b82 */ /* 0x000e220000000a00 */
[----:B------:R-:W-:Y:S01]  /*23b0*/  ISETP.NE.AND.EX P0, PT, RZ, UR5, PT, P0 ;  /* 0x00000005ff007c0c */ /* 0x000fe2000bf05300 */
[----:B------:R-:W-:Y:S01]  /*23c0*/  ULDC.64 UR4, c[0x0][0x300] ;  /* 0x0000c00000047ab9 */ /* 0x000fe20000000a00 */
[----:B------:R-:W-:-:S02]  /*23d0*/  SHF.R.S32.HI R229, RZ, 0x1f, R228 ;  /* 0x0000001fffe57819 */ /* 0x000fc400000114e4 */
[----:B------:R-:W-:Y:S01]  /*23e0*/  IADD3 R5, R5, R15, RZ ;  /* 0x0000000f05057210 */ /* 0x000fe20007ffe0ff */
[C---:B------:R-:W-:Y:S02]  /*23f0*/  IMAD R15, R9.reuse, UR9, R8 ;  /* 0x00000009090f7c24 */ /* 0x040fe4000f8e0208 */
[----:B------:R-:W-:Y:S01]  /*2400*/  IMAD.WIDE.U32 R8, R9, UR8, R228 ;  /* 0x0000000809087c25 */ /* 0x000fe2000f8e00e4 */
[----:B------:R-:W-:-:S03]  /*2410*/  ISETP.GE.AND P3, PT, R228, R99, PT ;  /* 0x00000063e400720c */ /* 0x000fc60003f66270 */
[----:B------:R-:W-:Y:S01]  /*2420*/  IMAD.IADD R9, R9, 0x1, R15 ;  /* 0x0000000109097824 */ /* 0x000fe200078e020f */
[----:B------:R-:W-:Y:S02]  /*2430*/  ISETP.GE.AND P2, PT, R225, R99, PT ;  /* 0x00000063e100720c */ /* 0x000fe40003f46270 */
[----:B------:R-:W-:Y:S01]  /*2440*/  SHF.R.S32.HI R209, RZ, 0x1f, R208 ;  /* 0x0000001fffd17819 */ /* 0x000fe200000114d0 */
[----:B------:R-:W-:-:S04]  /*2450*/  IMAD.WIDE.U32 R76, R18, R28, R228 ;  /* 0x0000001c124c7225 */ /* 0x000fc800078e00e4 */
[----:B------:R-:W-:-:S04]  /*2460*/  IMAD.WIDE.U32 R78, R18, R28, R208 ;  /* 0x0000001c124e7225 */ /* 0x000fc800078e00d0 */
[-C--:B0-----:R-:W-:Y:S01]  /*2470*/  IMAD R12, R19, R6.reuse, RZ ;  /* 0x00000006130c7224 */ /* 0x081fe200078e02ff */
[----:B------:R-:W0:Y:S01]  /*2480*/  S2R R108, SR_TID.X ;  /* 0x00000000006c7919 */ /* 0x000e220000002100 */
[----:B------:R-:W-:-:S04]  /*2490*/  IMAD.WIDE.U32 R82, R18, R6, R208 ;  /* 0x0000000612527225 */ /* 0x000fc800078e00d0 */
[----:B------:R-:W-:-:S04]  /*24a0*/  IMAD R13, R18, R7, R12 ;  /* 0x00000007120d7224 */ /* 0x000fc800078e020c */
[----:B------:R-:W-:Y:S01]  /*24b0*/  IMAD.IADD R83, R83, 0x1, R13 ;  /* 0x0000000153537824 */ /* 0x000fe200078e020d */
[----:B------:R-:W-:Y:S01]  /*24c0*/  IADD3 R74, P1, R18, R75, RZ ;  /* 0x0000004b124a7210 */ /* 0x000fe20007f3e0ff */
[----:B-----5:R-:W-:-:S04]  /*24d0*/  IMAD.WIDE.U32 R82, R100, R6, R82 ;  /* 0x0000000664527225 */ /* 0x020fc800078e0052 */
[----:B------:R-:W-:Y:S01]  /*24e0*/  IMAD.X R75, R19, 0x1, R33, P1 ;  /* 0x00000001134b7824 */ /* 0x000fe200008e0621 */
[----:B0-----:R-:W-:Y:S02]  /*24f0*/  LEA.HI R108, R108, 0x8, RZ, 0x19 ;  /* 0x000000086c6c7811 */ /* 0x001fe400078fc8ff */
[----:B--2---:R-:W-:-:S04]  /*2500*/  SHF.R.S32.HI R0, RZ, 0x1f, R3 ;  /* 0x0000001fff007819 */ /* 0x004fc80000011403 */
[----:B------:R-:W-:Y:S02]  /*2510*/  SEL R0, R0, RZ, !P0 ;  /* 0x000000ff00007207 */ /* 0x000fe40004000000 */
[----:B------:R-:W-:-:S03]  /*2520*/  SEL R3, R3, RZ, !P0 ;  /* 0x000000ff03037207 */ /* 0x000fc60004000000 */
[----:B------:R-:W-:Y:S02]  /*2530*/  IMAD R14, R0, UR4, RZ ;  /* 0x00000004000e7c24 */ /* 0x000fe4000f8e02ff */
[----:B------:R-:W-:-:S04]  /*2540*/  IMAD.WIDE.U32 R86, R3, UR4, R4 ;  /* 0x0000000403567c25 */ /* 0x000fc8000f8e0004 */
[C---:B------:R-:W-:Y:S01]  /*2550*/  IMAD R27, R3.reuse, UR5, R14 ;  /* 0x00000005031b7c24 */ /* 0x040fe2000f8e020e */
[----:B------:R-:W-:Y:S02]  /*2560*/  ULDC.64 UR4, c[0x0][0x328] ;  /* 0x0000ca0000047ab9 */ /* 0x000fe40000000a00 */
[----:B------:R-:W-:Y:S02]  /*2570*/  IMAD R0, R0, UR4, RZ ;  /* 0x0000000400007c24 */ /* 0x000fe4000f8e02ff */
[----:B------:R-:W-:-:S04]  /*2580*/  IMAD.WIDE.U32 R84, R3, UR4, R8 ;  /* 0x0000000403547c25 */ /* 0x000fc8000f8e0008 */
[----:B------:R-:W-:Y:S01]  /*2590*/  IMAD R39, R3, UR5, R0 ;  /* 0x0000000503277c24 */ /* 0x000fe2000f8e0200 */
[----:B------:R-:W-:Y:S01]  /*25a0*/  SEL R3, R99, RZ, P3 ;  /* 0x000000ff63037207 */ /* 0x000fe20001800000 */
[----:B------:R-:W-:-:S04]  /*25b0*/  IMAD R0, R19, R28, RZ ;  /* 0x0000001c13007224 */ /* 0x000fc800078e02ff */
[----:B------:R-:W-:Y:S01]  /*25c0*/  IMAD R9, R18, R29, R0 ;  /* 0x0000001d12097224 */ /* 0x000fe200078e0200 */
[----:B------:R-:W-:Y:S01]  /*25d0*/  SEL R0, R99, RZ, P2 ;  /* 0x000000ff63007207 */ /* 0x000fe20001000000 */
[----:B------:R-:W-:Y:S02]  /*25e0*/  IMAD.IADD R3, R228, 0x1, R3 ;  /* 0x00000001e4037824 */ /* 0x000fe400078e0203 */
[----:B------:R-:W-:Y:S01]  /*25f0*/  IMAD R4, R19, R10, RZ ;  /* 0x0000000a13047224 */ /* 0x000fe200078e02ff */
[----:B------:R-:W-:Y:S02]  /*2600*/  IADD3 R8, R225, R0, RZ ;  /* 0x00000000e1087210 */ /* 0x000fe40007ffe0ff */
[----:B------:R-:W-:Y:S01]  /*2610*/  SHF.R.S32.HI R0, RZ, 0x1f, R3 ;  /* 0x0000001fff007819 */ /* 0x000fe20000011403 */
[C---:B------:R-:W-:Y:S02]  /*2620*/  IMAD R25, R18.reuse, R11, R4 ;  /* 0x0000000b12197224 */ /* 0x040fe400078e0204 */
[----:B------:R-:W-:Y:S01]  /*2630*/  IMAD.WIDE.U32 R4, R18, R10, R228 ;  /* 0x0000000a12047225 */ /* 0x000fe200078e00e4 */
[----:B------:R-:W-:-:S02]  /*2640*/  LEA.HI R88, R0, R3, RZ, 0x3 ;  /* 0x0000000300587211 */ /* 0x000fc400078f18ff */
[----:B------:R-:W-:Y:S01]  /*2650*/  LEA.HI R0, R0, R3, RZ, 0x6 ;  /* 0x0000000300007211 */ /* 0x000fe200078f30ff */
[----:B------:R-:W-:Y:S02]  /*2660*/  IMAD.IADD R79, R79, 0x1, R9 ;  /* 0x000000014f4f7824 */ /* 0x000fe400078e0209 */
[----:B------:R-:W-:Y:S01]  /*2670*/  IMAD.IADD R77, R9, 0x1, R77 ;  /* 0x00000001094d7824 */ /* 0x000fe200078e024d */
[----:B------:R-:W-:Y:S01]  /*2680*/  SHF.R.S32.HI R9, RZ, 0x1f, R8 ;  /* 0x0000001fff097819 */ /* 0x000fe20000011408 */
[----:B------:R-:W-:Y:S01]  /*2690*/  IMAD.IADD R27, R87, 0x1, R27 ;  /* 0x00000001571b7824 */ /* 0x000fe200078e021b */
[----:B------:R-:W-:Y:S01]  /*26a0*/  IADD3 R26, P0, R86, R4, RZ ;  /* 0x00000004561a7210 */ /* 0x000fe20007f1e0ff */
[----:B------:R-:W-:Y:S01]  /*26b0*/  IMAD.SHL.U32 R3, R0, 0x40, RZ ;  /* 0x0000004000037824 */ /* 0x000fe200078e00ff */
[----:B------:R-:W-:Y:S02]  /*26c0*/  LEA.HI R90, R9, R8, RZ, 0x3 ;  /* 0x00000008095a7211 */ /* 0x000fe400078f18ff */
[----:B------:R-:W-:Y:S01]  /*26d0*/  IADD3.X R25, R27, R5, R25, P0, !PT ;  /* 0x000000051b197210 */ /* 0x000fe200007fe419 */
[----:B------:R-:W-:Y:S01]  /*26e0*/  IMAD.WIDE.U32 R4, R18, R6, R228 ;  /* 0x0000000612047225 */ /* 0x000fe200078e00e4 */
[----:B------:R-:W-:-:S02]  /*26f0*/  LOP3.LUT R0, R88, 0x38, RZ, 0xc0, !PT ;  /* 0x0000003858007812 */ /* 0x000fc400078ec0ff */
[----:B------:R-:W-:Y:S02]  /*2700*/  LEA.HI R12, R9, R8, RZ, 0x6 ;  /* 0x00000008090c7211 */ /* 0x000fe400078f30ff */
[----:B------:R-:W-:Y:S02]  /*2710*/  LOP3.LUT R8, R90, 0x38, RZ, 0xc0, !PT ;  /* 0x000000385a087812 */ /* 0x000fe400078ec0ff */
[----:B------:R-:W-:Y:S02]  /*2720*/  LOP3.LUT R9, R35, 0x38, R88, 0xf8, !PT ;  /* 0x0000003823097812 */ /* 0x000fe400078ef858 */
[----:B---3--:R-:W-:Y:S01]  /*2730*/  LOP3.LUT R0, R0, 0x1c0, R34, 0xf8, !PT ;  /* 0x000001c000007812 */ /* 0x008fe200078ef822 */
[----:B------:R-:W-:Y:S01]  /*2740*/  IMAD.SHL.U32 R12, R12, 0x40, RZ ;  /* 0x000000400c0c7824 */ /* 0x000fe200078e00ff */
[----:B------:R-:W-:Y:S02]  /*2750*/  IADD3 R5, R13, R5, RZ ;  /* 0x000000050d057210 */ /* 0x000fe40007ffe0ff */
[----:B------:R-:W-:-:S02]  /*2760*/  LOP3.LUT R13, R35, 0x38, R90, 0xf8, !PT ;  /* 0x00000038230d7812 */ /* 0x000fc400078ef85a */
[----:B------:R-:W-:Y:S02]  /*2770*/  LOP3.LUT R8, R8, 0x1c0, R34, 0xf8, !PT ;  /* 0x000001c008087812 */ /* 0x000fe400078ef822 */
[----:B------:R-:W-:Y:S02]  /*2780*/  LOP3.LUT R3, R3, 0xfffff000, RZ, 0xc0, !PT ;  /* 0xfffff00003037812 */ /* 0x000fe400078ec0ff */
[-C--:B----4-:R-:W-:Y:S02]  /*2790*/  LOP3.LUT R14, R9, R21.reuse, RZ, 0x3c, !PT ;  /* 0x00000015090e7212 */ /* 0x090fe400078e3cff */
[----:B------:R-:W-:Y:S02]  /*27a0*/  LOP3.LUT R0, R0, R20, RZ, 0x3c, !PT ;  /* 0x0000001400007212 */ /* 0x000fe400078e3cff */
[----:B------:R-:W-:Y:S02]  /*27b0*/  LOP3.LUT R12, R12, 0xfffff000, RZ, 0xc0, !PT ;  /* 0xfffff0000c0c7812 */ /* 0x000fe400078ec0ff */
[----:B------:R-:W-:-:S02]  /*27c0*/  LOP3.LUT R13, R13, R21, RZ, 0x3c, !PT ;  /* 0x000000150d0d7212 */ /* 0x000fc400078e3cff */
[----:B------:R-:W-:Y:S02]  /*27d0*/  LOP3.LUT R9, R8, R20, RZ, 0x3c, !PT ;  /* 0x0000001408097212 */ /* 0x000fe400078e3cff */
[-C--:B------:R-:W-:Y:S02]  /*27e0*/  IADD3 R21, R14, R3.reuse, R32 ;  /* 0x000000030e157210 */ /* 0x080fe40007ffe020 */
[----:B------:R-:W-:Y:S02]  /*27f0*/  IADD3 R20, R0, R3, R30 ;  /* 0x0000000300147210 */ /* 0x000fe40007ffe01e */
[----:B------:R-:W-:Y:S02]  /*2800*/  SHF.R.S32.HI R3, RZ, 0x1f, R100 ;  /* 0x0000001fff037819 */ /* 0x000fe40000011464 */
[----:B------:R-:W-:Y:S01]  /*2810*/  IADD3 R14, R9, R12, R30 ;  /* 0x0000000c090e7210 */ /* 0x000fe20007ffe01e */
[----:B------:R-:W-:Y:S02]  /*2820*/  VIADD R30, R228, 0xc0 ;  /* 0x000000c0e41e7836 */ /* 0x000fe40000000000 */
[----:B------:R-:W-:-:S02]  /*2830*/  IMAD R0, R3, R6, RZ ;  /* 0x0000000603007224 */ /* 0x000fc400078e02ff */
[----:B------:R-:W-:Y:S01]  /*2840*/  IMAD R3, R3, R28, RZ ;  /* 0x0000001c03037224 */ /* 0x000fe200078e02ff */
[----:B------:R-:W-:Y:S01]  /*2850*/  ISETP.GE.AND P0, PT, R30, UR6, PT ;  /* 0x000000061e007c0c */ /* 0x000fe2000bf06270 */
[C---:B------:R-:W-:Y:S02]  /*2860*/  IMAD R37, R100.reuse, R7, R0 ;  /* 0x0000000764257224 */ /* 0x040fe400078e0200 */
[----:B------:R-:W-:Y:S01]  /*2870*/  IMAD.WIDE.U32 R80, R100, R6, R4 ;  /* 0x0000000664507225 */ /* 0x000fe200078e0004 */
[C-C-:B------:R-:W-:Y:S02]  /*2880*/  SHF.L.U64.HI R5, R28.reuse, 0x6, R29.reuse ;  /* 0x000000061c057819 */ /* 0x140fe4000001021d */
[----:B------:R-:W-:Y:S01]  /*2890*/  SHF.L.U64.HI R4, R28, 0x5, R29 ;  /* 0x000000051c047819 */ /* 0x000fe2000001021d */
[----:B------:R-:W-:Y:S01]  /*28a0*/  IMAD R35, R100, R29, R3 ;  /* 0x0000001d64237224 */ /* 0x000fe200078e0203 */
[----:B------:R-:W-:Y:S01]  /*28b0*/  SHF.L.U32 R3, R28, 0x6, RZ ;  /* 0x000000061c037819 */ /* 0x000fe200000006ff */
[----:B------:R-:W-:-:S04]  /*28c0*/  IMAD.WIDE.U32 R78, R100, R28, R78 ;  /* 0x0000001c644e7225 */ /* 0x000fc800078e004e */
[----:B------:R-:W-:-:S04]  /*28d0*/  IMAD.WIDE.U32 R76, R100, R28, R76 ;  /* 0x0000001c644c7225 */ /* 0x000fc800078e004c */
[----:B------:R-:W-:Y:S01]  /*28e0*/  IMAD.SHL.U32 R0, R28, 0x20, RZ ;  /* 0x000000201c007824 */ /* 0x000fe200078e00ff */
[----:B------:R-:W-:Y:S02]  /*28f0*/  SEL R28, RZ, 0x8, P0 ;  /* 0x00000008ff1c7807 */ /* 0x000fe40000000000 */
[----:B------:R-:W-:Y:S02]  /*2900*/  SHF.R.S32.HI R73, RZ, 0x3, R88 ;  /* 0x00000003ff497819 */ /* 0x000fe40000011458 */
[----:B------:R-:W-:Y:S02]  /*2910*/  LOP3.LUT R93, R31, R28, RZ, 0xfc, !PT ;  /* 0x0000001c1f5d7212 */ /* 0x000fe400078efcff */
[----:B------:R-:W-:Y:S02]  /*2920*/  SHF.R.S32.HI R89, RZ, 0x3, R90 ;  /* 0x00000003ff597819 */ /* 0x000fe4000001145a */
[----:B------:R-:W-:Y:S02]  /*2930*/  LOP3.LUT R88, R88, 0xfffffff8, RZ, 0xc0, !PT ;  /* 0xfffffff858587812 */ /* 0x000fe400078ec0ff */
[----:B------:R-:W-:-:S02]  /*2940*/  LOP3.LUT R90, R90, 0xfffffff8, RZ, 0xc0, !PT ;  /* 0xfffffff85a5a7812 */ /* 0x000fc400078ec0ff */
[----:B------:R-:W-:Y:S02]  /*2950*/  IADD3 R15, R13, R12, R32 ;  /* 0x0000000c0d0f7210 */ /* 0x000fe40007ffe020 */
[C-C-:B------:R-:W-:Y:S02]  /*2960*/  SHF.L.U64.HI R13, R10.reuse, 0x6, R11.reuse ;  /* 0x000000060a0d7819 */ /* 0x140fe4000001020b */
[C---:B------:R-:W-:Y:S01]  /*2970*/  SHF.L.U64.HI R12, R10.reuse, 0x5, R11 ;  /* 0x000000050a0c7819 */ /* 0x040fe2000001020b */
[----:B------:R-:W-:Y:S01]  /*2980*/  IMAD.SHL.U32 R11, R10, 0x40, RZ ;  /* 0x000000400a0b7824 */ /* 0x000fe200078e00ff */
[C-C-:B------:R-:W-:Y:S02]  /*2990*/  SHF.L.U64.HI R9, R6.reuse, 0x6, R7.reuse ;  /* 0x0000000606097819 */ /* 0x140fe40000010207 */
[C---:B------:R-:W-:Y:S01]  /*29a0*/  SHF.L.U64.HI R8, R6.reuse, 0x5, R7 ;  /* 0x0000000506087819 */ /* 0x040fe20000010207 */
[C---:B------:R-:W-:Y:S01]  /*29b0*/  IMAD.SHL.U32 R7, R6.reuse, 0x40, RZ ;  /* 0x0000004006077824 */ /* 0x040fe200078e00ff */
[----:B------:R-:W-:Y:S01]  /*29c0*/  LOP3.LUT R28, R31, 0x1, RZ, 0xc0, !PT ;  /* 0x000000011f1c7812 */ /* 0x000fe200078ec0ff */
[----:B------:R-:W-:Y:S01]  /*29d0*/  IMAD.SHL.U32 R6, R6, 0x20, RZ ;  /* 0x0000002006067824 */ /* 0x000fe200078e00ff */
[----:B------:R-:W-:Y:S01]  /*29e0*/  LOP3.LUT R91, R93, 0x2, RZ, 0xc0, !PT ;  /* 0x000000025d5b7812 */ /* 0x000fe200078ec0ff */
[----:B------:R-:W-:Y:S01]  /*29f0*/  IMAD.SHL.U32 R99, R99, 0x2, RZ ;  /* 0x0000000263637824 */ /* 0x000fe200078e00ff */
[----:B------:R-:W-:Y:S01]  /*2a00*/  LOP3.LUT R92, R93, 0x4, RZ, 0xc0, !PT ;  /* 0x000000045d5c7812 */ /* 0x000fe200078ec0ff */
[----:B------:R-:W-:Y:S01]  /*2a10*/  IMAD.IADD R30, R37, 0x1, R81 ;  /* 0x00000001251e7824 */ /* 0x000fe200078e0251 */
[----:B------:R-:W-:Y:S01]  /*2a20*/  SHF.L.U32 R10, R10, 0x5, RZ ;  /* 0x000000050a0a7819 */ /* 0x000fe200000006ff */
[----:B------:R-:W-:Y:S01]  /*2a30*/  IMAD.IADD R31, R79, 0x1, R35 ;  /* 0x000000014f1f7824 */ /* 0x000fe200078e0223 */
[----:B------:R-:W-:Y:S01]  /*2a40*/  IADD3 R29, R83, R37, RZ ;  /* 0x00000025531d7210 */ /* 0x000fe20007ffe0ff */
[----:B------:R-:W-:Y:S01]  /*2a50*/  IMAD.IADD R72, R35, 0x1, R77 ;  /* 0x0000000123487824 */ /* 0x000fe200078e024d */
[----:B------:R-:W-:-:S02]  /*2a60*/  LOP3.LUT R93, R93, 0x8, RZ, 0xc0, !PT ;  /* 0x000000085d5d7812 */ /* 0x000fc400078ec0ff */
[----:B------:R-:W-:Y:S02]  /*2a70*/  SHF.R.S32.HI R94, RZ, 0x1f, R88 ;  /* 0x0000001fff5e7819 */ /* 0x000fe40000011458 */
[----:B------:R-:W-:Y:S02]  /*2a80*/  SHF.R.S32.HI R95, RZ, 0x1f, R90 ;  /* 0x0000001fff5f7819 */ /* 0x000fe4000001145a */
[----:B------:R-:W-:-:S07]  /*2a90*/  IADD3 R96, R85, R39, RZ ;  /* 0x0000002755607210 */ /* 0x000fce0007ffe0ff */
.L_x_1428:
[----:B------:R-:W2:Y:S01]  /*2aa0*/  LDL R38, [R1+0x58] ;  /* 0x0000580001267983 */ /* 0x000ea20000100800 */
[----:B------:R-:W0:Y:S01]  /*2ab0*/  LDC R120, c[0x0][0x3d4] ;  /* 0x0000f500ff787b82 */ /* 0x000e220000000800 */
[----:B------:R-:W-:Y:S01]  /*2ac0*/  VIADD R36, R24, 0xffffffff ;  /* 0xffffffff18247836 */ /* 0x000fe20000000000 */
[----:B------:R-:W-:Y:S05]  /*2ad0*/  YIELD ;  /* 0x0000000000007946 */ /* 0x000fea0003800000 */
[----:B------:R-:W-:Y:S01]  /*2ae0*/  SHF.R.S32.HI R37, RZ, 0x1f, R36 ;  /* 0x0000001fff257819 */ /* 0x000fe20000011424 */
[----:B------:R-:W1:Y:S01]  /*2af0*/  LDC.64 R106, c[0x0][0x2d8] ;  /* 0x0000b600ff6a7b82 */ /* 0x000e620000000a00 */
[-C--:B------:R-:W-:Y:S01]  /*2b00*/  IMAD R24, R13, R36.reuse, RZ ;  /* 0x000000240d187224 */ /* 0x080fe200078e02ff */
[----:B------:R-:W-:Y:S01]  /*2b10*/  BSSY B0, `(.L_x_1353) ;  /* 0x0000515000007945 */ /* 0x000fe20003800000 */
[----:B------:R-:W-:-:S04]  /*2b20*/  IMAD.WIDE.U32 R112, R11, R36, RZ ;  /* 0x000000240b707225 */ /* 0x000fc800078e00ff */
[----:B------:R-:W-:Y:S01]  /*2b30*/  IMAD R35, R37, R11, R24 ;  /* 0x0000000b25237224 */ /* 0x000fe200078e0218 */
[CC--:B------:R-:W-:Y:S02]  /*2b40*/  IADD3 R33, P0, R26.reuse, R112.reuse, RZ ;  /* 0x000000701a217210 */ /* 0x0c0fe40007f1e0ff */
[----:B------:R-:W-:Y:S01]  /*2b50*/  IADD3 R24, P4, P5, R26, R112, R10 ;  /* 0x000000701a187210 */ /* 0x000fe20007d9e00a */
[----:B------:R-:W-:-:S04]  /*2b60*/  IMAD.IADD R68, R113, 0x1, R35 ;  /* 0x0000000171447824 */ /* 0x000fc800078e0223 */
[----:B------:R-:W-:Y:S01]  /*2b70*/  IMAD.X R34, R68, 0x1, R25, P0 ;  /* 0x0000000144227824 */ /* 0x000fe200000e0619 */
[----:B0-----:R-:W-:Y:S02]  /*2b80*/  ISETP.GE.AND P0, PT, R120, 0x1, PT ;  /* 0x000000017800780c */ /* 0x001fe40003f06270 */
[----:B------:R-:W-:Y:S02]  /*2b90*/  IADD3.X R32, R25, R68, R12, P4, P5 ;  /* 0x0000004419207210 */ /* 0x000fe400027ea40c */
[CC--:B-1----:R-:W-:Y:S02]  /*2ba0*/  LEA R46, P1, R33.reuse, R106.reuse, 0x1 ;  /* 0x0000006a212e7211 */ /* 0x0c2fe400078208ff */
[----:B------:R-:W-:Y:S02]  /*2bb0*/  LEA R44, P6, R24, R106, 0x1 ;  /* 0x0000006a182c7211 */ /* 0x000fe400078c08ff */
[----:B------:R-:W-:Y:S02]  /*2bc0*/  LEA.HI.X R47, R33, R107, R34, 0x1, P1 ;  /* 0x0000006b212f7211 */ /* 0x000fe400008f0c22 */
[----:B------:R-:W-:-:S02]  /*2bd0*/  ISETP.GT.AND P1, PT, R36, R23, PT ;  /* 0x000000172400720c */ /* 0x000fc40003f24270 */
[----:B------:R-:W-:Y:S01]  /*2be0*/  LEA.HI.X R45, R24, R107, R32, 0x1, P6 ;  /* 0x0000006b182d7211 */ /* 0x000fe200030f0c20 */
[----:B------:R-:W-:Y:S01]  /*2bf0*/  IMAD.MOV.U32 R24, RZ, RZ, R36 ;  /* 0x000000ffff187224 */ /* 0x000fe200078e0024 */
[----:B------:R-:W-:Y:S02]  /*2c00*/  P2R R98, PR, RZ, 0x2 ;  /* 0x00000002ff627803 */ /* 0x000fe40000000000 */
[----:B--2---:R-:W-:-:S05]  /*2c10*/  LEA R33, R17, R38, 0xe ;  /* 0x0000002611217211 */ /* 0x004fca00078e70ff */
[----:B------:R-:W-:Y:S01]  /*2c20*/  IMAD R102, R33, 0x2, R16 ;  /* 0x0000000221667824 */ /* 0x000fe200078e0210 */
[----:B---3--:R-:W-:Y:S06]  /*2c30*/  @!P0 BRA `(.L_x_1354) ;  /* 0x0000004c005c8947 */ /* 0x008fec0003800000 */
[----:B------:R-:W-:Y:S01]  /*2c40*/  ULDC.U8 UR4, c[0x0][0x3f0] ;  /* 0x0000fc0000047ab9 */ /* 0x000fe20000000000 */
[-C--:B------:R-:W-:Y:S01]  /*2c50*/  IMAD R34, R9, R36.reuse, RZ ;  /* 0x0000002409227224 */ /* 0x080fe200078e02ff */
[----:B------:R-:W-:Y:S01]  /*2c60*/  ISETP.NE.AND P0, PT, RZ, UR4, PT ;  /* 0x00000004ff007c0c */ /* 0x000fe2000bf05270 */
[-C--:B------:R-:W-:Y:S02]  /*2c70*/  IMAD R32, R5, R36.reuse, RZ ;  /* 0x0000002405207224 */ /* 0x080fe400078e02ff */
[----:B------:R-:W-:Y:S02]  /*2c80*/  IMAD R35, R37, R7, R34 ;  /* 0x0000000725237224 */ /* 0x000fe400078e0222 */
[----:B------:R-:W-:Y:S02]  /*2c90*/  IMAD R105, R24, -0x40, R2 ;  /* 0xffffffc018697824 */ /* 0x000fe400078e0202 */
[----:B------:R-:W-:-:S03]  /*2ca0*/  IMAD.WIDE.U32 R64, R7, R36, RZ ;  /* 0x0000002407407225 */ /* 0x000fc600078e00ff */
[----:B------:R-:W-:Y:S01]  /*2cb0*/  VIMNMX R105, R105, 0x40, PT ;  /* 0x0000004069697848 */ /* 0x000fe20003fe0100 */
[----:B------:R-:W-:Y:S01]  /*2cc0*/  IMAD R33, R37, R3, R32 ;  /* 0x0000000325217224 */ /* 0x000fe200078e0220 */
[----:B------:R-:W-:Y:S01]  /*2cd0*/  IADD3 R109, R65, R35, RZ ;  /* 0x00000023416d7210 */ /* 0x000fe20007ffe0ff */
[----:B------:R-:W-:-:S04]  /*2ce0*/  IMAD.WIDE.U32 R66, R3, R36, RZ ;  /* 0x0000002403427225 */ /* 0x000fc800078e00ff */
[----:B------:R-:W-:Y:S01]  /*2cf0*/  IMAD.IADD R97, R67, 0x1, R33 ;  /* 0x0000000143617824 */ /* 0x000fe200078e0221 */
[----:B------:R-:W-:Y:S06]  /*2d00*/  @!P0 BRA `(.L_x_1355) ;  /* 0x0000002000e48947 */ /* 0x000fec0003800000 */
[----:B------:R0:W5:Y:S04]  /*2d10*/  LDL R116, [R1+0x14] ;  /* 0x0000140001747983 */ /* 0x0001680000100800 */
[----:B------:R0:W5:Y:S04]  /*2d20*/  LDL R115, [R1+0x10] ;  /* 0x0000100001737983 */ /* 0x0001680000100800 */
[----:B------:R0:W5:Y:S01]  /*2d30*/  LDL R114, [R1+0x18] ;  /* 0x0000180001727983 */ /* 0x0001620000100800 */
[----:B------:R-:W-:Y:S01]  /*2d40*/  ISETP.GE.AND P0, PT, R18, R105, PT ;  /* 0x000000691200720c */ /* 0x000fe20003f06270 */
[----:B------:R-:W-:Y:S01]  /*2d50*/  BSSY B1, `(.L_x_1356) ;  /* 0x000002a000017945 */ /* 0x000fe20003800000 */
        /* <DEDUP_REMOVED lines=8> */
[----:B------:R-:W-:Y:S01]  /*2de0*/  CS2R R110, SRZ ;  /* 0x00000000006e7805 */ /* 0x000fe2000001ff00 */
[----:B0-----:R-:W-:Y:S06]  /*2df0*/  @P0 BRA `(.L_x_1357) ;  /* 0x00000000007c0947 */ /* 0x001fec0003800000 */
[----:B------:R-:W-:Y:S01]  /*2e00*/  IADD3 R33, P1, R78, R66, RZ ;  /* 0x000000424e217210 */ /* 0x000fe20007f3e0ff */
[----:B------:R-:W-:Y:S01]  /*2e10*/  ULDC.64 UR4, c[0x0][0x3c8] ;  /* 0x0000f20000047ab9 */ /* 0x000fe20000000a00 */
[----:B------:R-:W-:Y:S02]  /*2e20*/  IADD3 R35, P4, R82, R64, RZ ;  /* 0x0000004052237210 */ /* 0x000fe40007f9e0ff */
[----:B------:R-:W-:Y:S02]  /*2e30*/  CS2R R106, SRZ ;  /* 0x00000000006a7805 */ /* 0x000fe4000001ff00 */
[-C--:B------:R-:W-:Y:S01]  /*2e40*/  ISETP.GE.AND P5, PT, R208, R120.reuse, PT ;  /* 0x00000078d000720c */ /* 0x080fe20003fa6270 */
[----:B------:R-:W-:Y:S01]  /*2e50*/  IMAD.X R34, R97, 0x1, R31, P1 ;  /* 0x0000000161227824 */ /* 0x000fe200008e061f */
[----:B------:R-:W-:Y:S01]  /*2e60*/  LEA R32, P1, R33, UR4, 0x1 ;  /* 0x0000000421207c11 */ /* 0x000fe2000f8208ff */
[----:B------:R-:W-:Y:S01]  /*2e70*/  IMAD.X R38, R109, 0x1, R29, P4 ;  /* 0x000000016d267824 */ /* 0x000fe200020e061d */
[----:B------:R-:W-:Y:S01]  /*2e80*/  CS2R R110, SRZ ;  /* 0x00000000006e7805 */ /* 0x000fe2000001ff00 */
[----:B------:R-:W-:Y:S01]  /*2e90*/  ULDC.64 UR6, c[0x0][0x208] ;  /* 0x0000820000067ab9 */ /* 0x000fe20000000a00 */
[----:B------:R-:W-:Y:S01]  /*2ea0*/  LEA.HI.X R33, R33, UR5, R34, 0x1, P1 ;  /* 0x0000000521217c11 */ /* 0x000fe200088f0c22 */
[----:B------:R-:W-:Y:S01]  /*2eb0*/  ULDC.64 UR4, c[0x0][0x3e0] ;  /* 0x0000f80000047ab9 */ /* 0x000fe20000000a00 */
[----:B-----5:R-:W-:-:S02]  /*2ec0*/  ISETP.GE.AND P4, PT, R116, R120, PT ;  /* 0x000000787400720c */ /* 0x020fc40003f86270 */
[----:B------:R-:W-:-:S03]  /*2ed0*/  LEA R34, P1, R35, UR4, 0x1 ;  /* 0x0000000423227c11 */ /* 0x000fc6000f8208ff */
[----:B------:R0:W5:Y:S01]  /*2ee0*/  @!P5 LDG.E.64 R106, desc[UR6][R32.64] ;  /* 0x00000006206ad981 */ /* 0x000162000c1e1b00 */
[----:B------:R-:W-:Y:S02]  /*2ef0*/  LEA.HI.X R35, R35, UR5, R38, 0x1, P1 ;  /* 0x0000000523237c11 */ /* 0x000fe400088f0c26 */
[----:B------:R-:W-:-:S03]  /*2f00*/  ISETP.GE.AND P1, PT, R115, R120, PT ;  /* 0x000000787300720c */ /* 0x000fc60003f26270 */
[----:B------:R0:W5:Y:S01]  /*2f10*/  @!P5 LDG.E.64 R110, desc[UR6][R34.64] ;  /* 0x00000006226ed981 */ /* 0x000162000c1e1b00 */
[----:B------:R-:W-:Y:S02]  /*2f20*/  ISETP.GE.AND P5, PT, R114, R120, PT ;  /* 0x000000787200720c */ /* 0x000fe40003fa6270 */
[----:B------:R-:W-:Y:S02]  /*2f30*/  CS2R R68, SRZ ;  /* 0x0000000000447805 */ /* 0x000fe4000001ff00 */
[----:B------:R-:W-:Y:S02]  /*2f40*/  CS2R R60, SRZ ;  /* 0x00000000003c7805 */ /* 0x000fe4000001ff00 */
[----:B------:R-:W-:Y:S02]  /*2f50*/  CS2R R56, SRZ ;  /* 0x0000000000387805 */ /* 0x000fe4000001ff00 */
[----:B------:R-:W-:Y:S02]  /*2f60*/  CS2R R70, SRZ ;  /* 0x0000000000467805 */ /* 0x000fe4000001ff00 */
[----:B------:R-:W-:-:S02]  /*2f70*/  CS2R R62, SRZ ;  /* 0x00000000003e7805 */ /* 0x000fc4000001ff00 */
[----:B------:R-:W-:Y:S01]  /*2f80*/  CS2R R58, SRZ ;  /* 0x00000000003a7805 */ /* 0x000fe2000001ff00 */
[----:B------:R0:W5:Y:S04]  /*2f90*/  @!P4 LDG.E.64 R68, desc[UR6][R32.64+0x40] ;  /* 0x000040062044c981 */ /* 0x000168000c1e1b00 */
[----:B------:R0:W5:Y:S04]  /*2fa0*/  @!P1 LDG.E.64 R60, desc[UR6][R32.64+0x80] ;  /* 0x00008006203c9981 */ /* 0x000168000c1e1b00 */
[----:B------:R0:W5:Y:S04]  /*2fb0*/  @!P5 LDG.E.64 R56, desc[UR6][R32.64+0xc0] ;  /* 0x0000c0062038d981 */ /* 0x000168000c1e1b00 */
[----:B------:R0:W5:Y:S04]  /*2fc0*/  @!P4 LDG.E.64 R70, desc[UR6][R34.64+0x40] ;  /* 0x000040062246c981 */ /* 0x000168000c1e1b00 */
[----:B------:R0:W5:Y:S04]  /*2fd0*/  @!P1 LDG.E.64 R62, desc[UR6][R34.64+0x80] ;  /* 0x00008006223e9981 */ /* 0x000168000c1e1b00 */
[----:B------:R0:W5:Y:S02]  /*2fe0*/  @!P5 LDG.E.64 R58, desc[UR6][R34.64+0xc0] ;  /* 0x0000c006223ad981 */ /* 0x000164000c1e1b00 */
.L_x_1357:
[----:B------:R-:W-:Y:S05]  /*2ff0*/  BSYNC B1 ;  /* 0x0000000000017941 */ /* 0x000fea0003800000 */
.L_x_1356:
[----:B------:R-:W-:Y:S01]  /*3000*/  ISETP.GE.AND P4, PT, R233, R105, PT ;  /* 0x00000069e900720c */ /* 0x000fe20003f86270 */
[----:B------:R-:W-:Y:S01]  /*3010*/  BSSY B1, `(.L_x_1358) ;  /* 0x000002a000017945 */ /* 0x000fe20003800000 */
[----:B------:R-:W-:Y:S02]  /*3020*/  CS2R R40, SRZ ;  /* 0x0000000000287805 */ /* 0x000fe4000001ff00 */
[----:B------:R-:W-:Y:S02]  /*3030*/  CS2R R48, SRZ ;  /* 0x0000000000307805 */ /* 0x000fe4000001ff00 */
[----:B------:R-:W-:Y:S02]  /*3040*/  CS2R R52, SRZ ;  /* 0x0000000000347805 */ /* 0x000fe4000001ff00 */
[----:B------:R-:W-:Y:S02]  /*3050*/  CS2R R38, SRZ ;  /* 0x0000000000267805 */ /* 0x000fe4000001ff00 */
[----:B------:R-:W-:-:S02]  /*3060*/  CS2R R42, SRZ ;  /* 0x00000000002a7805 */ /* 0x000fc4000001ff00 */
[----:B------:R-:W-:Y:S01]  /*3070*/  CS2R R50, SRZ ;  /* 0x0000000000327805 */ /* 0x000fe2000001ff00 */
[----:B-----5:R-:W-:Y:S01]  /*3080*/  IMAD.MOV.U32 R112, RZ, RZ, R56 ;  /* 0x000000ffff707224 */ /* 0x020fe200078e0038 */
[----:B------:R-:W-:Y:S02]  /*3090*/  MOV R113, R57 ;  /* 0x0000003900717202 */ /* 0x000fe40000000f00 */
        /* <DEDUP_REMOVED lines=33> */
.L_x_1359:
[----:B------:R-:W-:Y:S05]  /*32b0*/  BSYNC B1 ;  /* 0x0000000000017941 */ /* 0x000fea0003800000 */
.L_x_1358:
[----:B01----:R-:W-:Y:S01]  /*32c0*/  IMAD.MOV.U32 R32, RZ, RZ, R60 ;  /* 0x000000ffff207224 */ /* 0x003fe200078e003c */
[----:B------:R-:W-:Y:S01]  /*32d0*/  ISETP.NE.AND P1, PT, R236, 0x3, PT ;  /* 0x00000003ec00780c */ /* 0x000fe20003f25270 */
[----:B------:R-:W-:Y:S01]  /*32e0*/  IMAD.MOV.U32 R33, RZ, RZ, R61 ;  /* 0x000000ffff217224 */ /* 0x000fe200078e003d */
[----:B------:R-:W-:Y:S01]  /*32f0*/  PRMT R116, R112, 0x5410, R113 ;  /* 0x0000541070747816 */ /* 0x000fe20000000071 */
[----:B------:R-:W-:Y:S02]  /*3300*/  IMAD.MOV.U32 R34, RZ, RZ, R106 ;  /* 0x000000ffff227224 */ /* 0x000fe400078e006a */
[----:B------:R-:W-:Y:S01]  /*3310*/  IMAD.MOV.U32 R35, RZ, RZ, R107 ;  /* 0x000000ffff237224 */ /* 0x000fe200078e006b */
[----:B------:R-:W-:Y:S01]  /*3320*/  PRMT R118, R33, 0x5410, R32 ;  /* 0x0000541021767816 */ /* 0x000fe20000000020 */
[----:B------:R-:W-:Y:S01]  /*3330*/  IMAD.MOV.U32 R32, RZ, RZ, R68 ;  /* 0x000000ffff207224 */ /* 0x000fe200078e0044 */
[----:B------:R-:W-:Y:S02]  /*3340*/  MOV R33, R69 ;  /* 0x0000004500217202 */ /* 0x000fe40000000f00 */
        /* <DEDUP_REMOVED lines=10> */
[----:B------:R-:W-:Y:S01]  /*33f0*/  MOV R33, R71 ;  /* 0x0000004700217202 */ /* 0x000fe20000000f00 */
[----:B------:R-:W-:-:S03]  /*3400*/  IMAD.MOV.U32 R35, RZ, RZ, R111 ;  /* 0x000000ffff237224 */ /* 0x000fc600078e006f */
[----:B------:R-:W-:Y:S01]  /*3410*/  PRMT R122, R32, 0x5410, R33 ;  /* 0x00005410207a7816 */ /* 0x000fe20000000021 */
[----:B-----5:R-:W-:Y:S01]  /*3420*/  IMAD.MOV.U32 R32, RZ, RZ, R36 ;  /* 0x000000ffff207224 */ /* 0x020fe200078e0024 */
        /* <DEDUP_REMOVED lines=26> */
.L_x_1360:
[----:B------:R-:W-:Y:S01]  /*35d0*/  IMAD R97, R17, 0x8, R16 ;  /* 0x0000000811617824 */ /* 0x000fe200078e0210 */
[----:B------:R-:W-:Y:S01]  /*35e0*/  SHF.L.U32 R109, R237, 0x1f, RZ ;  /* 0x0000001fed6d7819 */ /* 0x000fe200000006ff */
[----:B------:R-:W-:Y:S03]  /*35f0*/  BSSY B1, `(.L_x_1361) ;  /* 0x0000003000017945 */ /* 0x000fe60003800000 */
[----:B------:R-:W0:Y:S02]  /*3600*/  SYNCS.PHASECHK.TRANS64.TRYWAIT P5, [R97+URZ+0x30890], R109 ;  /* 0x0308906d610075a7 */ /* 0x000e2400080a017f */
[----:B0-----:R-:W-:Y:S05]  /*3610*/  @!P5 BRA `(.L_x_1362) ;  /* 0x0000024c0044d947 */ /* 0x001fea0003800000 */
.L_x_1771:
[----:B------:R-:W-:Y:S05]  /*3620*/  BSYNC B1 ;  /* 0x0000000000017941 */ /* 0x000fea0003800000 */
.L_x_1361:
        /* <DEDUP_REMOVED lines=26> */
[----:B------:R-:W-:Y:S01]  /*37d0*/  FMUL.FTZ R130, R107, R126 ;  /* 0x0000007e6b827220 */ /* 0x000fe20000410000 */
[----:B------:R-:W-:Y:S01]  /*37e0*/  FFMA.FTZ R125, R34, R110, R111 ;  /* 0x0000006e227d7223 */ /* 0x000fe2000001006f */
[C---:B------:R-:W-:Y:S01]  /*37f0*/  FMUL.FTZ R126, R35.reuse, R126 ;  /* 0x0000007e237e7220 */ /* 0x040fe20000410000 */
[--C-:B------:R-:W-:Y:S02]  /*3800*/  HADD2.F32 R110, -RZ, R131.reuse.H0_H0 ;  /* 0x20000083ff6e7230 */ /* 0x100fe40000004100 */
[-C--:B------:R-:W-:Y:S01]  /*3810*/  FFMA.FTZ R130, R35, R124.reuse, -R130 ;  /* 0x0000007c23827223 */ /* 0x080fe20000010882 */
[----:B------:R-:W-:Y:S02]  /*3820*/  HADD2.F32 R111, -RZ, R131.H1_H1 ;  /* 0x30000083ff6f7230 */ /* 0x000fe40000004100 */
[----:B------:R-:W-:Y:S01]  /*3830*/  FFMA.FTZ R129, R107, R124, R126 ;  /* 0x0000007c6b817223 */ /* 0x000fe2000001007e */
[----:B------:R-:W-:Y:S02]  /*3840*/  HADD2.F32 R34, -RZ, R106.H1_H1 ;  /* 0x3000006aff227230 */ /* 0x000fe40000004100 */
[----:B------:R-:W-:Y:S01]  /*3850*/  FMUL.FTZ R123, R33, R110 ;  /* 0x0000006e217b7220 */ /* 0x000fe20000410000 */
[----:B------:R-:W-:-:S02]  /*3860*/  HADD2.F32 R32, -RZ, R32.H0_H0 ;  /* 0x20000020ff207230 */ /* 0x000fc40000004100 */
[----:B------:R-:W-:Y:S02]  /*3870*/  HADD2.F32 R106, -RZ, R106.H0_H0 ;  /* 0x2000006aff6a7230 */ /* 0x000fe40000004100 */
[--C-:B------:R-:W-:Y:S02]  /*3880*/  HADD2.F32 R35, -RZ, R127.reuse.H0_H0 ;  /* 0x2000007fff237230 */ /* 0x100fe40000004100 */
[----:B------:R-:W-:Y:S01]  /*3890*/  FMUL.FTZ R110, R32, R110 ;  /* 0x0000006e206e7220 */ /* 0x000fe20000410000 */
[----:B------:R-:W-:Y:S02]  /*38a0*/  HADD2.F32 R107, -RZ, R127.H1_H1 ;  /* 0x3000007fff6b7230 */ /* 0x000fe40000004100 */
[-C--:B------:R-:W-:Y:S01]  /*38b0*/  FMUL.FTZ R127, R34, R111.reuse ;  /* 0x0000006f227f7220 */ /* 0x080fe20000410000 */
        /* <DEDUP_REMOVED lines=9> */
.L_x_1368:
[----:B------:R-:W-:Y:S05]  /*3950*/  BSYNC B3 ;  /* 0x0000000000037941 */ /* 0x000fea0003800000 */
.L_x_1367:
[----:B------:R-:W-:Y:S02]  /*3960*/  ULDC.64 UR4, c[0x0][0x208] ;  /* 0x0000820000047ab9 */ /* 0x000fe40000000a00 */
[----:B--2---:R1:W-:Y:S03]  /*3970*/  STG.E.128 desc[UR4][R46.64], R32 ;  /* 0x000000202e007986 */ /* 0x0043e6000c101d04 */
.L_x_1366:
[----:B------:R-:W-:Y:S05]  /*3980*/  BSYNC B2 ;  /* 0x0000000000027941 */ /* 0x000fea0003800000 */
.L_x_1365:
[----:B------:R-:W-:Y:S01]  /*3990*/  ISETP.NE.AND P0, PT, R91, RZ, PT ;  /* 0x000000ff5b00720c */ /* 0x000fe20003f05270 */
[----:B------:R-:W-:-:S12]  /*39a0*/  BSSY B2, `(.L_x_1369) ;  /* 0x0000033000027945 */ /* 0x000fd80003800000 */
[----:B------:R-:W-:Y:S05]  /*39b0*/  @!P0 BRA `(.L_x_1370) ;  /* 0x0000000000c48947 */ /* 0x000fea0003800000 */
[----:B------:R-:W2:Y:S01]  /*39c0*/  LDL R106, [R1+0x14] ;  /* 0x00001400016a7983 */ /* 0x000ea20000100800 */
[----:B------:R-:W-:Y:S03]  /*39d0*/  BSSY B3, `(.L_x_1371) ;  /* 0x000002d000037945 */ /* 0x000fe60003800000 */
[----:B-1----:R1:W3:Y:S01]  /*39e0*/  LDS.128 R32, [R102+0x22400] ;  /* 0x0224000066207984 */ /* 0x0022e20000000c00 */
[----:B--2---:R-:W-:-:S13]  /*39f0*/  ISETP.GE.AND P0, PT, R106, R120, PT ;  /* 0x000000786a00720c */ /* 0x004fda0003f06270 */
[----:B-1-3--:R-:W-:Y:S05]  /*3a00*/  @P0 BRA `(.L_x_1372) ;  /* 0x0000000000a40947 */ /* 0x00afea0003800000 */
[--C-:B------:R-:W-:Y:S01]  /*3a10*/  SHF.R.U64 R107, R68, 0x10, R69.reuse ;  /* 0x00000010446b7819 */ /* 0x100fe20000001245 */
[----:B------:R-:W-:Y:S01]  /*3a20*/  IMAD.MOV.U32 R68, RZ, RZ, R34 ;  /* 0x000000ffff447224 */ /* 0x000fe200078e0022 */
[----:B------:R-:W-:Y:S01]  /*3a30*/  SHF.R.U32.HI R106, RZ, 0x10, R69 ;  /* 0x00000010ff6a7819 */ /* 0x000fe20000011645 */
[--C-:B------:R-:W-:Y:S01]  /*3a40*/  HADD2.F32 R34, -RZ, R33.reuse.H1_H1 ;  /* 0x30000021ff227230 */ /* 0x100fe20000004100 */
[--C-:B------:R-:W-:Y:S01]  /*3a50*/  SHF.R.U64 R69, R70, 0x10, R71.reuse ;  /* 0x0000001046457819 */ /* 0x100fe20000001247 */
[----:B------:R-:W-:Y:S01]  /*3a60*/  HADD2.F32 R33, -RZ, R33.H0_H0 ;  /* 0x20000021ff217230 */ /* 0x000fe20000004100 */
[----:B------:R-:W-:Y:S01]  /*3a70*/  SHF.R.U32.HI R110, RZ, 0x10, R71 ;  /* 0x00000010ff6e7819 */ /* 0x000fe20000011647 */
[----:B------:R-:W-:Y:S02]  /*3a80*/  HADD2.F32 R70, -RZ, R107.H0_H0 ;  /* 0x2000006bff467230 */ /* 0x000fe40000004100 */
[----:B------:R-:W-:Y:S02]  /*3a90*/  HADD2.F32 R71, -RZ, R69.H0_H0 ;  /* 0x20000045ff477230 */ /* 0x000fe40000004100 */
[----:B------:R-:W-:-:S02]  /*3aa0*/  HADD2.F32 R110, -RZ, R110.H0_H0 ;  /* 0x2000006eff6e7230 */ /* 0x000fc40000004100 */
[--C-:B------:R-:W-:Y:S02]  /*3ab0*/  HADD2.F32 R69, -RZ, R35.reuse.H1_H1 ;  /* 0x30000023ff457230 */ /* 0x100fe40000004100 */
[-C--:B------:R-:W-:Y:S01]  /*3ac0*/  FMUL.FTZ R124, R34, R71.reuse ;  /* 0x00000047227c7220 */ /* 0x080fe20000410000 */
[----:B------:R-:W-:Y:S02]  /*3ad0*/  HADD2.F32 R35, -RZ, R35.H0_H0 ;  /* 0x20000023ff237230 */ /* 0x000fe40000004100 */
[----:B------:R-:W-:Y:S01]  /*3ae0*/  FMUL.FTZ R71, R33, R71 ;  /* 0x0000004721477220 */ /* 0x000fe20000410000 */
[----:B------:R-:W-:Y:S02]  /*3af0*/  HADD2.F32 R106, -RZ, R106.H0_H0 ;  /* 0x2000006aff6a7230 */ /* 0x000fe40000004100 */
[----:B------:R-:W-:Y:S01]  /*3b00*/  FMUL.FTZ R126, R69, R110 ;  /* 0x0000006e457e7220 */ /* 0x000fe20000410000 */
[----:B------:R-:W-:Y:S01]  /*3b10*/  FFMA.FTZ R124, R33, R70, -R124 ;  /* 0x00000046217c7223 */ /* 0x000fe2000001087c */
[----:B------:R-:W-:Y:S01]  /*3b20*/  FMUL.FTZ R110, R35, R110 ;  /* 0x0000006e236e7220 */ /* 0x000fe20000410000 */
[----:B------:R-:W-:-:S02]  /*3b30*/  HADD2.F32 R33, -RZ, R32.H1_H1 ;  /* 0x30000020ff217230 */ /* 0x000fc40000004100 */
[----:B------:R-:W-:Y:S01]  /*3b40*/  FFMA.FTZ R111, R34, R70, R71 ;  /* 0x00000046226f7223 */ /* 0x000fe20000010047 */
[----:B------:R-:W-:Y:S02]  /*3b50*/  HADD2.F32 R32, -RZ, R32.H0_H0 ;  /* 0x20000020ff207230 */ /* 0x000fe40000004100 */
[-C--:B------:R-:W-:Y:S01]  /*3b60*/  FFMA.FTZ R123, R69, R106.reuse, R110 ;  /* 0x0000006a457b7223 */ /* 0x080fe2000001006e */
[--C-:B------:R-:W-:Y:S02]  /*3b70*/  HADD2.F32 R69, -RZ, R122.reuse.H0_H0 ;  /* 0x2000007aff457230 */ /* 0x100fe40000004100 */
[----:B------:R-:W-:Y:S01]  /*3b80*/  FFMA.FTZ R126, R35, R106, -R126 ;  /* 0x0000006a237e7223 */ /* 0x000fe2000001087e */
[----:B------:R-:W-:Y:S02]  /*3b90*/  HADD2.F32 R71, -RZ, R122.H1_H1 ;  /* 0x3000007aff477230 */ /* 0x000fe40000004100 */
[--C-:B------:R-:W-:Y:S02]  /*3ba0*/  HADD2.F32 R34, -RZ, R68.reuse.H1_H1 ;  /* 0x30000044ff227230 */ /* 0x100fe40000004100 */
[----:B------:R-:W-:Y:S01]  /*3bb0*/  FMUL.FTZ R107, R33, R69 ;  /* 0x00000045216b7220 */ /* 0x000fe20000410000 */
[----:B------:R-:W-:-:S02]  /*3bc0*/  HADD2.F32 R68, -RZ, R68.H0_H0 ;  /* 0x20000044ff447230 */ /* 0x000fc40000004100 */
[----:B------:R-:W-:Y:S01]  /*3bd0*/  FMUL.FTZ R70, R32, R69 ;  /* 0x0000004520467220 */ /* 0x000fe20000410000 */
[--C-:B------:R-:W-:Y:S02]  /*3be0*/  HADD2.F32 R35, -RZ, R121.reuse.H1_H1 ;  /* 0x30000079ff237230 */ /* 0x100fe40000004100 */
[-C--:B------:R-:W-:Y:S01]  /*3bf0*/  FMUL.FTZ R69, R34, R71.reuse ;  /* 0x0000004722457220 */ /* 0x080fe20000410000 */
[----:B------:R-:W-:Y:S02]  /*3c00*/  HADD2.F32 R121, -RZ, R121.H0_H0 ;  /* 0x20000079ff797230 */ /* 0x000fe40000004100 */
        /* <DEDUP_REMOVED lines=9> */
.L_x_1372:
[----:B------:R-:W-:Y:S05]  /*3ca0*/  BSYNC B3 ;  /* 0x0000000000037941 */ /* 0x000fea0003800000 */
.L_x_1371:
[----:B------:R-:W-:Y:S02]  /*3cb0*/  ULDC.64 UR4, c[0x0][0x208] ;  /* 0x0000820000047ab9 */ /* 0x000fe40000000a00 */
[----:B------:R2:W-:Y:S03]  /*3cc0*/  STG.E.128 desc[UR4][R46.64+0x80], R32 ;  /* 0x000080202e007986 */ /* 0x0005e6000c101d04 */
.L_x_1370:
[----:B------:R-:W-:Y:S05]  /*3cd0*/  BSYNC B2 ;  /* 0x0000000000027941 */ /* 0x000fea0003800000 */
.L_x_1369:
[----:B------:R-:W-:Y:S01]  /*3ce0*/  ISETP.NE.AND P0, PT, R92, RZ, PT ;  /* 0x000000ff5c00720c */ /* 0x000fe20003f05270 */
[----:B------:R-:W-:-:S12]  /*3cf0*/  BSSY B2, `(.L_x_1373) ;  /* 0x0000033000027945 */ /* 0x000fd80003800000 */
[----:B------:R-:W-:Y:S05]  /*3d00*/  @!P0 BRA `(.L_x_1374) ;  /* 0x0000000000c48947 */ /* 0x000fea0003800000 */
[----:B------:R-:W3:Y:S01]  /*3d10*/  LDL R68, [R1+0x10] ;  /* 0x0000100001447983 */ /* 0x000ee20000100800 */
[----:B------:R-:W-:Y:S03]  /*3d20*/  BSSY B3, `(.L_x_1375) ;  /* 0x000002d000037945 */ /* 0x000fe60003800000 */
[----:B-12---:R1:W2:Y:S01]  /*3d30*/  LDS.128 R32, [R102+0x24400] ;  /* 0x0244000066207984 */ /* 0x0062a20000000c00 */
[----:B---3--:R-:W-:-:S13]  /*3d40*/  ISETP.GE.AND P0, PT, R68, R120, PT ;  /* 0x000000784400720c */ /* 0x008fda0003f06270 */
[----:B-12---:R-:W-:Y:S05]  /*3d50*/  @P0 BRA `(.L_x_1376) ;  /* 0x0000000000a40947 */ /* 0x006fea0003800000 */
        /* <DEDUP_REMOVED lines=11> */
[CC--:B------:R-:W-:Y:S01]  /*3e10*/  FMUL.FTZ R106, R34.reuse, R63.reuse ;  /* 0x0000003f226a7220 */ /* 0x0c0fe20000410000 */
[C---:B------:R-:W-:Y:S01]  /*3e20*/  FMUL.FTZ R63, R33.reuse, R63 ;  /* 0x0000003f213f7220 */ /* 0x040fe20000410000 */
[----:B------:R-:W-:Y:S02]  /*3e30*/  HADD2.F32 R35, -RZ, R35.H0_H0 ;  /* 0x20000023ff237230 */ /* 0x000fe40000004100 */
[-C--:B------:R-:W-:Y:S01]  /*3e40*/  FFMA.FTZ R106, R33, R62.reuse, -R106 ;  /* 0x0000003e216a7223 */ /* 0x080fe2000001086a */
[----:B------:R-:W-:Y:S01]  /*3e50*/  FFMA.FTZ R69, R34, R62, R63 ;  /* 0x0000003e22457223 */ /* 0x000fe2000001003f */
[----:B------:R-:W-:Y:S02]  /*3e60*/  HADD2.F32 R68, -RZ, R68.H0_H0 ;  /* 0x20000044ff447230 */ /* 0x000fe40000004100 */
[----:B------:R-:W-:Y:S01]  /*3e70*/  FMUL.FTZ R110, R61, R70 ;  /* 0x000000463d6e7220 */ /* 0x000fe20000410000 */
[----:B------:R-:W-:-:S02]  /*3e80*/  HADD2.F32 R62, -RZ, R119.H1_H1 ;  /* 0x30000077ff3e7230 */ /* 0x000fc40000004100 */
[C---:B------:R-:W-:Y:S01]  /*3e90*/  FMUL.FTZ R70, R35.reuse, R70 ;  /* 0x0000004623467220 */ /* 0x040fe20000410000 */
[----:B------:R-:W-:Y:S02]  /*3ea0*/  HADD2.F32 R119, -RZ, R119.H0_H0 ;  /* 0x20000077ff777230 */ /* 0x000fe40000004100 */
        /* <DEDUP_REMOVED lines=8> */
[--C-:B------:R-:W-:Y:S02]  /*3f30*/  HADD2.F32 R35, -RZ, R118.reuse.H1_H1 ;  /* 0x30000076ff237230 */ /* 0x100fe40000004100 */
[----:B------:R-:W-:Y:S01]  /*3f40*/  FMUL.FTZ R62, R32, R62 ;  /* 0x0000003e203e7220 */ /* 0x000fe20000410000 */
        /* <DEDUP_REMOVED lines=10> */
.L_x_1376:
[----:B------:R-:W-:Y:S05]  /*3ff0*/  BSYNC B3 ;  /* 0x0000000000037941 */ /* 0x000fea0003800000 */
.L_x_1375:
[----:B------:R-:W-:Y:S02]  /*4000*/  ULDC.64 UR4, c[0x0][0x208] ;  /* 0x0000820000047ab9 */ /* 0x000fe40000000a00 */
[----:B------:R3:W-:Y:S03]  /*4010*/  STG.E.128 desc[UR4][R46.64+0x100], R32 ;  /* 0x000100202e007986 */ /* 0x0007e6000c101d04 */
.L_x_1374:
[----:B------:R-:W-:Y:S05]  /*4020*/  BSYNC B2 ;  /* 0x0000000000027941 */ /* 0x000fea0003800000 */
.L_x_1373:
[----:B------:R-:W-:-:S13]  /*4030*/  ISETP.NE.AND P0, PT, R93, RZ, PT ;  /* 0x000000ff5d00720c */ /* 0x000fda0003f05270 */
[----:B------:R-:W-:Y:S05]  /*4040*/  @!P0 BRA `(.L_x_1364) ;  /* 0x0000000000c48947 */ /* 0x000fea0003800000 */
[----:B------:R-:W4:Y:S01]  /*4050*/  LDL R60, [R1+0x18] ;  /* 0x00001800013c7983 */ /* 0x000f220000100800 */
[----:B------:R-:W-:Y:S03]  /*4060*/  BSSY B2, `(.L_x_1377) ;  /* 0x000002d000027945 */ /* 0x000fe60003800000 */
[----:B-123--:R1:W2:Y:S01]  /*4070*/  LDS.128 R32, [R102+0x26400] ;  /* 0x0264000066207984 */ /* 0x00e2a20000000c00 */
[----:B----4-:R-:W-:-:S13]  /*4080*/  ISETP.GE.AND P0, PT, R60, R120, PT ;  /* 0x000000783c00720c */ /* 0x010fda0003f06270 */
        /* <DEDUP_REMOVED lines=42> */
.L_x_1378:
[----:B------:R-:W-:Y:S05]  /*4330*/  BSYNC B2 ;  /* 0x0000000000027941 */ /* 0x000fea0003800000 */
.L_x_1377:
[----:B------:R-:W-:Y:S02]  /*4340*/  ULDC.64 UR4, c[0x0][0x208] ;  /* 0x0000820000047ab9 */ /* 0x000fe40000000a00 */
[----:B------:R4:W-:Y:S03]  /*4350*/  STG.E.128 desc[UR4][R46.64+0x180], R32 ;  /* 0x000180202e007986 */ /* 0x0009e6000c101d04 */
.L_x_1364:
[----:B------:R-:W-:Y:S05]  /*4360*/  BSYNC B1 ;  /* 0x0000000000017941 */ /* 0x000fea0003800000 */
.L_x_1363:
        /* <DEDUP_REMOVED lines=49> */
.L_x_1383:
[----:B------:R-:W-:Y:S05]  /*4680*/  BSYNC B2 ;  /* 0x0000000000027941 */ /* 0x000fea0003800000 */
.L_x_1382:
[----:B------:R-:W-:Y:S02]  /*4690*/  ULDC.64 UR4, c[0x0][0x208] ;  /* 0x0000820000047ab9 */ /* 0x000fe40000000a00 */
[----:B--2---:R1:W-:Y:S03]  /*46a0*/  STG.E.128 desc[UR4][R44.64], R32 ;  /* 0x000000202c007986 */ /* 0x0043e6000c101d04 */
.L_x_1381:
[----:B------:R-:W-:Y:S05]  /*46b0*/  BSYNC B1 ;  /* 0x0000000000017941 */ /* 0x000fea0003800000 */
.L_x_1380:
[----:B------:R-:W-:Y:S01]  /*46c0*/  ISETP.NE.AND P0, PT, R91, RZ, PT ;  /* 0x000000ff5b00720c */ /* 0x000fe20003f05270 */
[----:B------:R-:W-:-:S12]  /*46d0*/  BSSY B1, `(.L_x_1384) ;  /* 0x0000033000017945 */ /* 0x000fd80003800000 */
[----:B------:R-:W-:Y:S05]  /*46e0*/  @!P0 BRA `(.L_x_1385) ;  /* 0x0000000000c48947 */ /* 0x000fea0003800000 */
[----:B-1234-:R-:W2:Y:S01]  /*46f0*/  LDL R46, [R1+0x14] ;  /* 0x00001400012e7983 */ /* 0x01eea20000100800 */
[----:B------:R-:W-:Y:S03]  /*4700*/  BSSY B2, `(.L_x_1386) ;  /* 0x000002d000027945 */ /* 0x000fe60003800000 */
[----:B------:R1:W3:Y:S01]  /*4710*/  LDS.128 R32, [R102+0x23400] ;  /* 0x0234000066207984 */ /* 0x0002e20000000c00 */
        /* <DEDUP_REMOVED lines=43> */
.L_x_1387:
[----:B------:R-:W-:Y:S05]  /*49d0*/  BSYNC B2 ;  /* 0x0000000000027941 */ /* 0x000fea0003800000 */
.L_x_1386:
[----:B------:R-:W-:Y:S02]  /*49e0*/  ULDC.64 UR4, c[0x0][0x208] ;  /* 0x0000820000047ab9 */ /* 0x000fe40000000a00 */
[----:B------:R1:W-:Y:S03]  /*49f0*/  STG.E.128 desc[UR4][R44.64+0x80], R32 ;  /* 0x000080202c007986 */ /* 0x0003e6000c101d04 */
.L_x_1385:
[----:B------:R-:W-:Y:S05]  /*4a00*/  BSYNC B1 ;  /* 0x0000000000017941 */ /* 0x000fea0003800000 */
.L_x_1384:
        /* <DEDUP_REMOVED lines=49> */
.L_x_1391:
[----:B------:R-:W-:Y:S05]  /*4d20*/  BSYNC B2 ;  /* 0x0000000000027941 */ /* 0x000fea0003800000 */
.L_x_1390:
[----:B------:R-:W-:Y:S02]  /*4d30*/  ULDC.64 UR4, c[0x0][0x208] ;  /* 0x0000820000047ab9 */ /* 0x000fe40000000a00 */
[----:B------:R1:W-:Y:S03]  /*4d40*/  STG.E.128 desc[UR4][R44.64+0x100], R32 ;  /* 0x000100202c007986 */ /* 0x0003e6000c101d04 */
.L_x_1389:
[----:B------:R-:W-:Y:S05]  /*4d50*/  BSYNC B1 ;  /* 0x0000000000017941 */ /* 0x000fea0003800000 */
.L_x_1388:
[----:B------:R-:W-:-:S13]  /*4d60*/  ISETP.NE.AND P0, PT, R93, RZ, PT ;  /* 0x000000ff5d00720c */ /* 0x000fda0003f05270 */
[----:B------:R-:W-:Y:S05]  /*4d70*/  @!P0 BRA `(.L_x_1379) ;  /* 0x0000002c00b88947 */ /* 0x000fea0003800000 */
[----:B------:R-:W5:Y:S01]  /*4d80*/  LDL R40, [R1+0x18] ;  /* 0x0000180001287983 */ /* 0x000f620000100800 */
[----:B------:R-:W-:Y:S03]  /*4d90*/  BSSY B1, `(.L_x_1392) ;  /* 0x000002d000017945 */ /* 0x000fe60003800000 */
[----:B-1234-:R1:W2:Y:S01]  /*4da0*/  LDS.128 R32, [R102+0x27400] ;  /* 0x0274000066207984 */ /* 0x01e2a20000000c00 */
[----:B-----5:R-:W-:-:S13]  /*4db0*/  ISETP.GE.AND P0, PT, R40, R120, PT ;  /* 0x000000782800720c */ /* 0x020fda0003f06270 */
        /* <DEDUP_REMOVED lines=42> */
.L_x_1393:
[----:B------:R-:W-:Y:S05]  /*5060*/  BSYNC B1 ;  /* 0x0000000000017941 */ /* 0x000fea0003800000 */
.L_x_1392:
[----:B------:R-:W-:Y:S02]  /*5070*/  ULDC.64 UR4, c[0x0][0x208] ;  /* 0x0000820000047ab9 */ /* 0x000fe40000000a00 */
[----:B------:R1:W-:Y:S01]  /*5080*/  STG.E.128 desc[UR4][R44.64+0x180], R32 ;  /* 0x000180202c007986 */ /* 0x0003e2000c101d04 */
[----:B------:R-:W-:Y:S05]  /*5090*/  BRA `(.L_x_1379) ;  /* 0x0000002800f07947 */ /* 0x000fea0003800000 */
.L_x_1355:
        /* <DEDUP_REMOVED lines=16> */
[----:B------:R-:W-:Y:S02]  /*51a0*/  IADD3.X R35, R97, R72, RZ, P0, !PT ;  /* 0x0000004861237210 */ /* 0x000fe400007fe4ff */
[----:B------:R-:W-:Y:S02]  /*51b0*/  CS2R R38, SRZ ;  /* 0x0000000000267805 */ /* 0x000fe4000001ff00 */
[----:B------:R-:W-:Y:S01]  /*51c0*/  LEA R48, P1, R34, UR4, 0x1 ;  /* 0x0000000422307c11 */ /* 0x000fe2000f8208ff */
[----:B------:R-:W-:Y:S01]  /*51d0*/  IMAD.X R33, R109, 0x1, R30, P5 ;  /* 0x000000016d217824 */ /* 0x000fe200028e061e */
        /* <DEDUP_REMOVED lines=17> */
.L_x_1395:
[----:B------:R-:W-:Y:S05]  /*52f0*/  BSYNC B1 ;  /* 0x0000000000017941 */ /* 0x000fea0003800000 */
.L_x_1394:
[----:B------:R-:W-:Y:S01]  /*5300*/  ISETP.GE.AND P0, PT, R233, R105, PT ;  /* 0x00000069e900720c */ /* 0x000fe20003f06270 */
[----:B------:R-:W-:Y:S01]  /*5310*/  BSSY B1, `(.L_x_1396) ;  /* 0x0000024000017945 */ /* 0x000fe20003800000 */
[----:B0-----:R-:W-:Y:S02]  /*5320*/  CS2R R48, SRZ ;  /* 0x0000000000307805 */ /* 0x001fe4000001ff00 */
[----:B------:R-:W-:Y:S02]  /*5330*/  CS2R R54, SRZ ;  /* 0x0000000000367805 */ /* 0x000fe4000001ff00 */
[----:B------:R-:W-:Y:S02]  /*5340*/  CS2R R52, SRZ ;  /* 0x0000000000347805 */ /* 0x000fe4000001ff00 */
[----:B------:R-:W-:Y:S02]  /*5350*/  CS2R R58, SRZ ;  /* 0x00000000003a7805 */ /* 0x000fe4000001ff00 */
[----:B------:R-:W-:-:S02]  /*5360*/  CS2R R56, SRZ ;  /* 0x0000000000387805 */ /* 0x000fc4000001ff00 */
[----:B------:R-:W-:Y:S01]  /*5370*/  CS2R R62, SRZ ;  /* 0x00000000003e7805 */ /* 0x000fe2000001ff00 */
[----:B-----5:R-:W-:Y:S01]  /*5380*/  IMAD.MOV.U32 R69, RZ, RZ, R34 ;  /* 0x000000ffff457224 */ /* 0x020fe200078e0022 */
[----:B------:R-:W-:Y:S01]  /*5390*/  CS2R R60, SRZ ;  /* 0x00000000003c7805 */ /* 0x000fe2000001ff00 */
[----:B------:R-:W-:Y:S01]  /*53a0*/  IMAD.MOV.U32 R70, RZ, RZ, R35 ;  /* 0x000000ffff467224 */ /* 0x000fe200078e0023 */
        /* <DEDUP_REMOVED lines=26> */
.L_x_1397:
[----:B------:R-:W-:Y:S05]  /*5550*/  BSYNC B1 ;  /* 0x0000000000017941 */ /* 0x000fea0003800000 */
.L_x_1396:
[----:B0-----:R-:W-:Y:S01]  /*5560*/  IMAD.MOV.U32 R65, RZ, RZ, R33 ;  /* 0x000000ffff417224 */ /* 0x001fe200078e0021 */
[----:B------:R-:W-:Y:S01]  /*5570*/  MOV R64, R32 ;  /* 0x0000002000407202 */ /* 0x000fe20000000f00 */
[----:B------:R-:W-:Y:S01]  /*5580*/  IMAD.MOV.U32 R67, RZ, RZ, R37 ;  /* 0x000000ffff437224 */ /* 0x000fe200078e0025 */
[----:B------:R-:W-:Y:S02]  /*5590*/  MOV R66, R36 ;  /* 0x0000002400427202 */ /* 0x000fe40000000f00 */
[----:B------:R-:W-:Y:S01]  /*55a0*/  PRMT R133, R64, 0x5410, R65 ;  /* 0x0000541040857816 */ /* 0x000fe20000000041 */
[----:B------:R-:W-:Y:S01]  /*55b0*/  IMAD.MOV.U32 R64, RZ, RZ, R38 ;  /* 0x000000ffff407224 */ /* 0x000fe200078e0026 */
        /* <DEDUP_REMOVED lines=8> */
[----:B------:R-:W-:-:S02]  /*5640*/  MOV R66, R40 ;  /* 0x0000002800427202 */ /* 0x000fc40000000f00 */
[----:B------:R-:W-:Y:S02]  /*5650*/  ISETP.NE.AND P1, PT, R236, 0x3, PT ;  /* 0x00000003ec00780c */ /* 0x000fe40003f25270 */
[----:B------:R-:W-:Y:S01]  /*5660*/  PRMT R134, R64, 0x5410, R65 ;  /* 0x0000541040867816 */ /* 0x000fe20000000041 */
[----:B------:R-:W-:Y:S01]  /*5670*/  IMAD.MOV.U32 R64, RZ, RZ, R46 ;  /* 0x000000ffff407224 */ /* 0x000fe200078e002e */
[----:B------:R-:W-:Y:S01]  /*5680*/  PRMT R135, R66, 0x5410, R67 ;  /* 0x0000541042877816 */ /* 0x000fe20000000043 */
[----:B------:R-:W-:Y:S01]  /*5690*/  IMAD.MOV.U32 R65, RZ, RZ, R47 ;  /* 0x000000ffff417224 */ /* 0x000fe200078e002f */
[----:B------:R-:W-:Y:S01]  /*56a0*/  MOV R66, R44 ;  /* 0x0000002c00427202 */ /* 0x000fe20000000f00 */
[----:B------:R-:W-:Y:S01]  /*56b0*/  IMAD.MOV.U32 R67, RZ, RZ, R45 ;  /* 0x000000ffff437224 */ /* 0x000fe200078e002d */
[----:B------:R-:W-:Y:S01]  /*56c0*/  PRMT R137, R64, 0x7610, R137 ;  /* 0x0000761040897816 */ /* 0x000fe20000000089 */
[----:B-----5:R-:W-:Y:S01]  /*56d0*/  IMAD.MOV.U32 R64, RZ, RZ, R50 ;  /* 0x000000ffff407224 */ /* 0x020fe200078e0032 */
[----:B------:R-:W-:Y:S01]  /*56e0*/  PRMT R139, R139, 0x5410, R65 ;  /* 0x000054108b8b7816 */ /* 0x000fe20000000041 */
[----:B------:R-:W-:Y:S01]  /*56f0*/  IMAD.MOV.U32 R65, RZ, RZ, R51 ;  /* 0x000000ffff417224 */ /* 0x000fe200078e0033 */
[----:B------:R-:W-:Y:S01]  /*5700*/  PRMT R140, R140, 0x5410, R67 ;  /* 0x000054108c8c7816 */ /* 0x000fe20000000043 */
[----:B------:R-:W-:Y:S01]  /*5710*/  IMAD.MOV.U32 R67, RZ, RZ, R49 ;  /* 0x000000ffff437224 */ /* 0x000fe200078e0031 */
[----:B------:R-:W-:-:S02]  /*5720*/  PRMT R138, R138, 0x5410, R66 ;  /* 0x000054108a8a7816 */ /* 0x000fc40000000042 */
[----:B------:R-:W-:Y:S02]  /*5730*/  MOV R66, R48 ;  /* 0x0000003000427202 */ /* 0x000fe40000000f00 */
[----:B------:R-:W-:Y:S01]  /*5740*/  PRMT R121, R64, 0x5410, R65 ;  /* 0x0000541040797816 */ /* 0x000fe20000000041 */
[----:B------:R-:W-:Y:S01]  /*5750*/  IMAD.MOV.U32 R64, RZ, RZ, R54 ;  /* 0x000000ffff407224 */ /* 0x000fe200078e0036 */
[----:B------:R-:W-:Y:S01]  /*5760*/  PRMT R123, R66, 0x5410, R67 ;  /* 0x00005410427b7816 */ /* 0x000fe20000000043 */
[----:B------:R-:W-:Y:S01]  /*5770*/  IMAD.MOV.U32 R65, RZ, RZ, R55 ;  /* 0x000000ffff417224 */ /* 0x000fe200078e0037 */
[----:B------:R-:W-:Y:S01]  /*5780*/  MOV R66, R52 ;  /* 0x0000003400427202 */ /* 0x000fe20000000f00 */
[----:B------:R-:W-:Y:S01]  /*5790*/  IMAD.MOV.U32 R67, RZ, RZ, R53 ;  /* 0x000000ffff437224 */ /* 0x000fe200078e0035 */
[----:B------:R-:W-:Y:S02]  /*57a0*/  PRMT R132, R69, 0x5410, R70 ;  /* 0x0000541045847816 */ /* 0x000fe40000000046 */
        /* <DEDUP_REMOVED lines=16> */
.L_x_1398:
[----:B------:R-:W-:Y:S01]  /*58b0*/  IMAD R97, R17, 0x8, R16 ;  /* 0x0000000811617824 */ /* 0x000fe200078e0210 */
[----:B------:R-:W-:Y:S01]  /*58c0*/  SHF.L.U32 R109, R237, 0x1f, RZ ;  /* 0x0000001fed6d7819 */ /* 0x000fe200000006ff */
[----:B------:R-:W0:Y:S01]  /*58d0*/  LDC R122, c[0x0][0x2e4] ;  /* 0x0000b900ff7a7b82 */ /* 0x000e220000000800 */
[----:B------:R-:W-:Y:S02]  /*58e0*/  BSSY B1, `(.L_x_1399) ;  /* 0x0000004000017945 */ /* 0x000fe40003800000 */
[----:B------:R-:W1:Y:S05]  /*58f0*/  SYNCS.PHASECHK.TRANS64.TRYWAIT P5, [R97+URZ+0x30890], R109 ;  /* 0x0308906d610075a7 */ /* 0x000e6a00080a017f */
[----:B------:R-:W2:Y:S01]  /*5900*/  LDC.64 R110, c[0x0][0x2f0] ;  /* 0x0000bc00ff6e7b82 */ /* 0x000ea20000000a00 */
[----:B-1----:R-:W-:Y:S05]  /*5910*/  @!P5 BRA `(.L_x_1400) ;  /* 0x000002280098d947 */ /* 0x002fea0003800000 */
.L_x_1772:
[----:B------:R-:W-:Y:S05]  /*5920*/  BSYNC B1 ;  /* 0x0000000000017941 */ /* 0x000fea0003800000 */
.L_x_1399:
[----:B------:R-:W-:Y:S01]  /*5930*/  BSSY B1, `(.L_x_1401) ;  /* 0x0000100000017945 */ /* 0x000fe20003800000 */
[----:B0-----:R-:W-:Y:S01]  /*5940*/  IMAD.IADD R124, R122, 0x1, -R99 ;  /* 0x000000017a7c7824 */ /* 0x001fe200078e0a63 */
[----:B------:R-:W-:Y:S02]  /*5950*/  MOV R113, R68 ;  /* 0x0000004400717202 */ /* 0x000fe40000000f00 */
[----:B------:R-:W-:Y:S05]  /*5960*/  @P4 BRA `(.L_x_1402) ;  /* 0x0000000c00f04947 */ /* 0x000fea0003800000 */
[----:B------:R-:W-:Y:S01]  /*5970*/  ISETP.NE.AND P4, PT, R28, RZ, PT ;  /* 0x000000ff1c00720c */ /* 0x000fe20003f85270 */
[-C--:B--2---:R-:W-:Y:S01]  /*5980*/  IMAD R64, R19, R110.reuse, RZ ;  /* 0x0000006e13407224 */ /* 0x084fe200078e02ff */
[----:B------:R-:W-:Y:S01]  /*5990*/  BSSY B2, `(.L_x_1403) ;  /* 0x000007e000027945 */ /* 0x000fe20003800000 */
[----:B------:R-:W-:-:S04]  /*59a0*/  IMAD.WIDE.U32 R114, R18, R110, R112 ;  /* 0x0000006e12727225 */ /* 0x000fc800078e0070 */
[----:B------:R-:W-:-:S04]  /*59b0*/  IMAD R65, R18, R111, R64 ;  /* 0x0000006f12417224 */ /* 0x000fc800078e0240 */
[----:B------:R-:W-:Y:S02]  /*59c0*/  IMAD.IADD R128, R65, 0x1, R115 ;  /* 0x0000000141807824 */ /* 0x000fe400078e0273 */
[----:B------:R-:W-:Y:S05]  /*59d0*/  @!P4 BRA `(.L_x_1404) ;  /* 0x0000000400e4c947 */ /* 0x000fea0003800000 */
[----:B------:R-:W2:Y:S04]  /*59e0*/  LDL R117, [R1+0x38] ;  /* 0x0000380001757983 */ /* 0x000ea80000100800 */
[----:B------:R-:W3:Y:S04]  /*59f0*/  LDL R116, [R1+0x44] ;  /* 0x0000440001747983 */ /* 0x000ee80000100800 */
[----:B------:R-:W4:Y:S01]  /*5a00*/  LDL R71, [R1+0x48] ;  /* 0x0000480001477983 */ /* 0x000f220000100800 */
[----:B------:R-:W-:Y:S01]  /*5a10*/  SEL R64, R99, R124, !P3 ;  /* 0x0000007c63407207 */ /* 0x000fe20005800000 */
[----:B------:R-:W-:Y:S01]  /*5a20*/  BSSY B3, `(.L_x_1405) ;  /* 0x0000071000037945 */ /* 0x000fe20003800000 */
[----:B------:R-:W-:-:S02]  /*5a30*/  IADD3 R68, P4, P5, R86, R114, R88 ;  /* 0x0000007256447210 */ /* 0x000fc40007d9e058 */
[----:B------:R-:W-:Y:S02]  /*5a40*/  SHF.R.S32.HI R65, RZ, 0x1f, R64 ;  /* 0x0000001fff417819 */ /* 0x000fe40000011440 */
[----:B------:R-:W-:Y:S02]  /*5a50*/  IADD3.X R70, R27, R128, R94, P4, P5 ;  /* 0x000000801b467210 */ /* 0x000fe400027ea45e */
[----:B------:R-:W-:-:S04]  /*5a60*/  LEA.HI R64, R65, R64, RZ, 0x4 ;  /* 0x0000004041407211 */ /* 0x000fc800078f20ff */
[----:B------:R-:W-:-:S04]  /*5a70*/  LEA.HI.SX32 R64, R64, R73, 0x1c ;  /* 0x0000004940407211 */ /* 0x000fc800078fe2ff */
[----:B------:R-:W-:Y:S01]  /*5a80*/  SHF.R.S32.HI R67, RZ, 0x1f, R64 ;  /* 0x0000001fff437819 */ /* 0x000fe20000011440 */
[----:B------:R-:W-:-:S03]  /*5a90*/  IMAD.SHL.U32 R65, R64, 0x8, RZ ;  /* 0x0000000840417824 */ /* 0x000fc600078e00ff */
[----:B------:R-:W-:Y:S02]  /*5aa0*/  LEA.HI R67, R67, R64, RZ, 0x3 ;  /* 0x0000004043437211 */ /* 0x000fe400078f18ff */
[----:B------:R-:W-:-:S03]  /*5ab0*/  ISETP.GE.AND P4, PT, R65, R122, PT ;  /* 0x0000007a4100720c */ /* 0x000fc60003f86270 */
[----:B------:R-:W-:-:S05]  /*5ac0*/  IMAD.SHL.U32 R67, R67, 0x200, RZ ;  /* 0x0000020043437824 */ /* 0x000fca00078e00ff */
[----:B------:R-:W-:-:S05]  /*5ad0*/  LOP3.LUT R67, R67, 0x7ffff000, RZ, 0xc0, !PT ;  /* 0x7ffff00043437812 */ /* 0x000fca00078ec0ff */
[--C-:B------:R-:W-:Y:S02]  /*5ae0*/  @!P4 SHF.R.S32.HI R66, RZ, 0x1f, R65.reuse ;  /* 0x0000001fff42c819 */ /* 0x100fe40000011441 */
[----:B------:R-:W-:Y:S02]  /*5af0*/  @!P4 IADD3 R69, P5, P6, R86, R114, R65 ;  /* 0x000000725645c210 */ /* 0x000fe40007ebe041 */
[----:B------:R-:W-:Y:S02]  /*5b00*/  LOP3.LUT R65, R65, 0x38, RZ, 0xc0, !PT ;  /* 0x0000003841417812 */ /* 0x000fe400078ec0ff */
[----:B------:R-:W-:Y:S02]  /*5b10*/  @!P4 IADD3.X R66, R27, R128, R66, P5, P6 ;  /* 0x000000801b42c210 */ /* 0x000fe40002fec442 */
[----:B--2---:R-:W-:-:S04]  /*5b20*/  LOP3.LUT R65, R65, 0x1c0, R117, 0xf8, !PT ;  /* 0x000001c041417812 */ /* 0x004fc800078ef875 */
[----:B---3--:R-:W-:Y:S02]  /*5b30*/  LOP3.LUT R64, R65, R116, RZ, 0x3c, !PT ;  /* 0x0000007441407212 */ /* 0x008fe400078e3cff */
[----:B------:R-:W-:Y:S02]  /*5b40*/  LEA R116, P5, R68, R106, 0x1 ;  /* 0x0000006a44747211 */ /* 0x000fe400078a08ff */
[----:B----4-:R-:W-:Y:S02]  /*5b50*/  IADD3 R64, R64, R67, R71 ;  /* 0x0000004340407210 */ /* 0x010fe40007ffe047 */
[C---:B------:R-:W-:Y:S02]  /*5b60*/  LEA R65, R17.reuse, R20, 0xe ;  /* 0x0000001411417211 */ /* 0x040fe400078e70ff */
[----:B------:R-:W-:Y:S01]  /*5b70*/  LEA.HI.X R117, R68, R107, R70, 0x1, P5 ;  /* 0x0000006b44757211 */ /* 0x000fe200028f0c46 */
[----:B------:R-:W-:Y:S01]  /*5b80*/  IMAD R67, R17, 0x4000, R64 ;  /* 0x0000400011437824 */ /* 0x000fe200078e0240 */
[----:B------:R-:W-:Y:S01]  /*5b90*/  @!P4 LEA R118, P5, R69, R106, 0x1 ;  /* 0x0000006a4576c211 */ /* 0x000fe200078a08ff */
[----:B------:R-:W-:-:S02]  /*5ba0*/  IMAD R65, R65, 0x2, R16 ;  /* 0x0000000241417824 */ /* 0x000fc400078e0210 */
[----:B------:R-:W-:Y:S01]  /*5bb0*/  IMAD R68, R67, 0x2, R16 ;  /* 0x0000000243447824 */ /* 0x000fe200078e0210 */
[----:B------:R-:W-:Y:S02]  /*5bc0*/  @!P4 LEA.HI.X R119, R69, R107, R66, 0x1, P5 ;  /* 0x0000006b4577c211 */ /* 0x000fe400028f0c42 */
[----:B------:R-:W-:Y:S01]  /*5bd0*/  ISETP.GE.AND P5, PT, R228, R120, PT ;  /* 0x00000078e400720c */ /* 0x000fe20003fa6270 */
[----:B------:R-:W0:Y:S04]  /*5be0*/  LDS.128 R64, [R65+0x20400] ;  /* 0x0204000041407984 */ /* 0x000e280000000c00 */
[----:B------:R-:W2:Y:S08]  /*5bf0*/  LDS.128 R68, [R68+0x20400] ;  /* 0x0204000044447984 */ /* 0x000eb00000000c00 */
[----:B------:R-:W-:Y:S05]  /*5c00*/  @P5 BRA `(.L_x_1406) ;  /* 0x0000000400485947 */ /* 0x000fea0003800000 */
[--C-:B------:R-:W-:Y:S01]  /*5c10*/  SHF.R.U64 R44, R44, 0x10, R45.reuse ;  /* 0x000000102c2c7819 */ /* 0x100fe2000000122d */
[----:B------:R-:W-:Y:S01]  /*5c20*/  HADD2.F32 R144, -RZ, R139.H1_H1 ;  /* 0x3000008bff907230 */ /* 0x000fe20000004100 */
[----:B------:R-:W-:Y:S02]  /*5c30*/  SHF.R.U32.HI R45, RZ, 0x10, R45 ;  /* 0x00000010ff2d7819 */ /* 0x000fe4000001162d */
[--C-:B------:R-:W-:Y:S02]  /*5c40*/  SHF.R.U64 R136, R36, 0x10, R37.reuse ;  /* 0x0000001024887819 */ /* 0x100fe40000001225 */
[----:B------:R-:W-:Y:S02]  /*5c50*/  SHF.R.U32.HI R141, RZ, 0x10, R37 ;  /* 0x00000010ff8d7819 */ /* 0x000fe40000011625 */
[--C-:B------:R-:W-:Y:S01]  /*5c60*/  SHF.R.U64 R36, R38, 0x10, R39.reuse ;  /* 0x0000001026247819 */ /* 0x100fe20000001227 */
[----:B0-----:R-:W-:Y:S01]  /*5c70*/  HADD2.F32 R38, -RZ, R65.H0_H0 ;  /* 0x20000041ff267230 */ /* 0x001fe20000004100 */
[----:B------:R-:W-:Y:S01]  /*5c80*/  SHF.R.U32.HI R143, RZ, 0x10, R39 ;  /* 0x00000010ff8f7819 */ /* 0x000fe20000011627 */
[--C-:B--2---:R-:W-:Y:S01]  /*5c90*/  HADD2.F32 R39, -RZ, R69.reuse.H0_H0 ;  /* 0x20000045ff277230 */ /* 0x104fe20000004100 */
[--C-:B------:R-:W-:Y:S01]  /*5ca0*/  SHF.R.U64 R37, R46, 0x10, R47.reuse ;  /* 0x000000102e257819 */ /* 0x100fe2000000122f */
[----:B------:R-:W-:Y:S01]  /*5cb0*/  HADD2.F32 R46, -RZ, R69.H1_H1 ;  /* 0x30000045ff2e7230 */ /* 0x000fe20000004100 */
[----:B------:R-:W-:Y:S01]  /*5cc0*/  SHF.R.U32.HI R146, RZ, 0x10, R47 ;  /* 0x00000010ff927819 */ /* 0x000fe2000001162f */
[----:B------:R-:W-:-:S02]  /*5cd0*/  HADD2.F32 R69, -RZ, R45.H0_H0 ;  /* 0x2000002dff457230 */ /* 0x000fc40000004100 */
[----:B------:R-:W-:Y:S02]  /*5ce0*/  HADD2.F32 R45, -RZ, R65.H1_H1 ;  /* 0x30000041ff2d7230 */ /* 0x000fe40000004100 */
[--C-:B------:R-:W-:Y:S02]  /*5cf0*/  HADD2.F32 R47, -RZ, R140.reuse.H0_H0 ;  /* 0x2000008cff2f7230 */ /* 0x100fe40000004100 */
[-C--:B------:R-:W-:Y:S01]  /*5d00*/  FMUL.FTZ R142, R46, R69.reuse ;  /* 0x000000452e8e7220 */ /* 0x080fe20000410000 */
[----:B------:R-:W-:Y:S02]  /*5d10*/  HADD2.F32 R140, -RZ, R140.H1_H1 ;  /* 0x3000008cff8c7230 */ /* 0x000fe40000004100 */
[----:B------:R-:W-:Y:S01]  /*5d20*/  FMUL.FTZ R69, R45, R69 ;  /* 0x000000452d457220 */ /* 0x000fe20000410000 */
[----:B------:R-:W-:Y:S02]  /*5d30*/  HADD2.F32 R65, -RZ, R141.H0_H0 ;  /* 0x2000008dff417230 */ /* 0x000fe40000004100 */
[----:B------:R-:W-:-:S02]  /*5d40*/  HADD2.F32 R146, -RZ, R146.H0_H0 ;  /* 0x20000092ff927230 */ /* 0x000fc40000004100 */
[-C--:B------:R-:W-:Y:S01]  /*5d50*/  FMUL.FTZ R141, R39, R140.reuse ;  /* 0x0000008c278d7220 */ /* 0x080fe20000410000 */
[----:B------:R-:W-:Y:S01]  /*5d60*/  FMUL.FTZ R140, R38, R140 ;  /* 0x0000008c268c7220 */ /* 0x000fe20000410000 */
[-C--:B------:R-:W-:Y:S01]  /*5d70*/  FFMA.FTZ R45, R45, R65.reuse, -R142 ;  /* 0x000000412d2d7223 */ /* 0x080fe2000001088e */
[----:B------:R-:W-:Y:S01]  /*5d80*/  FFMA.FTZ R46, R46, R65, R69 ;  /* 0x000000412e2e7223 */ /* 0x000fe20000010045 */
[--C-:B------:R-:W-:Y:S02]  /*5d90*/  HADD2.F32 R65, -RZ, R71.reuse.H0_H0 ;  /* 0x20000047ff417230 */ /* 0x100fe40000004100 */
[-C--:B------:R-:W-:Y:S01]  /*5da0*/  FFMA.FTZ R38, R38, R47.reuse, -R141 ;  /* 0x0000002f26267223 */ /* 0x080fe2000001088d */
[----:B------:R-:W-:Y:S02]  /*5db0*/  HADD2.F32 R71, -RZ, R71.H1_H1 ;  /* 0x30000047ff477230 */ /* 0x000fe40000004100 */
[----:B------:R-:W-:Y:S01]  /*5dc0*/  FFMA.FTZ R39, R39, R47, R140 ;  /* 0x0000002f27277223 */ /* 0x000fe2000001008c */
[----:B------:R-:W-:-:S02]  /*5dd0*/  HADD2.F32 R47, -RZ, R67.H0_H0 ;  /* 0x20000043ff2f7230 */ /* 0x000fc40000004100 */
[----:B------:R-:W-:Y:S01]  /*5de0*/  FMUL.FTZ R148, R65, R144 ;  /* 0x0000009041947220 */ /* 0x000fe20000410000 */
[----:B------:R-:W-:Y:S02]  /*5df0*/  HADD2.F32 R67, -RZ, R67.H1_H1 ;  /* 0x30000043ff437230 */ /* 0x000fe40000004100 */
[----:B------:R-:W-:Y:S01]  /*5e00*/  FMUL.FTZ R150, R71, R146 ;  /* 0x0000009247967220 */ /* 0x000fe20000410000 */
[----:B------:R-:W-:Y:S02]  /*5e10*/  HADD2.F32 R142, -RZ, R143.H0_H0 ;  /* 0x2000008fff8e7230 */ /* 0x000fe40000004100 */
[----:B------:R-:W-:Y:S01]  /*5e20*/  FMUL.FTZ R144, R47, R144 ;  /* 0x000000902f907220 */ /* 0x000fe20000410000 */
[----:B------:R-:W-:Y:S02]  /*5e30*/  HADD2.F32 R140, -RZ, R139.H0_H0 ;  /* 0x2000008bff8c7230 */ /* 0x000fe40000004100 */
[----:B------:R-:W-:Y:S01]  /*5e40*/  FMUL.FTZ R146, R67, R146 ;  /* 0x0000009243927220 */ /* 0x000fe20000410000 */
[----:B------:R-:W-:-:S02]  /*5e50*/  HADD2.F32 R69, -RZ, R138.H0_H0 ;  /* 0x2000008aff457230 */ /* 0x000fc40000004100 */
[-C--:B------:R-:W-:Y:S01]  /*5e60*/  FFMA.FTZ R150, R67, R142.reuse, -R150 ;  /* 0x0000008e43967223 */ /* 0x080fe20000010896 */
[----:B------:R-:W-:Y:S02]  /*5e70*/  HADD2.F32 R138, -RZ, R138.H1_H1 ;  /* 0x3000008aff8a7230 */ /* 0x000fe40000004100 */
[----:B------:R-:W-:Y:S01]  /*5e80*/  FFMA.FTZ R146, R71, R142, R146 ;  /* 0x0000008e47927223 */ /* 0x000fe20000010092 */
[----:B------:R-:W-:Y:S02]  /*5e90*/  HADD2.F32 R139, -RZ, R44.H0_H0 ;  /* 0x2000002cff8b7230 */ /* 0x000fe40000004100 */
[-C--:B------:R-:W-:Y:S01]  /*5ea0*/  FFMA.FTZ R65, R65, R140.reuse, R144 ;  /* 0x0000008c41417223 */ /* 0x080fe20000010090 */
[----:B------:R-:W-:Y:S02]  /*5eb0*/  HADD2.F32 R67, -RZ, R68.H0_H0 ;  /* 0x20000044ff437230 */ /* 0x000fe40000004100 */
[----:B------:R-:W-:Y:S01]  /*5ec0*/  FFMA.FTZ R47, R47, R140, -R148 ;  /* 0x0000008c2f2f7223 */ /* 0x000fe20000010894 */
[----:B------:R-:W-:Y:S01]  /*5ed0*/  HADD2.F32 R44, -RZ, R64.H0_H0 ;  /* 0x20000040ff2c7230 */ /* 0x000fe20000004100 */
[----:B------:R-:W-:Y:S01]  /*5ee0*/  F2FP.F16.F32.PACK_AB R38, R45, R38 ;  /* 0x000000262d26723e */ /* 0x000fe200000000ff */
[----:B------:R-:W-:-:S02]  /*5ef0*/  HADD2.F32 R68, -RZ, R68.H1_H1 ;  /* 0x30000044ff447230 */ /* 0x000fc40000004100 */
[CC--:B------:R-:W-:Y:S01]  /*5f00*/  FMUL.FTZ R141, R67.reuse, R138.reuse ;  /* 0x0000008a438d7220 */ /* 0x0c0fe20000410000 */
[----:B------:R-:W-:Y:S02]  /*5f10*/  HADD2.F32 R64, -RZ, R64.H1_H1 ;  /* 0x30000040ff407230 */ /* 0x000fe40000004100 */
[----:B------:R-:W-:Y:S01]  /*5f20*/  FMUL.FTZ R138, R44, R138 ;  /* 0x0000008a2c8a7220 */ /* 0x000fe20000410000 */
[----:B------:R-:W-:Y:S02]  /*5f30*/  HADD2.F32 R71, -RZ, R136.H0_H0 ;  /* 0x20000088ff477230 */ /* 0x000fe40000004100 */
[----:B------:R-:W-:Y:S01]  /*5f40*/  FMUL.FTZ R143, R68, R139 ;  /* 0x0000008b448f7220 */ /* 0x000fe20000410000 */
[----:B------:R-:W-:Y:S01]  /*5f50*/  FFMA.FTZ R141, R44, R69, -R141 ;  /* 0x000000452c8d7223 */ /* 0x000fe2000001088d */
[C---:B------:R-:W-:Y:S01]  /*5f60*/  FMUL.FTZ R139, R64.reuse, R139 ;  /* 0x0000008b408b7220 */ /* 0x040fe20000410000 */
[----:B------:R-:W-:Y:S01]  /*5f70*/  FFMA.FTZ R138, R67, R69, R138 ;  /* 0x00000045438a7223 */ /* 0x000fe2000001008a */
[----:B------:R-:W-:Y:S01]  /*5f80*/  FFMA.FTZ R136, R64, R71, -R143 ;  /* 0x0000004740887223 */ /* 0x000fe2000001088f */
[----:B------:R-:W-:-:S02]  /*5f90*/  HADD2.F32 R64, -RZ, R137.H1_H1 ;  /* 0x30000089ff407230 */ /* 0x000fc40000004100 */
[----:B------:R-:W-:Y:S01]  /*5fa0*/  FFMA.FTZ R139, R68, R71, R139 ;  /* 0x00000047448b7223 */ /* 0x000fe2000001008b */
[----:B------:R-:W-:Y:S01]  /*5fb0*/  HADD2.F32 R69, -RZ, R37.H0_H0 ;  /* 0x20000025ff457230 */ /* 0x000fe20000004100 */
[----:B------:R-:W-:Y:S01]  /*5fc0*/  F2FP.F16.F32.PACK_AB R146, R146, R65 ;  /* 0x000000419292723e */ /* 0x000fe200000000ff */
[----:B------:R-:W-:Y:S01]  /*5fd0*/  HADD2.F32 R44, -RZ, R70.H0_H0 ;  /* 0x20000046ff2c7230 */ /* 0x000fe20000004100 */
[----:B------:R-:W-:Y:S01]  /*5fe0*/  MOV R65, R38 ;  /* 0x0000002600417202 */ /* 0x000fe20000000f00 */
[----:B------:R-:W-:Y:S01]  /*5ff0*/  HADD2.F32 R137, -RZ, R137.H0_H0 ;  /* 0x20000089ff897230 */ /* 0x000fe20000004100 */
[----:B------:R-:W-:Y:S01]  /*6000*/  F2FP.F16.F32.PACK_AB R68, R139, R138 ;  /* 0x0000008a8b44723e */ /* 0x000fe200000000ff */
[----:B------:R-:W-:Y:S02]  /*6010*/  HADD2.F32 R37, -RZ, R66.H0_H0 ;  /* 0x20000042ff257230 */ /* 0x000fe40000004100 */
[----:B------:R-:W-:Y:S02]  /*6020*/  HADD2.F32 R70, -RZ, R70.H1_H1 ;  /* 0x30000046ff467230 */ /* 0x000fe40000004100 */
[----:B------:R-:W-:-:S02]  /*6030*/  HADD2.F32 R66, -RZ, R66.H1_H1 ;  /* 0x30000042ff427230 */ /* 0x000fc40000004100 */
[----:B------:R-:W-:Y:S02]  /*6040*/  HADD2.F32 R67, -RZ, R36.H0_H0 ;  /* 0x20000024ff437230 */ /* 0x000fe40000004100 */
[----:B------:R-:W-:Y:S01]  /*6050*/  FMUL.FTZ R36, R44, R137 ;  /* 0x000000892c247220 */ /* 0x000fe20000410000 */
[----:B------:R-:W-:Y:S01]  /*6060*/  FMUL.FTZ R71, R70, R69 ;  /* 0x0000004546477220 */ /* 0x000fe20000410000 */
[C---:B------:R-:W-:Y:S01]  /*6070*/  FMUL.FTZ R137, R37.reuse, R137 ;  /* 0x0000008925897220 */ /* 0x040fe20000410000 */
[C---:B------:R-:W-:Y:S01]  /*6080*/  FMUL.FTZ R69, R66.reuse, R69 ;  /* 0x0000004542457220 */ /* 0x040fe20000410000 */
[-C--:B------:R-:W-:Y:S01]  /*6090*/  FFMA.FTZ R36, R37, R64.reuse, -R36 ;  /* 0x0000004025247223 */ /* 0x080fe20000010824 */
[-C--:B------:R-:W-:Y:S01]  /*60a0*/  FFMA.FTZ R71, R66, R67.reuse, -R71 ;  /* 0x0000004342477223 */ /* 0x080fe20000010847 */
[----:B------:R-:W-:Y:S01]  /*60b0*/  FFMA.FTZ R137, R44, R64, R137 ;  /* 0x000000402c897223 */ /* 0x000fe20000010089 */
[----:B------:R-:W-:Y:S01]  /*60c0*/  FFMA.FTZ R70, R70, R67, R69 ;  /* 0x0000004346467223 */ /* 0x000fe20000010045 */
[----:B------:R-:W-:-:S02]  /*60d0*/  F2FP.F16.F32.PACK_AB R67, R150, R47 ;  /* 0x0000002f9643723e */ /* 0x000fc400000000ff */
[----:B------:R-:W-:Y:S01]  /*60e0*/  F2FP.F16.F32.PACK_AB R66, R71, R36 ;  /* 0x000000244742723e */ /* 0x000fe200000000ff */
[----:B------:R-:W-:Y:S01]  /*60f0*/  IMAD.MOV.U32 R71, RZ, RZ, R146 ;  /* 0x000000ffff477224 */ /* 0x000fe200078e0092 */
[----:B------:R-:W-:Y:S02]  /*6100*/  F2FP.F16.F32.PACK_AB R69, R46, R39 ;  /* 0x000000272e45723e */ /* 0x000fe400000000ff */
[----:B------:R-:W-:Y:S02]  /*6110*/  F2FP.F16.F32.PACK_AB R64, R136, R141 ;  /* 0x0000008d8840723e */ /* 0x000fe400000000ff */
[----:B------:R-:W-:-:S07]  /*6120*/  F2FP.F16.F32.PACK_AB R70, R70, R137 ;  /* 0x000000894646723e */ /* 0x000fce00000000ff */
.L_x_1406:
[----:B------:R-:W-:Y:S05]  /*6130*/  BSYNC B3 ;  /* 0x0000000000037941 */ /* 0x000fea0003800000 */
.L_x_1405:
[----:B------:R-:W-:Y:S02]  /*6140*/  ULDC.64 UR4, c[0x0][0x208] ;  /* 0x0000820000047ab9 */ /* 0x000fe40000000a00 */
[----:B0-----:R0:W-:Y:S04]  /*6150*/  STG.E.128 desc[UR4][R116.64], R64 ;  /* 0x0000004074007986 */ /* 0x0011e8000c101d04 */
[----:B--2---:R0:W-:Y:S02]  /*6160*/  @!P4 STG.E.128 desc[UR4][R118.64], R68 ;  /* 0x000000447600c986 */ /* 0x0041e4000c101d04 */
.L_x_1404:
[----:B------:R-:W-:Y:S05]  /*6170*/  BSYNC B2 ;  /* 0x0000000000027941 */ /* 0x000fea0003800000 */
.L_x_1403:
[----:B------:R-:W-:-:S13]  /*6180*/  ISETP.NE.AND P4, PT, R91, RZ, PT ;  /* 0x000000ff5b00720c */ /* 0x000fda0003f85270 */
[----:B------:R-:W-:Y:S05]  /*6190*/  @!P4 BRA `(.L_x_1402) ;  /* 0x0000000400e4c947 */ /* 0x000fea0003800000 */
[----:B0-----:R-:W2:Y:S04]  /*61a0*/  LDL R64, [R1+0x38] ;  /* 0x0000380001407983 */ /* 0x001ea80000100800 */
        /* <DEDUP_REMOVED lines=19> */
[----:B--2---:R-:W-:Y:S02]  /*62e0*/  LOP3.LUT R37, R37, 0x1c0, R64, 0xf8, !PT ;  /* 0x000001c025257812 */ /* 0x004fe400078ef840 */
[----:B------:R-:W-:-:S02]  /*62f0*/  LEA R64, P5, R44, R106, 0x1 ;  /* 0x0000006a2c407211 */ /* 0x000fc400078a08ff */
[----:B---3--:R-:W-:Y:S02]  /*6300*/  LOP3.LUT R36, R37, R47, RZ, 0x3c, !PT ;  /* 0x0000002f25247212 */ /* 0x008fe400078e3cff */
[----:B------:R-:W-:Y:S02]  /*6310*/  LEA R37, R17, R14, 0xe ;  /* 0x0000000e11257211 */ /* 0x000fe400078e70ff */
[----:B----4-:R-:W-:Y:S02]  /*6320*/  IADD3 R36, R36, R39, R46 ;  /* 0x0000002724247210 */ /* 0x010fe40007ffe02e */
[----:B------:R-:W-:Y:S01]  /*6330*/  LEA.HI.X R65, R44, R107, R45, 0x1, P5 ;  /* 0x0000006b2c417211 */ /* 0x000fe200028f0c2d */
[----:B------:R-:W-:Y:S01]  /*6340*/  IMAD R37, R37, 0x2, R16 ;  /* 0x0000000225257824 */ /* 0x000fe200078e0210 */
[----:B------:R-:W-:Y:S01]  /*6350*/  @!P4 LEA R66, P5, R114, R106, 0x1 ;  /* 0x0000006a7242c211 */ /* 0x000fe200078a08ff */
[----:B------:R-:W-:-:S03]  /*6360*/  IMAD R39, R17, 0x4000, R36 ;  /* 0x0000400011277824 */ /* 0x000fc600078e0224 */
[----:B------:R-:W-:Y:S01]  /*6370*/  @!P4 LEA.HI.X R67, R114, R107, R38, 0x1, P5 ;  /* 0x0000006b7243c211 */ /* 0x000fe200028f0c26 */
[----:B------:R-:W-:Y:S01]  /*6380*/  IMAD R44, R39, 0x2, R16 ;  /* 0x00000002272c7824 */ /* 0x000fe200078e0210 */
[----:B------:R-:W-:Y:S01]  /*6390*/  ISETP.GE.AND P5, PT, R225, R120, PT ;  /* 0x00000078e100720c */ /* 0x000fe20003fa6270 */
[----:B------:R-:W0:Y:S04]  /*63a0*/  LDS.128 R36, [R37+0x20400] ;  /* 0x0204000025247984 */ /* 0x000e280000000c00 */
[----:B------:R-:W2:Y:S08]  /*63b0*/  LDS.128 R44, [R44+0x20400] ;  /* 0x020400002c2c7984 */ /* 0x000eb00000000c00 */
[----:B------:R-:W-:Y:S05]  /*63c0*/  @P5 BRA `(.L_x_1408) ;  /* 0x0000000400485947 */ /* 0x000fea0003800000 */
[----:B------:R-:W-:Y:S02]  /*63d0*/  SHF.R.U32.HI R70, RZ, 0x10, R41 ;  /* 0x00000010ff467819 */ /* 0x000fe40000011629 */
[----:B------:R-:W-:Y:S02]  /*63e0*/  SHF.R.U64 R68, R32, 0x10, R33 ;  /* 0x0000001020447819 */ /* 0x000fe40000001221 */
[--C-:B------:R-:W-:Y:S01]  /*63f0*/  SHF.R.U64 R32, R34, 0x10, R35.reuse ;  /* 0x0000001022207819 */ /* 0x100fe20000001223 */
[----:B0-----:R-:W-:Y:S01]  /*6400*/  HADD2.F32 R34, -RZ, R37.H0_H0 ;  /* 0x20000025ff227230 */ /* 0x001fe20000004100 */
[----:B------:R-:W-:Y:S01]  /*6410*/  SHF.R.U32.HI R115, RZ, 0x10, R35 ;  /* 0x00000010ff737819 */ /* 0x000fe20000011623 */
[----:B--2---:R-:W-:Y:S01]  /*6420*/  HADD2.F32 R35, -RZ, R45.H0_H0 ;  /* 0x2000002dff237230 */ /* 0x004fe20000004100 */
[----:B------:R-:W-:Y:S01]  /*6430*/  SHF.R.U64 R117, R40, 0x10, R41 ;  /* 0x0000001028757819 */ /* 0x000fe20000001229 */
[----:B------:R-:W-:Y:S01]  /*6440*/  HADD2.F32 R41, -RZ, R135.H1_H1 ;  /* 0x30000087ff297230 */ /* 0x000fe20000004100 */
[----:B------:R-:W-:Y:S01]  /*6450*/  SHF.R.U32.HI R69, RZ, 0x10, R33 ;  /* 0x00000010ff457819 */ /* 0x000fe20000011621 */
[----:B------:R-:W-:Y:S01]  /*6460*/  HADD2.F32 R45, -RZ, R45.H1_H1 ;  /* 0x3000002dff2d7230 */ /* 0x000fe20000004100 */
        /* <DEDUP_REMOVED lines=9> */
[----:B------:R-:W-:Y:S01]  /*6500*/  FMUL.FTZ R70, R37, R70 ;  /* 0x0000004625467220 */ /* 0x000fe20000410000 */
[-C--:B------:R-:W-:Y:S01]  /*6510*/  FFMA.FTZ R69, R34, R40.reuse, -R43 ;  /* 0x0000002822457223 */ /* 0x080fe2000001082b */
[----:B------:R-:W-:Y:S01]  /*6520*/  FFMA.FTZ R114, R35, R40, R114 ;  /* 0x0000002823727223 */ /* 0x000fe20000010072 */
[-C--:B------:R-:W-:Y:S01]  /*6530*/  FFMA.FTZ R116, R37, R42.reuse, -R116 ;  /* 0x0000002a25747223 */ /* 0x080fe20000010874 */
[----:B------:R-:W-:Y:S01]  /*6540*/  FFMA.FTZ R45, R45, R42, R70 ;  /* 0x0000002a2d2d7223 */ /* 0x000fe20000010046 */
[----:B------:R-:W-:-:S02]  /*6550*/  HADD2.F32 R41, -RZ, R134.H1_H1 ;  /* 0x30000086ff297230 */ /* 0x000fc40000004100 */
[----:B------:R-:W-:Y:S02]  /*6560*/  HADD2.F32 R35, -RZ, R47.H0_H0 ;  /* 0x2000002fff237230 */ /* 0x000fe40000004100 */
[----:B------:R-:W-:Y:S01]  /*6570*/  HADD2.F32 R34, -RZ, R39.H0_H0 ;  /* 0x20000027ff227230 */ /* 0x000fe20000004100 */
[----:B------:R-:W-:Y:S01]  /*6580*/  F2FP.F16.F32.PACK_AB R45, R45, R114 ;  /* 0x000000722d2d723e */ /* 0x000fe200000000ff */
[----:B------:R-:W-:Y:S02]  /*6590*/  HADD2.F32 R47, -RZ, R47.H1_H1 ;  /* 0x3000002fff2f7230 */ /* 0x000fe40000004100 */
[-C--:B------:R-:W-:Y:S01]  /*65a0*/  FMUL.FTZ R43, R35, R41.reuse ;  /* 0x00000029232b7220 */ /* 0x080fe20000410000 */
[----:B------:R-:W-:Y:S02]  /*65b0*/  HADD2.F32 R42, -RZ, R71.H0_H0 ;  /* 0x20000047ff2a7230 */ /* 0x000fe40000004100 */
[----:B------:R-:W-:Y:S01]  /*65c0*/  FMUL.FTZ R70, R34, R41 ;  /* 0x0000002922467220 */ /* 0x000fe20000410000 */
[----:B------:R-:W-:-:S02]  /*65d0*/  HADD2.F32 R37, -RZ, R132.H1_H1 ;  /* 0x30000084ff257230 */ /* 0x000fc40000004100 */
[----:B------:R-:W-:Y:S02]  /*65e0*/  HADD2.F32 R39, -RZ, R39.H1_H1 ;  /* 0x30000027ff277230 */ /* 0x000fe40000004100 */
[-C--:B------:R-:W-:Y:S01]  /*65f0*/  FMUL.FTZ R118, R47, R42.reuse ;  /* 0x0000002a2f767220 */ /* 0x080fe20000410000 */
[----:B------:R-:W-:Y:S02]  /*6600*/  HADD2.F32 R40, -RZ, R115.H0_H0 ;  /* 0x20000073ff287230 */ /* 0x000fe40000004100 */
[-C--:B------:R-:W-:Y:S01]  /*6610*/  FFMA.FTZ R70, R35, R37.reuse, R70 ;  /* 0x0000002523467223 */ /* 0x080fe20000010046 */
[----:B------:R-:W-:Y:S02]  /*6620*/  HADD2.F32 R35, -RZ, R44.H0_H0 ;  /* 0x2000002cff237230 */ /* 0x000fe40000004100 */
[C---:B------:R-:W-:Y:S01]  /*6630*/  FMUL.FTZ R128, R39.reuse, R42 ;  /* 0x0000002a27807220 */ /* 0x040fe20000410000 */
[----:B------:R-:W-:Y:S01]  /*6640*/  FFMA.FTZ R42, R34, R37, -R43 ;  /* 0x00000025222a7223 */ /* 0x000fe2000001082b */
[----:B------:R-:W-:Y:S01]  /*6650*/  FFMA.FTZ R71, R39, R40, -R118 ;  /* 0x0000002827477223 */ /* 0x000fe20000010876 */
[----:B------:R-:W-:-:S02]  /*6660*/  HADD2.F32 R39, -RZ, R117.H0_H0 ;  /* 0x20000075ff277230 */ /* 0x000fc40000004100 */
[----:B------:R-:W-:Y:S01]  /*6670*/  FFMA.FTZ R115, R47, R40, R128 ;  /* 0x000000282f737223 */ /* 0x000fe20000010080 */
[----:B------:R-:W-:Y:S02]  /*6680*/  HADD2.F32 R34, -RZ, R36.H0_H0 ;  /* 0x20000024ff227230 */ /* 0x000fe40000004100 */
[----:B------:R-:W-:Y:S01]  /*6690*/  HADD2.F32 R44, -RZ, R44.H1_H1 ;  /* 0x3000002cff2c7230 */ /* 0x000fe20000004100 */
[----:B------:R-:W-:Y:S01]  /*66a0*/  F2FP.F16.F32.PACK_AB R42, R71, R42 ;  /* 0x0000002a472a723e */ /* 0x000fe200000000ff */
[----:B------:R-:W-:Y:S01]  /*66b0*/  HADD2.F32 R135, -RZ, R135.H0_H0 ;  /* 0x20000087ff877230 */ /* 0x000fe20000004100 */
[----:B------:R-:W-:Y:S01]  /*66c0*/  F2FP.F16.F32.PACK_AB R70, R115, R70 ;  /* 0x000000467346723e */ /* 0x000fe200000000ff */
[----:B------:R-:W-:Y:S02]  /*66d0*/  HADD2.F32 R36, -RZ, R36.H1_H1 ;  /* 0x30000024ff247230 */ /* 0x000fe40000004100 */
[----:B------:R-:W-:Y:S01]  /*66e0*/  FMUL.FTZ R43, R44, R39 ;  /* 0x000000272c2b7220 */ /* 0x000fe20000410000 */
[----:B------:R-:W-:-:S02]  /*66f0*/  HADD2.F32 R133, -RZ, R133.H0_H0 ;  /* 0x20000085ff857230 */ /* 0x000fc40000004100 */
[----:B------:R-:W-:Y:S01]  /*6700*/  FMUL.FTZ R41, R35, R135 ;  /* 0x0000008723297220 */ /* 0x000fe20000410000 */
[----:B------:R-:W-:Y:S02]  /*6710*/  HADD2.F32 R37, -RZ, R68.H0_H0 ;  /* 0x20000044ff257230 */ /* 0x000fe40000004100 */
[----:B------:R-:W-:Y:S01]  /*6720*/  FMUL.FTZ R39, R36, R39 ;  /* 0x0000002724277220 */ /* 0x000fe20000410000 */
[C---:B------:R-:W-:Y:S01]  /*6730*/  FMUL.FTZ R40, R34.reuse, R135 ;  /* 0x0000008722287220 */ /* 0x040fe20000410000 */
[----:B------:R-:W-:Y:S01]  /*6740*/  FFMA.FTZ R41, R34, R133, -R41 ;  /* 0x0000008522297223 */ /* 0x000fe20000010829 */
[----:B------:R-:W-:Y:S02]  /*6750*/  HADD2.F32 R34, -RZ, R46.H0_H0 ;  /* 0x2000002eff227230 */ /* 0x000fe40000004100 */
[-C--:B------:R-:W-:Y:S01]  /*6760*/  FFMA.FTZ R36, R36, R37.reuse, -R43 ;  /* 0x0000002524247223 */ /* 0x080fe2000001082b */
[----:B------:R-:W-:Y:S01]  /*6770*/  FFMA.FTZ R39, R44, R37, R39 ;  /* 0x000000252c277223 */ /* 0x000fe20000010027 */
[----:B------:R-:W-:-:S02]  /*6780*/  HADD2.F32 R37, -RZ, R33.H0_H0 ;  /* 0x20000021ff257230 */ /* 0x000fc40000004100 */
[----:B------:R-:W-:Y:S01]  /*6790*/  FFMA.FTZ R40, R35, R133, R40 ;  /* 0x0000008523287223 */ /* 0x000fe20000010028 */
[----:B------:R-:W-:Y:S01]  /*67a0*/  HADD2.F32 R134, -RZ, R134.H0_H0 ;  /* 0x20000086ff867230 */ /* 0x000fe20000004100 */
[----:B------:R-:W-:Y:S01]  /*67b0*/  F2FP.F16.F32.PACK_AB R36, R36, R41 ;  /* 0x000000292424723e */ /* 0x000fe200000000ff */
[----:B------:R-:W-:Y:S02]  /*67c0*/  HADD2.F32 R33, -RZ, R38.H0_H0 ;  /* 0x20000026ff217230 */ /* 0x000fe40000004100 */
[----:B------:R-:W-:Y:S01]  /*67d0*/  HADD2.F32 R46, -RZ, R46.H1_H1 ;  /* 0x3000002eff2e7230 */ /* 0x000fe20000004100 */
[----:B------:R-:W-:Y:S01]  /*67e0*/  F2FP.F16.F32.PACK_AB R44, R39, R40 ;  /* 0x00000028272c723e */ /* 0x000fe200000000ff */
[----:B------:R-:W-:Y:S02]  /*67f0*/  HADD2.F32 R38, -RZ, R38.H1_H1 ;  /* 0x30000026ff267230 */ /* 0x000fe40000004100 */
[----:B------:R-:W-:Y:S01]  /*6800*/  FMUL.FTZ R43, R33, R134 ;  /* 0x00000086212b7220 */ /* 0x000fe20000410000 */
[----:B------:R-:W-:-:S02]  /*6810*/  HADD2.F32 R132, -RZ, R132.H0_H0 ;  /* 0x20000084ff847230 */ /* 0x000fc40000004100 */
[-C--:B------:R-:W-:Y:S01]  /*6820*/  FMUL.FTZ R47, R46, R37.reuse ;  /* 0x000000252e2f7220 */ /* 0x080fe20000410000 */
[----:B------:R-:W-:Y:S02]  /*6830*/  HADD2.F32 R35, -RZ, R32.H0_H0 ;  /* 0x20000020ff237230 */ /* 0x000fe40000004100 */
[----:B------:R-:W-:Y:S01]  /*6840*/  FMUL.FTZ R32, R34, R134 ;  /* 0x0000008622207220 */ /* 0x000fe20000410000 */
[----:B------:R-:W-:Y:S01]  /*6850*/  FMUL.FTZ R37, R38, R37 ;  /* 0x0000002526257220 */ /* 0x000fe20000410000 */
[----:B------:R-:W-:Y:S01]  /*6860*/  FFMA.FTZ R43, R34, R132, R43 ;  /* 0x00000084222b7223 */ /* 0x000fe2000001002b */
[----:B------:R-:W-:Y:S01]  /*6870*/  MOV R39, R42 ;  /* 0x0000002a00277202 */ /* 0x000fe20000000f00 */
[----:B------:R-:W-:Y:S01]  /*6880*/  FFMA.FTZ R32, R33, R132, -R32 ;  /* 0x0000008421207223 */ /* 0x000fe20000010820 */
[-C--:B------:R-:W-:Y:S01]  /*6890*/  FFMA.FTZ R47, R38, R35.reuse, -R47 ;  /* 0x00000023262f7223 */ /* 0x080fe2000001082f */
[----:B------:R-:W-:Y:S01]  /*68a0*/  FFMA.FTZ R46, R46, R35, R37 ;  /* 0x000000232e2e7223 */ /* 0x000fe20000010025 */
[----:B------:R-:W-:-:S03]  /*68b0*/  F2FP.F16.F32.PACK_AB R37, R116, R69 ;  /* 0x000000457425723e */ /* 0x000fc600000000ff */
[----:B------:R-:W-:Y:S01]  /*68c0*/  F2FP.F16.F32.PACK_AB R38, R47, R32 ;  /* 0x000000202f26723e */ /* 0x000fe200000000ff */
[----:B------:R-:W-:Y:S01]  /*68d0*/  IMAD.MOV.U32 R47, RZ, RZ, R70 ;  /* 0x000000ffff2f7224 */ /* 0x000fe200078e0046 */
[----:B------:R-:W-:-:S07]  /*68e0*/  F2FP.F16.F32.PACK_AB R46, R46, R43 ;  /* 0x0000002b2e2e723e */ /* 0x000fce00000000ff */
.L_x_1408:
[----:B------:R-:W-:Y:S05]  /*68f0*/  BSYNC B2 ;  /* 0x0000000000027941 */ /* 0x000fea0003800000 */
.L_x_1407:
[----:B------:R-:W-:Y:S02]  /*6900*/  ULDC.64 UR4, c[0x0][0x208] ;  /* 0x0000820000047ab9 */ /* 0x000fe40000000a00 */
[----:B0-----:R3:W-:Y:S04]  /*6910*/  STG.E.128 desc[UR4][R64.64], R36 ;  /* 0x0000002440007986 */ /* 0x0017e8000c101d04 */
[----:B--2---:R3:W-:Y:S02]  /*6920*/  @!P4 STG.E.128 desc[UR4][R66.64], R44 ;  /* 0x0000002c4200c986 */ /* 0x0047e4000c101d04 */
.L_x_1402:
[----:B------:R-:W-:Y:S05]  /*6930*/  BSYNC B1 ;  /* 0x0000000000017941 */ /* 0x000fea0003800000 */
.L_x_1401:
[----:B------:R-:W4:Y:S01]  /*6940*/  LDL R32, [R1+0x5c] ;  /* 0x00005c0001207983 */ /* 0x000f220000100800 */
[----:B--2---:R-:W-:-:S04]  /*6950*/  IMAD.WIDE.U32 R112, R233, R110, R112 ;  /* 0x0000006ee9707225 */ /* 0x004fc800078e0070 */
[----:B----4-:R-:W-:-:S04]  /*6960*/  IMAD R32, R32, R110, RZ ;  /* 0x0000006e20207224 */ /* 0x010fc800078e02ff */
[----:B------:R-:W-:Y:S01]  /*6970*/  IMAD R111, R233, R111, R32 ;  /* 0x0000006fe96f7224 */ /* 0x000fe200078e0220 */
[----:B------:R-:W-:Y:S06]  /*6980*/  @P0 BRA `(.L_x_1379) ;  /* 0x0000001000b40947 */ /* 0x000fec0003800000 */
[----:B------:R-:W-:Y:S01]  /*6990*/  ISETP.NE.AND P0, PT, R28, RZ, PT ;  /* 0x000000ff1c00720c */ /* 0x000fe20003f05270 */
[----:B------:R-:W-:Y:S01]  /*69a0*/  BSSY B1, `(.L_x_1409) ;  /* 0x000007f000017945 */ /* 0x000fe20003800000 */
[----:B---3--:R-:W-:-:S11]  /*69b0*/  IMAD.IADD R44, R113, 0x1, R111 ;  /* 0x00000001712c7824 */ /* 0x008fd600078e026f */
[----:B------:R-:W-:Y:S05]  /*69c0*/  @!P0 BRA `(.L_x_1410) ;  /* 0x0000000400f08947 */ /* 0x000fea0003800000 */
[----:B------:R-:W2:Y:S04]  /*69d0*/  LDL R35, [R1+0x34] ;  /* 0x0000340001237983 */ /* 0x000ea80000100800 */
[----:B------:R-:W3:Y:S04]  /*69e0*/  LDL R37, [R1+0x3c] ;  /* 0x00003c0001257983 */ /* 0x000ee80000100800 */
[----:B------:R-:W4:Y:S01]  /*69f0*/  LDL R36, [R1+0x40] ;  /* 0x0000400001247983 */ /* 0x000f220000100800 */
[----:B------:R-:W-:Y:S01]  /*6a00*/  SEL R32, R99, R124, !P3 ;  /* 0x0000007c63207207 */ /* 0x000fe20005800000 */
[----:B------:R-:W-:Y:S03]  /*6a10*/  BSSY B2, `(.L_x_1411) ;  /* 0x0000074000027945 */ /* 0x000fe60003800000 */
[----:B------:R-:W-:-:S04]  /*6a20*/  SHF.R.S32.HI R33, RZ, 0x1f, R32 ;  /* 0x0000001fff217819 */ /* 0x000fc80000011420 */
[----:B------:R-:W-:-:S04]  /*6a30*/  LEA.HI R32, R33, R32, RZ, 0x4 ;  /* 0x0000002021207211 */ /* 0x000fc800078f20ff */
[----:B------:R-:W-:-:S04]  /*6a40*/  LEA.HI.SX32 R32, R32, R73, 0x1c ;  /* 0x0000004920207211 */ /* 0x000fc800078fe2ff */
[----:B------:R-:W-:Y:S01]  /*6a50*/  SHF.R.S32.HI R33, RZ, 0x1f, R32 ;  /* 0x0000001fff217819 */ /* 0x000fe20000011420 */
[----:B------:R-:W-:-:S03]  /*6a60*/  IMAD.SHL.U32 R43, R32, 0x8, RZ ;  /* 0x00000008202b7824 */ /* 0x000fc600078e00ff */
[----:B------:R-:W-:Y:S02]  /*6a70*/  LEA.HI R34, R33, R32, RZ, 0x3 ;  /* 0x0000002021227211 */ /* 0x000fe400078f18ff */
[----:B------:R-:W-:Y:S02]  /*6a80*/  IADD3 R33, P4, P5, R86, R112, R88 ;  /* 0x0000007056217210 */ /* 0x000fe40007d9e058 */
[----:B------:R-:W-:-:S13]  /*6a90*/  ISETP.GE.AND P0, PT, R43, R122, PT ;  /* 0x0000007a2b00720c */ /* 0x000fda0003f06270 */
[--C-:B------:R-:W-:Y:S02]  /*6aa0*/  @!P0 SHF.R.S32.HI R46, RZ, 0x1f, R43.reuse ;  /* 0x0000001fff2e8819 */ /* 0x100fe4000001142b */
[----:B--2---:R-:W-:Y:S02]  /*6ab0*/  LOP3.LUT R32, R35, 0x38, R43, 0xf8, !PT ;  /* 0x0000003823207812 */ /* 0x004fe400078ef82b */
[----:B------:R-:W-:Y:S02]  /*6ac0*/  SHF.L.U32 R35, R34, 0x9, RZ ;  /* 0x0000000922237819 */ /* 0x000fe400000006ff */
[----:B---3--:R-:W-:Y:S02]  /*6ad0*/  LOP3.LUT R32, R32, R37, RZ, 0x3c, !PT ;  /* 0x0000002520207212 */ /* 0x008fe400078e3cff */
[----:B------:R-:W-:Y:S02]  /*6ae0*/  LOP3.LUT R35, R35, 0x7ffff000, RZ, 0xc0, !PT ;  /* 0x7ffff00023237812 */ /* 0x000fe400078ec0ff */
[----:B------:R-:W-:-:S02]  /*6af0*/  IADD3.X R34, R27, R44, R94, P4, P5 ;  /* 0x0000002c1b227210 */ /* 0x000fc400027ea45e */
[----:B----4-:R-:W-:Y:S02]  /*6b00*/  IADD3 R32, R32, R35, R36 ;  /* 0x0000002320207210 */ /* 0x010fe40007ffe024 */
[----:B------:R-:W-:-:S03]  /*6b10*/  LEA R40, P4, R33, R106, 0x1 ;  /* 0x0000006a21287211 */ /* 0x000fc600078808ff */
[----:B------:R-:W-:Y:S01]  /*6b20*/  IMAD R35, R17, 0x4000, R32 ;  /* 0x0000400011237824 */ /* 0x000fe200078e0220 */
[----:B------:R-:W-:Y:S01]  /*6b30*/  LEA.HI.X R41, R33, R107, R34, 0x1, P4 ;  /* 0x0000006b21297211 */ /* 0x000fe200020f0c22 */
[----:B------:R-:W-:Y:S01]  /*6b40*/  IMAD R33, R17, 0x4000, R21 ;  /* 0x0000400011217824 */ /* 0x000fe200078e0215 */
[----:B------:R-:W-:Y:S02]  /*6b50*/  @!P0 IADD3 R43, P4, P5, R86, R112, R43 ;  /* 0x00000070562b8210 */ /* 0x000fe40007d9e02b */
[----:B------:R-:W-:Y:S01]  /*6b60*/  LEA R36, R35, R16, 0x1 ;  /* 0x0000001023247211 */ /* 0x000fe200078e08ff */
[----:B------:R-:W-:Y:S01]  /*6b70*/  IMAD R33, R33, 0x2, R16 ;  /* 0x0000000221217824 */ /* 0x000fe200078e0210 */
[----:B------:R-:W-:Y:S02]  /*6b80*/  @!P0 IADD3.X R46, R27, R44, R46, P4, P5 ;  /* 0x0000002c1b2e8210 */ /* 0x000fe400027ea42e */
[----:B------:R-:W-:Y:S02]  /*6b90*/  ISETP.GE.AND P5, PT, R228, R120, PT ;  /* 0x00000078e400720c */ /* 0x000fe40003fa6270 */
[----:B------:R-:W2:Y:S01]  /*6ba0*/  LDS.128 R36, [R36+0x20400] ;  /* 0x0204000024247984 */ /* 0x000ea20000000c00 */
[----:B------:R-:W-:-:S03]  /*6bb0*/  @!P0 LEA R42, P4, R43, R106, 0x1 ;  /* 0x0000006a2b2a8211 */ /* 0x000fc600078808ff */
[----:B------:R-:W3:Y:S01]  /*6bc0*/  LDS.128 R32, [R33+0x20400] ;  /* 0x0204000021207984 */ /* 0x000ee20000000c00 */
[----:B------:R-:W-:-:S06]  /*6bd0*/  @!P0 LEA.HI.X R43, R43, R107, R46, 0x1, P4 ;  /* 0x0000006b2b2b8211 */ /* 0x000fcc00020f0c2e */
[----:B------:R-:W-:Y:S05]  /*6be0*/  @P5 BRA `(.L_x_1412) ;  /* 0x0000000400585947 */ /* 0x000fea0003800000 */
[--C-:B0-----:R-:W-:Y:S01]  /*6bf0*/  SHF.R.U64 R66, R60, 0x10, R61.reuse ;  /* 0x000000103c427819 */ /* 0x101fe2000000123d */
[----:B--2---:R-:W-:Y:S01]  /*6c00*/  IMAD.MOV.U32 R45, RZ, RZ, R36 ;  /* 0x000000ffff2d7224 */ /* 0x004fe200078e0024 */
[----:B------:R-:W-:Y:S01]  /*6c10*/  SHF.R.U32.HI R60, RZ, 0x10, R61 ;  /* 0x00000010ff3c7819 */ /* 0x000fe2000001163d */
[----:B------:R-:W-:Y:S01]  /*6c20*/  IMAD.MOV.U32 R46, RZ, RZ, R38 ;  /* 0x000000ffff2e7224 */ /* 0x000fe200078e0026 */
[--C-:B------:R-:W-:Y:S01]  /*6c30*/  SHF.R.U64 R68, R52, 0x10, R53.reuse ;  /* 0x0000001034447819 */ /* 0x100fe20000001235 */
[----:B---3--:R-:W-:Y:S01]  /*6c40*/  IMAD.MOV.U32 R36, RZ, RZ, R34 ;  /* 0x000000ffff247224 */ /* 0x008fe200078e0022 */
[----:B------:R-:W-:Y:S01]  /*6c50*/  SHF.R.U32.HI R52, RZ, 0x10, R53 ;  /* 0x00000010ff347819 */ /* 0x000fe20000011635 */
[----:B------:R-:W-:Y:S01]  /*6c60*/  HADD2.F32 R53, -RZ, R131.H1_H1 ;  /* 0x30000083ff357230 */ /* 0x000fe20000004100 */
[--C-:B------:R-:W-:Y:S01]  /*6c70*/  SHF.R.U64 R67, R54, 0x10, R55.reuse ;  /* 0x0000001036437819 */ /* 0x100fe20000001237 */
[----:B------:R-:W-:Y:S01]  /*6c80*/  HADD2.F32 R38, -RZ, R37.H0_H0 ;  /* 0x20000025ff267230 */ /* 0x000fe20000004100 */
[----:B------:R-:W-:Y:S01]  /*6c90*/  SHF.R.U32.HI R61, RZ, 0x10, R55 ;  /* 0x00000010ff3d7819 */ /* 0x000fe20000011637 */
[----:B------:R-:W-:Y:S01]  /*6ca0*/  HADD2.F32 R34, -RZ, R33.H0_H0 ;  /* 0x20000021ff227230 */ /* 0x000fe20000004100 */
[----:B------:R-:W-:Y:S01]  /*6cb0*/  SHF.R.U64 R65, R62, 0x10, R63 ;  /* 0x000000103e417819 */ /* 0x000fe2000000123f */
[----:B------:R-:W-:-:S02]  /*6cc0*/  HADD2.F32 R37, -RZ, R37.H1_H1 ;  /* 0x30000025ff257230 */ /* 0x000fc40000004100 */
[-C--:B------:R-:W-:Y:S01]  /*6cd0*/  FMUL.FTZ R55, R38, R53.reuse ;  /* 0x0000003526377220 */ /* 0x080fe20000410000 */
[----:B------:R-:W-:Y:S02]  /*6ce0*/  HADD2.F32 R54, -RZ, R60.H0_H0 ;  /* 0x2000003cff367230 */ /* 0x000fe40000004100 */
        /* <DEDUP_REMOVED lines=11> */
[----:B------:R-:W-:Y:S02]  /*6da0*/  HADD2.F32 R34, -RZ, R39.H0_H0 ;  /* 0x20000027ff227230 */ /* 0x000fe40000004100 */
[----:B------:R-:W-:Y:S01]  /*6db0*/  FFMA.FTZ R54, R37, R52, R54 ;  /* 0x0000003425367223 */ /* 0x000fe20000010036 */
[----:B------:R-:W-:Y:S02]  /*6dc0*/  HADD2.F32 R33, -RZ, R35.H0_H0 ;  /* 0x20000023ff217230 */ /* 0x000fe40000004100 */
[----:B------:R-:W-:Y:S02]  /*6dd0*/  HADD2.F32 R52, -RZ, R62.H0_H0 ;  /* 0x2000003eff347230 */ /* 0x000fe40000004100 */
[-C--:B------:R-:W-:Y:S01]  /*6de0*/  FMUL.FTZ R62, R34, R47.reuse ;  /* 0x0000002f223e7220 */ /* 0x080fe20000410000 */
[----:B------:R-:W-:Y:S02]  /*6df0*/  HADD2.F32 R37, -RZ, R127.H1_H1 ;  /* 0x3000007fff257230 */ /* 0x000fe40000004100 */
[----:B------:R-:W-:Y:S01]  /*6e00*/  FMUL.FTZ R47, R33, R47 ;  /* 0x0000002f212f7220 */ /* 0x000fe20000410000 */
[----:B------:R-:W-:Y:S01]  /*6e10*/  HADD2.F32 R39, -RZ, R39.H1_H1 ;  /* 0x30000027ff277230 */ /* 0x000fe20000004100 */
[----:B------:R-:W-:Y:S01]  /*6e20*/  F2FP.F16.F32.PACK_AB R53, R54, R53 ;  /* 0x000000353635723e */ /* 0x000fe200000000ff */
[----:B------:R-:W-:-:S02]  /*6e30*/  HADD2.F32 R35, -RZ, R35.H1_H1 ;  /* 0x30000023ff237230 */ /* 0x000fc40000004100 */
[-C--:B------:R-:W-:Y:S01]  /*6e40*/  FFMA.FTZ R62, R33, R37.reuse, -R62 ;  /* 0x00000025213e7223 */ /* 0x080fe2000001083e */
[----:B------:R-:W-:Y:S02]  /*6e50*/  HADD2.F32 R38, -RZ, R61.H0_H0 ;  /* 0x2000003dff267230 */ /* 0x000fe40000004100 */
[-C--:B------:R-:W-:Y:S01]  /*6e60*/  FMUL.FTZ R64, R39, R52.reuse ;  /* 0x0000003427407220 */ /* 0x080fe20000410000 */
[----:B------:R-:W-:Y:S01]  /*6e70*/  FFMA.FTZ R61, R34, R37, R47 ;  /* 0x00000025223d7223 */ /* 0x000fe2000001002f */
[C---:B------:R-:W-:Y:S01]  /*6e80*/  FMUL.FTZ R52, R35.reuse, R52 ;  /* 0x0000003423347220 */ /* 0x040fe20000410000 */
[----:B------:R-:W-:Y:S02]  /*6e90*/  HADD2.F32 R131, -RZ, R131.H0_H0 ;  /* 0x20000083ff837230 */ /* 0x000fe40000004100 */
[-C--:B------:R-:W-:Y:S01]  /*6ea0*/  FFMA.FTZ R63, R35, R38.reuse, -R64 ;  /* 0x00000026233f7223 */ /* 0x080fe20000010840 */
[----:B------:R-:W-:Y:S02]  /*6eb0*/  HADD2.F32 R34, -RZ, R45.H0_H0 ;  /* 0x2000002dff227230 */ /* 0x000fe40000004100 */
[----:B------:R-:W-:Y:S01]  /*6ec0*/  FFMA.FTZ R64, R39, R38, R52 ;  /* 0x0000002627407223 */ /* 0x000fe20000010034 */
[----:B------:R-:W-:-:S02]  /*6ed0*/  HADD2.F32 R37, -RZ, R66.H0_H0 ;  /* 0x20000042ff257230 */ /* 0x000fc40000004100 */
[----:B------:R-:W-:Y:S02]  /*6ee0*/  HADD2.F32 R45, -RZ, R45.H1_H1 ;  /* 0x3000002dff2d7230 */ /* 0x000fe40000004100 */
[----:B------:R-:W-:Y:S01]  /*6ef0*/  FMUL.FTZ R38, R34, R131 ;  /* 0x0000008322267220 */ /* 0x000fe20000410000 */
[----:B------:R-:W-:Y:S01]  /*6f00*/  HADD2.F32 R129, -RZ, R129.H0_H0 ;  /* 0x20000081ff817230 */ /* 0x000fe20000004100 */
[----:B------:R-:W-:Y:S01]  /*6f10*/  F2FP.F16.F32.PACK_AB R61, R64, R61 ;  /* 0x0000003d403d723e */ /* 0x000fe200000000ff */
[--C-:B------:R-:W-:Y:S02]  /*6f20*/  HADD2.F32 R33, -RZ, R32.reuse.H0_H0 ;  /* 0x20000020ff217230 */ /* 0x100fe40000004100 */
[----:B------:R-:W-:Y:S01]  /*6f30*/  FMUL.FTZ R39, R45, R37 ;  /* 0x000000252d277220 */ /* 0x000fe20000410000 */
[----:B------:R-:W-:Y:S02]  /*6f40*/  HADD2.F32 R32, -RZ, R32.H1_H1 ;  /* 0x30000020ff207230 */ /* 0x000fe40000004100 */
[----:B------:R-:W-:-:S02]  /*6f50*/  HADD2.F32 R35, -RZ, R68.H0_H0 ;  /* 0x20000044ff237230 */ /* 0x000fc40000004100 */
[C---:B------:R-:W-:Y:S01]  /*6f60*/  FMUL.FTZ R131, R33.reuse, R131 ;  /* 0x0000008321837220 */ /* 0x040fe20000410000 */
[----:B------:R-:W-:Y:S01]  /*6f70*/  FFMA.FTZ R38, R33, R129, -R38 ;  /* 0x0000008121267223 */ /* 0x000fe20000010826 */
[C---:B------:R-:W-:Y:S01]  /*6f80*/  FMUL.FTZ R52, R32.reuse, R37 ;  /* 0x0000002520347220 */ /* 0x040fe20000410000 */
[----:B------:R-:W-:Y:S02]  /*6f90*/  HADD2.F32 R33, -RZ, R46.H0_H0 ;  /* 0x2000002eff217230 */ /* 0x000fe40000004100 */
[-C--:B------:R-:W-:Y:S01]  /*6fa0*/  FFMA.FTZ R39, R32, R35.reuse, -R39 ;  /* 0x0000002320277223 */ /* 0x080fe20000010827 */
[----:B------:R-:W-:Y:S02]  /*6fb0*/  HADD2.F32 R130, -RZ, R130.H0_H0 ;  /* 0x20000082ff827230 */ /* 0x000fe40000004100 */
[----:B------:R-:W-:Y:S01]  /*6fc0*/  FFMA.FTZ R52, R45, R35, R52 ;  /* 0x000000232d347223 */ /* 0x000fe20000010034 */
[----:B------:R-:W-:Y:S02]  /*6fd0*/  HADD2.F32 R37, -RZ, R65.H0_H0 ;  /* 0x20000041ff257230 */ /* 0x000fe40000004100 */
[----:B------:R-:W-:Y:S01]  /*6fe0*/  FFMA.FTZ R131, R34, R129, R131 ;  /* 0x0000008122837223 */ /* 0x000fe20000010083 */
[----:B------:R-:W-:-:S02]  /*6ff0*/  HADD2.F32 R32, -RZ, R36.H0_H0 ;  /* 0x20000024ff207230 */ /* 0x000fc40000004100 */
[CC--:B------:R-:W-:Y:S01]  /*7000*/  FMUL.FTZ R45, R33.reuse, R130.reuse ;  /* 0x00000082212d7220 */ /* 0x0c0fe20000410000 */
[----:B------:R-:W-:Y:S02]  /*7010*/  HADD2.F32 R46, -RZ, R46.H1_H1 ;  /* 0x3000002eff2e7230 */ /* 0x000fe40000004100 */
[----:B------:R-:W-:Y:S02]  /*7020*/  HADD2.F32 R36, -RZ, R36.H1_H1 ;  /* 0x30000024ff247230 */ /* 0x000fe40000004100 */
[----:B------:R-:W-:Y:S01]  /*7030*/  FMUL.FTZ R130, R32, R130 ;  /* 0x0000008220827220 */ /* 0x000fe20000410000 */
[----:B------:R-:W-:Y:S02]  /*7040*/  HADD2.F32 R127, -RZ, R127.H0_H0 ;  /* 0x2000007fff7f7230 */ /* 0x000fe40000004100 */
[-C--:B------:R-:W-:Y:S01]  /*7050*/  FMUL.FTZ R47, R46, R37.reuse ;  /* 0x000000252e2f7220 */ /* 0x080fe20000410000 */
[----:B------:R-:W-:Y:S02]  /*7060*/  HADD2.F32 R35, -RZ, R67.H0_H0 ;  /* 0x20000043ff237230 */ /* 0x000fe40000004100 */
        /* <DEDUP_REMOVED lines=10> */
[----:B------:R-:W-:Y:S01]  /*7110*/  F2FP.F16.F32.PACK_AB R38, R37, R130 ;  /* 0x000000822526723e */ /* 0x000fe200000000ff */
[----:B------:R-:W-:Y:S01]  /*7120*/  IMAD.MOV.U32 R37, RZ, RZ, R53 ;  /* 0x000000ffff257224 */ /* 0x000fe200078e0035 */
[----:B------:R-:W-:Y:S02]  /*7130*/  F2FP.F16.F32.PACK_AB R35, R63, R62 ;  /* 0x0000003e3f23723e */ /* 0x000fe400000000ff */
[----:B------:R-:W-:-:S07]  /*7140*/  MOV R36, R52 ;  /* 0x0000003400247202 */ /* 0x000fce0000000f00 */
.L_x_1412:
[----:B------:R-:W-:Y:S05]  /*7150*/  BSYNC B2 ;  /* 0x0000000000027941 */ /* 0x000fea0003800000 */
.L_x_1411:
[----:B------:R-:W-:Y:S02]  /*7160*/  ULDC.64 UR4, c[0x0][0x208] ;  /* 0x0000820000047ab9 */ /* 0x000fe40000000a00 */
[----:B---3--:R3:W-:Y:S04]  /*7170*/  STG.E.128 desc[UR4][R40.64], R32 ;  /* 0x0000002028007986 */ /* 0x0087e8000c101d04 */
[----:B--2---:R3:W-:Y:S02]  /*7180*/  @!P0 STG.E.128 desc[UR4][R42.64], R36 ;  /* 0x000000242a008986 */ /* 0x0047e4000c101d04 */
.L_x_1410:
[----:B------:R-:W-:Y:S05]  /*7190*/  BSYNC B1 ;  /* 0x0000000000017941 */ /* 0x000fea0003800000 */
.L_x_1409:
[----:B------:R-:W-:-:S13]  /*71a0*/  ISETP.NE.AND P0, PT, R91, RZ, PT ;  /* 0x000000ff5b00720c */ /* 0x000fda0003f05270 */
[----:B------:R-:W-:Y:S05]  /*71b0*/  @!P0 BRA `(.L_x_1379) ;  /* 0x0000000800a88947 */ /* 0x000fea0003800000 */
[----:B---3--:R-:W2:Y:S04]  /*71c0*/  LDL R32, [R1+0x34] ;  /* 0x0000340001207983 */ /* 0x008ea80000100800 */
[----:B------:R-:W3:Y:S04]  /*71d0*/  LDL R35, [R1+0x3c] ;  /* 0x00003c0001237983 */ /* 0x000ee80000100800 */
[----:B------:R-:W4:Y:S01]  /*71e0*/  LDL R34, [R1+0x40] ;  /* 0x0000400001227983 */ /* 0x000f220000100800 */
[----:B------:R-:W-:Y:S01]  /*71f0*/  SEL R124, R99, R124, !P2 ;  /* 0x0000007c637c7207 */ /* 0x000fe20005000000 */
[----:B------:R-:W-:Y:S01]  /*7200*/  BSSY B1, `(.L_x_1413) ;  /* 0x000006e000017945 */ /* 0x000fe20003800000 */
[----:B------:R-:W-:-:S02]  /*7210*/  IADD3 R41, P0, P4, R86, R112, R90 ;  /* 0x0000007056297210 */ /* 0x000fc40007c1e05a */
[----:B------:R-:W-:Y:S02]  /*7220*/  SHF.R.S32.HI R33, RZ, 0x1f, R124 ;  /* 0x0000001fff217819 */ /* 0x000fe4000001147c */
[----:B------:R-:W-:Y:S02]  /*7230*/  IADD3.X R42, R27, R44, R95, P0, P4 ;  /* 0x0000002c1b2a7210 */ /* 0x000fe400007e845f */
[----:B------:R-:W-:Y:S02]  /*7240*/  LEA.HI R124, R33, R124, RZ, 0x4 ;  /* 0x0000007c217c7211 */ /* 0x000fe400078f20ff */
[----:B------:R-:W-:Y:S02]  /*7250*/  ISETP.GE.AND P4, PT, R225, R120, PT ;  /* 0x00000078e100720c */ /* 0x000fe40003f86270 */
[----:B------:R-:W-:Y:S02]  /*7260*/  LEA.HI.SX32 R124, R124, R89, 0x1c ;  /* 0x000000597c7c7211 */ /* 0x000fe400078fe2ff */
[----:B------:R-:W-:-:S02]  /*7270*/  LEA R40, P0, R41, R106, 0x1 ;  /* 0x0000006a29287211 */ /* 0x000fc400078008ff */
[----:B------:R-:W-:Y:S01]  /*7280*/  SHF.R.S32.HI R33, RZ, 0x1f, R124 ;  /* 0x0000001fff217819 */ /* 0x000fe2000001147c */
[----:B------:R-:W-:Y:S01]  /*7290*/  IMAD.SHL.U32 R43, R124, 0x8, RZ ;  /* 0x000000087c2b7824 */ /* 0x000fe200078e00ff */
[----:B------:R-:W-:Y:S02]  /*72a0*/  LEA.HI.X R41, R41, R107, R42, 0x1, P0 ;  /* 0x0000006b29297211 */ /* 0x000fe400000f0c2a */
[----:B------:R-:W-:-:S04]  /*72b0*/  LEA.HI R33, R33, R124, RZ, 0x3 ;  /* 0x0000007c21217211 */ /* 0x000fc800078f18ff */
[----:B------:R-:W-:-:S04]  /*72c0*/  SHF.L.U32 R33, R33, 0x9, RZ ;  /* 0x0000000921217819 */ /* 0x000fc800000006ff */
[----:B------:R-:W-:Y:S02]  /*72d0*/  LOP3.LUT R33, R33, 0x7ffff000, RZ, 0xc0, !PT ;  /* 0x7ffff00021217812 */ /* 0x000fe400078ec0ff */
[----:B--2---:R-:W-:-:S04]  /*72e0*/  LOP3.LUT R32, R32, 0x38, R43, 0xf8, !PT ;  /* 0x0000003820207812 */ /* 0x004fc800078ef82b */
[----:B---3--:R-:W-:-:S04]  /*72f0*/  LOP3.LUT R32, R32, R35, RZ, 0x3c, !PT ;  /* 0x0000002320207212 */ /* 0x008fc800078e3cff */
[----:B----4-:R-:W-:Y:S01]  /*7300*/  IADD3 R32, R32, R33, R34 ;  /* 0x0000002120207210 */ /* 0x010fe20007ffe022 */
[----:B------:R-:W-:-:S04]  /*7310*/  IMAD R33, R17, 0x4000, R15 ;  /* 0x0000400011217824 */ /* 0x000fc800078e020f */
[----:B------:R-:W-:Y:S02]  /*7320*/  IMAD R35, R17, 0x4000, R32 ;  /* 0x0000400011237824 */ /* 0x000fe400078e0220 */
[----:B------:R-:W-:-:S03]  /*7330*/  IMAD R33, R33, 0x2, R16 ;  /* 0x0000000221217824 */ /* 0x000fc600078e0210 */
[----:B------:R-:W-:-:S03]  /*7340*/  LEA R36, R35, R16, 0x1 ;  /* 0x0000001023247211 */ /* 0x000fc600078e08ff */
[----:B------:R-:W2:Y:S04]  /*7350*/  LDS.128 R32, [R33+0x20400] ;  /* 0x0204000021207984 */ /* 0x000ea80000000c00 */
[----:B------:R-:W3:Y:S01]  /*7360*/  LDS.128 R36, [R36+0x20400] ;  /* 0x0204000024247984 */ /* 0x000ee20000000c00 */
[----:B------:R-:W-:Y:S05]  /*7370*/  @P4 BRA `(.L_x_1414) ;  /* 0x0000000400584947 */ /* 0x000fea0003800000 */
[----:B------:R-:W-:Y:S01]  /*7380*/  SHF.R.U64 R62, R48, 0x10, R49 ;  /* 0x00000010303e7819 */ /* 0x000fe20000001231 */
[----:B---3--:R-:W-:Y:S01]  /*7390*/  IMAD.MOV.U32 R42, RZ, RZ, R36 ;  /* 0x000000ffff2a7224 */ /* 0x008fe200078e0024 */
[----:B------:R-:W-:Y:S01]  /*73a0*/  SHF.R.U32.HI R48, RZ, 0x10, R57 ;  /* 0x00000010ff307819 */ /* 0x000fe20000011639 */
[----:B------:R-:W-:Y:S01]  /*73b0*/  IMAD.MOV.U32 R45, RZ, RZ, R38 ;  /* 0x000000ffff2d7224 */ /* 0x000fe200078e0026 */
[----:B------:R-:W-:Y:S01]  /*73c0*/  SHF.R.U32.HI R46, RZ, 0x10, R49 ;  /* 0x00000010ff2e7819 */ /* 0x000fe20000011631 */
[----:B--2---:R-:W-:Y:S01]  /*73d0*/  IMAD.MOV.U32 R36, RZ, RZ, R34 ;  /* 0x000000ffff247224 */ /* 0x004fe200078e0022 */
[--C-:B------:R-:W-:Y:S01]  /*73e0*/  SHF.R.U64 R61, R50, 0x10, R51.reuse ;  /* 0x00000010323d7819 */ /* 0x100fe20000001233 */
[--C-:B------:R-:W-:Y:S01]  /*73f0*/  HADD2.F32 R38, -RZ, R37.reuse.H0_H0 ;  /* 0x20000025ff267230 */ /* 0x100fe20000004100 */
[----:B------:R-:W-:Y:S01]  /*7400*/  SHF.R.U32.HI R54, RZ, 0x10, R51 ;  /* 0x00000010ff367819 */ /* 0x000fe20000011633 */
[----:B------:R-:W-:Y:S01]  /*7410*/  HADD2.F32 R37, -RZ, R37.H1_H1 ;  /* 0x30000025ff257230 */ /* 0x000fe20000004100 */
[--C-:B------:R-:W-:Y:S01]  /*7420*/  SHF.R.U64 R53, R58, 0x10, R59.reuse ;  /* 0x000000103a357819 */ /* 0x100fe2000000123b */
[--C-:B------:R-:W-:Y:S01]  /*7430*/  HADD2.F32 R34, -RZ, R33.reuse.H0_H0 ;  /* 0x20000021ff227230 */ /* 0x100fe20000004100 */
[----:B------:R-:W-:Y:S01]  /*7440*/  SHF.R.U32.HI R58, RZ, 0x10, R59 ;  /* 0x00000010ff3a7819 */ /* 0x000fe2000001163b */
[----:B------:R-:W-:Y:S01]  /*7450*/  HADD2.F32 R48, -RZ, R48.H0_H0 ;  /* 0x20000030ff307230 */ /* 0x000fe20000004100 */
[----:B------:R-:W-:Y:S01]  /*7460*/  SHF.R.U64 R60, R56, 0x10, R57 ;  /* 0x00000010383c7819 */ /* 0x000fe20000001239 */
[----:B------:R-:W-:-:S02]  /*7470*/  HADD2.F32 R33, -RZ, R33.H1_H1 ;  /* 0x30000021ff217230 */ /* 0x000fc40000004100 */
[----:B------:R-:W-:Y:S02]  /*7480*/  HADD2.F32 R49, -RZ, R126.H1_H1 ;  /* 0x3000007eff317230 */ /* 0x000fe40000004100 */
[-C--:B------:R-:W-:Y:S01]  /*7490*/  FMUL.FTZ R50, R37, R48.reuse ;  /* 0x0000003025327220 */ /* 0x080fe20000410000 */
[----:B------:R-:W-:Y:S02]  /*74a0*/  HADD2.F32 R46, -RZ, R46.H0_H0 ;  /* 0x2000002eff2e7230 */ /* 0x000fe40000004100 */
[C---:B------:R-:W-:Y:S01]  /*74b0*/  FMUL.FTZ R48, R33.reuse, R48 ;  /* 0x0000003021307220 */ /* 0x040fe20000410000 */
[----:B------:R-:W-:Y:S02]  /*74c0*/  HADD2.F32 R47, -RZ, R123.H1_H1 ;  /* 0x3000007bff2f7230 */ /* 0x000fe40000004100 */
[-C--:B------:R-:W-:Y:S01]  /*74d0*/  FMUL.FTZ R51, R38, R49.reuse ;  /* 0x0000003126337220 */ /* 0x080fe20000410000 */
[C---:B------:R-:W-:Y:S01]  /*74e0*/  FMUL.FTZ R49, R34.reuse, R49 ;  /* 0x0000003122317220 */ /* 0x040fe20000410000 */
[-C--:B------:R-:W-:Y:S01]  /*74f0*/  FFMA.FTZ R50, R33, R46.reuse, -R50 ;  /* 0x0000002e21327223 */ /* 0x080fe20000010832 */
[----:B------:R-:W-:Y:S01]  /*7500*/  FFMA.FTZ R52, R37, R46, R48 ;  /* 0x0000002e25347223 */ /* 0x000fe20000010030 */
[----:B------:R-:W-:Y:S01]  /*7510*/  FFMA.FTZ R51, R34, R47, -R51 ;  /* 0x0000002f22337223 */ /* 0x000fe20000010833 */
[----:B------:R-:W-:-:S02]  /*7520*/  HADD2.F32 R46, -RZ, R125.H1_H1 ;  /* 0x3000007dff2e7230 */ /* 0x000fc40000004100 */
[----:B------:R-:W-:Y:S01]  /*7530*/  FFMA.FTZ R49, R38, R47, R49 ;  /* 0x0000002f26317223 */ /* 0x000fe20000010031 */
[----:B------:R-:W-:Y:S02]  /*7540*/  HADD2.F32 R33, -RZ, R35.H0_H0 ;  /* 0x20000023ff217230 */ /* 0x000fe40000004100 */
[----:B------:R-:W-:Y:S02]  /*7550*/  HADD2.F32 R34, -RZ, R39.H0_H0 ;  /* 0x20000027ff227230 */ /* 0x000fe40000004100 */
[----:B------:R-:W-:Y:S02]  /*7560*/  HADD2.F32 R37, -RZ, R121.H1_H1 ;  /* 0x30000079ff257230 */ /* 0x000fe40000004100 */
[----:B------:R-:W-:Y:S01]  /*7570*/  FMUL.FTZ R47, R33, R46 ;  /* 0x0000002e212f7220 */ /* 0x000fe20000410000 */
[----:B------:R-:W-:Y:S01]  /*7580*/  HADD2.F32 R39, -RZ, R39.H1_H1 ;  /* 0x30000027ff277230 */ /* 0x000fe20000004100 */
[----:B------:R-:W-:Y:S01]  /*7590*/  F2FP.F16.F32.PACK_AB R49, R52, R49 ;  /* 0x000000313431723e */ /* 0x000fe200000000ff */
[----:B------:R-:W-:-:S02]  /*75a0*/  HADD2.F32 R48, -RZ, R58.H0_H0 ;  /* 0x2000003aff307230 */ /* 0x000fc40000004100 */
[CC--:B------:R-:W-:Y:S01]  /*75b0*/  FFMA.FTZ R55, R34.reuse, R37.reuse, R47 ;  /* 0x0000002522377223 */ /* 0x0c0fe2000001002f */
[----:B------:R-:W-:Y:S02]  /*75c0*/  HADD2.F32 R38, -RZ, R54.H0_H0 ;  /* 0x20000036ff267230 */ /* 0x000fe40000004100 */
[----:B------:R-:W-:Y:S01]  /*75d0*/  FMUL.FTZ R54, R34, R46 ;  /* 0x0000002e22367220 */ /* 0x000fe20000410000 */
[----:B------:R-:W-:Y:S02]  /*75e0*/  HADD2.F32 R35, -RZ, R35.H1_H1 ;  /* 0x30000023ff237230 */ /* 0x000fe40000004100 */
[----:B------:R-:W-:Y:S01]  /*75f0*/  FMUL.FTZ R46, R39, R48 ;  /* 0x00000030272e7220 */ /* 0x000fe20000410000 */
[----:B------:R-:W-:Y:S02]  /*7600*/  HADD2.F32 R34, -RZ, R42.H0_H0 ;  /* 0x2000002aff227230 */ /* 0x000fe40000004100 */
[----:B------:R-:W-:Y:S01]  /*7610*/  FFMA.FTZ R54, R33, R37, -R54 ;  /* 0x0000002521367223 */ /* 0x000fe20000010836 */
[----:B------:R-:W-:-:S02]  /*7620*/  HADD2.F32 R126, -RZ, R126.H0_H0 ;  /* 0x2000007eff7e7230 */ /* 0x000fc40000004100 */
[C---:B------:R-:W-:Y:S01]  /*7630*/  FMUL.FTZ R48, R35.reuse, R48 ;  /* 0x0000003023307220 */ /* 0x040fe20000410000 */
[----:B------:R-:W-:Y:S02]  /*7640*/  HADD2.F32 R37, -RZ, R60.H0_H0 ;  /* 0x2000003cff257230 */ /* 0x000fe40000004100 */
[-C--:B------:R-:W-:Y:S01]  /*7650*/  FFMA.FTZ R57, R35, R38.reuse, -R46 ;  /* 0x0000002623397223 */ /* 0x080fe2000001082e */
[----:B------:R-:W-:Y:S02]  /*7660*/  HADD2.F32 R33, -RZ, R32.H0_H0 ;  /* 0x20000020ff217230 */ /* 0x000fe40000004100 */
[----:B------:R-:W-:Y:S01]  /*7670*/  FFMA.FTZ R56, R39, R38, R48 ;  /* 0x0000002627387223 */ /* 0x000fe20000010030 */
[----:B------:R-:W-:Y:S02]  /*7680*/  HADD2.F32 R42, -RZ, R42.H1_H1 ;  /* 0x3000002aff2a7230 */ /* 0x000fe40000004100 */
[----:B------:R-:W-:Y:S01]  /*7690*/  FMUL.FTZ R38, R34, R126 ;  /* 0x0000007e22267220 */ /* 0x000fe20000410000 */
[----:B------:R-:W-:-:S02]  /*76a0*/  HADD2.F32 R32, -RZ, R32.H1_H1 ;  /* 0x30000020ff207230 */ /* 0x000fc40000004100 */
[C---:B------:R-:W-:Y:S01]  /*76b0*/  FMUL.FTZ R39, R33.reuse, R126 ;  /* 0x0000007e21277220 */ /* 0x040fe20000410000 */
[----:B------:R-:W-:Y:S02]  /*76c0*/  HADD2.F32 R123, -RZ, R123.H0_H0 ;  /* 0x2000007bff7b7230 */ /* 0x000fe40000004100 */
[-C--:B------:R-:W-:Y:S01]  /*76d0*/  FMUL.FTZ R47, R42, R37.reuse ;  /* 0x000000252a2f7220 */ /* 0x080fe20000410000 */
[----:B------:R-:W-:Y:S02]  /*76e0*/  HADD2.F32 R35, -RZ, R62.H0_H0 ;  /* 0x2000003eff237230 */ /* 0x000fe40000004100 */
[----:B------:R-:W-:Y:S01]  /*76f0*/  FMUL.FTZ R37, R32, R37 ;  /* 0x0000002520257220 */ /* 0x000fe20000410000 */
[----:B------:R-:W-:Y:S02]  /*7700*/  HADD2.F32 R125, -RZ, R125.H0_H0 ;  /* 0x2000007dff7d7230 */ /* 0x000fe40000004100 */
[----:B------:R-:W-:Y:S01]  /*7710*/  FFMA.FTZ R38, R33, R123, -R38 ;  /* 0x0000007b21267223 */ /* 0x000fe20000010826 */
[----:B------:R-:W-:-:S02]  /*7720*/  HADD2.F32 R33, -RZ, R45.H0_H0 ;  /* 0x2000002dff217230 */ /* 0x000fc40000004100 */
[-C--:B------:R-:W-:Y:S01]  /*7730*/  FFMA.FTZ R47, R32, R35.reuse, -R47 ;  /* 0x00000023202f7223 */ /* 0x080fe2000001082f */
[----:B------:R-:W-:Y:S01]  /*7740*/  FFMA.FTZ R42, R42, R35, R37 ;  /* 0x000000232a2a7223 */ /* 0x000fe20000010025 */
[----:B------:R-:W-:Y:S02]  /*7750*/  HADD2.F32 R35, -RZ, R53.H0_H0 ;  /* 0x20000035ff237230 */ /* 0x000fe40000004100 */
[----:B------:R-:W-:Y:S01]  /*7760*/  FFMA.FTZ R39, R34, R123, R39 ;  /* 0x0000007b22277223 */ /* 0x000fe20000010027 */
[--C-:B------:R-:W-:Y:S02]  /*7770*/  HADD2.F32 R32, -RZ, R36.reuse.H0_H0 ;  /* 0x20000024ff207230 */ /* 0x100fe40000004100 */
[----:B------:R-:W-:Y:S01]  /*7780*/  FMUL.FTZ R37, R33, R125 ;  /* 0x0000007d21257220 */ /* 0x000fe20000410000 */
[----:B------:R-:W-:Y:S01]  /*7790*/  HADD2.F32 R45, -RZ, R45.H1_H1 ;  /* 0x3000002dff2d7230 */ /* 0x000fe20000004100 */
[----:B------:R-:W-:Y:S01]  /*77a0*/  F2FP.F16.F32.PACK_AB R55, R56, R55 ;  /* 0x000000373837723e */ /* 0x000fe200000000ff */
[----:B------:R-:W-:-:S02]  /*77b0*/  HADD2.F32 R36, -RZ, R36.H1_H1 ;  /* 0x30000024ff247230 */ /* 0x000fc40000004100 */
        /* <DEDUP_REMOVED lines=13> */
[----:B------:R-:W-:Y:S01]  /*7890*/  F2FP.F16.F32.PACK_AB R34, R36, R37 ;  /* 0x000000252422723e */ /* 0x000fe200000000ff */
[----:B------:R-:W-:Y:S01]  /*78a0*/  IMAD.MOV.U32 R37, RZ, RZ, R49 ;  /* 0x000000ffff257224 */ /* 0x000fe200078e0031 */
[----:B------:R-:W-:Y:S02]  /*78b0*/  F2FP.F16.F32.PACK_AB R33, R50, R51 ;  /* 0x000000333221723e */ /* 0x000fe400000000ff */
[----:B------:R-:W-:Y:S02]  /*78c0*/  F2FP.F16.F32.PACK_AB R38, R45, R46 ;  /* 0x0000002e2d26723e */ /* 0x000fe400000000ff */
[----:B------:R-:W-:-:S07]  /*78d0*/  MOV R36, R48 ;  /* 0x0000003000247202 */ /* 0x000fce0000000f00 */
.L_x_1414:
[----:B------:R-:W-:Y:S05]  /*78e0*/  BSYNC B1 ;  /* 0x0000000000017941 */ /* 0x000fea0003800000 */
.L_x_1413:
        /* <DEDUP_REMOVED lines=12> */
.L_x_1354:
[----:B------:R-:W-:-:S13]  /*79b0*/  ISETP.NE.AND P1, PT, R236, 0x3, PT ;  /* 0x00000003ec00780c */ /* 0x000fda0003f25270 */
[----:B------:R-:W-:Y:S05]  /*79c0*/  @!P1 BRA `(.L_x_1415) ;  /* 0x0000000000049947 */ /* 0x000fea0003800000 */
[----:B------:R-:W-:Y:S01]  /*79d0*/  BPT.TRAP 0x1 ;  /* 0x000000040000795c */ /* 0x000fe20000300000 */
.L_x_1415:
[----:B------:R-:W-:Y:S01]  /*79e0*/  IMAD R97, R17, 0x8, R16 ;  /* 0x0000000811617824 */ /* 0x000fe200078e0210 */
[----:B------:R-:W-:Y:S01]  /*79f0*/  SHF.L.U32 R109, R237, 0x1f, RZ ;  /* 0x0000001fed6d7819 */ /* 0x000fe200000006ff */
[----:B------:R-:W-:Y:S01]  /*7a00*/  IMAD R105, R24, -0x40, R2 ;  /* 0xffffffc018697824 */ /* 0x000fe200078e0202 */
[----:B------:R-:W-:Y:S02]  /*7a10*/  BSSY B1, `(.L_x_1416) ;  /* 0x0000005000017945 */ /* 0x000fe40003800000 */
[----:B------:R-:W0:Y:S02]  /*7a20*/  SYNCS.PHASECHK.TRANS64.TRYWAIT P0, [R97+URZ+0x30890], R109 ;  /* 0x0308906d610075a7 */ /* 0x000e24000800017f */
[----:B------:R-:W-:-:S04]  /*7a30*/  VIMNMX R105, R105, 0x40, PT ;  /* 0x0000004069697848 */ /* 0x000fc80003fe0100 */
[----:B------:R-:W-:Y:S01]  /*7a40*/  ISETP.GE.AND P4, PT, R18, R105, PT ;  /* 0x000000691200720c */ /* 0x000fe20003f86270 */
[----:B0-----:R-:W-:-:S12]  /*7a50*/  @!P0 BRA `(.L_x_1417) ;  /* 0x00000208005c8947 */ /* 0x001fd80003800000 */
.L_x_1773:
[----:B------:R-:W-:Y:S05]  /*7a60*/  BSYNC B1 ;  /* 0x0000000000017941 */ /* 0x000fea0003800000 */
.L_x_1416:
        /* <DEDUP_REMOVED lines=15> */
.L_x_1419:
[----:B------:R-:W-:Y:S05]  /*7b60*/  BSYNC B1 ;  /* 0x0000000000017941 */ /* 0x000fea0003800000 */
.L_x_1418:
[----:B------:R-:W-:-:S13]  /*7b70*/  ISETP.GE.AND P0, PT, R233, R105, PT ;  /* 0x00000069e900720c */ /* 0x000fda0003f06270 */
        /* <DEDUP_REMOVED lines=14> */
.L_x_1379:
[----:B------:R-:W-:Y:S05]  /*7c60*/  BSYNC B0 ;  /* 0x0000000000007941 */ /* 0x000fea0003800000 */
.L_x_1353:
        /* <DEDUP_REMOVED lines=12> */
[----:B------:R-:W-:-:S04]  /*7d30*/  @!P0 IADD3 R32, R97, 0x308a0, RZ ;  /* 0x000308a061208810 */ /* 0x000fc80007ffe0ff */
[----:B------:R-:W-:-:S04]  /*7d40*/  @!P0 PRMT R32, RZ, 0x654, R32 ;  /* 0x00000654ff208816 */ /* 0x000fc80000000020 */
[----:B------:R1:W-:Y:S01]  /*7d50*/  @!P0 SYNCS.ARRIVE.TRANS64.RED.A1T0 RZ, [R32+URZ], RZ ;  /* 0x000000ff20ff89a7 */ /* 0x0003e2000810043f */
[----:B------:R-:W-:Y:S05]  /*7d60*/  @!P1 BRA `(.L_x_1421) ;  /* 0x0000000000049947 */ /* 0x000fea0003800000 */
[----:B------:R-:W-:Y:S01]  /*7d70*/  BPT.TRAP 0x1 ;  /* 0x000000040000795c */ /* 0x000fe20000300000 */
.L_x_1421:
[----:B------:R-:W-:Y:S05]  /*7d80*/  BSYNC B0 ;  /* 0x0000000000007941 */ /* 0x000fea0003800000 */
.L_x_1420:
[----:B------:R-:W2:Y:S01]  /*7d90*/  SYNCS.PHASECHK.TRANS64.TRYWAIT P1, [R97+URZ+0x308b0], R109 ;  /* 0x0308b06d610075a7 */ /* 0x000ea2000802017f */
[----:B------:R-:W-:Y:S01]  /*7da0*/  ULDC.64 UR4, c[0x0][0x308] ;  /* 0x0000c20000047ab9 */ /* 0x000fe20000000a00 */
[----:B------:R-:W-:Y:S01]  /*7db0*/  ULDC.64 UR60, c[0x0][0x318] ;  /* 0x0000c600003c7ab9 */ /* 0x000fe20000000a00 */
[----:B-1----:R-:W-:Y:S01]  /*7dc0*/  IMAD.U32 R32, RZ, RZ, UR5 ;  /* 0x00000005ff207e24 */ /* 0x002fe2000f8e00ff */
[----:B------:R-:W-:Y:S01]  /*7dd0*/  BSSY B0, `(.L_x_1422) ;  /* 0x0000007000007945 */ /* 0x000fe20003800000 */
[----:B------:R-:W-:Y:S01]  /*7de0*/  IMAD.U32 R33, RZ, RZ, UR4 ;  /* 0x00000004ff217e24 */ /* 0x000fe2000f8e00ff */
[----:B------:R-:W-:Y:S01]  /*7df0*/  ISETP.GE.AND P4, PT, R18, R105, PT ;  /* 0x000000691200720c */ /* 0x000fe20003f86270 */
[----:B------:R-:W-:Y:S01]  /*7e00*/  IMAD.WIDE R44, R24, 0x40, R74 ;  /* 0x00000040182c7825 */ /* 0x000fe200078e024a */
[----:B------:R1:W-:Y:S04]  /*7e10*/  STL [R1+0x1c], R32 ;  /* 0x00001c2001007387 */ /* 0x0003e80000100800 */
[----:B------:R1:W-:Y:S02]  /*7e20*/  STL [R1+0x20], R33 ;  /* 0x0000202101007387 */ /* 0x0003e40000100800 */
[----:B-12---:R-:W-:Y:S05]  /*7e30*/  @!P1 BRA `(.L_x_1423) ;  /* 0x0000020400789947 */ /* 0x006fea0003800000 */
.L_x_1774:
[----:B------:R-:W-:Y:S05]  /*7e40*/  BSYNC B0 ;  /* 0x0000000000007941 */ /* 0x000fea0003800000 */
.L_x_1422:
[----:B------:R-:W-:Y:S04]  /*7e50*/  BSSY B0, `(.L_x_1424) ;  /* 0x000001e000007945 */ /* 0x000fe80003800000 */
[----:B------:R-:W-:Y:S05]  /*7e60*/  @P4 BRA `(.L_x_1425) ;  /* 0x0000000000704947 */ /* 0x000fea0003800000 */
[----:B------:R-:W2:Y:S01]  /*7e70*/  LDL R33, [R1+0x20] ;  /* 0x0000200001217983 */ /* 0x000ea20000100800 */
[----:B------:R-:W-:-:S03]  /*7e80*/  ULDC UR6, c[0x0][0x2e4] ;  /* 0x0000b90000067ab9 */ /* 0x000fc60000000800 */
[----:B------:R-:W3:Y:S01]  /*7e90*/  LDL R32, [R1+0x1c] ;  /* 0x00001c0001207983 */ /* 0x000ee20000100800 */
[----:B------:R-:W-:Y:S01]  /*7ea0*/  ISETP.GE.AND P5, PT, R228, UR6, PT ;  /* 0x00000006e4007c0c */ /* 0x000fe2000bfa6270 */
[----:B------:R-:W-:Y:S01]  /*7eb0*/  IMAD R39, R45, UR60, RZ ;  /* 0x0000003c2d277c24 */ /* 0x000fe2000f8e02ff */
[----:B------:R-:W-:Y:S01]  /*7ec0*/  MOV R37, R96 ;  /* 0x0000006000257202 */ /* 0x000fe20000000f00 */
[----:B------:R-:W-:Y:S01]  /*7ed0*/  IMAD.MOV.U32 R36, RZ, RZ, R84 ;  /* 0x000000ffff247224 */ /* 0x000fe200078e0054 */
[----:B------:R-:W-:Y:S01]  /*7ee0*/  ISETP.GE.AND P4, PT, R225, UR6, PT ;  /* 0x00000006e1007c0c */ /* 0x000fe2000bf86270 */
[C---:B------:R-:W-:Y:S02]  /*7ef0*/  IMAD R39, R44.reuse, UR61, R39 ;  /* 0x0000003d2c277c24 */ /* 0x040fe4000f8e0227 */
[----:B------:R-:W-:-:S04]  /*7f00*/  IMAD.WIDE.U32 R36, R44, UR60, R36 ;  /* 0x0000003c2c247c25 */ /* 0x000fc8000f8e0024 */
[----:B------:R-:W-:Y:S02]  /*7f10*/  IMAD.IADD R37, R37, 0x1, R39 ;  /* 0x0000000125257824 */ /* 0x000fe400078e0227 */
[C---:B------:R-:W-:Y:S02]  /*7f20*/  VIADD R40, R228.reuse, 0x80 ;  /* 0x00000080e4287836 */ /* 0x040fe40000000000 */
[----:B------:R-:W-:Y:S01]  /*7f30*/  VIADD R38, R228, 0xc0 ;  /* 0x000000c0e4267836 */ /* 0x000fe20000000000 */
[----:B--2---:R-:W-:Y:S02]  /*7f40*/  R2UR UR4, R33 ;  /* 0x00000000210472ca */ /* 0x004fe400000e0000 */
[----:B---3--:R-:W-:Y:S02]  /*7f50*/  R2UR UR7, R32 ;  /* 0x00000000200772ca */ /* 0x008fe400000e0000 */
[----:B------:R-:W2:Y:S09]  /*7f60*/  @!P5 LDS.128 R32, [R102+0x400] ;  /* 0x000400006620d984 */ /* 0x000eb20000000c00 */
[----:B------:R-:W-:Y:S01]  /*7f70*/  LEA R46, P1, R36, UR4, 0x1 ;  /* 0x00000004242e7c11 */ /* 0x000fe2000f8208ff */
[----:B------:R-:W-:-:S03]  /*7f80*/  ULDC.64 UR4, c[0x0][0x208] ;  /* 0x0000820000047ab9 */ /* 0x000fc60000000a00 */
[----:B------:R-:W-:Y:S02]  /*7f90*/  LEA.HI.X R47, R36, UR7, R37, 0x1, P1 ;  /* 0x00000007242f7c11 */ /* 0x000fe400088f0c25 */
[----:B------:R-:W-:-:S03]  /*7fa0*/  ISETP.GE.AND P1, PT, R40, UR6, PT ;  /* 0x0000000628007c0c */ /* 0x000fc6000bf26270 */
[----:B--2---:R-:W-:Y:S01]  /*7fb0*/  @!P5 STG.E.128 desc[UR4][R46.64], R32 ;  /* 0x000000202e00d986 */ /* 0x004fe2000c101d04 */
[----:B------:R-:W-:-:S03]  /*7fc0*/  ISETP.GE.AND P5, PT, R38, UR6, PT ;  /* 0x0000000626007c0c */ /* 0x000fc6000bfa6270 */
[----:B------:R-:W2:Y:S06]  /*7fd0*/  @!P4 LDS.128 R32, [R102+0x2400] ;  /* 0x002400006620c984 */ /* 0x000eac0000000c00 */
[----:B------:R-:W3:Y:S04]  /*7fe0*/  @!P1 LDS.128 R36, [R102+0x4400] ;  /* 0x0044000066249984 */ /* 0x000ee80000000c00 */
[----:B------:R-:W4:Y:S04]  /*7ff0*/  @!P5 LDS.128 R40, [R102+0x6400] ;  /* 0x006400006628d984 */ /* 0x000f280000000c00 */
[----:B--2---:R2:W-:Y:S04]  /*8000*/  @!P4 STG.E.128 desc[UR4][R46.64+0x80], R32 ;  /* 0x000080202e00c986 */ /* 0x0045e8000c101d04 */
[----:B---3--:R2:W-:Y:S04]  /*8010*/  @!P1 STG.E.128 desc[UR4][R46.64+0x100], R36 ;  /* 0x000100242e009986 */ /* 0x0085e8000c101d04 */
[----:B----4-:R2:W-:Y:S02]  /*8020*/  @!P5 STG.E.128 desc[UR4][R46.64+0x180], R40 ;  /* 0x000180282e00d986 */ /* 0x0105e4000c101d04 */
.L_x_1425:
[----:B------:R-:W-:Y:S05]  /*8030*/  BSYNC B0 ;  /* 0x0000000000007941 */ /* 0x000fea0003800000 */
.L_x_1424:
[----:B------:R-:W-:Y:S01]  /*8040*/  ISETP.GE.AND P1, PT, R233, R105, PT ;  /* 0x00000069e900720c */ /* 0x000fe20003f26270 */
[----:B------:R-:W-:-:S12]  /*8050*/  BSSY B0, `(.L_x_1426) ;  /* 0x0000020000007945 */ /* 0x000fd80003800000 */
[----:B------:R-:W-:Y:S05]  /*8060*/  @P1 BRA `(.L_x_1427) ;  /* 0x0000000000781947 */ /* 0x000fea0003800000 */
[----:B--2---:R-:W2:Y:S01]  /*8070*/  LDL R32, [R1+0x1c] ;  /* 0x00001c0001207983 */ /* 0x004ea20000100800 */
[----:B------:R-:W-:-:S03]  /*8080*/  ULDC UR6, c[0x0][0x2e4] ;  /* 0x0000b90000067ab9 */ /* 0x000fc60000000800 */
[----:B------:R-:W3:Y:S01]  /*8090*/  LDL R33, [R1+0x20] ;  /* 0x0000200001217983 */ /* 0x000ee20000100800 */
[----:B------:R-:W-:Y:S01]  /*80a0*/  ISETP.GE.AND P1, PT, R228, UR6, PT ;  /* 0x00000006e4007c0c */ /* 0x000fe2000bf26270 */
[----:B------:R-:W-:Y:S01]  /*80b0*/  IMAD.MOV.U32 R36, RZ, RZ, R84 ;  /* 0x000000ffff247224 */ /* 0x000fe200078e0054 */
[----:B------:R-:W-:Y:S01]  /*80c0*/  IADD3 R39, P4, R44, 0x20, RZ ;  /* 0x000000202c277810 */ /* 0x000fe20007f9e0ff */
[----:B------:R-:W-:Y:S01]  /*80d0*/  IMAD.MOV.U32 R37, RZ, RZ, R96 ;  /* 0x000000ffff257224 */ /* 0x000fe200078e0060 */
[C---:B------:R-:W-:Y:S01]  /*80e0*/  IADD3 R40, R228.reuse, 0x80, RZ ;  /* 0x00000080e4287810 */ /* 0x040fe20007ffe0ff */
[----:B------:R-:W-:Y:S01]  /*80f0*/  VIADD R38, R228, 0xc0 ;  /* 0x000000c0e4267836 */ /* 0x000fe20000000000 */
[----:B------:R-:W-:Y:S01]  /*8100*/  IADD3.X R44, RZ, R45, RZ, P4, !PT ;  /* 0x0000002dff2c7210 */ /* 0x000fe200027fe4ff */
[----:B------:R-:W-:Y:S01]  /*8110*/  IMAD.WIDE.U32 R36, R39, UR60, R36 ;  /* 0x0000003c27247c25 */ /* 0x000fe2000f8e0024 */
[----:B------:R-:W-:-:S03]  /*8120*/  ISETP.GE.AND P5, PT, R225, UR6, PT ;  /* 0x00000006e1007c0c */ /* 0x000fc6000bfa6270 */
[----:B------:R-:W-:-:S04]  /*8130*/  IMAD R44, R44, UR60, RZ ;  /* 0x0000003c2c2c7c24 */ /* 0x000fc8000f8e02ff */
[----:B------:R-:W-:-:S04]  /*8140*/  IMAD R39, R39, UR61, R44 ;  /* 0x0000003d27277c24 */ /* 0x000fc8000f8e022c */
[----:B------:R-:W-:Y:S01]  /*8150*/  IMAD.IADD R37, R37, 0x1, R39 ;  /* 0x0000000125257824 */ /* 0x000fe200078e0227 */
[----:B--2---:R-:W-:Y:S02]  /*8160*/  R2UR UR7, R32 ;  /* 0x00000000200772ca */ /* 0x004fe400000e0000 */
[----:B---3--:R-:W-:Y:S02]  /*8170*/  R2UR UR4, R33 ;  /* 0x00000000210472ca */ /* 0x008fe400000e0000 */
[----:B------:R-:W2:Y:S11]  /*8180*/  @!P1 LDS.128 R32, [R102+0x1400] ;  /* 0x0014000066209984 */ /* 0x000eb60000000c00 */
        /* <DEDUP_REMOVED lines=12> */
.L_x_1427:
[----:B------:R-:W-:Y:S05]  /*8250*/  BSYNC B0 ;  /* 0x0000000000007941 */ /* 0x000fea0003800000 */
.L_x_1426:
[----:B------:R-:W-:Y:S01]  /*8260*/  @!PT LDS RZ, [RZ] ;  /* 0x00000000fffff984 */ /* 0x000fe20000000800 */
[----:B------:R-:W-:Y:S01]  /*8270*/  @!PT LDS RZ, [RZ] ;  /* 0x00000000fffff984 */ /* 0x000fe20000000800 */
[----:B------:R-:W-:Y:S01]  /*8280*/  @!PT LDS RZ, [RZ] ;  /* 0x00000000fffff984 */ /* 0x000fe20000000800 */
[----:B------:R-:W-:Y:S01]  /*8290*/  @!PT LDS RZ, [RZ] ;  /* 0x00000000fffff984 */ /* 0x000fe20000000800 */
[----:B------:R3:W-:Y:S06]  /*82a0*/  MEMBAR.ALL.CTA ;  /* 0x0000000000007992 */ /* 0x0007ec0000008000 */
[----:B---3--:R-:W3:Y:S02]  /*82b0*/  FENCE.VIEW.ASYNC.S ;  /* 0x00000000000073c6 */ /* 0x008ee40000000000 */
[----:B---3--:R3:W-:Y:S01]  /*82c0*/  BAR.SYNC.DEFER_BLOCKING R108, 0x80 ;  /* 0x0002006c0000751d */ /* 0x0087e20000010000 */
[----:B------:R-:W-:Y:S01]  /*82d0*/  ISETP.NE.AND P4, PT, R98, RZ, PT ;  /* 0x000000ff6200720c */ /* 0x000fe20003f85270 */
[----:B------:R-:W-:-:S02]  /*82e0*/  VIADD R17, R17, 0x1 ;  /* 0x0000000111117836 */ /* 0x000fc40000000000 */
[----:B01----:R-:W-:-:S03]  /*82f0*/  @!P0 VIADD R97, R97, 0x308c0 ;  /* 0x000308c061618836 */ /* 0x003fc60000000000 */
[C---:B------:R-:W-:Y:S02]  /*8300*/  ISETP.NE.AND P1, PT, R17.reuse, 0x2, PT ;  /* 0x000000021100780c */ /* 0x040fe40003f25270 */
[----:B------:R-:W-:Y:S02]  /*8310*/  @!P0 PRMT R97, RZ, 0x654, R97 ;  /* 0x00000654ff618816 */ /* 0x000fe40000000061 */
[----:B--2---:R-:W-:Y:S02]  /*8320*/  SEL R32, RZ, 0x1, P1 ;  /* 0x00000001ff207807 */ /* 0x004fe40000800000 */
[----:B------:R-:W-:Y:S02]  /*8330*/  SEL R17, R17, RZ, P1 ;  /* 0x000000ff11117207 */ /* 0x000fe40000800000 */
[----:B------:R-:W-:Y:S01]  /*8340*/  LOP3.LUT R237, R237, R32, RZ, 0x3c, !PT ;  /* 0x00000020eded7212 */ /* 0x000fe200078e3cff */
[----:B------:R3:W-:Y:S01]  /*8350*/  @!P0 SYNCS.ARRIVE.TRANS64.RED.A1T0 RZ, [R97+URZ], RZ ;  /* 0x000000ff61ff89a7 */ /* 0x0007e2000810043f */
[----:B------:R-:W-:Y:S01]  /*8360*/  PLOP3.LUT P0, PT, PT, PT, PT, 0x8, 0x0 ;  /* 0x000000000000781c */ /* 0x000fe20003f0e170 */
[----:B------:R-:W-:-:S12]  /*8370*/  @P4 BRA `(.L_x_1428) ;  /* 0xffffffa400c84947 */ /* 0x000fd8000383ffff */
.L_x_1348:
[----:B------:R-:W0:Y:S01]  /*8380*/  LDC.64 R4, c[0x0][0x9e0] ;  /* 0x00027800ff047b82 */ /* 0x000e220000000a00 */
[----:B------:R-:W-:Y:S01]  /*8390*/  BSSY B0, `(.L_x_1429) ;  /* 0x0000005000007945 */ /* 0x000fe20003800000 */
[----:B0-----:R-:W-:-:S03]  /*83a0*/  ISETP.GE.AND P1, PT, R5, 0x1, PT ;  /* 0x000000010500780c */ /* 0x001fc60003f26270 */
[----:B------:R-:W-:Y:S10]  /*83b0*/  @P0 BRA `(.L_x_1430) ;  /* 0x0000000000080947 */ /* 0x000ff40003800000 */
[----:B------:R-:W0:Y:S02]  /*83c0*/  FENCE.VIEW.ASYNC.G ;  /* 0x00000000000073c6 */ /* 0x000e240000000100 */
[----:B0-----:R-:W-:Y:S06]  /*83d0*/  BAR.ARV 0xc, 0x120 ;  /* 0x0304800000007b1d */ /* 0x001fec0000002000 */
.L_x_1430:
[----:B------:R-:W-:Y:S05]  /*83e0*/  BSYNC B0 ;  /* 0x0000000000007941 */ /* 0x000fea0003800000 */
.L_x_1429:
[----:B------:R-:W-:Y:S01]  /*83f0*/  IADD3 R0, R103, R4, RZ ;  /* 0x0000000467007210 */ /* 0x000fe20007ffe0ff */
[----:B------:R-:W-:Y:S06]  /*8400*/  @!P1 BRA `(.L_x_1431) ;  /* 0x0000000000489947 */ /* 0x000fec0003800000 */
[C---:B------:R-:W-:Y:S01]  /*8410*/  ISETP.GT.AND P0, PT, R103.reuse, RZ, PT ;  /* 0x000000ff6700720c */ /* 0x040fe20003f04270 */
[----:B------:R-:W-:Y:S01]  /*8420*/  BSSY B0, `(.L_x_1432) ;  /* 0x000000e000007945 */ /* 0x000fe20003800000 */
[----:B------:R-:W-:-:S11]  /*8430*/  VIADD R2, R103, 0xffffffff ;  /* 0xffffffff67027836 */ /* 0x000fd60000000000 */
        /* <DEDUP_REMOVED lines=8> */
.L_x_1433:
[----:B------:R-:W-:-:S13]  /*84c0*/  ISETP.NE.AND P0, PT, R5, 0x1, PT ;  /* 0x000000010500780c */ /* 0x000fda0003f05270 */
[----:B------:R-:W0:Y:S02]  /*84d0*/  @P0 LDC.64 R6, c[0x0][0x9e8] ;  /* 0x00027a00ff060b82 */ /* 0x000e240000000a00 */
[----:B0-----:R-:W-:-:S05]  /*84e0*/  @P0 IMAD.HI.U32 R4, R2, R6, RZ ;  /* 0x0000000602040227 */ /* 0x001fca00078e00ff */
[----:B------:R-:W-:-:S07]  /*84f0*/  @P0 SHF.R.U32.HI R2, RZ, R7, R4 ;  /* 0x00000007ff020219 */ /* 0x000fce0000011604 */
.L_x_1434:
[----:B------:R-:W-:Y:S05]  /*8500*/  BSYNC B0 ;  /* 0x0000000000007941 */ /* 0x000fea0003800000 */
.L_x_1432:
[----:B------:R-:W-:-:S05]  /*8510*/  IMAD R3, R2, R5, R5 ;  /* 0x0000000502037224 */ /* 0x000fca00078e0205 */
[----:B------:R-:W-:-:S07]  /*8520*/  VIMNMX R0, R0, R3, PT ;  /* 0x0000000300007248 */ /* 0x000fce0003fe0100 */
.L_x_1431:
[----:B------:R-:W-:Y:S01]  /*8530*/  VIADD R0, R0, 0x3f ;  /* 0x0000003f00007836 */ /* 0x000fe20000000000 */
[----:B------:R-:W-:Y:S02]  /*8540*/  ULDC UR4, c[0x0][0x9dc] ;  /* 0x0002770000047ab9 */ /* 0x000fe40000000800 */
[----:B------:R-:W-:Y:S02]  /*8550*/  IADD3 R2, R101, -UR4, RZ ;  /* 0x8000000465027c10 */ /* 0x000fe4000fffe0ff */
[----:B------:R-:W-:-:S04]  /*8560*/  SHF.R.S32.HI R3, RZ, 0x1f, R0 ;  /* 0x0000001fff037819 */ /* 0x000fc80000011400 */
[----:B------:R-:W-:-:S04]  /*8570*/  LEA.HI R3, R3, R0, RZ, 0x6 ;  /* 0x0000000003037211 */ /* 0x000fc800078f30ff */
[----:B------:R-:W-:-:S04]  /*8580*/  SHF.R.S32.HI R3, RZ, 0x6, R3 ;  /* 0x00000006ff037819 */ /* 0x000fc80000011403 */
[----:B------:R-:W-:Y:S01]  /*8590*/  VIMNMX R104, R104, R3, PT ;  /* 0x0000000368687248 */ /* 0x000fe20003fe0100 */
        /* <DEDUP_REMOVED lines=11> */
.L_x_1437:
[----:B------:R-:W-:-:S13]  /*8650*/  ISETP.NE.AND P0, PT, R5, 0x1, PT ;  /* 0x000000010500780c */ /* 0x000fda0003f05270 */
[----:B------:R-:W0:Y:S02]  /*8660*/  @P0 LDC.64 R6, c[0x0][0x9e8] ;  /* 0x00027a00ff060b82 */ /* 0x000e240000000a00 */
[----:B0-----:R-:W-:-:S05]  /*8670*/  @P0 IMAD.HI.U32 R6, R101, R6, RZ ;  /* 0x0000000665060227 */ /* 0x001fca00078e00ff */
[----:B------:R-:W-:-:S07]  /*8680*/  @P0 SHF.R.U32.HI R101, RZ, R7, R6 ;  /* 0x00000007ff650219 */ /* 0x000fce0000011606 */
.L_x_1438:
[----:B------:R-:W-:Y:S05]  /*8690*/  BSYNC B0 ;  /* 0x0000000000007941 */ /* 0x000fea0003800000 */
.L_x_1436:
[----:B------:R-:W-:-:S05]  /*86a0*/  IMAD R101, R101, R5, RZ ;  /* 0x0000000565657224 */ /* 0x000fca00078e02ff */
[----:B------:R-:W-:-:S07]  /*86b0*/  VIMNMX R2, R2, R101, !PT ;  /* 0x0000006502027248 */ /* 0x000fce0007fe0100 */
.L_x_1435:
[----:B------:R-:W-:Y:S01]  /*86c0*/  SHF.R.S32.HI R3, RZ, 0x1f, R2 ;  /* 0x0000001fff037819 */ /* 0x000fe20000011402 */
[----:B------:R-:W-:Y:S01]  /*86d0*/  IMAD.MOV.U32 R0, RZ, RZ, RZ ;  /* 0x000000ffff007224 */ /* 0x000fe200078e00ff */
[----:B------:R-:W-:Y:S02]  /*86e0*/  PLOP3.LUT P0, PT, PT, PT, PT, 0x80, 0x0 ;  /* 0x000000000000781c */ /* 0x000fe40003f0f070 */
[----:B------:R-:W-:Y:S02]  /*86f0*/  CS2R R4, SRZ ;  /* 0x0000000000047805 */ /* 0x000fe4000001ff00 */
[----:B------:R-:W-:Y:S02]  /*8700*/  LEA.HI R3, R3, R2, RZ, 0x6 ;  /* 0x0000000203037211 */ /* 0x000fe400078f30ff */
[----:B------:R-:W-:Y:S02]  /*8710*/  CS2R R150, SRZ ;  /* 0x0000000000967805 */ /* 0x000fe4000001ff00 */
[----:B------:R-:W-:-:S02]  /*8720*/  CS2R R148, SRZ ;  /* 0x0000000000947805 */ /* 0x000fc4000001ff00 */
[----:B------:R-:W-:Y:S02]  /*8730*/  CS2R R146, SRZ ;  /* 0x0000000000927805 */ /* 0x000fe4000001ff00 */
[----:B------:R-:W-:Y:S02]  /*8740*/  SHF.R.S32.HI R3, RZ, 0x6, R3 ;  /* 0x00000006ff037819 */ /* 0x000fe40000011403 */
[----:B------:R-:W-:Y:S02]  /*8750*/  CS2R R144, SRZ ;  /* 0x0000000000907805 */ /* 0x000fe4000001ff00 */
[----:B------:R-:W-:Y:S02]  /*8760*/  CS2R R142, SRZ ;  /* 0x00000000008e7805 */ /* 0x000fe4000001ff00 */
[----:B------:R-:W-:Y:S02]  /*8770*/  CS2R R140, SRZ ;  /* 0x00000000008c7805 */ /* 0x000fe4000001ff00 */
[----:B------:R-:W-:-:S02]  /*8780*/  VIMNMX R6, RZ, R3, !PT ;  /* 0x00000003ff067248 */ /* 0x000fc40007fe0100 */
[----:B------:R-:W-:Y:S02]  /*8790*/  CS2R R138, SRZ ;  /* 0x00000000008a7805 */ /* 0x000fe4000001ff00 */
[----:B------:R-:W-:Y:S02]  /*87a0*/  CS2R R136, SRZ ;  /* 0x0000000000887805 */ /* 0x000fe4000001ff00 */
[----:B------:R-:W-:Y:S02]  /*87b0*/  CS2R R134, SRZ ;  /* 0x0000000000867805 */ /* 0x000fe4000001ff00 */
[----:B------:R-:W-:Y:S01]  /*87c0*/  ISETP.GT.AND P1, PT, R104, R6, PT ;  /* 0x000000066800720c */ /* 0x000fe20003f24270 */
[----:B------:R0:W-:Y:S01]  /*87d0*/  STL [R1+0x50], R6 ;  /* 0x0000500601007387 */ /* 0x0001e20000100800 */
[----:B------:R-:W-:Y:S02]  /*87e0*/  CS2R R132, SRZ ;  /* 0x0000000000847805 */ /* 0x000fe4000001ff00 */
[----:B------:R-:W-:-:S02]  /*87f0*/  CS2R R120, SRZ ;  /* 0x0000000000787805 */ /* 0x000fc4000001ff00 */
[----:B------:R-:W-:Y:S02]  /*8800*/  CS2R R116, SRZ ;  /* 0x0000000000747805 */ /* 0x000fe4000001ff00 */
[----:B------:R-:W-:Y:S02]  /*8810*/  CS2R R128, SRZ ;  /* 0x0000000000807805 */ /* 0x000fe4000001ff00 */
[----:B------:R-:W-:Y:S02]  /*8820*/  CS2R R112, SRZ ;  /* 0x0000000000707805 */ /* 0x000fe4000001ff00 */
[----:B---3--:R-:W-:Y:S02]  /*8830*/  CS2R R108, SRZ ;  /* 0x00000000006c7805 */ /* 0x008fe4000001ff00 */
        /* <DEDUP_REMOVED lines=16> */
[----:B------:R-:W-:Y:S01]  /*8940*/  CS2R R56, SRZ ;  /* 0x0000000000387805 */ /* 0x000fe2000001ff00 */
[----:B------:R-:W-:Y:S01]  /*8950*/  IMAD.MOV.U32 R101, RZ, RZ, RZ ;  /* 0x000000ffff657224 */ /* 0x000fe200078e00ff */
        /* <DEDUP_REMOVED lines=24> */
[----:B------:R-:W-:Y:S02]  /*8ae0*/  MOV R23, RZ ;  /* 0x000000ff00177202 */ /* 0x000fe40000000f00 */
[----:B------:R-:W-:Y:S02]  /*8af0*/  CS2R R40, SRZ ;  /* 0x0000000000287805 */ /* 0x000fe4000001ff00 */
[----:B------:R-:W-:Y:S02]  /*8b00*/  CS2R R34, SRZ ;  /* 0x0000000000227805 */ /* 0x000fe4000001ff00 */
[----:B------:R-:W-:-:S02]  /*8b10*/  CS2R R36, SRZ ;  /* 0x0000000000247805 */ /* 0x000fc4000001ff00 */
[----:B------:R-:W-:Y:S02]  /*8b20*/  CS2R R32, SRZ ;  /* 0x0000000000207805 */ /* 0x000fe4000001ff00 */
[----:B------:R-:W-:Y:S02]  /*8b30*/  CS2R R26, SRZ ;  /* 0x00000000001a7805 */ /* 0x000fe4000001ff00 */
[----:B------:R-:W-:Y:S02]  /*8b40*/  CS2R R28, SRZ ;  /* 0x00000000001c7805 */ /* 0x000fe4000001ff00 */
[----:B------:R-:W-:Y:S01]  /*8b50*/  CS2R R24, SRZ ;  /* 0x0000000000187805 */ /* 0x000fe2000001ff00 */
[----:B0-----:R-:W-:Y:S06]  /*8b60*/  @!P1 BRA `(.L_x_1439) ;  /* 0x0000015c00ec9947 */ /* 0x001fec0003800000 */
[----:B------:R-:W0:Y:S01]  /*8b70*/  S2R R6, SR_TID.X ;  /* 0x0000000000067919 */ /* 0x000e220000002100 */
[----:B------:R-:W-:Y:S01]  /*8b80*/  BSSY B6, `(.L_x_1440) ;  /* 0x0000020000067945 */ /* 0x000fe20003800000 */
[----:B0-----:R-:W-:-:S05]  /*8b90*/  VIADD R0, R6, 0xffffff80 ;  /* 0xffffff8006007836 */ /* 0x001fca0000000000 */
[----:B------:R-:W-:-:S04]  /*8ba0*/  SHF.R.S32.HI R3, RZ, 0x1f, R0 ;  /* 0x0000001fff037819 */ /* 0x000fc80000011400 */
[----:B------:R-:W-:-:S04]  /*8bb0*/  LEA.HI R3, R3, R0, RZ, 0x7 ;  /* 0x0000000003037211 */ /* 0x000fc800078f38ff */
[----:B------:R-:W-:-:S06]  /*8bc0*/  SHF.R.S32.HI R0, RZ, 0x7, R3 ;  /* 0x00000007ff007819 */ /* 0x000fcc0000011403 */
[----:B------:R-:W0:Y:S02]  /*8bd0*/  SHFL.IDX PT, R0, R0, RZ, 0x1f ;  /* 0x00001fff00007589 */ /* 0x000e2400000e0000 */
[----:B0-----:R-:W-:-:S04]  /*8be0*/  LEA.HI R2, R0, R0, RZ, 0x1 ;  /* 0x0000000000027211 */ /* 0x001fc800078f08ff */
[----:B------:R-:W-:Y:S01]  /*8bf0*/  LOP3.LUT R3, R2, 0x1e, RZ, 0xc0, !PT ;  /* 0x0000001e02037812 */ /* 0x000fe200078ec0ff */
[----:B------:R-:W-:-:S04]  /*8c00*/  VIADD R2, R16, 0x10400 ;  /* 0x0001040010027836 */ /* 0x000fc80000000000 */
[----:B------:R-:W-:Y:S01]  /*8c10*/  IMAD.IADD R3, R0, 0x1, -R3 ;  /* 0x0000000100037824 */ /* 0x000fe200078e0a03 */
[----:B------:R-:W-:-:S04]  /*8c20*/  LOP3.LUT P0, RZ, R2, 0x3ff, RZ, 0xc0, !PT ;  /* 0x000003ff02ff7812 */ /* 0x000fc8000780c0ff */
[----:B------:R-:W-:Y:S02]  /*8c30*/  LEA R3, R3, R2, 0xd ;  /* 0x0000000203037211 */ /* 0x000fe400078e68ff */
[----:B------:R-:W-:Y:S02]  /*8c40*/  P2R R23, PR, RZ, 0x1 ;  /* 0x00000001ff177803 */ /* 0x000fe40000000000 */
        /* <DEDUP_REMOVED lines=19> */
.L_x_1441:
[----:B------:R-:W-:Y:S05]  /*8d80*/  BSYNC B6 ;  /* 0x0000000000067941 */ /* 0x000fea0003800000 */
.L_x_1440:
[----:B------:R-:W-:Y:S02]  /*8d90*/  ULDC UR4, c[0x0][0x3d4] ;  /* 0x0000f50000047ab9 */ /* 0x000fe40000000800 */
[----:B------:R-:W-:-:S13]  /*8da0*/  ISETP.LT.AND P0, PT, RZ, UR4, PT ;  /* 0x00000004ff007c0c */ /* 0x000fda000bf01270 */
[----:B------:R-:W-:Y:S05]  /*8db0*/  @P0 BRA `(.L_x_1442) ;  /* 0x0000000000400947 */ /* 0x000fea0003800000 */
[----:B------:R-:W2:Y:S02]  /*8dc0*/  LDL R20, [R1+0x68] ;  /* 0x0000680001147983 */ /* 0x000ea40000100800 */
[----:B--2---:R-:W-:-:S04]  /*8dd0*/  LEA.HI R0, R20, R20, RZ, 0x1 ;  /* 0x0000001414007211 */ /* 0x004fc800078f08ff */
[----:B------:R-:W-:-:S05]  /*8de0*/  LOP3.LUT R0, R0, 0xfffffffe, RZ, 0xc0, !PT ;  /* 0xfffffffe00007812 */ /* 0x000fca00078ec0ff */
[----:B------:R-:W-:-:S05]  /*8df0*/  IMAD.IADD R0, R20, 0x1, -R0 ;  /* 0x0000000114007824 */ /* 0x000fca00078e0a00 */
[----:B------:R-:W-:-:S04]  /*8e00*/  SHF.L.U32 R3, R0, 0x1f, RZ ;  /* 0x0000001f00037819 */ /* 0x000fc800000006ff */
[----:B------:R0:W1:Y:S03]  /*8e10*/  SYNCS.PHASECHK.TRANS64.TRYWAIT P0, [R16+URZ+0x30800], R3 ;  /* 0x03080003100075a7 */ /* 0x000066000800017f */
[----:B-1----:R-:W-:Y:S05]  /*8e20*/  @!P0 NANOSLEEP.SYNCS 0x989680 ;  /* 0x009896800000895d */ /* 0x002fea0003900000 */
[----:B------:R-:W1:Y:S01]  /*8e30*/  @!P0 SYNCS.PHASECHK.TRANS64 P0, [R16+URZ+0x30800], R3 ;  /* 0x03080003100085a7 */ /* 0x000e62000800007f */
[----:B------:R-:W-:Y:S04]  /*8e40*/  BSSY B0, `(.L_x_1443) ;  /* 0x0000006000007945 */ /* 0x000fe80003800000 */
[----:B-1----:R-:W-:Y:S05]  /*8e50*/  @P0 BRA `(.L_x_1444) ;  /* 0x0000000000100947 */ /* 0x002fea0003800000 */
.L_x_1445:
[----:B-1----:R1:W2:Y:S02]  /*8e60*/  SYNCS.PHASECHK.TRANS64.TRYWAIT P0, [R16+URZ+0x30800], R3 ;  /* 0x03080003100075a7 */ /* 0x0022a4000800017f */
[----:B--2---:R-:W-:Y:S05]  /*8e70*/  @!P0 NANOSLEEP.SYNCS 0x989680 ;  /* 0x009896800000895d */ /* 0x004fea0003900000 */
[----:B------:R-:W2:Y:S02]  /*8e80*/  @!P0 SYNCS.PHASECHK.TRANS64 P0, [R16+URZ+0x30800], R3 ;  /* 0x03080003100085a7 */ /* 0x000ea4000800007f */
[----:B--2---:R-:W-:Y:S05]  /*8e90*/  @!P0 BRA `(.L_x_1445) ;  /* 0xfffffffc00f08947 */ /* 0x004fea000383ffff */
.L_x_1444:
[----:B------:R-:W-:Y:S05]  /*8ea0*/  BSYNC B0 ;  /* 0x0000000000007941 */ /* 0x000fea0003800000 */
.L_x_1443:
[----:B------:R-:W-:Y:S05]  /*8eb0*/  BRA `(.L_x_1446) ;  /* 0x0000009400247947 */ /* 0x000fea0003800000 */
.L_x_1442:
[----:B------:R-:W0:Y:S01]  /*8ec0*/  LDC.64 R12, c[0x0][0x3d8] ;  /* 0x0000f600ff0c7b82 */ /* 0x000e220000000a00 */
[----:B-----5:R-:W-:Y:S01]  /*8ed0*/  SHF.R.S32.HI R3, RZ, 0x1f, R100 ;  /* 0x0000001fff037819 */ /* 0x020fe20000011464 */
[--C-:B------:R-:W-:Y:S01]  /*8ee0*/  IMAD.MOV.U32 R4, RZ, RZ, R208.reuse ;  /* 0x000000ffff047224 */ /* 0x100fe200078e00d0 */
[----:B------:R-:W-:Y:S01]  /*8ef0*/  SHF.R.S32.HI R5, RZ, 0x1f, R208 ;  /* 0x0000001fff057819 */ /* 0x000fe200000114d0 */
[----:B------:R-:W-:Y:S01]  /*8f00*/  BSSY B6, `(.L_x_1447) ;  /* 0x0000031000067945 */ /* 0x000fe20003800000 */
[----:B------:R-:W-:Y:S02]  /*8f10*/  ISETP.NE.AND P4, PT, R23, RZ, PT ;  /* 0x000000ff1700720c */ /* 0x000fe40003f85270 */
[----:B------:R-:W-:Y:S01]  /*8f20*/  SHF.R.S32.HI R229, RZ, 0x1f, R228 ;  /* 0x0000001fffe57819 */ /* 0x000fe200000114e4 */
[----:B------:R-:W1:Y:S01]  /*8f30*/  LDC.64 R14, c[0x0][0x3e8] ;  /* 0x0000fa00ff0e7b82 */ /* 0x000e620000000a00 */
[-C--:B0-----:R-:W-:Y:S01]  /*8f40*/  IMAD R0, R3, R12.reuse, RZ ;  /* 0x0000000c03007224 */ /* 0x081fe200078e02ff */
[----:B------:R-:W-:Y:S01]  /*8f50*/  SHF.L.U64.HI R88, R12, 0x5, R13 ;  /* 0x000000050c587819 */ /* 0x000fe2000001020d */
[----:B------:R-:W-:-:S02]  /*8f60*/  IMAD R6, R19, R12, RZ ;  /* 0x0000000c13067224 */ /* 0x000fc400078e02ff */
[----:B------:R-:W-:-:S04]  /*8f70*/  IMAD.WIDE.U32 R86, R100, R12, RZ ;  /* 0x0000000c64567225 */ /* 0x000fc800078e00ff */
[-C--:B-1----:R-:W-:Y:S01]  /*8f80*/  IMAD R3, R3, R14.reuse, RZ ;  /* 0x0000000e03037224 */ /* 0x082fe200078e02ff */
[----:B------:R-:W-:Y:S01]  /*8f90*/  SHF.L.U64.HI R90, R14, 0x5, R15 ;  /* 0x000000050e5a7819 */ /* 0x000fe2000001020f */
[----:B------:R-:W-:Y:S02]  /*8fa0*/  IMAD R10, R19, R14, RZ ;  /* 0x0000000e130a7224 */ /* 0x000fe400078e02ff */
[-C--:B------:R-:W-:Y:S02]  /*8fb0*/  IMAD R99, R18, R13.reuse, R6 ;  /* 0x0000000d12637224 */ /* 0x080fe400078e0206 */
[C---:B------:R-:W-:Y:S02]  /*8fc0*/  IMAD R25, R100.reuse, R13, R0 ;  /* 0x0000000d64197224 */ /* 0x040fe400078e0200 */
[----:B------:R-:W-:Y:S02]  /*8fd0*/  IMAD R3, R100, R15, R3 ;  /* 0x0000000f64037224 */ /* 0x000fe400078e0203 */
[----:B------:R-:W-:Y:S01]  /*8fe0*/  IMAD.WIDE.U32 R6, R18, R12, R4 ;  /* 0x0000000c12067225 */ /* 0x000fe200078e0004 */
[----:B------:R-:W-:-:S03]  /*8ff0*/  IADD3 R25, R25, R87, RZ ;  /* 0x0000005719197210 */ /* 0x000fc60007ffe0ff */
[----:B------:R-:W-:Y:S01]  /*9000*/  IMAD.WIDE.U32 R100, R100, R14, RZ ;  /* 0x0000000e64647225 */ /* 0x000fe200078e00ff */
[----:B------:R-:W-:-:S03]  /*9010*/  IADD3 R97, P0, R6, R86, RZ ;  /* 0x0000005606617210 */ /* 0x000fc60007f1e0ff */
[----:B------:R-:W-:Y:S01]  /*9020*/  IMAD.WIDE.U32 R4, R18, R14, R4 ;  /* 0x0000000e12047225 */ /* 0x000fe200078e0004 */
[----:B------:R-:W-:-:S03]  /*9030*/  IADD3.X R93, R25, R7, R99, P0, !PT ;  /* 0x00000007195d7210 */ /* 0x000fc600007fe463 */
[----:B------:R-:W-:Y:S01]  /*9040*/  IMAD R109, R18, R15, R10 ;  /* 0x0000000f126d7224 */ /* 0x000fe200078e020a */
[----:B------:R-:W-:Y:S01]  /*9050*/  IADD3 R23, P1, R4, R100, RZ ;  /* 0x0000006404177210 */ /* 0x000fe20007f3e0ff */
[----:B------:R-:W-:-:S04]  /*9060*/  IMAD.WIDE.U32 R8, R18, R12, R228 ;  /* 0x0000000c12087225 */ /* 0x000fc800078e00e4 */
[----:B------:R-:W-:Y:S01]  /*9070*/  IMAD.WIDE.U32 R10, R18, R14, R228 ;  /* 0x0000000e120a7225 */ /* 0x000fe200078e00e4 */
[----:B------:R-:W-:-:S03]  /*9080*/  IADD3 R95, P2, R8, R86, RZ ;  /* 0x00000056085f7210 */ /* 0x000fc60007f5e0ff */
[----:B------:R-:W-:Y:S01]  /*9090*/  IMAD.IADD R27, R3, 0x1, R101 ;  /* 0x00000001031b7824 */ /* 0x000fe200078e0265 */
[----:B------:R-:W-:Y:S01]  /*90a0*/  IADD3 R91, P3, R10, R100, RZ ;  /* 0x000000640a5b7210 */ /* 0x000fe20007f7e0ff */
[----:B------:R-:W-:Y:S01]  /*90b0*/  IMAD.SHL.U32 R89, R12, 0x20, RZ ;  /* 0x000000200c597824 */ /* 0x000fe200078e00ff */
[----:B------:R-:W-:Y:S01]  /*90c0*/  IADD3.X R99, R25, R99, R9, P2, !PT ;  /* 0x0000006319637210 */ /* 0x000fe200017fe409 */
[----:B------:R-:W-:Y:S01]  /*90d0*/  IMAD.SHL.U32 R92, R14, 0x20, RZ ;  /* 0x000000200e5c7824 */ /* 0x000fe200078e00ff */
[C---:B------:R-:W-:Y:S02]  /*90e0*/  IADD3.X R107, R27.reuse, R5, R109, P1, !PT ;  /* 0x000000051b6b7210 */ /* 0x040fe40000ffe46d */
[----:B------:R-:W-:Y:S01]  /*90f0*/  IADD3.X R109, R27, R109, R11, P3, !PT ;  /* 0x0000006d1b6d7210 */ /* 0x000fe20001ffe40b */
[----:B------:R-:W-:Y:S06]  /*9100*/  @!P4 BRA `(.L_x_1448) ;  /* 0x000000000040c947 */ /* 0x000fec0003800000 */
[----:B------:R-:W-:Y:S01]  /*9110*/  MOV R0, 0x0 ;  /* 0x0000000000007802 */ /* 0x000fe20000000f00 */
[----:B------:R-:W-:Y:S01]  /*9120*/  ULDC.64 UR4, c[0x4][0xa8] ;  /* 0x01002a0000047ab9 */ /* 0x000fe20000000a00 */
[----:B------:R-:W-:Y:S01]  /*9130*/  ULDC.64 UR6, c[0x4][0xb0] ;  /* 0x01002c0000067ab9 */ /* 0x000fe20000000a00 */
[----:B------:R-:W-:Y:S01]  /*9140*/  MOV R4, UR4 ;  /* 0x0000000400047c02 */ /* 0x000fe20008000f00 */
[----:B------:R0:W1:Y:S01]  /*9150*/  LDC.64 R14, c[0x4][R0] ;  /* 0x01000000000e7b82 */ /* 0x0000620000000a00 */
[----:B------:R-:W-:Y:S01]  /*9160*/  IMAD.U32 R5, RZ, RZ, UR5 ;  /* 0x00000005ff057e24 */ /* 0x000fe2000f8e00ff */
[----:B------:R-:W-:Y:S01]  /*9170*/  ULDC.64 UR4, c[0x4][0x28] ;  /* 0x01000a0000047ab9 */ /* 0x000fe20000000a00 */
[----:B------:R-:W-:Y:S01]  /*9180*/  IMAD.U32 R6, RZ, RZ, UR6 ;  /* 0x00000006ff067e24 */ /* 0x000fe2000f8e00ff */
[----:B------:R-:W-:Y:S01]  /*9190*/  MOV R10, UR4 ;  /* 0x00000004000a7c02 */ /* 0x000fe20008000f00 */
[----:B------:R-:W-:Y:S01]  /*91a0*/  IMAD.U32 R7, RZ, RZ, UR7 ;  /* 0x00000007ff077e24 */ /* 0x000fe2000f8e00ff */
[----:B------:R-:W-:Y:S01]  /*91b0*/  MOV R13, RZ ;  /* 0x000000ff000d7202 */ /* 0x000fe20000000f00 */
[----:B------:R-:W-:-:S02]  /*91c0*/  IMAD.U32 R11, RZ, RZ, UR5 ;  /* 0x00000005ff0b7e24 */ /* 0x000fc4000f8e00ff */
[----:B------:R-:W-:Y:S02]  /*91d0*/  IMAD.MOV.U32 R8, RZ, RZ, 0x70 ;  /* 0x00000070ff087424 */ /* 0x000fe400078e00ff */
[----:B0-----:R-:W-:-:S07]  /*91e0*/  IMAD.MOV.U32 R12, RZ, RZ, 0x1 ;  /* 0x00000001ff0c7424 */ /* 0x001fce00078e00ff */
[----:B------:R-:W-:-:S07]  /*91f0*/  LEPC R20, `(.L_x_1448) ;  /* 0x000000001014794e */ /* 0x000fce0000000000 */
[----:B-1----:R-:W-:Y:S05]  /*9200*/  CALL.ABS.NOINC R14 ;  /* 0x000000000e007343 */ /* 0x002fea0003c00000 */
.L_x_1448:
[----:B------:R-:W-:Y:S05]  /*9210*/  BSYNC B6 ;  /* 0x0000000000067941 */ /* 0x000fea0003800000 */
.L_x_1447:
[----:B------:R-:W2:Y:S01]  /*9220*/  LDL R110, [R1+0x4] ;  /* 0x00000400016e7983 */ /* 0x000ea20000100800 */
[----:B------:R-:W0:Y:S01]  /*9230*/  LDC.64 R84, c[0x0][0x3d8] ;  /* 0x0000f600ff547b82 */ /* 0x000e220000000a00 */
[----:B------:R-:W-:Y:S01]  /*9240*/  ULDC.U8 UR4, c[0x0][0x3f0] ;  /* 0x0000fc0000047ab9 */ /* 0x000fe20000000000 */
[----:B------:R-:W-:Y:S01]  /*9250*/  BSSY B0, `(.L_x_1449) ;  /* 0x0000907000007945 */ /* 0x000fe20003800000 */
[----:B------:R-:W-:Y:S01]  /*9260*/  ISETP.NE.AND P0, PT, RZ, UR4, PT ;  /* 0x00000004ff007c0c */ /* 0x000fe2000bf05270 */
[----:B------:R-:W-:-:S04]  /*9270*/  VIADD R20, R18, 0x40 ;  /* 0x0000004012147836 */ /* 0x000fc80000000000 */
[----:B------:R-:W1:Y:S01]  /*9280*/  LDC.64 R14, c[0x0][0x3e8] ;  /* 0x0000fa00ff0e7b82 */ /* 0x000e620000000a00 */
[----:B--2---:R-:W-:Y:S01]  /*9290*/  SHF.R.S32.HI R3, RZ, 0x1f, R110 ;  /* 0x0000001fff037819 */ /* 0x004fe2000001146e */
[----:B0-----:R-:W-:-:S04]  /*92a0*/  IMAD.WIDE.U32 R4, R110, R84, RZ ;  /* 0x000000546e047225 */ /* 0x001fc800078e00ff */
[C---:B------:R-:W-:Y:S02]  /*92b0*/  IMAD R0, R3.reuse, R84, RZ ;  /* 0x0000005403007224 */ /* 0x040fe400078e02ff */
[-C--:B-1----:R-:W-:Y:S02]  /*92c0*/  IMAD R8, R3, R14.reuse, RZ ;  /* 0x0000000e03087224 */ /* 0x082fe400078e02ff */
[C---:B------:R-:W-:Y:S02]  /*92d0*/  IMAD R3, R110.reuse, R85, R0 ;  /* 0x000000556e037224 */ /* 0x040fe400078e0200 */
[----:B------:R-:W-:-:S04]  /*92e0*/  IMAD.WIDE.U32 R6, R110, R14, RZ ;  /* 0x0000000e6e067225 */ /* 0x000fc800078e00ff */
[----:B------:R-:W-:Y:S01]  /*92f0*/  IMAD R9, R110, R15, R8 ;  /* 0x0000000f6e097224 */ /* 0x000fe200078e0208 */
[----:B------:R-:W-:Y:S01]  /*9300*/  SHF.L.U32 R10, R6, 0x7, RZ ;  /* 0x00000007060a7819 */ /* 0x000fe200000006ff */
[----:B------:R-:W-:Y:S02]  /*9310*/  IMAD.IADD R5, R5, 0x1, R3 ;  /* 0x0000000105057824 */ /* 0x000fe400078e0203 */
[----:B------:R-:W-:Y:S02]  /*9320*/  IMAD R0, R110, -0x80, R224 ;  /* 0xffffff806e007824 */ /* 0x000fe400078e02e0 */
[----:B------:R-:W-:Y:S01]  /*9330*/  IMAD.IADD R3, R7, 0x1, R9 ;  /* 0x0000000107037824 */ /* 0x000fe200078e0209 */
[C---:B------:R-:W-:Y:S01]  /*9340*/  SHF.L.U64.HI R13, R4.reuse, 0x7, R5 ;  /* 0x00000007040d7819 */ /* 0x040fe20000010205 */
[----:B------:R-:W-:Y:S01]  /*9350*/  IMAD.SHL.U32 R12, R4, 0x80, RZ ;  /* 0x00000080040c7824 */ /* 0x000fe200078e00ff */
[----:B------:R-:W-:Y:S02]  /*9360*/  VIMNMX R9, R0, 0x80, PT ;  /* 0x0000008000097848 */ /* 0x000fe40003fe0100 */
[----:B------:R-:W-:Y:S01]  /*9370*/  SHF.L.U64.HI R11, R6, 0x7, R3 ;  /* 0x00000007060b7819 */ /* 0x000fe20000010203 */
[----:B------:R-:W-:Y:S06]  /*9380*/  @!P0 BRA `(.L_x_1450) ;  /* 0x0000004400a08947 */ /* 0x000fec0003800000 */
[----:B------:R0:W5:Y:S04]  /*9390*/  LDL R111, [R1+0x14] ;  /* 0x00001400016f7983 */ /* 0x0001680000100800 */
[----:B------:R0:W5:Y:S04]  /*93a0*/  LDL R102, [R1+0x10] ;  /* 0x0000100001667983 */ /* 0x0001680000100800 */
[----:B------:R0:W5:Y:S01]  /*93b0*/  LDL R98, [R1+0x18] ;  /* 0x0000180001627983 */ /* 0x0001620000100800 */
[-C--:B------:R-:W-:Y:S01]  /*93c0*/  ISETP.GE.AND P1, PT, R18, R9.reuse, PT ;  /* 0x000000091200720c */ /* 0x080fe20003f26270 */
[----:B------:R-:W-:Y:S01]  /*93d0*/  BSSY B1, `(.L_x_1451) ;  /* 0x0000035000017945 */ /* 0x000fe20003800000 */
[----:B------:R-:W-:-:S02]  /*93e0*/  ISETP.GE.AND P0, PT, R20, R9, PT ;  /* 0x000000091400720c */ /* 0x000fc40003f06270 */
[----:B------:R-:W-:Y:S02]  /*93f0*/  CS2R R54, SRZ ;  /* 0x0000000000367805 */ /* 0x000fe4000001ff00 */
[----:B------:R-:W-:Y:S02]  /*9400*/  ISETP.GE.AND P2, PT, R233, R9, PT ;  /* 0x00000009e900720c */ /* 0x000fe40003f46270 */
        /* <DEDUP_REMOVED lines=16> */
[----:B0-----:R-:W-:Y:S06]  /*9510*/  @P1 BRA `(.L_x_1452) ;  /* 0x0000000000801947 */ /* 0x001fec0003800000 */
[----:B------:R-:W-:Y:S01]  /*9520*/  IADD3 R5, P3, R12, R97, RZ ;  /* 0x000000610c057210 */ /* 0x000fe20007f7e0ff */
[----:B------:R-:W-:Y:S01]  /*9530*/  ULDC.64 UR4, c[0x0][0x3c8] ;  /* 0x0000f20000047ab9 */ /* 0x000fe20000000a00 */
[----:B------:R-:W-:Y:S01]  /*9540*/  IADD3 R0, P4, R10, R23, RZ ;  /* 0x000000170a007210 */ /* 0x000fe20007f9e0ff */
[----:B------:R-:W-:Y:S01]  /*9550*/  ULDC.64 UR6, c[0x0][0x3e0] ;  /* 0x0000f80000067ab9 */ /* 0x000fe20000000a00 */
[----:B------:R-:W-:Y:S01]  /*9560*/  CS2R R82, SRZ ;  /* 0x0000000000527805 */ /* 0x000fe2000001ff00 */
[----:B------:R-:W-:Y:S01]  /*9570*/  IMAD.X R8, R13, 0x1, R93, P3 ;  /* 0x000000010d087824 */ /* 0x000fe200018e065d */
[----:B------:R-:W-:Y:S01]  /*9580*/  LEA R4, P3, R5, UR4, 0x1 ;  /* 0x0000000405047c11 */ /* 0x000fe2000f8608ff */
[----:B------:R-:W-:Y:S01]  /*9590*/  IMAD.X R3, R11, 0x1, R107, P4 ;  /* 0x000000010b037824 */ /* 0x000fe200020e066b */
[----:B------:R-:W-:Y:S01]  /*95a0*/  LEA R6, P4, R0, UR6, 0x1 ;  /* 0x0000000600067c11 */ /* 0x000fe2000f8808ff */
[----:B------:R-:W-:Y:S01]  /*95b0*/  ULDC UR4, c[0x0][0x3d4] ;  /* 0x0000f50000047ab9 */ /* 0x000fe20000000800 */
[----:B------:R-:W-:-:S02]  /*95c0*/  LEA.HI.X R5, R5, UR5, R8, 0x1, P3 ;  /* 0x0000000505057c11 */ /* 0x000fc400098f0c08 */
[----:B------:R-:W-:Y:S02]  /*95d0*/  CS2R R78, SRZ ;  /* 0x00000000004e7805 */ /* 0x000fe4000001ff00 */
[----:B------:R-:W-:Y:S02]  /*95e0*/  LEA.HI.X R7, R0, UR7, R3, 0x1, P4 ;  /* 0x0000000700077c11 */ /* 0x000fe4000a0f0c03 */
[----:B------:R-:W-:Y:S02]  /*95f0*/  CS2R R74, SRZ ;  /* 0x00000000004a7805 */ /* 0x000fe4000001ff00 */
[----:B------:R-:W-:Y:S02]  /*9600*/  ISETP.GE.AND P3, PT, R208, UR4, PT ;  /* 0x00000004d0007c0c */ /* 0x000fe4000bf66270 */
[----:B------:R-:W-:Y:S02]  /*9610*/  CS2R R70, SRZ ;  /* 0x0000000000467805 */ /* 0x000fe4000001ff00 */
[----:B-----5:R-:W-:Y:S01]  /*9620*/  ISETP.GE.AND P4, PT, R111, UR4, PT ;  /* 0x000000046f007c0c */ /* 0x020fe2000bf86270 */
[----:B------:R-:W-:Y:S01]  /*9630*/  ULDC.64 UR8, c[0x0][0x208] ;  /* 0x0000820000087ab9 */ /* 0x000fe20000000a00 */
[----:B------:R-:W-:-:S02]  /*9640*/  ISETP.GE.AND P5, PT, R102, UR4, PT ;  /* 0x0000000466007c0c */ /* 0x000fc4000bfa6270 */
[----:B------:R-:W-:Y:S02]  /*9650*/  ISETP.GE.AND P6, PT, R98, UR4, PT ;  /* 0x0000000462007c0c */ /* 0x000fe4000bfc6270 */
        /* <DEDUP_REMOVED lines=12> */
.L_x_1452:
[----:B------:R-:W-:Y:S05]  /*9720*/  BSYNC B1 ;  /* 0x0000000000017941 */ /* 0x000fea0003800000 */
.L_x_1451:
[----:B------:R-:W-:Y:S04]  /*9730*/  BSSY B1, `(.L_x_1453) ;  /* 0x0000022000017945 */ /* 0x000fe80003800000 */
[----:B------:R-:W-:Y:S05]  /*9740*/  @P2 BRA `(.L_x_1454) ;  /* 0x0000000000802947 */ /* 0x000fea0003800000 */
[----:B0-----:R-:W-:Y:S01]  /*9750*/  IADD3 R5, P5, P6, R97, R89, R12 ;  /* 0x0000005961057210 */ /* 0x001fe20007ebe00c */
[----:B------:R-:W-:Y:S01]  /*9760*/  ULDC.64 UR4, c[0x0][0x3c8] ;  /* 0x0000f20000047ab9 */ /* 0x000fe20000000a00 */
[----:B------:R-:W-:Y:S01]  /*9770*/  IADD3 R0, P3, P4, R23, R92, R10 ;  /* 0x0000005c17007210 */ /* 0x000fe20007c7e00a */
[----:B------:R-:W-:Y:S01]  /*9780*/  ULDC.64 UR6, c[0x0][0x3e0] ;  /* 0x0000f80000067ab9 */ /* 0x000fe20000000a00 */
[----:B------:R-:W-:Y:S02]  /*9790*/  IADD3.X R8, R93, R88, R13, P5, P6 ;  /* 0x000000585d087210 */ /* 0x000fe40002fec40d */
[----:B------:R-:W-:Y:S02]  /*97a0*/  CS2R R66, SRZ ;  /* 0x0000000000427805 */ /* 0x000fe4000001ff00 */
[----:B------:R-:W-:Y:S02]  /*97b0*/  IADD3.X R3, R107, R90, R11, P3, P4 ;  /* 0x0000005a6b037210 */ /* 0x000fe40001fe840b */
[----:B------:R-:W-:-:S02]  /*97c0*/  CS2R R62, SRZ ;  /* 0x00000000003e7805 */ /* 0x000fc4000001ff00 */
[C---:B------:R-:W-:Y:S01]  /*97d0*/  LEA R4, P5, R5.reuse, UR4, 0x1 ;  /* 0x0000000405047c11 */ /* 0x040fe2000f8a08ff */
[----:B------:R-:W-:Y:S01]  /*97e0*/  ULDC UR4, c[0x0][0x3d4] ;  /* 0x0000f50000047ab9 */ /* 0x000fe20000000800 */
[C---:B------:R-:W-:Y:S02]  /*97f0*/  LEA R6, P4, R0.reuse, UR6, 0x1 ;  /* 0x0000000600067c11 */ /* 0x040fe4000f8808ff */
[----:B------:R-:W-:Y:S02]  /*9800*/  CS2R R56, SRZ ;  /* 0x0000000000387805 */ /* 0x000fe4000001ff00 */
[----:B------:R-:W-:Y:S02]  /*9810*/  LEA.HI.X R5, R5, UR5, R8, 0x1, P5 ;  /* 0x0000000505057c11 */ /* 0x000fe4000a8f0c08 */
[----:B------:R-:W-:Y:S02]  /*9820*/  CS2R R54, SRZ ;  /* 0x0000000000367805 */ /* 0x000fe4000001ff00 */
[----:B------:R-:W-:Y:S01]  /*9830*/  LEA.HI.X R7, R0, UR7, R3, 0x1, P4 ;  /* 0x0000000700077c11 */ /* 0x000fe2000a0f0c03 */
[----:B------:R-:W-:Y:S01]  /*9840*/  ULDC.64 UR8, c[0x0][0x208] ;  /* 0x0000820000087ab9 */ /* 0x000fe20000000a00 */
[----:B------:R-:W-:-:S02]  /*9850*/  ISETP.GE.AND P3, PT, R208, UR4, PT ;  /* 0x00000004d0007c0c */ /* 0x000fc4000bf66270 */
[----:B-----5:R-:W-:Y:S02]  /*9860*/  ISETP.GE.AND P4, PT, R111, UR4, PT ;  /* 0x000000046f007c0c */ /* 0x020fe4000bf86270 */
[----:B------:R-:W-:Y:S02]  /*9870*/  ISETP.GE.AND P5, PT, R102, UR4, PT ;  /* 0x0000000466007c0c */ /* 0x000fe4000bfa6270 */
[----:B------:R-:W-:Y:S02]  /*9880*/  ISETP.GE.AND P6, PT, R98, UR4, PT ;  /* 0x0000000462007c0c */ /* 0x000fe4000bfc6270 */
        /* <DEDUP_REMOVED lines=12> */
.L_x_1454:
[----:B------:R-:W-:Y:S05]  /*9950*/  BSYNC B1 ;  /* 0x0000000000017941 */ /* 0x000fea0003800000 */
.L_x_1453:
[----:B------:R-:W-:Y:S01]  /*9960*/  BSSY B1, `(.L_x_1455) ;  /* 0x000002e000017945 */ /* 0x000fe20003800000 */
        /* <DEDUP_REMOVED lines=8> */
[----:B------:R-:W-:Y:S06]  /*99f0*/  @P0 BRA `(.L_x_1456) ;  /* 0x0000000000900947 */ /* 0x000fec0003800000 */
[----:B------:R-:W-:Y:S01]  /*9a00*/  LEA R0, P4, R14, R10, 0x6 ;  /* 0x0000000a0e007211 */ /* 0x000fe200078830ff */
[----:B------:R-:W-:Y:S01]  /*9a10*/  ULDC.64 UR4, c[0x0][0x3c8] ;  /* 0x0000f20000047ab9 */ /* 0x000fe20000000a00 */
[----:B01----:R-:W-:Y:S01]  /*9a20*/  LEA R4, P3, R84, R12, 0x6 ;  /* 0x0000000c54047211 */ /* 0x003fe200078630ff */
[----:B------:R-:W-:Y:S01]  /*9a30*/  ULDC.64 UR6, c[0x0][0x3e0] ;  /* 0x0000f80000067ab9 */ /* 0x000fe20000000a00 */
[----:B------:R-:W-:Y:S02]  /*9a40*/  IADD3 R0, P6, R0, R23, RZ ;  /* 0x0000001700007210 */ /* 0x000fe40007fde0ff */
[----:B------:R-:W-:Y:S02]  /*9a50*/  CS2R R48, SRZ ;  /* 0x0000000000307805 */ /* 0x000fe4000001ff00 */
[----:B------:R-:W-:Y:S02]  /*9a60*/  LEA.HI.X R6, R14, R11, R15, 0x6, P4 ;  /* 0x0000000b0e067211 */ /* 0x000fe400020f340f */
[----:B------:R-:W-:-:S02]  /*9a70*/  CS2R R44, SRZ ;  /* 0x00000000002c7805 */ /* 0x000fc4000001ff00 */
[----:B------:R-:W-:Y:S02]  /*9a80*/  IADD3 R5, P5, R4, R97, RZ ;  /* 0x0000006104057210 */ /* 0x000fe40007fbe0ff */
[----:B------:R-:W-:Y:S02]  /*9a90*/  CS2R R40, SRZ ;  /* 0x0000000000287805 */ /* 0x000fe4000001ff00 */
[----:B------:R-:W-:Y:S01]  /*9aa0*/  LEA.HI.X R8, R84, R13, R85, 0x6, P3 ;  /* 0x0000000d54087211 */ /* 0x000fe200018f3455 */
[----:B------:R-:W-:Y:S01]  /*9ab0*/  IMAD.X R3, R6, 0x1, R107, P6 ;  /* 0x0000000106037824 */ /* 0x000fe200030e066b */
[----:B------:R-:W-:Y:S01]  /*9ac0*/  LEA R4, P3, R5, UR4, 0x1 ;  /* 0x0000000405047c11 */ /* 0x000fe2000f8608ff */
[----:B------:R-:W-:Y:S01]  /*9ad0*/  ULDC UR4, c[0x0][0x3d4] ;  /* 0x0000f50000047ab9 */ /* 0x000fe20000000800 */
[----:B------:R-:W-:Y:S02]  /*9ae0*/  IADD3.X R8, R8, R93, RZ, P5, !PT ;  /* 0x0000005d08087210 */ /* 0x000fe40002ffe4ff */
[----:B------:R-:W-:-:S02]  /*9af0*/  CS2R R36, SRZ ;  /* 0x0000000000247805 */ /* 0x000fc4000001ff00 */
[C---:B------:R-:W-:Y:S01]  /*9b00*/  LEA R6, P4, R0.reuse, UR6, 0x1 ;  /* 0x0000000600067c11 */ /* 0x040fe2000f8808ff */
[----:B------:R-:W-:Y:S01]  /*9b10*/  ULDC.64 UR8, c[0x0][0x208] ;  /* 0x0000820000087ab9 */ /* 0x000fe20000000a00 */
[----:B------:R-:W-:Y:S02]  /*9b20*/  LEA.HI.X R5, R5, UR5, R8, 0x1, P3 ;  /* 0x0000000505057c11 */ /* 0x000fe400098f0c08 */
[----:B------:R-:W-:Y:S02]  /*9b30*/  LEA.HI.X R7, R0, UR7, R3, 0x1, P4 ;  /* 0x0000000700077c11 */ /* 0x000fe4000a0f0c03 */
[----:B------:R-:W-:Y:S02]  /*9b40*/  ISETP.GE.AND P3, PT, R208, UR4, PT ;  /* 0x00000004d0007c0c */ /* 0x000fe4000bf66270 */
[----:B-----5:R-:W-:Y:S02]  /*9b50*/  ISETP.GE.AND P4, PT, R111, UR4, PT ;  /* 0x000000046f007c0c */ /* 0x020fe4000bf86270 */
        /* <DEDUP_REMOVED lines=14> */
.L_x_1456:
[----:B------:R-:W-:Y:S05]  /*9c40*/  BSYNC B1 ;  /* 0x0000000000017941 */ /* 0x000fea0003800000 */
.L_x_1455:
[----:B------:R-:W3:Y:S01]  /*9c50*/  LDL R0, [R1+0x6c] ;  /* 0x00006c0001007983 */ /* 0x000ee20000100800 */
[----:B-----5:R-:W-:Y:S01]  /*9c60*/  IMAD.MOV.U32 R3, RZ, RZ, R71 ;  /* 0x000000ffff037224 */ /* 0x020fe200078e0047 */
[----:B012---:R-:W-:Y:S01]  /*9c70*/  MOV R6, R86 ;  /* 0x0000005600067202 */ /* 0x007fe20000000f00 */
[----:B------:R-:W-:Y:S01]  /*9c80*/  IMAD.MOV.U32 R8, RZ, RZ, R78 ;  /* 0x000000ffff087224 */ /* 0x000fe200078e004e */
[----:B------:R-:W0:Y:S01]  /*9c90*/  LDC R86, c[0x0][0x428] ;  /* 0x00010a00ff567b82 */ /* 0x000e220000000800 */
[----:B------:R-:W-:Y:S01]  /*9ca0*/  IMAD.MOV.U32 R4, RZ, RZ, R100 ;  /* 0x000000ffff047224 */ /* 0x000fe200078e0064 */
[----:B------:R-:W-:Y:S01]  /*9cb0*/  PRMT R95, R3, 0x7610, R95 ;  /* 0x00007610035f7816 */ /* 0x000fe2000000005f */
[----:B------:R-:W-:Y:S01]  /*9cc0*/  IMAD.MOV.U32 R3, RZ, RZ, R75 ;  /* 0x000000ffff037224 */ /* 0x000fe200078e004b */
[----:B------:R-:W-:Y:S01]  /*9cd0*/  PRMT R105, R105, 0x5410, R8 ;  /* 0x0000541069697816 */ /* 0x000fe20000000008 */
[----:B------:R-:W-:Y:S01]  /*9ce0*/  IMAD.MOV.U32 R8, RZ, RZ, R68 ;  /* 0x000000ffff087224 */ /* 0x000fe200078e0044 */
[----:B------:R-:W-:Y:S01]  /*9cf0*/  BSSY B1, `(.L_x_1457) ;  /* 0x000004a000017945 */ /* 0x000fe20003800000 */
[----:B------:R-:W-:Y:S01]  /*9d00*/  IMAD.MOV.U32 R7, RZ, RZ, R25 ;  /* 0x000000ffff077224 */ /* 0x000fe200078e0019 */
[----:B------:R-:W-:Y:S01]  /*9d10*/  CS2R R28, SRZ ;  /* 0x00000000001c7805 */ /* 0x000fe2000001ff00 */
[----:B------:R-:W-:Y:S01]  /*9d20*/  IMAD.MOV.U32 R5, RZ, RZ, R27 ;  /* 0x000000ffff057224 */ /* 0x000fe200078e001b */
[----:B------:R-:W-:Y:S01]  /*9d30*/  PRMT R95, R95, 0x5410, R8 ;  /* 0x000054105f5f7816 */ /* 0x000fe20000000008 */
[----:B------:R-:W-:Y:S01]  /*9d40*/  IMAD.MOV.U32 R8, RZ, RZ, R76 ;  /* 0x000000ffff087224 */ /* 0x000fe200078e004c */
[----:B------:R-:W-:-:S02]  /*9d50*/  CS2R R26, SRZ ;  /* 0x00000000001a7805 */ /* 0x000fc4000001ff00 */
[----:B------:R-:W-:Y:S02]  /*9d60*/  CS2R R34, SRZ ;  /* 0x0000000000227805 */ /* 0x000fe4000001ff00 */
[----:B------:R-:W-:Y:S02]  /*9d70*/  CS2R R24, SRZ ;  /* 0x0000000000187805 */ /* 0x000fe4000001ff00 */
[----:B------:R-:W-:Y:S02]  /*9d80*/  CS2R R20, SRZ ;  /* 0x0000000000147805 */ /* 0x000fe4000001ff00 */
[----:B------:R-:W-:Y:S01]  /*9d90*/  PRMT R105, R8, 0x7610, R105 ;  /* 0x0000761008697816 */ /* 0x000fe20000000069 */
[----:B------:R-:W-:Y:S01]  /*9da0*/  IMAD.MOV.U32 R8, RZ, RZ, R81 ;  /* 0x000000ffff087224 */ /* 0x000fe200078e0051 */
[----:B------:R-:W-:Y:S02]  /*9db0*/  CS2R R32, SRZ ;  /* 0x0000000000207805 */ /* 0x000fe4000001ff00 */
[----:B---3--:R-:W-:Y:S01]  /*9dc0*/  ISETP.GE.AND P3, PT, R0, R9, PT ;  /* 0x000000090000720c */ /* 0x008fe20003f66270 */
[----:B------:R-:W-:-:S02]  /*9dd0*/  IMAD.MOV.U32 R0, RZ, RZ, R70 ;  /* 0x000000ffff007224 */ /* 0x000fc400078e0046 */
[----:B------:R-:W-:-:S03]  /*9de0*/  IMAD.MOV.U32 R9, RZ, RZ, R79 ;  /* 0x000000ffff097224 */ /* 0x000fc600078e004f */
[----:B------:R-:W-:Y:S02]  /*9df0*/  PRMT R94, R94, 0x5410, R0 ;  /* 0x000054105e5e7816 */ /* 0x000fe40000000000 */
[----:B------:R-:W-:Y:S02]  /*9e00*/  MOV R0, R74 ;  /* 0x0000004a00007202 */ /* 0x000fe40000000f00 */
[----:B------:R-:W-:Y:S01]  /*9e10*/  PRMT R103, R9, 0x7610, R103 ;  /* 0x0000761009677816 */ /* 0x000fe20000000067 */
        /* <DEDUP_REMOVED lines=8> */
[----:B------:R-:W-:-:S02]  /*9ea0*/  PRMT R108, R0, 0x7610, R108 ;  /* 0x00007610006c7816 */ /* 0x000fc4000000006c */
[----:B------:R-:W-:Y:S02]  /*9eb0*/  MOV R0, R72 ;  /* 0x0000004800007202 */ /* 0x000fe40000000f00 */
[----:B------:R-:W-:Y:S02]  /*9ec0*/  PRMT R106, R106, 0x5410, R8 ;  /* 0x000054106a6a7816 */ /* 0x000fe40000000008 */
[----:B------:R-:W-:Y:S01]  /*9ed0*/  PRMT R100, R0, 0x5410, R3 ;  /* 0x0000541000647816 */ /* 0x000fe20000000003 */
[----:B------:R-:W-:Y:S01]  /*9ee0*/  IMAD.MOV.U32 R0, RZ, RZ, R77 ;  /* 0x000000ffff007224 */ /* 0x000fe200078e004d */
[----:B------:R-:W-:Y:S02]  /*9ef0*/  MOV R3, R80 ;  /* 0x0000005000037202 */ /* 0x000fe40000000f00 */
[----:B------:R-:W-:Y:S02]  /*9f00*/  PRMT R89, R89, 0x5410, R9 ;  /* 0x0000541059597816 */ /* 0x000fe40000000009 */
[----:B------:R-:W-:-:S02]  /*9f10*/  CS2R R8, SRZ ;  /* 0x0000000000087805 */ /* 0x000fc4000001ff00 */
[----:B------:R-:W-:Y:S02]  /*9f20*/  PRMT R103, R103, 0x5410, R0 ;  /* 0x0000541067677816 */ /* 0x000fe40000000000 */
[----:B------:R-:W-:Y:S01]  /*9f30*/  PRMT R108, R108, 0x5410, R3 ;  /* 0x000054106c6c7816 */ /* 0x000fe20000000003 */
[----:B0-----:R-:W-:Y:S06]  /*9f40*/  @P3 BRA `(.L_x_1458) ;  /* 0x0000000000903947 */ /* 0x001fec0003800000 */
[----:B------:R-:W-:Y:S01]  /*9f50*/  IMAD.WIDE.U32 R12, R84, 0x60, R12 ;  /* 0x00000060540c7825 */ /* 0x000fe200078e000c */
[----:B------:R-:W-:Y:S01]  /*9f60*/  ULDC UR4, c[0x0][0x3d4] ;  /* 0x0000f50000047ab9 */ /* 0x000fe20000000800 */
[----:B------:R-:W-:Y:S01]  /*9f70*/  ULDC.64 UR6, c[0x0][0x3c8] ;  /* 0x0000f20000067ab9 */ /* 0x000fe20000000a00 */
[----:B------:R-:W-:Y:S01]  /*9f80*/  ULDC.64 UR8, c[0x0][0x3e0] ;  /* 0x0000f80000087ab9 */ /* 0x000fe20000000a00 */
[----:B------:R-:W-:Y:S01]  /*9f90*/  IMAD.WIDE.U32 R10, R14, 0x60, R10 ;  /* 0x000000600e0a7825 */ /* 0x000fe200078e000a */
[----:B------:R-:W-:Y:S02]  /*9fa0*/  IADD3 R97, P4, R97, R12, RZ ;  /* 0x0000000c61617210 */ /* 0x000fe40007f9e0ff */
[----:B------:R-:W-:Y:S02]  /*9fb0*/  CS2R R34, SRZ ;  /* 0x0000000000227805 */ /* 0x000fe4000001ff00 */
[----:B------:R-:W-:Y:S01]  /*9fc0*/  CS2R R32, SRZ ;  /* 0x0000000000207805 */ /* 0x000fe2000001ff00 */
[----:B------:R-:W-:Y:S01]  /*9fd0*/  IMAD R8, R85, 0x60, RZ ;  /* 0x0000006055087824 */ /* 0x000fe200078e02ff */
[----:B------:R-:W-:Y:S01]  /*9fe0*/  IADD3 R23, P5, R23, R10, RZ ;  /* 0x0000000a17177210 */ /* 0x000fe20007fbe0ff */
[----:B------:R-:W-:Y:S01]  /*9ff0*/  IMAD R0, R15, 0x60, RZ ;  /* 0x000000600f007824 */ /* 0x000fe200078e02ff */
[----:B------:R-:W-:-:S02]  /*a000*/  ULDC.64 UR10, c[0x0][0x208] ;  /* 0x00008200000a7ab9 */ /* 0x000fc40000000a00 */
[----:B------:R-:W-:Y:S02]  /*a010*/  IADD3.X R8, R93, R13, R8, P4, !PT ;  /* 0x0000000d5d087210 */ /* 0x000fe400027fe408 */
[----:B------:R-:W-:Y:S02]  /*a020*/  ISETP.GE.AND P4, PT, R208, UR4, PT ;  /* 0x00000004d0007c0c */ /* 0x000fe4000bf86270 */
[----:B------:R-:W-:Y:S02]  /*a030*/  IADD3.X R0, R107, R11, R0, P5, !PT ;  /* 0x0000000b6b007210 */ /* 0x000fe40002ffe400 */
[----:B------:R-:W-:Y:S02]  /*a040*/  LEA R10, P5, R97, UR6, 0x1 ;  /* 0x00000006610a7c11 */ /* 0x000fe4000f8a08ff */
[----:B------:R-:W-:Y:S02]  /*a050*/  LEA R12, P6, R23, UR8, 0x1 ;  /* 0x00000008170c7c11 */ /* 0x000fe4000f8c08ff */
[----:B------:R-:W-:-:S02]  /*a060*/  LEA.HI.X R11, R97, UR7, R8, 0x1, P5 ;  /* 0x00000007610b7c11 */ /* 0x000fc4000a8f0c08 */
[----:B------:R-:W-:Y:S02]  /*a070*/  LEA.HI.X R13, R23, UR9, R0, 0x1, P6 ;  /* 0x00000009170d7c11 */ /* 0x000fe4000b0f0c00 */
[----:B------:R-:W-:Y:S01]  /*a080*/  ISETP.GE.AND P6, PT, R111, UR4, PT ;  /* 0x000000046f007c0c */ /* 0x000fe2000bfc6270 */
[----:B------:R0:W5:Y:S01]  /*a090*/  @!P4 LDG.E.64 R34, desc[UR10][R10.64] ;  /* 0x0000000a0a22c981 */ /* 0x000162000c1e1b00 */
[----:B------:R-:W-:-:S03]  /*a0a0*/  ISETP.GE.AND P5, PT, R102, UR4, PT ;  /* 0x0000000466007c0c */ /* 0x000fc6000bfa6270 */
[----:B------:R0:W5:Y:S01]  /*a0b0*/  @!P4 LDG.E.64 R32, desc[UR10][R12.64] ;  /* 0x0000000a0c20c981 */ /* 0x000162000c1e1b00 */
[----:B------:R-:W-:Y:S02]  /*a0c0*/  ISETP.GE.AND P4, PT, R98, UR4, PT ;  /* 0x0000000462007c0c */ /* 0x000fe4000bf86270 */
        /* <DEDUP_REMOVED lines=12> */
.L_x_1458:
[----:B------:R-:W-:Y:S05]  /*a190*/  BSYNC B1 ;  /* 0x0000000000017941 */ /* 0x000fea0003800000 */
.L_x_1457:
[----:B------:R-:W2:Y:S01]  /*a1a0*/  LDL R23, [R1+0x24] ;  /* 0x0000240001177983 */ /* 0x000ea20000100800 */
[----:B------:R-:W-:Y:S01]  /*a1b0*/  ISETP.NE.AND P4, PT, R86, 0x1, PT ;  /* 0x000000015600780c */ /* 0x000fe20003f85270 */
[----:B0-----:R-:W-:Y:S01]  /*a1c0*/  IMAD.MOV.U32 R11, RZ, RZ, R62 ;  /* 0x000000ffff0b7224 */ /* 0x001fe200078e003e */
[----:B------:R-:W-:Y:S01]  /*a1d0*/  MOV R3, R56 ;  /* 0x0000003800037202 */ /* 0x000fe20000000f00 */
[----:B------:R-:W3:Y:S01]  /*a1e0*/  LDL R107, [R1+0x68] ;  /* 0x00006800016b7983 */ /* 0x000ee20000100800 */
[----:B------:R-:W-:Y:S01]  /*a1f0*/  IMAD.MOV.U32 R10, RZ, RZ, R57 ;  /* 0x000000ffff0a7224 */ /* 0x000fe200078e0039 */
[----:B------:R-:W-:Y:S01]  /*a200*/  ULDC.64 UR4, c[0x0][0x3c8] ;  /* 0x0000f20000047ab9 */ /* 0x000fe20000000a00 */
        /* <DEDUP_REMOVED lines=9> */
[----:B------:R-:W-:Y:S01]  /*a2a0*/  MOV R3, R66 ;  /* 0x0000004200037202 */ /* 0x000fe20000000f00 */
[----:B------:R-:W-:Y:S01]  /*a2b0*/  IMAD.MOV.U32 R13, RZ, RZ, R65 ;  /* 0x000000ffff0d7224 */ /* 0x000fe200078e0041 */
[----:B------:R-:W-:Y:S01]  /*a2c0*/  PRMT R91, R91, 0x5410, R11 ;  /* 0x000054105b5b7816 */ /* 0x000fe2000000000b */
[----:B------:R-:W-:Y:S01]  /*a2d0*/  IMAD.MOV.U32 R11, RZ, RZ, R59 ;  /* 0x000000ffff0b7224 */ /* 0x000fe200078e003b */
[----:B------:R-:W-:Y:S01]  /*a2e0*/  PRMT R101, R3, 0x5410, R10 ;  /* 0x0000541003657816 */ /* 0x000fe2000000000a */
[----:B------:R-:W-:Y:S01]  /*a2f0*/  ULDC.64 UR6, c[0x0][0x3e0] ;  /* 0x0000f80000067ab9 */ /* 0x000fe20000000a00 */
[----:B------:R-:W0:Y:S01]  /*a300*/  @P4 LDC R10, c[0x0][0x42c] ;  /* 0x00010b00ff0a4b82 */ /* 0x000e220000000800 */
[----:B------:R-:W-:Y:S01]  /*a310*/  PRMT R97, R0, 0x7610, R97 ;  /* 0x0000761000617816 */ /* 0x000fe20000000061 */
[----:B------:R-:W-:Y:S01]  /*a320*/  IMAD.MOV.U32 R0, RZ, RZ, R53 ;  /* 0x000000ffff007224 */ /* 0x000fe200078e0035 */
[----:B------:R-:W-:-:S02]  /*a330*/  PRMT R94, R11, 0x7610, R94 ;  /* 0x000076100b5e7816 */ /* 0x000fc4000000005e */
[----:B------:R-:W-:Y:S02]  /*a340*/  MOV R3, R58 ;  /* 0x0000003a00037202 */ /* 0x000fe40000000f00 */
[----:B------:R-:W-:Y:S01]  /*a350*/  PRMT R97, R97, 0x5410, R12 ;  /* 0x0000541061617816 */ /* 0x000fe2000000000c */
[----:B------:R-:W1:Y:S01]  /*a360*/  @P4 LDC R11, c[0x0][0x430] ;  /* 0x00010c00ff0b4b82 */ /* 0x000e620000000800 */
[----:B------:R-:W-:Y:S01]  /*a370*/  PRMT R93, R93, 0x5410, R3 ;  /* 0x000054105d5d7816 */ /* 0x000fe20000000003 */
[----:B------:R-:W-:Y:S01]  /*a380*/  IMAD.MOV.U32 R3, RZ, RZ, R61 ;  /* 0x000000ffff037224 */ /* 0x000fe200078e003d */
[----:B------:R-:W-:Y:S01]  /*a390*/  PRMT R92, R0, 0x7610, R92 ;  /* 0x00007610005c7816 */ /* 0x000fe2000000005c */
[----:B------:R-:W-:Y:S01]  /*a3a0*/  IMAD R0, R110, 0x80, R18 ;  /* 0x000000806e007824 */ /* 0x000fe200078e0212 */
[----:B------:R-:W-:Y:S02]  /*a3b0*/  MOV R12, R64 ;  /* 0x00000040000c7202 */ /* 0x000fe40000000f00 */
[----:B------:R-:W-:-:S02]  /*a3c0*/  PRMT R98, R3, 0x7610, R98 ;  /* 0x0000761003627816 */ /* 0x000fc40000000062 */
[----:B------:R-:W-:Y:S01]  /*a3d0*/  PRMT R102, R12, 0x5410, R13 ;  /* 0x000054100c667816 */ /* 0x000fe2000000000d */
[----:B------:R-:W-:Y:S02]  /*a3e0*/  IMAD.MOV.U32 R12, RZ, RZ, R37 ;  /* 0x000000ffff0c7224 */ /* 0x000fe400078e0025 */
[----:B------:R-:W-:Y:S02]  /*a3f0*/  IMAD.MOV.U32 R13, RZ, RZ, R40 ;  /* 0x000000ffff0d7224 */ /* 0x000fe400078e0028 */
[----:B--2---:R-:W-:Y:S01]  /*a400*/  IMAD R3, R23, 0x20, R0 ;  /* 0x0000002017037824 */ /* 0x004fe200078e0200 */
[----:B------:R-:W-:Y:S01]  /*a410*/  MOV R0, R36 ;  /* 0x0000002400007202 */ /* 0x000fe20000000f00 */
[----:B------:R-:W-:-:S03]  /*a420*/  IMAD.MOV.U32 R23, RZ, RZ, R41 ;  /* 0x000000ffff177224 */ /* 0x000fc600078e0029 */
[----:B------:R-:W-:Y:S01]  /*a430*/  PRMT R86, R12, 0x5410, R0 ;  /* 0x000054100c567816 */ /* 0x000fe20000000000 */
[----:B0-----:R-:W-:Y:S01]  /*a440*/  @P4 IMAD.HI.U32 R0, R3, R10, RZ ;  /* 0x0000000a03004227 */ /* 0x001fe200078e00ff */
[----:B------:R-:W-:Y:S02]  /*a450*/  MOV R10, R44 ;  /* 0x0000002c000a7202 */ /* 0x000fe40000000f00 */
[----:B------:R-:W-:Y:S02]  /*a460*/  PRMT R87, R13, 0x5410, R23 ;  /* 0x000054100d577816 */ /* 0x000fe40000000017 */
[----:B-1----:R-:W-:Y:S01]  /*a470*/  @P4 SHF.R.U32.HI R3, RZ, R11, R0 ;  /* 0x0000000bff034219 */ /* 0x002fe20000011600 */
[----:B------:R-:W-:Y:S01]  /*a480*/  IMAD.MOV.U32 R13, RZ, RZ, R48 ;  /* 0x000000ffff0d7224 */ /* 0x000fe200078e0030 */
[----:B------:R-:W-:Y:S01]  /*a490*/  PRMT R88, R88, 0x5410, R10 ;  /* 0x0000541058587816 */ /* 0x000fe2000000000a */
[----:B------:R-:W-:Y:S01]  /*a4a0*/  IMAD.MOV.U32 R23, RZ, RZ, R49 ;  /* 0x000000ffff177224 */ /* 0x000fe200078e0031 */
[----:B------:R-:W-:Y:S01]  /*a4b0*/  SHF.R.S32.HI R11, RZ, 0x1f, R3 ;  /* 0x0000001fff0b7819 */ /* 0x000fe20000011403 */
[----:B------:R-:W-:Y:S01]  /*a4c0*/  IMAD.MOV.U32 R12, RZ, RZ, R45 ;  /* 0x000000ffff0c7224 */ /* 0x000fe200078e002d */
[----:B------:R-:W-:Y:S01]  /*a4d0*/  MOV R0, R38 ;  /* 0x0000002600007202 */ /* 0x000fe20000000f00 */
[----:B------:R-:W-:Y:S01]  /*a4e0*/  IMAD.MOV.U32 R10, RZ, RZ, R39 ;  /* 0x000000ffff0a7224 */ /* 0x000fe200078e0027 */
[----:B------:R-:W-:Y:S01]  /*a4f0*/  PRMT R90, R13, 0x5410, R23 ;  /* 0x000054100d5a7816 */ /* 0x000fe20000000017 */
[----:B------:R-:W-:Y:S01]  /*a500*/  IMAD.WIDE.U32 R6, R3, R84, R6 ;  /* 0x0000005403067225 */ /* 0x000fe200078e0006 */
[----:B------:R-:W-:-:S02]  /*a510*/  PRMT R89, R12, 0x7610, R89 ;  /* 0x000076100c597816 */ /* 0x000fc40000000059 */
[----:B------:R-:W-:Y:S01]  /*a520*/  PRMT R23, R10, 0x5410, R0 ;  /* 0x000054100a177816 */ /* 0x000fe20000000000 */
[C---:B------:R-:W-:Y:S02]  /*a530*/  IMAD R84, R11.reuse, R84, RZ ;  /* 0x000000540b547224 */ /* 0x040fe400078e02ff */
[----:B------:R-:W-:Y:S02]  /*a540*/  IMAD.MOV.U32 R12, RZ, RZ, R42 ;  /* 0x000000ffff0c7224 */ /* 0x000fe400078e002a */
[-C--:B------:R-:W-:Y:S02]  /*a550*/  IMAD R0, R11, R14.reuse, RZ ;  /* 0x0000000e0b007224 */ /* 0x080fe400078e02ff */
[----:B------:R-:W-:Y:S01]  /*a560*/  IMAD.WIDE.U32 R10, R3, R14, R4 ;  /* 0x0000000e030a7225 */ /* 0x000fe200078e0004 */
[----:B------:R-:W-:-:S03]  /*a570*/  PRMT R88, R12, 0x7610, R88 ;  /* 0x000076100c587816 */ /* 0x000fc60000000058 */
[C---:B------:R-:W-:Y:S02]  /*a580*/  IMAD R5, R3.reuse, R85, R84 ;  /* 0x0000005503057224 */ /* 0x040fe400078e0254 */
[----:B------:R-:W-:Y:S01]  /*a590*/  IMAD R3, R3, R15, R0 ;  /* 0x0000000f03037224 */ /* 0x000fe200078e0200 */
[----:B------:R-:W-:Y:S02]  /*a5a0*/  MOV R12, R43 ;  /* 0x0000002b000c7202 */ /* 0x000fe40000000f00 */
[----:B------:R-:W-:Y:S01]  /*a5b0*/  IADD3 R5, R7, R5, RZ ;  /* 0x0000000507057210 */ /* 0x000fe20007ffe0ff */
[----:B------:R-:W-:Y:S01]  /*a5c0*/  IMAD.IADD R3, R11, 0x1, R3 ;  /* 0x000000010b037824 */ /* 0x000fe200078e0203 */
[----:B------:R-:W-:Y:S02]  /*a5d0*/  LEA R4, P4, R6, UR4, 0x1 ;  /* 0x0000000406047c11 */ /* 0x000fe4000f8808ff */
[----:B------:R-:W-:Y:S01]  /*a5e0*/  LEA R0, P5, R10, UR6, 0x1 ;  /* 0x000000060a007c11 */ /* 0x000fe2000f8a08ff */
[----:B------:R-:W-:Y:S01]  /*a5f0*/  IMAD.MOV.U32 R13, RZ, RZ, R47 ;  /* 0x000000ffff0d7224 */ /* 0x000fe200078e002f */
[----:B------:R-:W-:Y:S01]  /*a600*/  PRMT R84, R12, 0x7610, R84 ;  /* 0x000076100c547816 */ /* 0x000fe20000000054 */
[----:B------:R-:W-:Y:S01]  /*a610*/  IMAD.MOV.U32 R12, RZ, RZ, R46 ;  /* 0x000000ffff0c7224 */ /* 0x000fe200078e002e */
[----:B------:R-:W-:Y:S01]  /*a620*/  UMOV UR4, 0xffffffff ;  /* 0xffffffff00047882 */ /* 0x000fe20000000000 */
[----:B------:R-:W-:-:S02]  /*a630*/  LEA.HI.X R5, R6, UR5, R5, 0x1, P4 ;  /* 0x0000000506057c11 */ /* 0x000fc4000a0f0c05 */
[----:B------:R-:W-:Y:S02]  /*a640*/  LEA.HI.X R3, R10, UR7, R3, 0x1, P5 ;  /* 0x000000070a037c11 */ /* 0x000fe4000a8f0c03 */
[----:B------:R-:W-:Y:S02]  /*a650*/  PRMT R84, R84, 0x5410, R12 ;  /* 0x0000541054547816 */ /* 0x000fe4000000000c */
[----:B------:R-:W-:Y:S02]  /*a660*/  PRMT R85, R13, 0x7610, R85 ;  /* 0x000076100d557816 */ /* 0x000fe40000000055 */
[----:B---3--:R-:W-:Y:S01]  /*a670*/  LEA.HI R6, R107, R107, RZ, 0x1 ;  /* 0x0000006b6b067211 */ /* 0x008fe200078f08ff */
[----:B------:R-:W-:Y:S06]  /*a680*/  BRA.DIV UR4, `(.L_x_1459) ;  /* 0x000001de04787947 */ /* 0x000fec000b800000 */
.L_x_1777:
[----:B------:R-:W-:-:S03]  /*a690*/  UMOV UR4, 0xffffffff ;  /* 0xffffffff00047882 */ /* 0x000fc60000000000 */
[----:B------:R-:W-:Y:S05]  /*a6a0*/  BRA.DIV UR4, `(.L_x_1460) ;  /* 0x000001de04987947 */ /* 0x000fea000b800000 */
.L_x_1780:
[----:B------:R-:W-:-:S03]  /*a6b0*/  UMOV UR4, 0xffffffff ;  /* 0xffffffff00047882 */ /* 0x000fc60000000000 */
[----:B------:R-:W-:Y:S05]  /*a6c0*/  BRA.DIV UR4, `(.L_x_1461) ;  /* 0x000001de04b87947 */ /* 0x000fea000b800000 */
.L_x_1783:
[----:B------:R-:W-:-:S03]  /*a6d0*/  UMOV UR4, 0xffffffff ;  /* 0xffffffff00047882 */ /* 0x000fc60000000000 */
[----:B------:R-:W-:Y:S05]  /*a6e0*/  BRA.DIV UR4, `(.L_x_1462) ;  /* 0x000001de04d87947 */ /* 0x000fea000b800000 */
.L_x_1786:
[----:B------:R-:W-:-:S03]  /*a6f0*/  UMOV UR4, 0xffffffff ;  /* 0xffffffff00047882 */ /* 0x000fc60000000000 */
[----:B------:R-:W-:Y:S05]  /*a700*/  BRA.DIV UR4, `(.L_x_1463) ;  /* 0x000001de04f87947 */ /* 0x000fea000b800000 */
.L_x_1789:
[----:B------:R-:W-:-:S03]  /*a710*/  UMOV UR4, 0xffffffff ;  /* 0xffffffff00047882 */ /* 0x000fc60000000000 */
[----:B------:R-:W-:Y:S05]  /*a720*/  BRA.DIV UR4, `(.L_x_1464) ;  /* 0x000001e204187947 */ /* 0x000fea000b800000 */
.L_x_1792:
[----:B------:R-:W-:-:S03]  /*a730*/  UMOV UR4, 0xffffffff ;  /* 0xffffffff00047882 */ /* 0x000fc60000000000 */
[----:B------:R-:W-:Y:S05]  /*a740*/  BRA.DIV UR4, `(.L_x_1465) ;  /* 0x000001e204387947 */ /* 0x000fea000b800000 */
.L_x_1795:
[----:B------:R-:W-:-:S03]  /*a750*/  UMOV UR4, 0xffffffff ;  /* 0xffffffff00047882 */ /* 0x000fc60000000000 */
[----:B------:R-:W-:Y:S05]  /*a760*/  BRA.DIV UR4, `(.L_x_1466) ;  /* 0x000001e204587947 */ /* 0x000fea000b800000 */
.L_x_1798:
[----:B------:R-:W-:-:S03]  /*a770*/  UMOV UR4, 0xffffffff ;  /* 0xffffffff00047882 */ /* 0x000fc60000000000 */
[----:B------:R-:W-:Y:S05]  /*a780*/  BRA.DIV UR4, `(.L_x_1467) ;  /* 0x000001e204787947 */ /* 0x000fea000b800000 */
.L_x_1801:
[----:B------:R-:W-:-:S03]  /*a790*/  UMOV UR4, 0xffffffff ;  /* 0xffffffff00047882 */ /* 0x000fc60000000000 */
[----:B------:R-:W-:Y:S05]  /*a7a0*/  BRA.DIV UR4, `(.L_x_1468) ;  /* 0x000001e204987947 */ /* 0x000fea000b800000 */
.L_x_1804:
[----:B------:R-:W-:-:S03]  /*a7b0*/  UMOV UR4, 0xffffffff ;  /* 0xffffffff00047882 */ /* 0x000fc60000000000 */
[----:B------:R-:W-:Y:S05]  /*a7c0*/  BRA.DIV UR4, `(.L_x_1469) ;  /* 0x000001e204b87947 */ /* 0x000fea000b800000 */
.L_x_1807:
[----:B------:R-:W-:-:S03]  /*a7d0*/  UMOV UR4, 0xffffffff ;  /* 0xffffffff00047882 */ /* 0x000fc60000000000 */
[----:B------:R-:W-:Y:S05]  /*a7e0*/  BRA.DIV UR4, `(.L_x_1470) ;  /* 0x000001e204d87947 */ /* 0x000fea000b800000 */
.L_x_1810:
[----:B------:R-:W-:-:S03]  /*a7f0*/  UMOV UR4, 0xffffffff ;  /* 0xffffffff00047882 */ /* 0x000fc60000000000 */
[----:B------:R-:W-:Y:S05]  /*a800*/  BRA.DIV UR4, `(.L_x_1471) ;  /* 0x000001e204f87947 */ /* 0x000fea000b800000 */
.L_x_1813:
[----:B------:R-:W-:Y:S01]  /*a810*/  UMOV UR4, 0xffffffff ;  /* 0xffffffff00047882 */ /* 0x000fe20000000000 */
[----:B------:R-:W-:Y:S02]  /*a820*/  LOP3.LUT R6, R6, 0xfffffffe, RZ, 0xc0, !PT ;  /* 0xfffffffe06067812 */ /* 0x000fe400078ec0ff */
[----:B------:R-:W-:Y:S05]  /*a830*/  BRA.DIV UR4, `(.L_x_1472) ;  /* 0x000001e604147947 */ /* 0x000fea000b800000 */
.L_x_1816:
[----:B------:R-:W-:Y:S01]  /*a840*/  UMOV UR4, 0xffffffff ;  /* 0xffffffff00047882 */ /* 0x000fe20000000000 */
[----:B------:R-:W-:Y:S02]  /*a850*/  IMAD.IADD R5, R107, 0x1, -R6 ;  /* 0x000000016b057824 */ /* 0x000fe400078e0a06 */
[----:B------:R-:W-:Y:S05]  /*a860*/  BRA.DIV UR4, `(.L_x_1473) ;  /* 0x000001e604307947 */ /* 0x000fea000b800000 */
.L_x_1819:
[----:B------:R-:W-:Y:S01]  /*a870*/  UMOV UR4, 0xffffffff ;  /* 0xffffffff00047882 */ /* 0x000fe20000000000 */
[----:B------:R-:W-:Y:S02]  /*a880*/  SHF.L.U32 R5, R5, 0x1f, RZ ;  /* 0x0000001f05057819 */ /* 0x000fe400000006ff */
[----:B------:R-:W-:Y:S05]  /*a890*/  BRA.DIV UR4, `(.L_x_1474) ;  /* 0x000001e6044c7947 */ /* 0x000fea000b800000 */
.L_x_1822:
[----:B------:R-:W0:Y:S01]  /*a8a0*/  SYNCS.PHASECHK.TRANS64.TRYWAIT P4, [R16+URZ+0x30800], R5 ;  /* 0x03080005100075a7 */ /* 0x000e22000808017f */
[----:B------:R-:W-:Y:S01]  /*a8b0*/  MOV R0, R50 ;  /* 0x0000003200007202 */ /* 0x000fe20000000f00 */
[----:B------:R-:W-:Y:S01]  /*a8c0*/  IMAD.MOV.U32 R3, RZ, RZ, R51 ;  /* 0x000000ffff037224 */ /* 0x000fe200078e0033 */
[----:B-----5:R-:W-:Y:S01]  /*a8d0*/  MOV R6, R31 ;  /* 0x0000001f00067202 */ /* 0x020fe20000000f00 */
        /* <DEDUP_REMOVED lines=8> */
[----:B------:R-:W-:Y:S01]  /*a960*/  BSSY B1, `(.L_x_1475) ;  /* 0x0000012000017945 */ /* 0x000fe20003800000 */
[----:B------:R-:W-:-:S02]  /*a970*/  MOV R15, R9 ;  /* 0x00000009000f7202 */ /* 0x000fc40000000f00 */
        /* <DEDUP_REMOVED lines=15> */
[----:B0-----:R-:W-:Y:S06]  /*aa70*/  @!P4 BRA `(.L_x_1476) ;  /* 0x000001e000fcc947 */ /* 0x001fec0003800000 */
.L_x_1823:
[----:B------:R-:W-:Y:S05]  /*aa80*/  BSYNC B1 ;  /* 0x0000000000017941 */ /* 0x000fea0003800000 */
.L_x_1475:
[----:B------:R-:W-:Y:S01]  /*aa90*/  BSSY B1, `(.L_x_1477) ;  /* 0x00000be000017945 */ /* 0x000fe20003800000 */
[----:B------:R-:W-:-:S03]  /*aaa0*/  PRMT R15, R4, 0x5410, R6 ;  /* 0x00005410040f7816 */ /* 0x000fc60000000006 */
[----:B------:R-:W-:Y:S05]  /*aab0*/  @P1 BRA `(.L_x_1478) ;  /* 0x0000000800ec1947 */ /* 0x000fea0003800000 */
[----:B------:R-:W2:Y:S01]  /*aac0*/  LDL R109, [R1+0x14] ;  /* 0x00001400016d7983 */ /* 0x000ea20000100800 */
[----:B0-----:R-:W0:Y:S03]  /*aad0*/  LDC R5, c[0x0][0x3d4] ;  /* 0x0000f500ff057b82 */ /* 0x001e260000000800 */
[----:B------:R-:W3:Y:S04]  /*aae0*/  LDL R107, [R1+0x10] ;  /* 0x00001000016b7983 */ /* 0x000ee80000100800 */
[----:B------:R-:W4:Y:S04]  /*aaf0*/  LDL R7, [R1+0x18] ;  /* 0x0000180001077983 */ /* 0x000f280000100800 */
[----:B------:R1:W5:Y:S01]  /*ab00*/  LDL R115, [R1+0x4c] ;  /* 0x00004c0001737983 */ /* 0x0003620000100800 */
[----:B------:R-:W-:Y:S01]  /*ab10*/  BSSY B2, `(.L_x_1479) ;  /* 0x0000030000027945 */ /* 0x000fe20003800000 */
[----:B0-----:R-:W-:-:S02]  /*ab20*/  ISETP.GE.AND P1, PT, R208, R5, PT ;  /* 0x00000005d000720c */ /* 0x001fc40003f26270 */
[-C--:B--2---:R-:W-:Y:S02]  /*ab30*/  ISETP.GE.AND P4, PT, R109, R5.reuse, PT ;  /* 0x000000056d00720c */ /* 0x084fe40003f86270 */
[-C--:B---3--:R-:W-:Y:S02]  /*ab40*/  ISETP.GE.AND P5, PT, R107, R5.reuse, PT ;  /* 0x000000056b00720c */ /* 0x088fe40003fa6270 */
[----:B----4-:R-:W-:-:S07]  /*ab50*/  ISETP.GE.AND P6, PT, R7, R5, PT ;  /* 0x000000050700720c */ /* 0x010fce0003fc6270 */
[----:B-1----:R-:W-:Y:S06]  /*ab60*/  @P1 BRA `(.L_x_1480) ;  /* 0x0000000000a81947 */ /* 0x002fec0003800000 */
[----:B-----5:R-:W0:Y:S01]  /*ab70*/  LDS.128 R4, [R115] ;  /* 0x0000000073047984 */ /* 0x020e220000000c00 */
[----:B------:R-:W-:Y:S01]  /*ab80*/  SHF.R.U32.HI R110, RZ, 0x10, R81 ;  /* 0x00000010ff6e7819 */ /* 0x000fe20000011651 */
[--C-:B------:R-:W-:Y:S01]  /*ab90*/  HADD2.F32 R107, -RZ, R108.reuse.H0_H0 ;  /* 0x2000006cff6b7230 */ /* 0x100fe20000004100 */
[--C-:B------:R-:W-:Y:S01]  /*aba0*/  SHF.R.U32.HI R111, RZ, 0x10, R83.reuse ;  /* 0x00000010ff6f7819 */ /* 0x100fe20000011653 */
[----:B------:R-:W-:Y:S01]  /*abb0*/  HADD2.F32 R109, -RZ, R108.H1_H1 ;  /* 0x3000006cff6d7230 */ /* 0x000fe20000004100 */
[----:B------:R-:W-:Y:S01]  /*abc0*/  SHF.R.U64 R114, R82, 0x10, R83 ;  /* 0x0000001052727819 */ /* 0x000fe20000001253 */
[----:B------:R-:W-:Y:S01]  /*abd0*/  HADD2.F32 R110, -RZ, R110.H0_H0 ;  /* 0x2000006eff6e7230 */ /* 0x000fe20000004100 */
[----:B------:R-:W-:Y:S01]  /*abe0*/  SHF.R.U64 R113, R80, 0x10, R81 ;  /* 0x0000001050717819 */ /* 0x000fe20000001251 */
[----:B------:R-:W-:Y:S02]  /*abf0*/  HADD2.F32 R108, -RZ, R111.H0_H0 ;  /* 0x2000006fff6c7230 */ /* 0x000fe40000004100 */
[----:B0-----:R-:W-:-:S02]  /*ac00*/  HADD2.F32 R83, -RZ, R7.H1_H1 ;  /* 0x30000007ff537230 */ /* 0x001fc40000004100 */
[----:B------:R-:W-:Y:S02]  /*ac10*/  HADD2.F32 R82, -RZ, R7.H0_H0 ;  /* 0x20000007ff527230 */ /* 0x000fe40000004100 */
[--C-:B------:R-:W-:Y:S02]  /*ac20*/  HADD2.F32 R7, -RZ, R4.reuse.H0_H0 ;  /* 0x20000004ff077230 */ /* 0x100fe40000004100 */
[C---:B------:R-:W-:Y:S01]  /*ac30*/  FMUL.FTZ R111, R83.reuse, R110 ;  /* 0x0000006e536f7220 */ /* 0x040fe20000410000 */
[----:B------:R-:W-:Y:S01]  /*ac40*/  FMUL.FTZ R83, R83, R108 ;  /* 0x0000006c53537220 */ /* 0x000fe20000410000 */
[----:B------:R-:W-:Y:S02]  /*ac50*/  HADD2.F32 R4, -RZ, R4.H1_H1 ;  /* 0x30000004ff047230 */ /* 0x000fe40000004100 */
[--C-:B------:R-:W-:Y:S02]  /*ac60*/  HADD2.F32 R80, -RZ, R6.reuse.H0_H0 ;  /* 0x20000006ff507230 */ /* 0x100fe40000004100 */
[----:B------:R-:W-:Y:S01]  /*ac70*/  FFMA.FTZ R110, R82, R110, R83 ;  /* 0x0000006e526e7223 */ /* 0x000fe20000010053 */
[----:B------:R-:W-:-:S02]  /*ac80*/  HADD2.F32 R81, -RZ, R6.H1_H1 ;  /* 0x30000006ff517230 */ /* 0x000fc40000004100 */
[----:B------:R-:W-:Y:S01]  /*ac90*/  FFMA.FTZ R111, R82, R108, -R111 ;  /* 0x0000006c526f7223 */ /* 0x000fe2000001086f */
[--C-:B------:R-:W-:Y:S02]  /*aca0*/  HADD2.F32 R83, -RZ, R106.reuse.H1_H1 ;  /* 0x3000006aff537230 */ /* 0x100fe40000004100 */
[C---:B------:R-:W-:Y:S01]  /*acb0*/  FMUL.FTZ R112, R4.reuse, R109 ;  /* 0x0000006d04707220 */ /* 0x040fe20000410000 */
[--C-:B------:R-:W-:Y:S02]  /*acc0*/  HADD2.F32 R6, -RZ, R5.reuse.H0_H0 ;  /* 0x20000005ff067230 */ /* 0x100fe40000004100 */
[-C--:B------:R-:W-:Y:S01]  /*acd0*/  FMUL.FTZ R108, R4, R107.reuse ;  /* 0x0000006b046c7220 */ /* 0x080fe20000410000 */
[----:B------:R-:W-:Y:S02]  /*ace0*/  HADD2.F32 R106, -RZ, R106.H0_H0 ;  /* 0x2000006aff6a7230 */ /* 0x000fe40000004100 */
[----:B------:R-:W-:Y:S01]  /*acf0*/  FFMA.FTZ R112, R7, R107, -R112 ;  /* 0x0000006b07707223 */ /* 0x000fe20000010870 */
[----:B------:R-:W-:-:S02]  /*ad00*/  HADD2.F32 R5, -RZ, R5.H1_H1 ;  /* 0x30000005ff057230 */ /* 0x000fc40000004100 */
[----:B------:R-:W-:Y:S01]  /*ad10*/  FFMA.FTZ R109, R7, R109, R108 ;  /* 0x0000006d076d7223 */ /* 0x000fe2000001006c */
[----:B------:R-:W-:Y:S02]  /*ad20*/  HADD2.F32 R82, -RZ, R113.H0_H0 ;  /* 0x20000071ff527230 */ /* 0x000fe40000004100 */
[CC--:B------:R-:W-:Y:S01]  /*ad30*/  FMUL.FTZ R107, R81.reuse, R83.reuse ;  /* 0x00000053516b7220 */ /* 0x0c0fe20000410000 */
[----:B------:R-:W-:Y:S02]  /*ad40*/  HADD2.F32 R4, -RZ, R114.H0_H0 ;  /* 0x20000072ff047230 */ /* 0x000fe40000004100 */
[----:B------:R-:W-:Y:S01]  /*ad50*/  FMUL.FTZ R108, R81, R106 ;  /* 0x0000006a516c7220 */ /* 0x000fe20000410000 */
[C---:B------:R-:W-:Y:S01]  /*ad60*/  FMUL.FTZ R7, R5.reuse, R82 ;  /* 0x0000005205077220 */ /* 0x040fe20000410000 */
[C---:B------:R-:W-:Y:S01]  /*ad70*/  FFMA.FTZ R107, R80.reuse, R106, -R107 ;  /* 0x0000006a506b7223 */ /* 0x040fe2000001086b */
[-C--:B------:R-:W-:Y:S01]  /*ad80*/  FMUL.FTZ R81, R5, R4.reuse ;  /* 0x0000000405517220 */ /* 0x080fe20000410000 */
[----:B------:R-:W-:Y:S01]  /*ad90*/  FFMA.FTZ R108, R80, R83, R108 ;  /* 0x00000053506c7223 */ /* 0x000fe2000001006c */
[----:B------:R-:W-:Y:S01]  /*ada0*/  FFMA.FTZ R5, R6, R4, -R7 ;  /* 0x0000000406057223 */ /* 0x000fe20000010807 */
[----:B------:R-:W-:Y:S01]  /*adb0*/  F2FP.F16.F32.PACK_AB R7, R110, R111 ;  /* 0x0000006f6e07723e */ /* 0x000fe200000000ff */
[----:B------:R-:W-:Y:S01]  /*adc0*/  FFMA.FTZ R82, R6, R82, R81 ;  /* 0x0000005206527223 */ /* 0x000fe20000010051 */
[----:B------:R-:W-:-:S02]  /*add0*/  F2FP.F16.F32.PACK_AB R4, R109, R112 ;  /* 0x000000706d04723e */ /* 0x000fc400000000ff */
[----:B------:R-:W-:Y:S02]  /*ade0*/  F2FP.F16.F32.PACK_AB R6, R108, R107 ;  /* 0x0000006b6c06723e */ /* 0x000fe400000000ff */
[----:B------:R-:W-:-:S05]  /*adf0*/  F2FP.F16.F32.PACK_AB R5, R82, R5 ;  /* 0x000000055205723e */ /* 0x000fca00000000ff */
[----:B------:R0:W-:Y:S02]  /*ae00*/  STS.128 [R115], R4 ;  /* 0x0000000473007388 */ /* 0x0001e40000000c00 */
.L_x_1480:
[----:B------:R-:W-:Y:S05]  /*ae10*/  BSYNC B2 ;  /* 0x0000000000027941 */ /* 0x000fea0003800000 */
.L_x_1479:
[----:B------:R-:W-:Y:S04]  /*ae20*/  BSSY B2, `(.L_x_1481) ;  /* 0x000002c000027945 */ /* 0x000fe80003800000 */
[----:B------:R-:W-:Y:S05]  /*ae30*/  @P4 BRA `(.L_x_1482) ;  /* 0x0000000000a84947 */ /* 0x000fea0003800000 */
[----:B0----5:R-:W0:Y:S01]  /*ae40*/  LDS.128 R4, [R115+0x4000] ;  /* 0x0040000073047984 */ /* 0x021e220000000c00 */
[----:B------:R-:W-:Y:S01]  /*ae50*/  SHF.R.U32.HI R82, RZ, 0x10, R77 ;  /* 0x00000010ff527819 */ /* 0x000fe2000001164d */
[--C-:B------:R-:W-:Y:S01]  /*ae60*/  HADD2.F32 R80, -RZ, R105.reuse.H1_H1 ;  /* 0x30000069ff507230 */ /* 0x100fe20000004100 */
[--C-:B------:R-:W-:Y:S01]  /*ae70*/  SHF.R.U32.HI R81, RZ, 0x10, R79.reuse ;  /* 0x00000010ff517819 */ /* 0x100fe2000001164f */
[----:B------:R-:W-:Y:S01]  /*ae80*/  HADD2.F32 R105, -RZ, R105.H0_H0 ;  /* 0x20000069ff697230 */ /* 0x000fe20000004100 */
[----:B------:R-:W-:Y:S01]  /*ae90*/  SHF.R.U64 R109, R78, 0x10, R79 ;  /* 0x000000104e6d7819 */ /* 0x000fe2000000124f */
[----:B------:R-:W-:Y:S01]  /*aea0*/  HADD2.F32 R82, -RZ, R82.H0_H0 ;  /* 0x20000052ff527230 */ /* 0x000fe20000004100 */
[----:B------:R-:W-:Y:S01]  /*aeb0*/  SHF.R.U64 R107, R76, 0x10, R77 ;  /* 0x000000104c6b7819 */ /* 0x000fe2000000124d */
[----:B------:R-:W-:Y:S02]  /*aec0*/  HADD2.F32 R81, -RZ, R81.H0_H0 ;  /* 0x20000051ff517230 */ /* 0x000fe40000004100 */
[----:B0-----:R-:W-:-:S02]  /*aed0*/  HADD2.F32 R79, -RZ, R7.H1_H1 ;  /* 0x30000007ff4f7230 */ /* 0x001fc40000004100 */
[----:B------:R-:W-:Y:S02]  /*aee0*/  HADD2.F32 R78, -RZ, R7.H0_H0 ;  /* 0x20000007ff4e7230 */ /* 0x000fe40000004100 */
[--C-:B------:R-:W-:Y:S02]  /*aef0*/  HADD2.F32 R7, -RZ, R4.reuse.H0_H0 ;  /* 0x20000004ff077230 */ /* 0x100fe40000004100 */
[CC--:B------:R-:W-:Y:S01]  /*af00*/  FMUL.FTZ R83, R79.reuse, R82.reuse ;  /* 0x000000524f537220 */ /* 0x0c0fe20000410000 */
[----:B------:R-:W-:Y:S01]  /*af10*/  FMUL.FTZ R79, R79, R81 ;  /* 0x000000514f4f7220 */ /* 0x000fe20000410000 */
[----:B------:R-:W-:Y:S02]  /*af20*/  HADD2.F32 R4, -RZ, R4.H1_H1 ;  /* 0x30000004ff047230 */ /* 0x000fe40000004100 */
[--C-:B------:R-:W-:Y:S02]  /*af30*/  HADD2.F32 R76, -RZ, R6.reuse.H0_H0 ;  /* 0x20000006ff4c7230 */ /* 0x100fe40000004100 */
[----:B------:R-:W-:Y:S01]  /*af40*/  FFMA.FTZ R108, R78, R82, R79 ;  /* 0x000000524e6c7223 */ /* 0x000fe2000001004f */
[----:B------:R-:W-:-:S02]  /*af50*/  HADD2.F32 R77, -RZ, R6.H1_H1 ;  /* 0x30000006ff4d7230 */ /* 0x000fc40000004100 */
[----:B------:R-:W-:Y:S01]  /*af60*/  FMUL.FTZ R106, R4, R105 ;  /* 0x00000069046a7220 */ /* 0x000fe20000410000 */
[----:B------:R-:W-:Y:S02]  /*af70*/  HADD2.F32 R79, -RZ, R103.H1_H1 ;  /* 0x30000067ff4f7230 */ /* 0x000fe40000004100 */
[----:B------:R-:W-:Y:S01]  /*af80*/  FFMA.FTZ R83, R78, R81, -R83 ;  /* 0x000000514e537223 */ /* 0x000fe20000010853 */
[----:B------:R-:W-:Y:S02]  /*af90*/  HADD2.F32 R6, -RZ, R5.H0_H0 ;  /* 0x20000005ff067230 */ /* 0x000fe40000004100 */
[-C--:B------:R-:W-:Y:S01]  /*afa0*/  FMUL.FTZ R82, R4, R80.reuse ;  /* 0x0000005004527220 */ /* 0x080fe20000410000 */
[----:B------:R-:W-:Y:S02]  /*afb0*/  HADD2.F32 R103, -RZ, R103.H0_H0 ;  /* 0x20000067ff677230 */ /* 0x000fe40000004100 */
[----:B------:R-:W-:Y:S01]  /*afc0*/  FFMA.FTZ R106, R7, R80, -R106 ;  /* 0x00000050076a7223 */ /* 0x000fe2000001086a */
[----:B------:R-:W-:-:S02]  /*afd0*/  HADD2.F32 R5, -RZ, R5.H1_H1 ;  /* 0x30000005ff057230 */ /* 0x000fc40000004100 */
[----:B------:R-:W-:Y:S01]  /*afe0*/  FFMA.FTZ R105, R7, R105, R82 ;  /* 0x0000006907697223 */ /* 0x000fe20000010052 */
[----:B------:R-:W-:Y:S02]  /*aff0*/  HADD2.F32 R78, -RZ, R107.H0_H0 ;  /* 0x2000006bff4e7230 */ /* 0x000fe40000004100 */
[C---:B------:R-:W-:Y:S01]  /*b000*/  FMUL.FTZ R81, R77.reuse, R79 ;  /* 0x0000004f4d517220 */ /* 0x040fe20000410000 */
[----:B------:R-:W-:Y:S02]  /*b010*/  HADD2.F32 R4, -RZ, R109.H0_H0 ;  /* 0x2000006dff047230 */ /* 0x000fe40000004100 */
[-C--:B------:R-:W-:Y:S01]  /*b020*/  FMUL.FTZ R80, R77, R103.reuse ;  /* 0x000000674d507220 */ /* 0x080fe20000410000 */
        /* <DEDUP_REMOVED lines=10> */
[----:B------:R1:W-:Y:S02]  /*b0d0*/  STS.128 [R115+0x4000], R4 ;  /* 0x0040000473007388 */ /* 0x0003e40000000c00 */
.L_x_1482:
[----:B------:R-:W-:Y:S05]  /*b0e0*/  BSYNC B2 ;  /* 0x0000000000027941 */ /* 0x000fea0003800000 */
.L_x_1481:
[----:B------:R-:W-:Y:S04]  /*b0f0*/  BSSY B2, `(.L_x_1483) ;  /* 0x000002c000027945 */ /* 0x000fe80003800000 */
[----:B------:R-:W-:Y:S05]  /*b100*/  @P5 BRA `(.L_x_1484) ;  /* 0x0000000000a85947 */ /* 0x000fea0003800000 */
[----:B01---5:R-:W0:Y:S01]  /*b110*/  LDS.128 R4, [R115+0x8000] ;  /* 0x0080000073047984 */ /* 0x023e220000000c00 */
[----:B------:R-:W-:Y:S01]  /*b120*/  SHF.R.U32.HI R77, RZ, 0x10, R75 ;  /* 0x00000010ff4d7819 */ /* 0x000fe2000001164b */
[----:B------:R-:W-:Y:S01]  /*b130*/  HADD2.F32 R76, -RZ, R99.H0_H0 ;  /* 0x20000063ff4c7230 */ /* 0x000fe20000004100 */
[----:B------:R-:W-:Y:S01]  /*b140*/  SHF.R.U32.HI R79, RZ, 0x10, R73 ;  /* 0x00000010ff4f7819 */ /* 0x000fe20000011649 */
[--C-:B------:R-:W-:Y:S01]  /*b150*/  HADD2.F32 R78, -RZ, R100.reuse.H0_H0 ;  /* 0x20000064ff4e7230 */ /* 0x100fe20000004100 */
[----:B------:R-:W-:Y:S01]  /*b160*/  SHF.R.U64 R103, R74, 0x10, R75 ;  /* 0x000000104a677819 */ /* 0x000fe2000000124b */
[----:B------:R-:W-:Y:S01]  /*b170*/  HADD2.F32 R77, -RZ, R77.H0_H0 ;  /* 0x2000004dff4d7230 */ /* 0x000fe20000004100 */
[----:B------:R-:W-:Y:S01]  /*b180*/  SHF.R.U64 R83, R72, 0x10, R73 ;  /* 0x0000001048537819 */ /* 0x000fe20000001249 */
[----:B------:R-:W-:Y:S02]  /*b190*/  HADD2.F32 R79, -RZ, R79.H0_H0 ;  /* 0x2000004fff4f7230 */ /* 0x000fe40000004100 */
[----:B------:R-:W-:-:S02]  /*b1a0*/  HADD2.F32 R100, -RZ, R100.H1_H1 ;  /* 0x30000064ff647230 */ /* 0x000fc40000004100 */
[----:B------:R-:W-:Y:S02]  /*b1b0*/  HADD2.F32 R99, -RZ, R99.H1_H1 ;  /* 0x30000063ff637230 */ /* 0x000fe40000004100 */
[--C-:B0-----:R-:W-:Y:S02]  /*b1c0*/  HADD2.F32 R75, -RZ, R7.reuse.H1_H1 ;  /* 0x30000007ff4b7230 */ /* 0x101fe40000004100 */
[----:B------:R-:W-:Y:S02]  /*b1d0*/  HADD2.F32 R74, -RZ, R7.H0_H0 ;  /* 0x20000007ff4a7230 */ /* 0x000fe40000004100 */
[--C-:B------:R-:W-:Y:S02]  /*b1e0*/  HADD2.F32 R7, -RZ, R4.reuse.H0_H0 ;  /* 0x20000004ff077230 */ /* 0x100fe40000004100 */
[C---:B------:R-:W-:Y:S01]  /*b1f0*/  FMUL.FTZ R82, R75.reuse, R77 ;  /* 0x0000004d4b527220 */ /* 0x040fe20000410000 */
[----:B------:R-:W-:Y:S02]  /*b200*/  HADD2.F32 R4, -RZ, R4.H1_H1 ;  /* 0x30000004ff047230 */ /* 0x000fe40000004100 */
[----:B------:R-:W-:Y:S01]  /*b210*/  FMUL.FTZ R81, R75, R79 ;  /* 0x0000004f4b517220 */ /* 0x000fe20000410000 */
[----:B------:R-:W-:-:S02]  /*b220*/  HADD2.F32 R72, -RZ, R6.H0_H0 ;  /* 0x20000006ff487230 */ /* 0x000fc40000004100 */
[----:B------:R-:W-:Y:S01]  /*b230*/  FFMA.FTZ R106, R74, R79, R82 ;  /* 0x0000004f4a6a7223 */ /* 0x000fe20000010052 */
[----:B------:R-:W-:Y:S02]  /*b240*/  HADD2.F32 R73, -RZ, R6.H1_H1 ;  /* 0x30000006ff497230 */ /* 0x000fe40000004100 */
[----:B------:R-:W-:Y:S01]  /*b250*/  FMUL.FTZ R80, R4, R78 ;  /* 0x0000004e04507220 */ /* 0x000fe20000410000 */
[--C-:B------:R-:W-:Y:S02]  /*b260*/  HADD2.F32 R6, -RZ, R5.reuse.H0_H0 ;  /* 0x20000005ff067230 */ /* 0x100fe40000004100 */
[----:B------:R-:W-:Y:S01]  /*b270*/  FFMA.FTZ R81, R74, R77, -R81 ;  /* 0x0000004d4a517223 */ /* 0x000fe20000010851 */
[-C--:B------:R-:W-:Y:S01]  /*b280*/  FMUL.FTZ R82, R4, R76.reuse ;  /* 0x0000004c04527220 */ /* 0x080fe20000410000 */
[----:B------:R-:W-:Y:S02]  /*b290*/  HADD2.F32 R5, -RZ, R5.H1_H1 ;  /* 0x30000005ff057230 */ /* 0x000fe40000004100 */
[----:B------:R-:W-:Y:S01]  /*b2a0*/  FFMA.FTZ R80, R7, R76, -R80 ;  /* 0x0000004c07507223 */ /* 0x000fe20000010850 */
[----:B------:R-:W-:-:S02]  /*b2b0*/  HADD2.F32 R74, -RZ, R83.H0_H0 ;  /* 0x20000053ff4a7230 */ /* 0x000fc40000004100 */
[----:B------:R-:W-:Y:S01]  /*b2c0*/  FFMA.FTZ R75, R7, R78, R82 ;  /* 0x0000004e074b7223 */ /* 0x000fe20000010052 */
[----:B------:R-:W-:Y:S02]  /*b2d0*/  HADD2.F32 R4, -RZ, R103.H0_H0 ;  /* 0x20000067ff047230 */ /* 0x000fe40000004100 */
[C---:B------:R-:W-:Y:S01]  /*b2e0*/  FMUL.FTZ R77, R73.reuse, R100 ;  /* 0x00000064494d7220 */ /* 0x040fe20000410000 */
[-C--:B------:R-:W-:Y:S01]  /*b2f0*/  FMUL.FTZ R79, R73, R99.reuse ;  /* 0x00000063494f7220 */ /* 0x080fe20000410000 */
[C---:B------:R-:W-:Y:S01]  /*b300*/  FMUL.FTZ R7, R5.reuse, R74 ;  /* 0x0000004a05077220 */ /* 0x040fe20000410000 */
[----:B------:R-:W-:Y:S01]  /*b310*/  FMUL.FTZ R73, R5, R4 ;  /* 0x0000000405497220 */ /* 0x000fe20000410000 */
[C---:B------:R-:W-:Y:S01]  /*b320*/  FFMA.FTZ R77, R72.reuse, R99, -R77 ;  /* 0x00000063484d7223 */ /* 0x040fe2000001084d */
[----:B------:R-:W-:Y:S01]  /*b330*/  FFMA.FTZ R72, R72, R100, R79 ;  /* 0x0000006448487223 */ /* 0x000fe2000001004f */
[C---:B------:R-:W-:Y:S01]  /*b340*/  FFMA.FTZ R5, R6.reuse, R4, -R7 ;  /* 0x0000000406057223 */ /* 0x040fe20000010807 */
[----:B------:R-:W-:Y:S01]  /*b350*/  FFMA.FTZ R74, R6, R74, R73 ;  /* 0x0000004a064a7223 */ /* 0x000fe20000010049 */
[----:B------:R-:W-:-:S02]  /*b360*/  F2FP.F16.F32.PACK_AB R7, R106, R81 ;  /* 0x000000516a07723e */ /* 0x000fc400000000ff */
[----:B------:R-:W-:Y:S02]  /*b370*/  F2FP.F16.F32.PACK_AB R6, R72, R77 ;  /* 0x0000004d4806723e */ /* 0x000fe400000000ff */
[----:B------:R-:W-:Y:S02]  /*b380*/  F2FP.F16.F32.PACK_AB R4, R75, R80 ;  /* 0x000000504b04723e */ /* 0x000fe400000000ff */
[----:B------:R-:W-:-:S05]  /*b390*/  F2FP.F16.F32.PACK_AB R5, R74, R5 ;  /* 0x000000054a05723e */ /* 0x000fca00000000ff */
[----:B------:R2:W-:Y:S02]  /*b3a0*/  STS.128 [R115+0x8000], R4 ;  /* 0x0080000473007388 */ /* 0x0005e40000000c00 */
.L_x_1484:
[----:B------:R-:W-:Y:S05]  /*b3b0*/  BSYNC B2 ;  /* 0x0000000000027941 */ /* 0x000fea0003800000 */
.L_x_1483:
[----:B------:R-:W-:Y:S05]  /*b3c0*/  @P6 BRA `(.L_x_1478) ;  /* 0x0000000000a86947 */ /* 0x000fea0003800000 */
[----:B012--5:R-:W0:Y:S01]  /*b3d0*/  LDS.128 R4, [R115+0xc000] ;  /* 0x00c0000073047984 */ /* 0x027e220000000c00 */
[----:B------:R-:W-:Y:S01]  /*b3e0*/  SHF.R.U32.HI R73, RZ, 0x10, R71 ;  /* 0x00000010ff497819 */ /* 0x000fe20000011647 */
[----:B------:R-:W-:Y:S01]  /*b3f0*/  HADD2.F32 R72, -RZ, R94.H1_H1 ;  /* 0x3000005eff487230 */ /* 0x000fe20000004100 */
[----:B------:R-:W-:Y:S01]  /*b400*/  SHF.R.U32.HI R75, RZ, 0x10, R69 ;  /* 0x00000010ff4b7819 */ /* 0x000fe20000011645 */
[----:B------:R-:W-:Y:S01]  /*b410*/  HADD2.F32 R74, -RZ, R95.H1_H1 ;  /* 0x3000005fff4a7230 */ /* 0x000fe20000004100 */
[----:B------:R-:W-:Y:S01]  /*b420*/  SHF.R.U64 R81, R70, 0x10, R71 ;  /* 0x0000001046517819 */ /* 0x000fe20000001247 */
[----:B------:R-:W-:Y:S01]  /*b430*/  HADD2.F32 R73, -RZ, R73.H0_H0 ;  /* 0x20000049ff497230 */ /* 0x000fe20000004100 */
[----:B------:R-:W-:Y:S01]  /*b440*/  SHF.R.U64 R79, R68, 0x10, R69 ;  /* 0x00000010444f7819 */ /* 0x000fe20000001245 */
[----:B------:R-:W-:Y:S02]  /*b450*/  HADD2.F32 R75, -RZ, R75.H0_H0 ;  /* 0x2000004bff4b7230 */ /* 0x000fe40000004100 */
[----:B------:R-:W-:-:S02]  /*b460*/  HADD2.F32 R95, -RZ, R95.H0_H0 ;  /* 0x2000005fff5f7230 */ /* 0x000fc40000004100 */
        /* <DEDUP_REMOVED lines=32> */
.L_x_1478:
[----:B------:R-:W-:Y:S05]  /*b670*/  BSYNC B1 ;  /* 0x0000000000017941 */ /* 0x000fea0003800000 */
.L_x_1477:
[----:B------:R-:W-:Y:S04]  /*b680*/  BSSY B1, `(.L_x_1485) ;  /* 0x00000bd000017945 */ /* 0x000fe80003800000 */
[----:B------:R-:W-:Y:S05]  /*b690*/  @P2 BRA `(.L_x_1486) ;  /* 0x0000000800ec2947 */ /* 0x000fea0003800000 */
[----:B0123--:R-:W2:Y:S01]  /*b6a0*/  LDL R7, [R1+0x14] ;  /* 0x0000140001077983 */ /* 0x00fea20000100800 */
[----:B------:R-:W0:Y:S03]  /*b6b0*/  LDC R5, c[0x0][0x3d4] ;  /* 0x0000f500ff057b82 */ /* 0x000e260000000800 */
        /* <DEDUP_REMOVED lines=9> */
[----:B-----5:R-:W0:Y:S01]  /*b750*/  LDS.128 R4, [R78+0x1000] ;  /* 0x001000004e047984 */ /* 0x020e220000000c00 */
        /* <DEDUP_REMOVED lines=41> */
.L_x_1488:
[----:B------:R-:W-:Y:S05]  /*b9f0*/  BSYNC B2 ;  /* 0x0000000000027941 */ /* 0x000fea0003800000 */
.L_x_1487:
[----:B------:R-:W-:Y:S04]  /*ba00*/  BSSY B2, `(.L_x_1489) ;  /* 0x000002c000027945 */ /* 0x000fe80003800000 */
[----:B------:R-:W-:Y:S05]  /*ba10*/  @P2 BRA `(.L_x_1490) ;  /* 0x0000000000a82947 */ /* 0x000fea0003800000 */
[----:B0----5:R-:W0:Y:S01]  /*ba20*/  LDS.128 R4, [R78+0x5000] ;  /* 0x005000004e047984 */ /* 0x021e220000000c00 */
[----:B------:R-:W-:Y:S01]  /*ba30*/  SHF.R.U32.HI R66, RZ, 0x10, R61 ;  /* 0x00000010ff427819 */ /* 0x000fe2000001163d */
[----:B------:R-:W-:Y:S01]  /*ba40*/  HADD2.F32 R96, -RZ, R96.H1_H1 ;  /* 0x30000060ff607230 */ /* 0x000fe20000004100 */
[--C-:B------:R-:W-:Y:S01]  /*ba50*/  SHF.R.U32.HI R64, RZ, 0x10, R63.reuse ;  /* 0x00000010ff407819 */ /* 0x100fe2000001163f */
[--C-:B------:R-:W-:Y:S01]  /*ba60*/  HADD2.F32 R65, -RZ, R97.reuse.H1_H1 ;  /* 0x30000061ff417230 */ /* 0x100fe20000004100 */
        /* <DEDUP_REMOVED lines=12> */
[C---:B------:R-:W-:Y:S01]  /*bb30*/  FFMA.FTZ R69, R62.reuse, R64, -R67 ;  /* 0x000000403e457223 */ /* 0x040fe20000010843 */
[----:B------:R-:W-:Y:S02]  /*bb40*/  HADD2.F32 R61, -RZ, R6.H1_H1 ;  /* 0x30000006ff3d7230 */ /* 0x000fe40000004100 */
[----:B------:R-:W-:Y:S01]  /*bb50*/  FFMA.FTZ R66, R62, R66, R63 ;  /* 0x000000423e427223 */ /* 0x000fe2000001003f */
[--C-:B------:R-:W-:Y:S02]  /*bb60*/  HADD2.F32 R6, -RZ, R5.reuse.H0_H0 ;  /* 0x20000005ff067230 */ /* 0x100fe40000004100 */
[C---:B------:R-:W-:Y:S01]  /*bb70*/  FMUL.FTZ R68, R4.reuse, R65 ;  /* 0x0000004104447220 */ /* 0x040fe20000410000 */
[----:B------:R-:W-:Y:S01]  /*bb80*/  FMUL.FTZ R64, R4, R96 ;  /* 0x0000006004407220 */ /* 0x000fe20000410000 */
[----:B------:R-:W-:Y:S02]  /*bb90*/  HADD2.F32 R63, -RZ, R98.H0_H0 ;  /* 0x20000062ff3f7230 */ /* 0x000fe40000004100 */
[----:B------:R-:W-:-:S02]  /*bba0*/  HADD2.F32 R5, -RZ, R5.H1_H1 ;  /* 0x30000005ff057230 */ /* 0x000fc40000004100 */
[C---:B------:R-:W-:Y:S01]  /*bbb0*/  FFMA.FTZ R65, R7.reuse, R65, R64 ;  /* 0x0000004107417223 */ /* 0x040fe20000010040 */
[----:B------:R-:W-:Y:S02]  /*bbc0*/  HADD2.F32 R62, -RZ, R70.H0_H0 ;  /* 0x20000046ff3e7230 */ /* 0x000fe40000004100 */
[----:B------:R-:W-:Y:S01]  /*bbd0*/  FFMA.FTZ R68, R7, R96, -R68 ;  /* 0x0000006007447223 */ /* 0x000fe20000010844 */
[----:B------:R-:W-:Y:S02]  /*bbe0*/  HADD2.F32 R4, -RZ, R71.H0_H0 ;  /* 0x20000047ff047230 */ /* 0x000fe40000004100 */
[C---:B------:R-:W-:Y:S01]  /*bbf0*/  FMUL.FTZ R67, R61.reuse, R63 ;  /* 0x0000003f3d437220 */ /* 0x040fe20000410000 */
[-C--:B------:R-:W-:Y:S01]  /*bc00*/  FMUL.FTZ R64, R61, R97.reuse ;  /* 0x000000613d407220 */ /* 0x080fe20000410000 */
[C---:B------:R-:W-:Y:S01]  /*bc10*/  FMUL.FTZ R7, R5.reuse, R62 ;  /* 0x0000003e05077220 */ /* 0x040fe20000410000 */
[-C--:B------:R-:W-:Y:S01]  /*bc20*/  FMUL.FTZ R61, R5, R4.reuse ;  /* 0x00000004053d7220 */ /* 0x080fe20000410000 */
        /* <DEDUP_REMOVED lines=9> */
.L_x_1490:
[----:B------:R-:W-:Y:S05]  /*bcc0*/  BSYNC B2 ;  /* 0x0000000000027941 */ /* 0x000fea0003800000 */
.L_x_1489:
[----:B------:R-:W-:Y:S04]  /*bcd0*/  BSSY B2, `(.L_x_1491) ;  /* 0x000002c000027945 */ /* 0x000fe80003800000 */
[----:B------:R-:W-:Y:S05]  /*bce0*/  @P4 BRA `(.L_x_1492) ;  /* 0x0000000000a84947 */ /* 0x000fea0003800000 */
[----:B01---5:R-:W0:Y:S01]  /*bcf0*/  LDS.128 R4, [R78+0x9000] ;  /* 0x009000004e047984 */ /* 0x023e220000000c00 */
[----:B------:R-:W-:Y:S01]  /*bd00*/  SHF.R.U32.HI R61, RZ, 0x10, R57 ;  /* 0x00000010ff3d7819 */ /* 0x000fe20000011639 */
[----:B------:R-:W-:Y:S01]  /*bd10*/  HADD2.F32 R60, -RZ, R92.H1_H1 ;  /* 0x3000005cff3c7230 */ /* 0x000fe20000004100 */
[--C-:B------:R-:W-:Y:S01]  /*bd20*/  SHF.R.U32.HI R63, RZ, 0x10, R59.reuse ;  /* 0x00000010ff3f7819 */ /* 0x100fe2000001163b */
[----:B------:R-:W-:Y:S01]  /*bd30*/  HADD2.F32 R62, -RZ, R93.H1_H1 ;  /* 0x3000005dff3e7230 */ /* 0x000fe20000004100 */
[----:B------:R-:W-:Y:S01]  /*bd40*/  SHF.R.U64 R67, R58, 0x10, R59 ;  /* 0x000000103a437819 */ /* 0x000fe2000000123b */
[----:B------:R-:W-:Y:S01]  /*bd50*/  HADD2.F32 R61, -RZ, R61.H0_H0 ;  /* 0x2000003dff3d7230 */ /* 0x000fe20000004100 */
[----:B------:R-:W-:Y:S01]  /*bd60*/  SHF.R.U64 R69, R56, 0x10, R57 ;  /* 0x0000001038457819 */ /* 0x000fe20000001239 */
[----:B------:R-:W-:Y:S02]  /*bd70*/  HADD2.F32 R63, -RZ, R63.H0_H0 ;  /* 0x2000003fff3f7230 */ /* 0x000fe40000004100 */
[----:B------:R-:W-:-:S02]  /*bd80*/  HADD2.F32 R94, -RZ, R94.H0_H0 ;  /* 0x2000005eff5e7230 */ /* 0x000fc40000004100 */
[----:B------:R-:W-:Y:S02]  /*bd90*/  HADD2.F32 R93, -RZ, R93.H0_H0 ;  /* 0x2000005dff5d7230 */ /* 0x000fe40000004100 */
        /* <DEDUP_REMOVED lines=31> */
.L_x_1492:
[----:B------:R-:W-:Y:S05]  /*bf90*/  BSYNC B2 ;  /* 0x0000000000027941 */ /* 0x000fea0003800000 */
.L_x_1491:
        /* <DEDUP_REMOVED lines=43> */
.L_x_1486:
[----:B------:R-:W-:Y:S05]  /*c250*/  BSYNC B1 ;  /* 0x0000000000017941 */ /* 0x000fea0003800000 */
.L_x_1485:
[----:B------:R-:W-:Y:S04]  /*c260*/  BSSY B1, `(.L_x_1493) ;  /* 0x00000bd000017945 */ /* 0x000fe80003800000 */
[----:B------:R-:W-:Y:S05]  /*c270*/  @P0 BRA `(.L_x_1494) ;  /* 0x0000000800ec0947 */ /* 0x000fea0003800000 */
[----:B01234-:R-:W2:Y:S01]  /*c280*/  LDL R7, [R1+0x14] ;  /* 0x0000140001077983 */ /* 0x01fea20000100800 */
        /* <DEDUP_REMOVED lines=13> */
[--C-:B------:R-:W-:Y:S01]  /*c360*/  SHF.R.U32.HI R55, RZ, 0x10, R51.reuse ;  /* 0x00000010ff377819 */ /* 0x100fe20000011633 */
[----:B------:R-:W-:Y:S01]  /*c370*/  HADD2.F32 R54, -RZ, R85.H1_H1 ;  /* 0x30000055ff367230 */ /* 0x000fe20000004100 */
        /* <DEDUP_REMOVED lines=25> */
[----:B------:R-:W-:Y:S01]  /*c510*/  FMUL.FTZ R55, R49, R90 ;  /* 0x0000005a31377220 */ /* 0x000fe20000410000 */
        /* <DEDUP_REMOVED lines=11> */
.L_x_1496:
[----:B------:R-:W-:Y:S05]  /*c5d0*/  BSYNC B2 ;  /* 0x0000000000027941 */ /* 0x000fea0003800000 */
.L_x_1495:
[----:B------:R-:W-:Y:S04]  /*c5e0*/  BSSY B2, `(.L_x_1497) ;  /* 0x000002c000027945 */ /* 0x000fe80003800000 */
[----:B------:R-:W-:Y:S05]  /*c5f0*/  @P1 BRA `(.L_x_1498) ;  /* 0x0000000000a81947 */ /* 0x000fea0003800000 */
[----:B0----5:R-:W0:Y:S01]  /*c600*/  LDS.128 R4, [R62+0x6000] ;  /* 0x006000003e047984 */ /* 0x021e220000000c00 */
        /* <DEDUP_REMOVED lines=41> */
.L_x_1498:
[----:B------:R-:W-:Y:S05]  /*c8a0*/  BSYNC B2 ;  /* 0x0000000000027941 */ /* 0x000fea0003800000 */
.L_x_1497:
[----:B------:R-:W-:Y:S04]  /*c8b0*/  BSSY B2, `(.L_x_1499) ;  /* 0x000002c000027945 */ /* 0x000fe80003800000 */
[----:B------:R-:W-:Y:S05]  /*c8c0*/  @P2 BRA `(.L_x_1500) ;  /* 0x0000000000a82947 */ /* 0x000fea0003800000 */
[----:B01---5:R-:W0:Y:S01]  /*c8d0*/  LDS.128 R4, [R62+0xa000] ;  /* 0x00a000003e047984 */ /* 0x023e220000000c00 */
[----:B------:R-:W-:Y:S01]  /*c8e0*/  SHF.R.U32.HI R46, RZ, 0x10, R43 ;  /* 0x00000010ff2e7819 */ /* 0x000fe2000001162b */
[----:B------:R-:W-:Y:S01]  /*c8f0*/  HADD2.F32 R44, -RZ, R87.H0_H0 ;  /* 0x20000057ff2c7230 */ /* 0x000fe20000004100 */
[----:B------:R-:W-:Y:S01]  /*c900*/  SHF.R.U32.HI R45, RZ, 0x10, R41 ;  /* 0x00000010ff2d7819 */ /* 0x000fe20000011629 */
[----:B------:R-:W-:Y:S01]  /*c910*/  HADD2.F32 R88, -RZ, R88.H0_H0 ;  /* 0x20000058ff587230 */ /* 0x000fe20000004100 */
[----:B------:R-:W-:Y:S01]  /*c920*/  SHF.R.U64 R51, R42, 0x10, R43 ;  /* 0x000000102a337819 */ /* 0x000fe2000000122b */
[----:B------:R-:W-:Y:S01]  /*c930*/  HADD2.F32 R46, -RZ, R46.H0_H0 ;  /* 0x2000002eff2e7230 */ /* 0x000fe20000004100 */
[----:B------:R-:W-:Y:S01]  /*c940*/  SHF.R.U64 R52, R40, 0x10, R41 ;  /* 0x0000001028347819 */ /* 0x000fe20000001229 */
[----:B------:R-:W-:Y:S02]  /*c950*/  HADD2.F32 R45, -RZ, R45.H0_H0 ;  /* 0x2000002dff2d7230 */ /* 0x000fe40000004100 */
[----:B------:R-:W-:-:S02]  /*c960*/  HADD2.F32 R84, -RZ, R84.H0_H0 ;  /* 0x20000054ff547230 */ /* 0x000fc40000004100 */
        /* <DEDUP_REMOVED lines=14> */
[----:B------:R-:W-:Y:S02]  /*ca50*/  HADD2.F32 R5, -RZ, R5.H1_H1 ;  /* 0x30000005ff057230 */ /* 0x000fe40000004100 */
[----:B------:R-:W-:Y:S01]  /*ca60*/  FMUL.FTZ R45, R41, R84 ;  /* 0x00000054292d7220 */ /* 0x000fe20000410000 */
[----:B------:R-:W-:-:S02]  /*ca70*/  HADD2.F32 R42, -RZ, R51.H0_H0 ;  /* 0x20000033ff2a7230 */ /* 0x000fc40000004100 */
[C---:B------:R-:W-:Y:S01]  /*ca80*/  FFMA.FTZ R48, R7.reuse, R44, -R48 ;  /* 0x0000002c07307223 */ /* 0x040fe20000010830 */
[----:B------:R-:W-:Y:S02]  /*ca90*/  HADD2.F32 R4, -RZ, R52.H0_H0 ;  /* 0x20000034ff047230 */ /* 0x000fe40000004100 */
[----:B------:R-:W-:Y:S01]  /*caa0*/  FFMA.FTZ R43, R7, R88, R46 ;  /* 0x00000058072b7223 */ /* 0x000fe2000001002e */
[-C--:B------:R-:W-:Y:S01]  /*cab0*/  FMUL.FTZ R47, R41, R87.reuse ;  /* 0x00000057292f7220 */ /* 0x080fe20000410000 */
[C---:B------:R-:W-:Y:S01]  /*cac0*/  FMUL.FTZ R7, R5.reuse, R42 ;  /* 0x0000002a05077220 */ /* 0x040fe20000410000 */
[C---:B------:R-:W-:Y:S01]  /*cad0*/  FFMA.FTZ R45, R40.reuse, R87, -R45 ;  /* 0x00000057282d7223 */ /* 0x040fe2000001082d */
[----:B------:R-:W-:Y:S01]  /*cae0*/  FMUL.FTZ R41, R5, R4 ;  /* 0x0000000405297220 */ /* 0x000fe20000410000 */
        /* <DEDUP_REMOVED lines=8> */
.L_x_1500:
[----:B------:R-:W-:Y:S05]  /*cb70*/  BSYNC B2 ;  /* 0x0000000000027941 */ /* 0x000fea0003800000 */
.L_x_1499:
[----:B------:R-:W-:Y:S05]  /*cb80*/  @P4 BRA `(.L_x_1494) ;  /* 0x0000000000a84947 */ /* 0x000fea0003800000 */
[----:B012--5:R-:W0:Y:S01]  /*cb90*/  LDS.128 R4, [R62+0xe000] ;  /* 0x00e000003e047984 */ /* 0x027e220000000c00 */
[----:B------:R-:W-:Y:S01]  /*cba0*/  SHF.R.U32.HI R41, RZ, 0x10, R37 ;  /* 0x00000010ff297819 */ /* 0x000fe20000011625 */
[--C-:B------:R-:W-:Y:S01]  /*cbb0*/  HADD2.F32 R40, -RZ, R86.reuse.H1_H1 ;  /* 0x30000056ff287230 */ /* 0x100fe20000004100 */
[--C-:B------:R-:W-:Y:S01]  /*cbc0*/  SHF.R.U32.HI R43, RZ, 0x10, R39.reuse ;  /* 0x00000010ff2b7819 */ /* 0x100fe20000011627 */
        /* <DEDUP_REMOVED lines=16> */
[----:B------:R-:W-:Y:S02]  /*ccd0*/  HADD2.F32 R6, -RZ, R5.H0_H0 ;  /* 0x20000005ff067230 */ /* 0x000fe40000004100 */
[C---:B------:R-:W-:Y:S01]  /*cce0*/  FMUL.FTZ R44, R4.reuse, R42 ;  /* 0x0000002a042c7220 */ /* 0x040fe20000410000 */
[----:B------:R-:W-:Y:S01]  /*ccf0*/  FMUL.FTZ R46, R4, R40 ;  /* 0x00000028042e7220 */ /* 0x000fe20000410000 */
[----:B------:R-:W-:Y:S02]  /*cd00*/  HADD2.F32 R38, -RZ, R23.H0_H0 ;  /* 0x20000017ff267230 */ /* 0x000fe40000004100 */
[----:B------:R-:W-:-:S02]  /*cd10*/  HADD2.F32 R5, -RZ, R5.H1_H1 ;  /* 0x30000005ff057230 */ /* 0x000fc40000004100 */
[C---:B------:R-:W-:Y:S01]  /*cd20*/  FFMA.FTZ R44, R7.reuse, R40, -R44 ;  /* 0x00000028072c7223 */ /* 0x040fe2000001082c */
[----:B------:R-:W-:Y:S02]  /*cd30*/  HADD2.F32 R23, -RZ, R47.H0_H0 ;  /* 0x2000002fff177230 */ /* 0x000fe40000004100 */
[----:B------:R-:W-:Y:S01]  /*cd40*/  FFMA.FTZ R39, R7, R42, R46 ;  /* 0x0000002a07277223 */ /* 0x000fe2000001002e */
[----:B------:R-:W-:Y:S02]  /*cd50*/  HADD2.F32 R4, -RZ, R49.H0_H0 ;  /* 0x20000031ff047230 */ /* 0x000fe40000004100 */
[C---:B------:R-:W-:Y:S01]  /*cd60*/  FMUL.FTZ R41, R37.reuse, R38 ;  /* 0x0000002625297220 */ /* 0x040fe20000410000 */
[----:B------:R-:W-:Y:S01]  /*cd70*/  FMUL.FTZ R37, R37, R86 ;  /* 0x0000005625257220 */ /* 0x000fe20000410000 */
[CC--:B------:R-:W-:Y:S01]  /*cd80*/  FMUL.FTZ R7, R5.reuse, R23.reuse ;  /* 0x0000001705077220 */ /* 0x0c0fe20000410000 */
        /* <DEDUP_REMOVED lines=10> */
.L_x_1494:
[----:B------:R-:W-:Y:S05]  /*ce30*/  BSYNC B1 ;  /* 0x0000000000017941 */ /* 0x000fea0003800000 */
.L_x_1493:
        /* <DEDUP_REMOVED lines=15> */
[----:B------:R-:W-:Y:S02]  /*cf30*/  SHF.R.U32.HI R38, RZ, 0x10, R33 ;  /* 0x00000010ff267819 */ /* 0x000fe40000011621 */
        /* <DEDUP_REMOVED lines=19> */
[----:B------:R-:W-:Y:S02]  /*d070*/  HADD2.F32 R33, -RZ, R15.H1_H1 ;  /* 0x3000000fff217230 */ /* 0x000fe40000004100 */
[----:B------:R-:W-:Y:S01]  /*d080*/  FMUL.FTZ R38, R32, R14 ;  /* 0x0000000e20267220 */ /* 0x000fe20000410000 */
[----:B------:R-:W-:-:S02]  /*d090*/  HADD2.F32 R5, -RZ, R5.H1_H1 ;  /* 0x30000005ff057230 */ /* 0x000fc40000004100 */
[C---:B------:R-:W-:Y:S01]  /*d0a0*/  FFMA.FTZ R37, R7.reuse, R37, R36 ;  /* 0x0000002507257223 */ /* 0x040fe20000010024 */
[----:B------:R-:W-:Y:S02]  /*d0b0*/  HADD2.F32 R15, -RZ, R41.H0_H0 ;  /* 0x20000029ff0f7230 */ /* 0x000fe40000004100 */
[----:B------:R-:W-:Y:S01]  /*d0c0*/  FFMA.FTZ R34, R7, R35, -R34 ;  /* 0x0000002307227223 */ /* 0x000fe20000010822 */
[----:B------:R-:W-:Y:S02]  /*d0d0*/  HADD2.F32 R4, -RZ, R42.H0_H0 ;  /* 0x2000002aff047230 */ /* 0x000fe40000004100 */
[----:B------:R-:W-:Y:S01]  /*d0e0*/  FMUL.FTZ R36, R32, R33 ;  /* 0x0000002120247220 */ /* 0x000fe20000410000 */
[C---:B------:R-:W-:Y:S02]  /*d0f0*/  FMUL.FTZ R7, R5.reuse, R15 ;  /* 0x0000000f05077220 */ /* 0x040fe40000410000 */
        /* <DEDUP_REMOVED lines=10> */
.L_x_1503:
[----:B------:R-:W-:Y:S05]  /*d1a0*/  BSYNC B1 ;  /* 0x0000000000017941 */ /* 0x000fea0003800000 */
.L_x_1502:
[----:B------:R-:W-:Y:S04]  /*d1b0*/  BSSY B1, `(.L_x_1504) ;  /* 0x000002c000017945 */ /* 0x000fe80003800000 */
[----:B------:R-:W-:Y:S05]  /*d1c0*/  @P1 BRA `(.L_x_1505) ;  /* 0x0000000000a81947 */ /* 0x000fea0003800000 */
[----:B0----5:R-:W0:Y:S01]  /*d1d0*/  LDS.128 R4, [R43+0x7000] ;  /* 0x007000002b047984 */ /* 0x021e220000000c00 */
[----:B------:R-:W-:Y:S01]  /*d1e0*/  SHF.R.U64 R36, R26, 0x10, R27 ;  /* 0x000000101a247819 */ /* 0x000fe2000000121b */
[--C-:B------:R-:W-:Y:S01]  /*d1f0*/  HADD2.F32 R23, -RZ, R12.reuse.H0_H0 ;  /* 0x2000000cff177230 */ /* 0x100fe20000004100 */
[----:B------:R-:W-:Y:S01]  /*d200*/  SHF.R.U32.HI R32, RZ, 0x10, R9 ;  /* 0x00000010ff207819 */ /* 0x000fe20000011609 */
[----:B------:R-:W-:Y:S01]  /*d210*/  HADD2.F32 R12, -RZ, R12.H1_H1 ;  /* 0x3000000cff0c7230 */ /* 0x000fe20000004100 */
[----:B------:R-:W-:Y:S01]  /*d220*/  SHF.R.U32.HI R26, RZ, 0x10, R27 ;  /* 0x00000010ff1a7819 */ /* 0x000fe2000001161b */
        /* <DEDUP_REMOVED lines=36> */
.L_x_1505:
[----:B------:R-:W-:Y:S05]  /*d470*/  BSYNC B1 ;  /* 0x0000000000017941 */ /* 0x000fea0003800000 */
.L_x_1504:
[----:B------:R-:W-:Y:S04]  /*d480*/  BSSY B1, `(.L_x_1506) ;  /* 0x000002c000017945 */ /* 0x000fe80003800000 */
[----:B------:R-:W-:Y:S05]  /*d490*/  @P2 BRA `(.L_x_1507) ;  /* 0x0000000000a82947 */ /* 0x000fea0003800000 */
[----:B01---5:R-:W0:Y:S01]  /*d4a0*/  LDS.128 R4, [R43+0xb000] ;  /* 0x00b000002b047984 */ /* 0x023e220000000c00 */
[----:B------:R-:W-:Y:S01]  /*d4b0*/  SHF.R.U64 R27, R20, 0x10, R21 ;  /* 0x00000010141b7819 */ /* 0x000fe20000001215 */
[--C-:B------:R-:W-:Y:S01]  /*d4c0*/  HADD2.F32 R14, -RZ, R10.reuse.H0_H0 ;  /* 0x2000000aff0e7230 */ /* 0x100fe20000004100 */
[----:B------:R-:W-:Y:S01]  /*d4d0*/  SHF.R.U32.HI R15, RZ, 0x10, R29 ;  /* 0x00000010ff0f7819 */ /* 0x000fe2000001161d */
[----:B------:R-:W-:Y:S01]  /*d4e0*/  HADD2.F32 R20, -RZ, R11.H0_H0 ;  /* 0x2000000bff147230 */ /* 0x000fe20000004100 */
[----:B------:R-:W-:Y:S01]  /*d4f0*/  SHF.R.U32.HI R21, RZ, 0x10, R21 ;  /* 0x00000010ff157819 */ /* 0x000fe20000011615 */
[----:B------:R-:W-:Y:S01]  /*d500*/  HADD2.F32 R10, -RZ, R10.H1_H1 ;  /* 0x3000000aff0a7230 */ /* 0x000fe20000004100 */
        /* <DEDUP_REMOVED lines=35> */
.L_x_1507:
[----:B------:R-:W-:Y:S05]  /*d740*/  BSYNC B1 ;  /* 0x0000000000017941 */ /* 0x000fea0003800000 */
.L_x_1506:
[----:B------:R-:W-:Y:S05]  /*d750*/  @P3 BRA `(.L_x_1501) ;  /* 0x0000004800d83947 */ /* 0x000fea0003800000 */
[----:B012--5:R-:W0:Y:S01]  /*d760*/  LDS.128 R4, [R43+0xf000] ;  /* 0x00f000002b047984 */ /* 0x027e220000000c00 */
[----:B------:R-:W-:Y:S01]  /*d770*/  SHF.R.U32.HI R13, RZ, 0x10, R31 ;  /* 0x00000010ff0d7819 */ /* 0x000fe2000001161f */
[----:B------:R-:W-:Y:S01]  /*d780*/  HADD2.F32 R12, -RZ, R0.H0_H0 ;  /* 0x20000000ff0c7230 */ /* 0x000fe20000004100 */
        /* <DEDUP_REMOVED lines=10> */
[----:B------:R-:W-:Y:S02]  /*d830*/  HADD2.F32 R4, -RZ, R4.H1_H1 ;  /* 0x30000004ff047230 */ /* 0x000fe40000004100 */
[-C--:B------:R-:W-:Y:S01]  /*d840*/  FMUL.FTZ R24, R11, R13.reuse ;  /* 0x0000000d0b187220 */ /* 0x080fe20000410000 */
[--C-:B------:R-:W-:Y:S02]  /*d850*/  HADD2.F32 R8, -RZ, R6.reuse.H0_H0 ;  /* 0x20000006ff087230 */ /* 0x100fe40000004100 */
[----:B------:R-:W-:Y:S01]  /*d860*/  FFMA.FTZ R21, R10, R13, -R21 ;  /* 0x0000000d0a157223 */ /* 0x000fe20000010815 */
[----:B------:R-:W-:-:S02]  /*d870*/  HADD2.F32 R9, -RZ, R6.H1_H1 ;  /* 0x30000006ff097230 */ /* 0x000fc40000004100 */
[----:B------:R-:W-:Y:S01]  /*d880*/  FFMA.FTZ R26, R10, R15, R24 ;  /* 0x0000000f0a1a7223 */ /* 0x000fe20000010018 */
[----:B------:R-:W-:Y:S02]  /*d890*/  HADD2.F32 R6, -RZ, R5.H0_H0 ;  /* 0x20000005ff067230 */ /* 0x000fe40000004100 */
[C---:B------:R-:W-:Y:S01]  /*d8a0*/  FMUL.FTZ R20, R4.reuse, R14 ;  /* 0x0000000e04147220 */ /* 0x040fe20000410000 */
[-C--:B------:R-:W-:Y:S01]  /*d8b0*/  FMUL.FTZ R24, R4, R12.reuse ;  /* 0x0000000c04187220 */ /* 0x080fe20000410000 */
[----:B------:R-:W-:Y:S02]  /*d8c0*/  HADD2.F32 R10, -RZ, R3.H1_H1 ;  /* 0x30000003ff0a7230 */ /* 0x000fe40000004100 */
[----:B------:R-:W-:Y:S02]  /*d8d0*/  HADD2.F32 R5, -RZ, R5.H1_H1 ;  /* 0x30000005ff057230 */ /* 0x000fe40000004100 */
        /* <DEDUP_REMOVED lines=17> */
[----:B------:R0:W-:Y:S01]  /*d9f0*/  STS.128 [R43+0xf000], R4 ;  /* 0x00f000042b007388 */ /* 0x0001e20000000c00 */
[----:B------:R-:W-:Y:S05]  /*da00*/  BRA `(.L_x_1501) ;  /* 0x00000048002c7947 */ /* 0x000fea0003800000 */
.L_x_1450:
[----:B------:R-:W2:Y:S01]  /*da10*/  LDL R0, [R1+0x6c] ;  /* 0x00006c0001007983 */ /* 0x000ea20000100800 */
[-C--:B------:R-:W-:Y:S01]  /*da20*/  ISETP.GE.AND P0, PT, R18, R9.reuse, PT ;  /* 0x000000091200720c */ /* 0x080fe20003f06270 */
[----:B------:R-:W-:Y:S01]  /*da30*/  BSSY B1, `(.L_x_1508) ;  /* 0x0000031000017945 */ /* 0x000fe20003800000 */
[-C--:B------:R-:W-:Y:S01]  /*da40*/  ISETP.GE.AND P1, PT, R233, R9.reuse, PT ;  /* 0x00000009e900720c */ /* 0x080fe20003f26270 */
[----:B------:R-:W-:Y:S01]  /*da50*/  IMAD.MOV.U32 R8, RZ, RZ, R100 ;  /* 0x000000ffff087224 */ /* 0x000fe200078e0064 */
[----:B------:R-:W-:Y:S02]  /*da60*/  ISETP.GE.AND P2, PT, R20, R9, PT ;  /* 0x000000091400720c */ /* 0x000fe40003f46270 */
[----:B------:R-:W-:Y:S02]  /*da70*/  CS2R R32, SRZ ;  /* 0x0000000000207805 */ /* 0x000fe4000001ff00 */
[----:B------:R-:W-:Y:S02]  /*da80*/  MOV R87, R25 ;  /* 0x0000001900577202 */ /* 0x000fe40000000f00 */
        /* <DEDUP_REMOVED lines=13> */
[----:B--2---:R-:W-:Y:S01]  /*db60*/  ISETP.GE.AND P3, PT, R0, R9, PT ;  /* 0x000000090000720c */ /* 0x004fe20003f66270 */
[----:B------:R-:W-:Y:S01]  /*db70*/  IMAD.MOV.U32 R9, RZ, RZ, R27 ;  /* 0x000000ffff097224 */ /* 0x000fe200078e001b */
[----:B------:R-:W-:Y:S01]  /*db80*/  CS2R R26, SRZ ;  /* 0x00000000001a7805 */ /* 0x000fe2000001ff00 */
[----:B------:R-:W-:Y:S10]  /*db90*/  @P0 BRA `(.L_x_1509) ;  /* 0x0000000000680947 */ /* 0x000ff40003800000 */
[----:B------:R-:W-:Y:S01]  /*dba0*/  IADD3 R3, P4, R12, R95, RZ ;  /* 0x0000005f0c037210 */ /* 0x000fe20007f9e0ff */
[----:B------:R-:W-:Y:S01]  /*dbb0*/  ULDC.64 UR4, c[0x0][0x3c8] ;  /* 0x0000f20000047ab9 */ /* 0x000fe20000000a00 */
[----:B------:R-:W-:Y:S01]  /*dbc0*/  IADD3 R0, P5, R10, R91, RZ ;  /* 0x0000005b0a007210 */ /* 0x000fe20007fbe0ff */
[----:B------:R-:W-:Y:S01]  /*dbd0*/  ULDC.64 UR6, c[0x0][0x3e0] ;  /* 0x0000f80000067ab9 */ /* 0x000fe20000000a00 */
[----:B------:R-:W-:Y:S02]  /*dbe0*/  IADD3.X R4, R13, R99, RZ, P4, !PT ;  /* 0x000000630d047210 */ /* 0x000fe400027fe4ff */
[----:B------:R-:W-:Y:S02]  /*dbf0*/  CS2R R28, SRZ ;  /* 0x00000000001c7805 */ /* 0x000fe4000001ff00 */
[----:B------:R-:W-:Y:S01]  /*dc00*/  LEA R50, P4, R3, UR4, 0x1 ;  /* 0x0000000403327c11 */ /* 0x000fe2000f8808ff */
[----:B------:R-:W-:Y:S01]  /*dc10*/  ULDC UR4, c[0x0][0x3d4] ;  /* 0x0000f50000047ab9 */ /* 0x000fe20000000800 */
[----:B------:R-:W-:-:S02]  /*dc20*/  CS2R R30, SRZ ;  /* 0x00000000001e7805 */ /* 0x000fc4000001ff00 */
[----:B------:R-:W-:Y:S02]  /*dc30*/  ISETP.GE.AND P6, PT, R225, UR4, PT ;  /* 0x00000004e1007c0c */ /* 0x000fe4000bfc6270 */
[----:B------:R-:W-:Y:S02]  /*dc40*/  CS2R R44, SRZ ;  /* 0x00000000002c7805 */ /* 0x000fe4000001ff00 */
[----:B------:R-:W-:Y:S01]  /*dc50*/  LEA.HI.X R51, R3, UR5, R4, 0x1, P4 ;  /* 0x0000000503337c11 */ /* 0x000fe2000a0f0c04 */
[----:B------:R-:W-:Y:S01]  /*dc60*/  IMAD.X R3, R11, 0x1, R109, P5 ;  /* 0x000000010b037824 */ /* 0x000fe200028e066d */
[----:B------:R-:W-:Y:S02]  /*dc70*/  ISETP.GE.AND P5, PT, R228, UR4, PT ;  /* 0x00000004e4007c0c */ /* 0x000fe4000bfa6270 */
[----:B------:R-:W-:Y:S02]  /*dc80*/  CS2R R46, SRZ ;  /* 0x00000000002e7805 */ /* 0x000fe4000001ff00 */
[----:B------:R-:W-:-:S02]  /*dc90*/  LEA R52, P4, R0, UR6, 0x1 ;  /* 0x0000000600347c11 */ /* 0x000fc4000f8808ff */
[----:B------:R-:W-:Y:S02]  /*dca0*/  CS2R R4, SRZ ;  /* 0x0000000000047805 */ /* 0x000fe4000001ff00 */
[----:B------:R-:W-:Y:S02]  /*dcb0*/  CS2R R6, SRZ ;  /* 0x0000000000067805 */ /* 0x000fe4000001ff00 */
[----:B------:R-:W-:Y:S02]  /*dcc0*/  CS2R R24, SRZ ;  /* 0x0000000000187805 */ /* 0x000fe4000001ff00 */
[----:B------:R-:W-:Y:S02]  /*dcd0*/  CS2R R26, SRZ ;  /* 0x00000000001a7805 */ /* 0x000fe4000001ff00 */
[----:B------:R-:W-:Y:S01]  /*dce0*/  LEA.HI.X R53, R0, UR7, R3, 0x1, P4 ;  /* 0x0000000700357c11 */ /* 0x000fe2000a0f0c03 */
[----:B------:R-:W-:Y:S02]  /*dcf0*/  ULDC.64 UR8, c[0x0][0x208] ;  /* 0x0000820000087ab9 */ /* 0x000fe40000000a00 */
[----:B------:R0:W5:Y:S04]  /*dd00*/  @!P6 LDG.E.128 R44, desc[UR8][R50.64+0x80] ;  /* 0x00008008322ce981 */ /* 0x000168000c1e1d00 */
[----:B------:R0:W5:Y:S04]  /*dd10*/  @!P5 LDG.E.128 R28, desc[UR8][R50.64] ;  /* 0x00000008321cd981 */ /* 0x000168000c1e1d00 */
[----:B------:R0:W5:Y:S04]  /*dd20*/  @!P5 LDG.E.128 R4, desc[UR8][R52.64] ;  /* 0x000000083404d981 */ /* 0x000168000c1e1d00 */
[----:B------:R0:W5:Y:S02]  /*dd30*/  @!P6 LDG.E.128 R24, desc[UR8][R52.64+0x80] ;  /* 0x000080083418e981 */ /* 0x000164000c1e1d00 */
.L_x_1509:
[----:B------:R-:W-:Y:S05]  /*dd40*/  BSYNC B1 ;  /* 0x0000000000017941 */ /* 0x000fea0003800000 */
.L_x_1508:
[----:B------:R-:W-:Y:S01]  /*dd50*/  BSSY B1, `(.L_x_1510) ;  /* 0x000001f000017945 */ /* 0x000fe20003800000 */
[----:B-----5:R-:W-:Y:S01]  /*dd60*/  IMAD.MOV.U32 R21, RZ, RZ, R4 ;  /* 0x000000ffff157224 */ /* 0x020fe200078e0004 */
[----:B------:R-:W-:Y:S02]  /*dd70*/  MOV R23, R5 ;  /* 0x0000000500177202 */ /* 0x000fe40000000f00 */
[----:B0-----:R-:W-:Y:S01]  /*dd80*/  CS2R R50, SRZ ;  /* 0x0000000000327805 */ /* 0x001fe2000001ff00 */
[----:B------:R-:W-:Y:S06]  /*dd90*/  @P1 BRA `(.L_x_1511) ;  /* 0x0000000000681947 */ /* 0x000fec0003800000 */
[----:B------:R-:W-:Y:S01]  /*dda0*/  IADD3 R3, P4, P5, R95, R89, R12 ;  /* 0x000000595f037210 */ /* 0x000fe20007d9e00c */
[----:B------:R-:W-:Y:S01]  /*ddb0*/  ULDC.64 UR4, c[0x0][0x3c8] ;  /* 0x0000f20000047ab9 */ /* 0x000fe20000000a00 */
[----:B------:R-:W-:Y:S01]  /*ddc0*/  ULDC.64 UR6, c[0x0][0x3e0] ;  /* 0x0000f80000067ab9 */ /* 0x000fe20000000a00 */
[----:B------:R-:W-:Y:S02]  /*ddd0*/  CS2R R40, SRZ ;  /* 0x0000000000287805 */ /* 0x000fe4000001ff00 */
[----:B------:R-:W-:Y:S02]  /*dde0*/  IADD3.X R32, R99, R88, R13, P4, P5 ;  /* 0x0000005863207210 */ /* 0x000fe400027ea40d */
[----:B------:R-:W-:Y:S02]  /*ddf0*/  CS2R R42, SRZ ;  /* 0x00000000002a7805 */ /* 0x000fe4000001ff00 */
[----:B------:R-:W-:Y:S01]  /*de00*/  LEA R52, P4, R3, UR4, 0x1 ;  /* 0x0000000403347c11 */ /* 0x000fe2000f8808ff */
[----:B------:R-:W-:Y:S01]  /*de10*/  ULDC UR4, c[0x0][0x3d4] ;  /* 0x0000f50000047ab9 */ /* 0x000fe20000000800 */
[----:B------:R-:W-:-:S02]  /*de20*/  IADD3 R0, P5, P6, R91, R92, R10 ;  /* 0x0000005c5b007210 */ /* 0x000fc40007ebe00a */
[----:B------:R-:W-:Y:S02]  /*de30*/  CS2R R48, SRZ ;  /* 0x0000000000307805 */ /* 0x000fe4000001ff00 */
[----:B------:R-:W-:Y:S02]  /*de40*/  LEA.HI.X R53, R3, UR5, R32, 0x1, P4 ;  /* 0x0000000503357c11 */ /* 0x000fe4000a0f0c20 */
[----:B------:R-:W-:Y:S02]  /*de50*/  CS2R R50, SRZ ;  /* 0x0000000000327805 */ /* 0x000fe4000001ff00 */
[----:B------:R-:W-:Y:S02]  /*de60*/  IADD3.X R3, R109, R90, R11, P5, P6 ;  /* 0x0000005a6d037210 */ /* 0x000fe40002fec40b */
[----:B------:R-:W-:Y:S02]  /*de70*/  CS2R R32, SRZ ;  /* 0x0000000000207805 */ /* 0x000fe4000001ff00 */
[----:B------:R-:W-:-:S02]  /*de80*/  ISETP.GE.AND P5, PT, R228, UR4, PT ;  /* 0x00000004e4007c0c */ /* 0x000fc4000bfa6270 */
[----:B------:R-:W-:Y:S02]  /*de90*/  CS2R R34, SRZ ;  /* 0x0000000000227805 */ /* 0x000fe4000001ff00 */
[----:B------:R-:W-:Y:S02]  /*dea0*/  ISETP.GE.AND P6, PT, R225, UR4, PT ;  /* 0x00000004e1007c0c */ /* 0x000fe4000bfc6270 */
[----:B------:R-:W-:Y:S02]  /*deb0*/  CS2R R36, SRZ ;  /* 0x0000000000247805 */ /* 0x000fe4000001ff00 */
[C---:B------:R-:W-:Y:S02]  /*dec0*/  LEA R54, P4, R0.reuse, UR6, 0x1 ;  /* 0x0000000600367c11 */ /* 0x040fe4000f8808ff */
[----:B------:R-:W-:Y:S01]  /*ded0*/  CS2R R38, SRZ ;  /* 0x0000000000267805 */ /* 0x000fe2000001ff00 */
[----:B------:R-:W-:Y:S01]  /*dee0*/  ULDC.64 UR8, c[0x0][0x208] ;  /* 0x0000820000087ab9 */ /* 0x000fe20000000a00 */
[----:B------:R-:W-:Y:S01]  /*def0*/  LEA.HI.X R55, R0, UR7, R3, 0x1, P4 ;  /* 0x0000000700377c11 */ /* 0x000fe2000a0f0c03 */
[----:B------:R0:W5:Y:S04]  /*df00*/  @!P5 LDG.E.128 R40, desc[UR8][R52.64] ;  /* 0x000000083428d981 */ /* 0x000168000c1e1d00 */
[----:B------:R0:W5:Y:S04]  /*df10*/  @!P6 LDG.E.128 R48, desc[UR8][R52.64+0x80] ;  /* 0x000080083430e981 */ /* 0x000168000c1e1d00 */
[----:B------:R0:W5:Y:S04]  /*df20*/  @!P5 LDG.E.128 R32, desc[UR8][R54.64] ;  /* 0x000000083620d981 */ /* 0x000168000c1e1d00 */
[----:B------:R0:W5:Y:S02]  /*df30*/  @!P6 LDG.E.128 R36, desc[UR8][R54.64+0x80] ;  /* 0x000080083624e981 */ /* 0x000164000c1e1d00 */
.L_x_1511:
[----:B------:R-:W-:Y:S05]  /*df40*/  BSYNC B1 ;  /* 0x0000000000017941 */ /* 0x000fea0003800000 */
.L_x_1510:
[----:B------:R-:W-:Y:S01]  /*df50*/  IMAD.MOV.U32 R0, RZ, RZ, R6 ;  /* 0x000000ffff007224 */ /* 0x000fe200078e0006 */
[----:B------:R-:W-:Y:S01]  /*df60*/  PRMT R113, R113, 0x5410, R21 ;  /* 0x0000541071717816 */ /* 0x000fe20000000015 */
[----:B------:R-:W-:Y:S01]  /*df70*/  IMAD.MOV.U32 R3, RZ, RZ, R7 ;  /* 0x000000ffff037224 */ /* 0x000fe200078e0007 */
[----:B------:R-:W-:Y:S01]  /*df80*/  PRMT R115, R23, 0x7610, R115 ;  /* 0x0000761017737816 */ /* 0x000fe20000000073 */
[----:B------:R-:W-:Y:S01]  /*df90*/  IMAD.MOV.U32 R21, RZ, RZ, R25 ;  /* 0x000000ffff157224 */ /* 0x000fe200078e0019 */
[----:B------:R-:W-:Y:S01]  /*dfa0*/  PRMT R112, R0, 0x7610, R112 ;  /* 0x0000761000707816 */ /* 0x000fe20000000070 */
[----:B------:R-:W1:Y:S01]  /*dfb0*/  LDC R23, c[0x0][0x428] ;  /* 0x00010a00ff177b82 */ /* 0x000e620000000800 */
[----:B------:R-:W-:Y:S01]  /*dfc0*/  MOV R0, R24 ;  /* 0x0000001800007202 */ /* 0x000fe20000000f00 */
[----:B------:R-:W-:Y:S01]  /*dfd0*/  BSSY B1, `(.L_x_1512) ;  /* 0x0000046000017945 */ /* 0x000fe20003800000 */
[----:B------:R-:W-:Y:S01]  /*dfe0*/  PRMT R110, R3, 0x7610, R110 ;  /* 0x00007610036e7816 */ /* 0x000fe2000000006e */
[----:B------:R-:W-:Y:S01]  /*dff0*/  IMAD.MOV.U32 R3, RZ, RZ, R26 ;  /* 0x000000ffff037224 */ /* 0x000fe200078e001a */
[----:B------:R-:W-:Y:S01]  /*e000*/  PRMT R102, R0, 0x5410, R21 ;  /* 0x0000541000667816 */ /* 0x000fe20000000015 */
[----:B------:R-:W-:Y:S01]  /*e010*/  IMAD.MOV.U32 R21, RZ, RZ, R29 ;  /* 0x000000ffff157224 */ /* 0x000fe200078e001d */
[----:B------:R-:W-:-:S02]  /*e020*/  MOV R0, R27 ;  /* 0x0000001b00007202 */ /* 0x000fc40000000f00 */
[----:B------:R-:W-:Y:S02]  /*e030*/  CS2R R64, SRZ ;  /* 0x0000000000407805 */ /* 0x000fe4000001ff00 */
[----:B0-----:R-:W-:Y:S02]  /*e040*/  CS2R R52, SRZ ;  /* 0x0000000000347805 */ /* 0x001fe4000001ff00 */
[----:B------:R-:W-:Y:S02]  /*e050*/  CS2R R54, SRZ ;  /* 0x0000000000367805 */ /* 0x000fe4000001ff00 */
[----:B------:R-:W-:Y:S01]  /*e060*/  PRMT R103, R3, 0x5410, R0 ;  /* 0x0000541003677816 */ /* 0x000fe20000000000 */
[----:B------:R-:W-:Y:S01]  /*e070*/  IMAD.MOV.U32 R3, RZ, RZ, R28 ;  /* 0x000000ffff037224 */ /* 0x000fe200078e001c */
[----:B------:R-:W-:Y:S02]  /*e080*/  MOV R0, R30 ;  /* 0x0000001e00007202 */ /* 0x000fe40000000f00 */
[----:B------:R-:W-:-:S02]  /*e090*/  CS2R R56, SRZ ;  /* 0x0000000000387805 */ /* 0x000fc4000001ff00 */
[----:B------:R-:W-:Y:S02]  /*e0a0*/  PRMT R115, R115, 0x5410, R21 ;  /* 0x0000541073737816 */ /* 0x000fe40000000015 */
[----:B------:R-:W-:Y:S02]  /*e0b0*/  CS2R R58, SRZ ;  /* 0x00000000003a7805 */ /* 0x000fe4000001ff00 */
[----:B------:R-:W-:Y:S01]  /*e0c0*/  PRMT R113, R3, 0x7610, R113 ;  /* 0x0000761003717816 */ /* 0x000fe20000000071 */
[----:B------:R-:W-:Y:S01]  /*e0d0*/  IMAD.MOV.U32 R3, RZ, RZ, R31 ;  /* 0x000000ffff037224 */ /* 0x000fe200078e001f */
[----:B------:R-:W-:Y:S01]  /*e0e0*/  PRMT R112, R112, 0x5410, R0 ;  /* 0x0000541070707816 */ /* 0x000fe20000000000 */
[----:B------:R-:W-:Y:S01]  /*e0f0*/  IMAD.MOV.U32 R0, RZ, RZ, R44 ;  /* 0x000000ffff007224 */ /* 0x000fe200078e002c */
[----:B------:R-:W-:Y:S02]  /*e100*/  MOV R21, R45 ;  /* 0x0000002d00157202 */ /* 0x000fe40000000f00 */
[----:B------:R-:W-:-:S02]  /*e110*/  CS2R R60, SRZ ;  /* 0x00000000003c7805 */ /* 0x000fc4000001ff00 */
[----:B------:R-:W-:Y:S01]  /*e120*/  PRMT R110, R110, 0x5410, R3 ;  /* 0x000054106e6e7816 */ /* 0x000fe20000000003 */
[----:B------:R-:W-:Y:S01]  /*e130*/  IMAD.MOV.U32 R3, RZ, RZ, R46 ;  /* 0x000000ffff037224 */ /* 0x000fe200078e002e */
[----:B------:R-:W-:Y:S01]  /*e140*/  PRMT R105, R0, 0x5410, R21 ;  /* 0x0000541000697816 */ /* 0x000fe20000000015 */
[----:B------:R-:W-:Y:S01]  /*e150*/  IMAD.MOV.U32 R0, RZ, RZ, R47 ;  /* 0x000000ffff007224 */ /* 0x000fe200078e002f */
[----:B------:R-:W-:Y:S01]  /*e160*/  CS2R R62, SRZ ;  /* 0x00000000003e7805 */ /* 0x000fe2000001ff00 */
[----:B-----5:R-:W-:Y:S01]  /*e170*/  IMAD.MOV.U32 R21, RZ, RZ, R33 ;  /* 0x000000ffff157224 */ /* 0x020fe200078e0021 */
[----:B------:R-:W-:Y:S02]  /*e180*/  CS2R R80, SRZ ;  /* 0x0000000000507805 */ /* 0x000fe4000001ff00 */
[----:B------:R-:W-:Y:S02]  /*e190*/  CS2R R66, SRZ ;  /* 0x0000000000427805 */ /* 0x000fe4000001ff00 */
[----:B------:R-:W-:-:S02]  /*e1a0*/  PRMT R106, R3, 0x5410, R0 ;  /* 0x00005410036a7816 */ /* 0x000fc40000000000 */
[----:B------:R-:W-:Y:S02]  /*e1b0*/  CS2R R68, SRZ ;  /* 0x0000000000447805 */ /* 0x000fe4000001ff00 */
[----:B------:R-:W-:Y:S02]  /*e1c0*/  MOV R3, R32 ;  /* 0x0000002000037202 */ /* 0x000fe40000000f00 */
[----:B------:R-:W-:Y:S02]  /*e1d0*/  CS2R R70, SRZ ;  /* 0x0000000000467805 */ /* 0x000fe4000001ff00 */
[----:B------:R-:W-:Y:S02]  /*e1e0*/  CS2R R72, SRZ ;  /* 0x0000000000487805 */ /* 0x000fe4000001ff00 */
[----:B------:R-:W-:Y:S02]  /*e1f0*/  CS2R R74, SRZ ;  /* 0x00000000004a7805 */ /* 0x000fe4000001ff00 */
[----:B------:R-:W-:-:S02]  /*e200*/  PRMT R101, R3, 0x5410, R21 ;  /* 0x0000541003657816 */ /* 0x000fc40000000015 */
[----:B------:R-:W-:Y:S02]  /*e210*/  CS2R R76, SRZ ;  /* 0x00000000004c7805 */ /* 0x000fe4000001ff00 */
[----:B------:R-:W-:Y:S02]  /*e220*/  CS2R R78, SRZ ;  /* 0x00000000004e7805 */ /* 0x000fe4000001ff00 */
[----:B------:R-:W-:Y:S01]  /*e230*/  CS2R R82, SRZ ;  /* 0x0000000000527805 */ /* 0x000fe2000001ff00 */
[----:B-1----:R-:W-:Y:S06]  /*e240*/  @P2 BRA `(.L_x_1513) ;  /* 0x0000000000782947 */ /* 0x002fec0003800000 */
[----:B------:R-:W-:Y:S01]  /*e250*/  LEA R0, P4, R84, R12, 0x6 ;  /* 0x0000000c54007211 */ /* 0x000fe200078830ff */
[----:B------:R-:W-:Y:S01]  /*e260*/  ULDC.64 UR4, c[0x0][0x3c8] ;  /* 0x0000f20000047ab9 */ /* 0x000fe20000000a00 */
[----:B------:R-:W-:Y:S01]  /*e270*/  ULDC.64 UR6, c[0x0][0x3e0] ;  /* 0x0000f80000067ab9 */ /* 0x000fe20000000a00 */
[----:B------:R-:W-:Y:S02]  /*e280*/  CS2R R60, SRZ ;  /* 0x00000000003c7805 */ /* 0x000fe4000001ff00 */
[----:B------:R-:W-:Y:S02]  /*e290*/  IADD3 R3, P5, R0, R95, RZ ;  /* 0x0000005f00037210 */ /* 0x000fe40007fbe0ff */
[----:B------:R-:W-:Y:S02]  /*e2a0*/  CS2R R62, SRZ ;  /* 0x00000000003e7805 */ /* 0x000fe4000001ff00 */
[----:B------:R-:W-:Y:S02]  /*e2b0*/  LEA.HI.X R52, R84, R13, R85, 0x6, P4 ;  /* 0x0000000d54347211 */ /* 0x000fe400020f3455 */
[----:B------:R-:W-:-:S02]  /*e2c0*/  CS2R R80, SRZ ;  /* 0x0000000000507805 */ /* 0x000fc4000001ff00 */
[----:B------:R-:W-:Y:S02]  /*e2d0*/  LEA R0, P4, R14, R10, 0x6 ;  /* 0x0000000a0e007211 */ /* 0x000fe400078830ff */
[----:B------:R-:W-:Y:S02]  /*e2e0*/  CS2R R82, SRZ ;  /* 0x0000000000527805 */ /* 0x000fe4000001ff00 */
[----:B------:R-:W-:Y:S01]  /*e2f0*/  CS2R R56, SRZ ;  /* 0x0000000000387805 */ /* 0x000fe2000001ff00 */
[----:B------:R-:W-:Y:S01]  /*e300*/  IMAD.X R52, R52, 0x1, R99, P5 ;  /* 0x0000000134347824 */ /* 0x000fe200028e0663 */
[----:B------:R-:W-:Y:S01]  /*e310*/  LEA R88, P5, R3, UR4, 0x1 ;  /* 0x0000000403587c11 */ /* 0x000fe2000f8a08ff */
[----:B------:R-:W-:Y:S01]  /*e320*/  ULDC UR4, c[0x0][0x3d4] ;  /* 0x0000f50000047ab9 */ /* 0x000fe20000000800 */
[----:B------:R-:W-:Y:S02]  /*e330*/  IADD3 R0, P6, R0, R91, RZ ;  /* 0x0000005b00007210 */ /* 0x000fe40007fde0ff */
[----:B------:R-:W-:-:S02]  /*e340*/  CS2R R58, SRZ ;  /* 0x00000000003a7805 */ /* 0x000fc4000001ff00 */
[----:B------:R-:W-:Y:S01]  /*e350*/  LEA.HI.X R54, R14, R11, R15, 0x6, P4 ;  /* 0x0000000b0e367211 */ /* 0x000fe200020f340f */
[----:B------:R-:W-:Y:S01]  /*e360*/  ULDC.64 UR8, c[0x0][0x208] ;  /* 0x0000820000087ab9 */ /* 0x000fe20000000a00 */
[----:B------:R-:W-:Y:S02]  /*e370*/  LEA.HI.X R89, R3, UR5, R52, 0x1, P5 ;  /* 0x0000000503597c11 */ /* 0x000fe4000a8f0c34 */
[----:B------:R-:W-:Y:S02]  /*e380*/  CS2R R52, SRZ ;  /* 0x0000000000347805 */ /* 0x000fe4000001ff00 */
[----:B------:R-:W-:Y:S02]  /*e390*/  IADD3.X R3, R54, R109, RZ, P6, !PT ;  /* 0x0000006d36037210 */ /* 0x000fe400037fe4ff */
[----:B------:R-:W-:Y:S02]  /*e3a0*/  CS2R R54, SRZ ;  /* 0x0000000000367805 */ /* 0x000fe4000001ff00 */
[----:B------:R-:W-:-:S02]  /*e3b0*/  ISETP.GE.AND P5, PT, R228, UR4, PT ;  /* 0x00000004e4007c0c */ /* 0x000fc4000bfa6270 */
[----:B------:R-:W-:Y:S02]  /*e3c0*/  ISETP.GE.AND P6, PT, R225, UR4, PT ;  /* 0x00000004e1007c0c */ /* 0x000fe4000bfc6270 */
[----:B------:R-:W-:-:S04]  /*e3d0*/  LEA R92, P4, R0, UR6, 0x1 ;  /* 0x00000006005c7c11 */ /* 0x000fc8000f8808ff */
[----:B------:R-:W-:-:S05]  /*e3e0*/  LEA.HI.X R93, R0, UR7, R3, 0x1, P4 ;  /* 0x00000007005d7c11 */ /* 0x000fca000a0f0c03 */
[----:B------:R0:W5:Y:S04]  /*e3f0*/  @!P5 LDG.E.128 R60, desc[UR8][R88.64] ;  /* 0x00000008583cd981 */ /* 0x000168000c1e1d00 */
[----:B------:R0:W5:Y:S04]  /*e400*/  @!P6 LDG.E.128 R80, desc[UR8][R88.64+0x80] ;  /* 0x000080085850e981 */ /* 0x000168000c1e1d00 */
[----:B------:R0:W5:Y:S04]  /*e410*/  @!P5 LDG.E.128 R52, desc[UR8][R92.64] ;  /* 0x000000085c34d981 */ /* 0x000168000c1e1d00 */
[----:B------:R0:W5:Y:S02]  /*e420*/  @!P6 LDG.E.128 R56, desc[UR8][R92.64+0x80] ;  /* 0x000080085c38e981 */ /* 0x000164000c1e1d00 */
.L_x_1513:
[----:B------:R-:W-:Y:S05]  /*e430*/  BSYNC B1 ;  /* 0x0000000000017941 */ /* 0x000fea0003800000 */
.L_x_1512:
[----:B------:R-:W-:Y:S04]  /*e440*/  BSSY B1, `(.L_x_1514) ;  /* 0x0000020000017945 */ /* 0x000fe80003800000 */
[----:B------:R-:W-:Y:S05]  /*e450*/  @P3 BRA `(.L_x_1515) ;  /* 0x0000000000783947 */ /* 0x000fea0003800000 */
[----:B------:R-:W-:Y:S01]  /*e460*/  IMAD.WIDE.U32 R12, R84, 0x60, R12 ;  /* 0x00000060540c7825 */ /* 0x000fe200078e000c */
[----:B------:R-:W-:Y:S01]  /*e470*/  ULDC.64 UR4, c[0x0][0x3c8] ;  /* 0x0000f20000047ab9 */ /* 0x000fe20000000a00 */
[----:B------:R-:W-:Y:S01]  /*e480*/  ULDC.64 UR6, c[0x0][0x3e0] ;  /* 0x0000f80000067ab9 */ /* 0x000fe20000000a00 */
[----:B------:R-:W-:Y:S01]  /*e490*/  CS2R R72, SRZ ;  /* 0x0000000000487805 */ /* 0x000fe2000001ff00 */
[----:B------:R-:W-:Y:S01]  /*e4a0*/  IMAD.WIDE.U32 R10, R14, 0x60, R10 ;  /* 0x000000600e0a7825 */ /* 0x000fe200078e000a */
[----:B------:R-:W-:Y:S02]  /*e4b0*/  IADD3 R95, P4, R95, R12, RZ ;  /* 0x0000000c5f5f7210 */ /* 0x000fe40007f9e0ff */
[----:B------:R-:W-:Y:S02]  /*e4c0*/  CS2R R74, SRZ ;  /* 0x00000000004a7805 */ /* 0x000fe4000001ff00 */
[----:B------:R-:W-:Y:S01]  /*e4d0*/  CS2R R76, SRZ ;  /* 0x00000000004c7805 */ /* 0x000fe2000001ff00 */
[----:B------:R-:W-:Y:S01]  /*e4e0*/  IMAD R0, R85, 0x60, RZ ;  /* 0x0000006055007824 */ /* 0x000fe200078e02ff */
[----:B------:R-:W-:Y:S01]  /*e4f0*/  IADD3 R91, P5, R91, R10, RZ ;  /* 0x0000000a5b5b7210 */ /* 0x000fe20007fbe0ff */
[----:B------:R-:W-:Y:S01]  /*e500*/  IMAD R3, R15, 0x60, RZ ;  /* 0x000000600f037824 */ /* 0x000fe200078e02ff */
[----:B------:R-:W-:-:S02]  /*e510*/  CS2R R78, SRZ ;  /* 0x00000000004e7805 */ /* 0x000fc4000001ff00 */
[----:B------:R-:W-:Y:S02]  /*e520*/  CS2R R64, SRZ ;  /* 0x0000000000407805 */ /* 0x000fe4000001ff00 */
[----:B------:R-:W-:Y:S02]  /*e530*/  IADD3.X R12, R99, R13, R0, P4, !PT ;  /* 0x0000000d630c7210 */ /* 0x000fe400027fe400 */
[----:B------:R-:W-:Y:S02]  /*e540*/  CS2R R66, SRZ ;  /* 0x0000000000427805 */ /* 0x000fe4000001ff00 */
[----:B------:R-:W-:Y:S01]  /*e550*/  LEA R10, P4, R95, UR4, 0x1 ;  /* 0x000000045f0a7c11 */ /* 0x000fe2000f8808ff */
[----:B------:R-:W-:Y:S01]  /*e560*/  ULDC UR4, c[0x0][0x3d4] ;  /* 0x0000f50000047ab9 */ /* 0x000fe20000000800 */
[----:B------:R-:W-:Y:S02]  /*e570*/  IADD3.X R0, R109, R11, R3, P5, !PT ;  /* 0x0000000b6d007210 */ /* 0x000fe40002ffe403 */
[----:B------:R-:W-:-:S02]  /*e580*/  CS2R R68, SRZ ;  /* 0x0000000000447805 */ /* 0x000fc4000001ff00 */
[----:B------:R-:W-:Y:S02]  /*e590*/  ISETP.GE.AND P5, PT, R228, UR4, PT ;  /* 0x00000004e4007c0c */ /* 0x000fe4000bfa6270 */
[----:B------:R-:W-:Y:S02]  /*e5a0*/  CS2R R70, SRZ ;  /* 0x0000000000467805 */ /* 0x000fe4000001ff00 */
[----:B------:R-:W-:Y:S01]  /*e5b0*/  ISETP.GE.AND P6, PT, R225, UR4, PT ;  /* 0x00000004e1007c0c */ /* 0x000fe2000bfc6270 */
[----:B------:R-:W-:Y:S01]  /*e5c0*/  ULDC.64 UR8, c[0x0][0x208] ;  /* 0x0000820000087ab9 */ /* 0x000fe20000000a00 */
[----:B------:R-:W-:Y:S02]  /*e5d0*/  LEA.HI.X R11, R95, UR5, R12, 0x1, P4 ;  /* 0x000000055f0b7c11 */ /* 0x000fe4000a0f0c0c */
[----:B------:R-:W-:-:S04]  /*e5e0*/  LEA R12, P4, R91, UR6, 0x1 ;  /* 0x000000065b0c7c11 */ /* 0x000fc8000f8808ff */
[----:B------:R-:W-:Y:S01]  /*e5f0*/  LEA.HI.X R13, R91, UR7, R0, 0x1, P4 ;  /* 0x000000075b0d7c11 */ /* 0x000fe2000a0f0c00 */
[----:B------:R1:W5:Y:S04]  /*e600*/  @!P5 LDG.E.128 R72, desc[UR8][R10.64] ;  /* 0x000000080a48d981 */ /* 0x000368000c1e1d00 */
[----:B------:R1:W5:Y:S04]  /*e610*/  @!P6 LDG.E.128 R76, desc[UR8][R10.64+0x80] ;  /* 0x000080080a4ce981 */ /* 0x000368000c1e1d00 */
[----:B------:R1:W5:Y:S04]  /*e620*/  @!P5 LDG.E.128 R64, desc[UR8][R12.64] ;  /* 0x000000080c40d981 */ /* 0x000368000c1e1d00 */
[----:B------:R1:W5:Y:S02]  /*e630*/  @!P6 LDG.E.128 R68, desc[UR8][R12.64+0x80] ;  /* 0x000080080c44e981 */ /* 0x000364000c1e1d00 */
.L_x_1515:
[----:B------:R-:W-:Y:S05]  /*e640*/  BSYNC B1 ;  /* 0x0000000000017941 */ /* 0x000fea0003800000 */
.L_x_1514:
[----:B------:R-:W2:Y:S04]  /*e650*/  LDL R90, [R1+0x4] ;  /* 0x00000400015a7983 */ /* 0x000ea80000100800 */
[----:B------:R-:W3:Y:S01]  /*e660*/  LDL R21, [R1+0x24] ;  /* 0x0000240001157983 */ /* 0x000ee20000100800 */
[----:B------:R-:W-:Y:S01]  /*e670*/  ISETP.NE.AND P4, PT, R23, 0x1, PT ;  /* 0x000000011700780c */ /* 0x000fe20003f85270 */
[----:B-1----:R-:W-:Y:S01]  /*e680*/  IMAD.MOV.U32 R11, RZ, RZ, R37 ;  /* 0x000000ffff0b7224 */ /* 0x002fe200078e0025 */
[----:B------:R-:W-:Y:S01]  /*e690*/  MOV R10, R36 ;  /* 0x00000024000a7202 */ /* 0x000fe20000000f00 */
[----:B------:R-:W4:Y:S01]  /*e6a0*/  LDL R23, [R1+0x68] ;  /* 0x0000680001177983 */ /* 0x000f220000100800 */
[----:B------:R-:W-:Y:S01]  /*e6b0*/  IMAD.MOV.U32 R0, RZ, RZ, R34 ;  /* 0x000000ffff007224 */ /* 0x000fe200078e0022 */
[----:B------:R-:W-:Y:S01]  /*e6c0*/  MOV R12, R49 ;  /* 0x00000031000c7202 */ /* 0x000fe20000000f00 */
[----:B------:R-:W-:Y:S01]  /*e6d0*/  IMAD.MOV.U32 R3, RZ, RZ, R35 ;  /* 0x000000ffff037224 */ /* 0x000fe200078e0023 */
[----:B------:R-:W-:Y:S01]  /*e6e0*/  PRMT R97, R10, 0x5410, R11 ;  /* 0x000054100a617816 */ /* 0x000fe2000000000b */
[----:B------:R-:W-:Y:S01]  /*e6f0*/  IMAD.MOV.U32 R10, RZ, RZ, R40 ;  /* 0x000000ffff0a7224 */ /* 0x000fe200078e0028 */
[----:B-----5:R-:W-:Y:S01]  /*e700*/  MOV R13, R52 ;  /* 0x00000034000d7202 */ /* 0x020fe20000000f00 */
[----:B------:R-:W-:Y:S01]  /*e710*/  IMAD.MOV.U32 R11, RZ, RZ, R41 ;  /* 0x000000ffff0b7224 */ /* 0x000fe200078e0029 */
[----:B------:R-:W-:Y:S01]  /*e720*/  PRMT R107, R0, 0x5410, R3 ;  /* 0x00005410006b7816 */ /* 0x000fe20000000003 */
[----:B------:R-:W-:Y:S01]  /*e730*/  IMAD.MOV.U32 R0, RZ, RZ, R38 ;  /* 0x000000ffff007224 */ /* 0x000fe200078e0026 */
[----:B------:R-:W-:Y:S01]  /*e740*/  MOV R3, R39 ;  /* 0x0000002700037202 */ /* 0x000fe20000000f00 */
[----:B------:R-:W-:Y:S01]  /*e750*/  ULDC.64 UR4, c[0x0][0x3c8] ;  /* 0x0000f20000047ab9 */ /* 0x000fe20000000a00 */
[----:B------:R-:W-:Y:S01]  /*e760*/  PRMT R108, R10, 0x5410, R11 ;  /* 0x000054100a6c7816 */ /* 0x000fe2000000000b */
[----:B------:R-:W-:Y:S01]  /*e770*/  IMAD.MOV.U32 R11, RZ, RZ, R48 ;  /* 0x000000ffff0b7224 */ /* 0x000fe200078e0030 */
[----:B------:R-:W-:Y:S01]  /*e780*/  PRMT R98, R0, 0x5410, R3 ;  /* 0x0000541000627816 */ /* 0x000fe20000000003 */
[----:B------:R-:W-:Y:S01]  /*e790*/  IMAD.MOV.U32 R10, RZ, RZ, R43 ;  /* 0x000000ffff0a7224 */ /* 0x000fe200078e002b */
[----:B------:R-:W1:Y:S01]  /*e7a0*/  @P4 LDC R0, c[0x0][0x42c] ;  /* 0x00010b00ff004b82 */ /* 0x000e620000000800 */
[----:B------:R-:W-:Y:S01]  /*e7b0*/  MOV R3, R42 ;  /* 0x0000002a00037202 */ /* 0x000fe20000000f00 */
[----:B------:R-:W-:Y:S01]  /*e7c0*/  ULDC.64 UR6, c[0x0][0x3e0] ;  /* 0x0000f80000067ab9 */ /* 0x000fe20000000a00 */
[----:B------:R-:W-:Y:S01]  /*e7d0*/  PRMT R99, R11, 0x5410, R12 ;  /* 0x000054100b637816 */ /* 0x000fe2000000000c */
[----:B------:R-:W-:Y:S01]  /*e7e0*/  IMAD.MOV.U32 R12, RZ, RZ, R51 ;  /* 0x000000ffff0c7224 */ /* 0x000fe200078e0033 */
[----:B------:R-:W-:Y:S01]  /*e7f0*/  PRMT R109, R3, 0x5410, R10 ;  /* 0x00005410036d7816 */ /* 0x000fe2000000000a */
[----:B------:R-:W-:Y:S01]  /*e800*/  IMAD.MOV.U32 R10, RZ, RZ, R50 ;  /* 0x000000ffff0a7224 */ /* 0x000fe200078e0032 */
[----:B0-----:R-:W-:Y:S01]  /*e810*/  PRMT R92, R92, 0x5410, R13 ;  /* 0x000054105c5c7816 */ /* 0x001fe2000000000d */
[----:B------:R-:W0:Y:S03]  /*e820*/  @P4 LDC R11, c[0x0][0x430] ;  /* 0x00010c00ff0b4b82 */ /* 0x000e260000000800 */
        /* <DEDUP_REMOVED lines=8> */
[----:B------:R-:W-:-:S04]  /*e8b0*/  MOV R13, R59 ;  /* 0x0000003b000d7202 */ /* 0x000fc80000000f00 */
[----:B------:R-:W-:Y:S01]  /*e8c0*/  PRMT R89, R12, 0x5410, R13 ;  /* 0x000054100c597816 */ /* 0x000fe2000000000d */
[----:B--2---:R-:W-:-:S04]  /*e8d0*/  IMAD R3, R90, 0x80, R18 ;  /* 0x000000805a037824 */ /* 0x004fc800078e0212 */
[----:B---3--:R-:W-:Y:S01]  /*e8e0*/  IMAD R3, R21, 0x20, R3 ;  /* 0x0000002015037824 */ /* 0x008fe200078e0203 */
[----:B------:R-:W-:-:S03]  /*e8f0*/  MOV R21, R56 ;  /* 0x0000003800157202 */ /* 0x000fc60000000f00 */
[----:B-1----:R-:W-:Y:S01]  /*e900*/  @P4 IMAD.HI.U32 R0, R3, R0, RZ ;  /* 0x0000000003004227 */ /* 0x002fe200078e00ff */
[----:B------:R-:W-:-:S04]  /*e910*/  PRMT R88, R21, 0x7610, R88 ;  /* 0x0000761015587816 */ /* 0x000fc80000000058 */
[----:B0-----:R-:W-:Y:S01]  /*e920*/  @P4 SHF.R.U32.HI R3, RZ, R11, R0 ;  /* 0x0000000bff034219 */ /* 0x001fe20000011600 */
[----:B------:R-:W-:Y:S01]  /*e930*/  IMAD.MOV.U32 R0, RZ, RZ, R61 ;  /* 0x000000ffff007224 */ /* 0x000fe200078e003d */
[----:B------:R-:W-:Y:S01]  /*e940*/  PRMT R88, R88, 0x5410, R10 ;  /* 0x0000541058587816 */ /* 0x000fe2000000000a */
[----:B------:R-:W-:Y:S01]  /*e950*/  IMAD.MOV.U32 R11, RZ, RZ, R63 ;  /* 0x000000ffff0b7224 */ /* 0x000fe200078e003f */
[----:B------:R-:W-:Y:S02]  /*e960*/  MOV R10, R62 ;  /* 0x0000003e000a7202 */ /* 0x000fe40000000f00 */
[----:B------:R-:W-:Y:S02]  /*e970*/  SHF.R.S32.HI R13, RZ, 0x1f, R3 ;  /* 0x0000001fff0d7819 */ /* 0x000fe40000011403 */
[----:B------:R-:W-:Y:S02]  /*e980*/  PRMT R95, R0, 0x5410, R10 ;  /* 0x00005410005f7816 */ /* 0x000fe4000000000a */
[----:B------:R-:W-:Y:S01]  /*e990*/  PRMT R96, R11, 0x7610, R96 ;  /* 0x000076100b607816 */ /* 0x000fe20000000060 */
[----:B------:R-:W-:-:S04]  /*e9a0*/  IMAD.WIDE.U32 R10, R3, R84, R86 ;  /* 0x00000054030a7225 */ /* 0x000fc800078e0056 */
[C---:B------:R-:W-:Y:S02]  /*e9b0*/  IMAD R84, R13.reuse, R84, RZ ;  /* 0x000000540d547224 */ /* 0x040fe400078e02ff */
[-C--:B------:R-:W-:Y:S02]  /*e9c0*/  IMAD R0, R13, R14.reuse, RZ ;  /* 0x0000000e0d007224 */ /* 0x080fe400078e02ff */
[----:B------:R-:W-:-:S04]  /*e9d0*/  IMAD.WIDE.U32 R12, R3, R14, R8 ;  /* 0x0000000e030c7225 */ /* 0x000fc800078e0008 */
[C---:B------:R-:W-:Y:S02]  /*e9e0*/  IMAD R9, R3.reuse, R85, R84 ;  /* 0x0000005503097224 */ /* 0x040fe400078e0254 */
[----:B------:R-:W-:Y:S02]  /*e9f0*/  IMAD R3, R3, R15, R0 ;  /* 0x0000000f03037224 */ /* 0x000fe400078e0200 */
[----:B------:R-:W-:Y:S01]  /*ea00*/  IMAD.MOV.U32 R21, RZ, RZ, R60 ;  /* 0x000000ffff157224 */ /* 0x000fe200078e003c */
[----:B------:R-:W-:Y:S01]  /*ea10*/  LEA R8, P4, R10, UR4, 0x1 ;  /* 0x000000040a087c11 */ /* 0x000fe2000f8808ff */
[----:B------:R-:W-:Y:S01]  /*ea20*/  IMAD.IADD R9, R11, 0x1, R9 ;  /* 0x000000010b097824 */ /* 0x000fe200078e0209 */
[----:B------:R-:W-:Y:S02]  /*ea30*/  IADD3 R3, R13, R3, RZ ;  /* 0x000000030d037210 */ /* 0x000fe40007ffe0ff */
[----:B------:R-:W-:Y:S01]  /*ea40*/  LEA R0, P5, R12, UR6, 0x1 ;  /* 0x000000060c007c11 */ /* 0x000fe2000f8a08ff */
[----:B------:R-:W-:Y:S01]  /*ea50*/  IMAD.MOV.U32 R15, RZ, RZ, R82 ;  /* 0x000000ffff0f7224 */ /* 0x000fe200078e0052 */
[----:B------:R-:W-:Y:S01]  /*ea60*/  PRMT R94, R94, 0x5410, R21 ;  /* 0x000054105e5e7816 */ /* 0x000fe20000000015 */
[----:B------:R-:W-:Y:S01]  /*ea70*/  IMAD.MOV.U32 R21, RZ, RZ, R80 ;  /* 0x000000ffff157224 */ /* 0x000fe200078e0050 */
[----:B------:R-:W-:Y:S01]  /*ea80*/  UMOV UR4, 0xffffffff ;  /* 0xffffffff00047882 */ /* 0x000fe20000000000 */
[----:B------:R-:W-:-:S02]  /*ea90*/  MOV R14, R81 ;  /* 0x00000051000e7202 */ /* 0x000fc40000000f00 */
[----:B------:R-:W-:Y:S02]  /*eaa0*/  LEA.HI.X R9, R10, UR5, R9, 0x1, P4 ;  /* 0x000000050a097c11 */ /* 0x000fe4000a0f0c09 */
[----:B------:R-:W-:Y:S02]  /*eab0*/  LEA.HI.X R3, R12, UR7, R3, 0x1, P5 ;  /* 0x000000070c037c11 */ /* 0x000fe4000a8f0c03 */
[----:B------:R-:W-:Y:S02]  /*eac0*/  PRMT R92, R21, 0x7610, R92 ;  /* 0x00007610155c7816 */ /* 0x000fe4000000005c */
[----:B------:R-:W-:Y:S02]  /*ead0*/  PRMT R91, R15, 0x5410, R14 ;  /* 0x000054100f5b7816 */ /* 0x000fe4000000000e */
[----:B----4-:R-:W-:Y:S01]  /*eae0*/  LEA.HI R10, R23, R23, RZ, 0x1 ;  /* 0x00000017170a7211 */ /* 0x010fe200078f08ff */
[----:B------:R-:W-:Y:S06]  /*eaf0*/  BRA.DIV UR4, `(.L_x_1516) ;  /* 0x000001a204f07947 */ /* 0x000fec000b800000 */
.L_x_1826:
[----:B------:R-:W-:-:S03]  /*eb00*/  UMOV UR4, 0xffffffff ;  /* 0xffffffff00047882 */ /* 0x000fc60000000000 */
[----:B------:R-:W-:Y:S05]  /*eb10*/  BRA.DIV UR4, `(.L_x_1517) ;  /* 0x000001a604107947 */ /* 0x000fea000b800000 */
.L_x_1829:
[----:B------:R-:W-:-:S03]  /*eb20*/  UMOV UR4, 0xffffffff ;  /* 0xffffffff00047882 */ /* 0x000fc60000000000 */
[----:B------:R-:W-:Y:S05]  /*eb30*/  BRA.DIV UR4, `(.L_x_1518) ;  /* 0x000001a604307947 */ /* 0x000fea000b800000 */
.L_x_1832:
[----:B------:R-:W-:-:S03]  /*eb40*/  UMOV UR4, 0xffffffff ;  /* 0xffffffff00047882 */ /* 0x000fc60000000000 */
[----:B------:R-:W-:Y:S05]  /*eb50*/  BRA.DIV UR4, `(.L_x_1519) ;  /* 0x000001a604507947 */ /* 0x000fea000b800000 */
.L_x_1835:
[----:B------:R-:W-:-:S03]  /*eb60*/  UMOV UR4, 0xffffffff ;  /* 0xffffffff00047882 */ /* 0x000fc60000000000 */
[----:B------:R-:W-:Y:S05]  /*eb70*/  BRA.DIV UR4, `(.L_x_1520) ;  /* 0x000001a604707947 */ /* 0x000fea000b800000 */
.L_x_1838:
[----:B------:R-:W-:-:S03]  /*eb80*/  UMOV UR4, 0xffffffff ;  /* 0xffffffff00047882 */ /* 0x000fc60000000000 */
[----:B------:R-:W-:Y:S05]  /*eb90*/  BRA.DIV UR4, `(.L_x_1521) ;  /* 0x000001a604907947 */ /* 0x000fea000b800000 */
.L_x_1841:
[----:B------:R-:W-:-:S03]  /*eba0*/  UMOV UR4, 0xffffffff ;  /* 0xffffffff00047882 */ /* 0x000fc60000000000 */
[----:B------:R-:W-:Y:S05]  /*ebb0*/  BRA.DIV UR4, `(.L_x_1522) ;  /* 0x000001a604b07947 */ /* 0x000fea000b800000 */
.L_x_1844:
[----:B------:R-:W-:-:S03]  /*ebc0*/  UMOV UR4, 0xffffffff ;  /* 0xffffffff00047882 */ /* 0x000fc60000000000 */
[----:B------:R-:W-:Y:S05]  /*ebd0*/  BRA.DIV UR4, `(.L_x_1523) ;  /* 0x000001a604d07947 */ /* 0x000fea000b800000 */
.L_x_1847:
[----:B------:R-:W-:-:S03]  /*ebe0*/  UMOV UR4, 0xffffffff ;  /* 0xffffffff00047882 */ /* 0x000fc60000000000 */
[----:B------:R-:W-:Y:S05]  /*ebf0*/  BRA.DIV UR4, `(.L_x_1524) ;  /* 0x000001a604f07947 */ /* 0x000fea000b800000 */
.L_x_1850:
[----:B------:R-:W-:-:S03]  /*ec00*/  UMOV UR4, 0xffffffff ;  /* 0xffffffff00047882 */ /* 0x000fc60000000000 */
[----:B------:R-:W-:Y:S05]  /*ec10*/  BRA.DIV UR4, `(.L_x_1525) ;  /* 0x000001aa04107947 */ /* 0x000fea000b800000 */
.L_x_1853:
[----:B------:R-:W-:-:S03]  /*ec20*/  UMOV UR4, 0xffffffff ;  /* 0xffffffff00047882 */ /* 0x000fc60000000000 */
[----:B------:R-:W-:Y:S05]  /*ec30*/  BRA.DIV UR4, `(.L_x_1526) ;  /* 0x000001aa04307947 */ /* 0x000fea000b800000 */
.L_x_1856:
[----:B------:R-:W-:-:S03]  /*ec40*/  UMOV UR4, 0xffffffff ;  /* 0xffffffff00047882 */ /* 0x000fc60000000000 */
[----:B------:R-:W-:Y:S05]  /*ec50*/  BRA.DIV UR4, `(.L_x_1527) ;  /* 0x000001aa04507947 */ /* 0x000fea000b800000 */
.L_x_1859:
[----:B------:R-:W-:-:S03]  /*ec60*/  UMOV UR4, 0xffffffff ;  /* 0xffffffff00047882 */ /* 0x000fc60000000000 */
[----:B------:R-:W-:Y:S05]  /*ec70*/  BRA.DIV UR4, `(.L_x_1528) ;  /* 0x000001aa04707947 */ /* 0x000fea000b800000 */
.L_x_1862:
[----:B------:R-:W-:Y:S01]  /*ec80*/  UMOV UR4, 0xffffffff ;  /* 0xffffffff00047882 */ /* 0x000fe20000000000 */
[----:B------:R-:W-:Y:S02]  /*ec90*/  LOP3.LUT R10, R10, 0xfffffffe, RZ, 0xc0, !PT ;  /* 0xfffffffe0a0a7812 */ /* 0x000fe400078ec0ff */
[----:B------:R-:W-:Y:S05]  /*eca0*/  BRA.DIV UR4, `(.L_x_1529) ;  /* 0x000001aa048c7947 */ /* 0x000fea000b800000 */
.L_x_1865:
[----:B------:R-:W-:Y:S01]  /*ecb0*/  UMOV UR4, 0xffffffff ;  /* 0xffffffff00047882 */ /* 0x000fe20000000000 */
[----:B------:R-:W-:Y:S02]  /*ecc0*/  IMAD.IADD R9, R23, 0x1, -R10 ;  /* 0x0000000117097824 */ /* 0x000fe400078e0a0a */
[----:B------:R-:W-:Y:S05]  /*ecd0*/  BRA.DIV UR4, `(.L_x_1530) ;  /* 0x000001aa04a87947 */ /* 0x000fea000b800000 */
.L_x_1868:
[----:B------:R-:W-:Y:S01]  /*ece0*/  UMOV UR4, 0xffffffff ;  /* 0xffffffff00047882 */ /* 0x000fe20000000000 */
[----:B------:R-:W-:Y:S01]  /*ecf0*/  SHF.L.U32 R9, R9, 0x1f, RZ ;  /* 0x0000001f09097819 */ /* 0x000fe200000006ff */
[----:B------:R-:W-:Y:S01]  /*ed00*/  IMAD.MOV.U32 R3, RZ, RZ, R83 ;  /* 0x000000ffff037224 */ /* 0x000fe200078e0053 */
[----:B------:R-:W-:Y:S06]  /*ed10*/  BRA.DIV UR4, `(.L_x_1531) ;  /* 0x000001aa04c07947 */ /* 0x000fec000b800000 */
.L_x_1871:
[----:B------:R-:W0:Y:S01]  /*ed20*/  SYNCS.PHASECHK.TRANS64.TRYWAIT P4, [R16+URZ+0x30800], R9 ;  /* 0x03080009100075a7 */ /* 0x000e22000808017f */
[----:B------:R-:W-:Y:S01]  /*ed30*/  PRMT R96, R96, 0x5410, R3 ;  /* 0x0000541060607816 */ /* 0x000fe20000000003 */
[----:B------:R-:W-:Y:S01]  /*ed40*/  IMAD.MOV.U32 R3, RZ, RZ, R65 ;  /* 0x000000ffff037224 */ /* 0x000fe200078e0041 */
[----:B------:R-:W-:Y:S01]  /*ed50*/  MOV R0, R64 ;  /* 0x0000004000007202 */ /* 0x000fe20000000f00 */
[----:B------:R-:W-:Y:S01]  /*ed60*/  IMAD.MOV.U32 R8, RZ, RZ, R66 ;  /* 0x000000ffff087224 */ /* 0x000fe200078e0042 */
[----:B------:R-:W-:Y:S01]  /*ed70*/  MOV R10, R67 ;  /* 0x00000043000a7202 */ /* 0x000fe20000000f00 */
[----:B------:R-:W-:Y:S01]  /*ed80*/  IMAD.MOV.U32 R11, RZ, RZ, R71 ;  /* 0x000000ffff0b7224 */ /* 0x000fe200078e0047 */
[----:B------:R-:W-:Y:S01]  /*ed90*/  PRMT R85, R0, 0x5410, R3 ;  /* 0x0000541000557816 */ /* 0x000fe20000000003 */
[----:B------:R-:W-:Y:S01]  /*eda0*/  IMAD.MOV.U32 R0, RZ, RZ, R68 ;  /* 0x000000ffff007224 */ /* 0x000fe200078e0044 */
[----:B------:R-:W-:Y:S01]  /*edb0*/  PRMT R86, R8, 0x5410, R10 ;  /* 0x0000541008567816 */ /* 0x000fe2000000000a */
[----:B------:R-:W-:Y:S01]  /*edc0*/  IMAD.MOV.U32 R8, RZ, RZ, R69 ;  /* 0x000000ffff087224 */ /* 0x000fe200078e0045 */
[----:B------:R-:W-:Y:S01]  /*edd0*/  MOV R10, R70 ;  /* 0x00000046000a7202 */ /* 0x000fe20000000f00 */
[----:B------:R-:W-:Y:S03]  /*ede0*/  BSSY B1, `(.L_x_1532) ;  /* 0x0000012000017945 */ /* 0x000fe60003800000 */
        /* <DEDUP_REMOVED lines=11> */
[----:B------:R-:W-:Y:S02]  /*eea0*/  SHF.R.S32.HI R0, RZ, 0x1f, R225 ;  /* 0x0000001fff007819 */ /* 0x000fe400000114e1 */
[----:B------:R-:W-:Y:S02]  /*eeb0*/  PRMT R23, R8, 0x5410, R10 ;  /* 0x0000541008177816 */ /* 0x000fe4000000000a */
[----:B------:R-:W-:-:S02]  /*eec0*/  PRMT R84, R11, 0x7610, R84 ;  /* 0x000076100b547816 */ /* 0x000fc40000000054 */
[----:B------:R-:W-:Y:S02]  /*eed0*/  LEA.HI R0, R0, R225, RZ, 0x3 ;  /* 0x000000e100007211 */ /* 0x000fe400078f18ff */
[----:B------:R-:W-:Y:S01]  /*eee0*/  MOV R8, R79 ;  /* 0x0000004f00087202 */ /* 0x000fe20000000f00 */
[----:B0-----:R-:W-:Y:S06]  /*eef0*/  @!P4 BRA `(.L_x_1533) ;  /* 0x000001a80070c947 */ /* 0x001fec0003800000 */
.L_x_1872:
[----:B------:R-:W-:Y:S05]  /*ef00*/  BSYNC B1 ;  /* 0x0000000000017941 */ /* 0x000fea0003800000 */
.L_x_1532:
[----:B------:R-:W-:Y:S01]  /*ef10*/  BSSY B1, `(.L_x_1534) ;  /* 0x00000cf000017945 */ /* 0x000fe20003800000 */
[----:B------:R-:W-:Y:S02]  /*ef20*/  PRMT R84, R84, 0x5410, R8 ;  /* 0x0000541054547816 */ /* 0x000fe40000000008 */
[----:B------:R-:W-:Y:S01]  /*ef30*/  SHF.R.S32.HI R0, RZ, 0x3, R0 ;  /* 0x00000003ff007819 */ /* 0x000fe20000011400 */
[----:B------:R-:W-:Y:S06]  /*ef40*/  @P0 BRA `(.L_x_1535) ;  /* 0x0000000c002c0947 */ /* 0x000fec0003800000 */
[----:B------:R1:W5:Y:S01]  /*ef50*/  LDL R131, [R1+0x38] ;  /* 0x0000380001837983 */ /* 0x0003620000100800 */
[----:B------:R-:W2:Y:S03]  /*ef60*/  LDC R111, c[0x0][0x3d4] ;  /* 0x0000f500ff6f7b82 */ /* 0x000ea60000000800 */
[----:B------:R1:W5:Y:S04]  /*ef70*/  LDL R130, [R1+0x44] ;  /* 0x0000440001827983 */ /* 0x0003680000100800 */
[----:B------:R1:W5:Y:S01]  /*ef80*/  LDL R129, [R1+0x48] ;  /* 0x0000480001817983 */ /* 0x0003620000100800 */
[----:B------:R-:W-:Y:S01]  /*ef90*/  BSSY B2, `(.L_x_1536) ;  /* 0x0000065000027945 */ /* 0x000fe20003800000 */
[----:B--2---:R-:W-:-:S02]  /*efa0*/  ISETP.GE.AND P0, PT, R228, R111, PT ;  /* 0x0000006fe400720c */ /* 0x004fc40003f06270 */
[----:B------:R-:W-:-:S11]  /*efb0*/  ISETP.GE.AND P4, PT, R225, R111, PT ;  /* 0x0000006fe100720c */ /* 0x000fd60003f86270 */
[----:B-1----:R-:W-:Y:S05]  /*efc0*/  @P0 BRA `(.L_x_1537) ;  /* 0x0000000400840947 */ /* 0x002fea0003800000 */
[----:B------:R-:W2:Y:S04]  /*efd0*/  LDL R10, [R1+0x24] ;  /* 0x00002400010a7983 */ /* 0x000ea80000100800 */
[----:B------:R-:W3:Y:S01]  /*efe0*/  LDL R132, [R1+0x4c] ;  /* 0x00004c0001847983 */ /* 0x000ee20000100800 */
[--C-:B------:R-:W-:Y:S01]  /*eff0*/  SHF.R.U64 R28, R28, 0x10, R29.reuse ;  /* 0x000000101c1c7819 */ /* 0x100fe2000000121d */
[----:B------:R-:W-:Y:S01]  /*f000*/  HADD2.F32 R123, -RZ, R115.H0_H0 ;  /* 0x20000073ff7b7230 */ /* 0x000fe20000004100 */
[----:B------:R-:W-:Y:S02]  /*f010*/  SHF.R.U32.HI R121, RZ, 0x10, R29 ;  /* 0x00000010ff797819 */ /* 0x000fe4000001161d */
[--C-:B------:R-:W-:Y:S02]  /*f020*/  SHF.R.U64 R29, R4, 0x10, R5.reuse ;  /* 0x00000010041d7819 */ /* 0x100fe40000001205 */
[----:B------:R-:W-:Y:S01]  /*f030*/  SHF.R.U32.HI R124, RZ, 0x10, R5 ;  /* 0x00000010ff7c7819 */ /* 0x000fe20000011605 */
[----:B------:R-:W-:Y:S01]  /*f040*/  HADD2.F32 R121, -RZ, R121.H0_H0 ;  /* 0x20000079ff797230 */ /* 0x000fe20000004100 */
[----:B------:R-:W-:Y:S01]  /*f050*/  SHF.R.U64 R5, R6, 0x10, R7 ;  /* 0x0000001006057819 */ /* 0x000fe20000001207 */
[----:B------:R-:W-:Y:S01]  /*f060*/  HADD2.F32 R29, -RZ, R29.H0_H0 ;  /* 0x2000001dff1d7230 */ /* 0x000fe20000004100 */
[--C-:B------:R-:W-:Y:S01]  /*f070*/  SHF.R.U64 R4, R30, 0x10, R31.reuse ;  /* 0x000000101e047819 */ /* 0x100fe2000000121f */
[----:B------:R-:W-:Y:S01]  /*f080*/  HADD2.F32 R124, -RZ, R124.H0_H0 ;  /* 0x2000007cff7c7230 */ /* 0x000fe20000004100 */
[----:B------:R-:W-:-:S02]  /*f090*/  SHF.R.U32.HI R30, RZ, 0x10, R31 ;  /* 0x00000010ff1e7819 */ /* 0x000fc4000001161f */
[----:B------:R-:W-:-:S03]  /*f0a0*/  SHF.R.U32.HI R127, RZ, 0x10, R7 ;  /* 0x00000010ff7f7819 */ /* 0x000fc60000011607 */
[----:B------:R-:W-:Y:S01]  /*f0b0*/  HADD2.F32 R30, -RZ, R30.H0_H0 ;  /* 0x2000001eff1e7230 */ /* 0x000fe20000004100 */
[----:B--2---:R-:W-:-:S04]  /*f0c0*/  LEA.HI R8, R111, R10, RZ, 0x1d ;  /* 0x0000000a6f087211 */ /* 0x004fc800078fe8ff */
[----:B------:R-:W-:Y:S01]  /*f0d0*/  SHF.R.S32.HI R11, RZ, 0x1f, R8 ;  /* 0x0000001fff0b7819 */ /* 0x000fe20000011408 */
[----:B0-----:R-:W-:-:S03]  /*f0e0*/  IMAD.SHL.U32 R9, R8, 0x8, RZ ;  /* 0x0000000808097824 */ /* 0x001fc600078e00ff */
[----:B------:R-:W-:Y:S02]  /*f0f0*/  LEA.HI R11, R11, R8, RZ, 0x3 ;  /* 0x000000080b0b7211 */ /* 0x000fe400078f18ff */
[----:B------:R-:W-:-:S03]  /*f100*/  LOP3.LUT R9, R9, 0x38, RZ, 0xc0, !PT ;  /* 0x0000003809097812 */ /* 0x000fc600078ec0ff */
[----:B------:R-:W-:Y:S01]  /*f110*/  IMAD.SHL.U32 R11, R11, 0x400, RZ ;  /* 0x000004000b0b7824 */ /* 0x000fe200078e00ff */
[----:B-----5:R-:W-:-:S04]  /*f120*/  LOP3.LUT R9, R9, 0x1c0, R131, 0xf8, !PT ;  /* 0x000001c009097812 */ /* 0x020fc800078ef883 */
[----:B------:R-:W-:Y:S02]  /*f130*/  LOP3.LUT R13, R9, R130, RZ, 0x3c, !PT ;  /* 0x00000082090d7212 */ /* 0x000fe400078e3cff */
[----:B------:R-:W-:Y:S02]  /*f140*/  LOP3.LUT R12, R11, 0x7fffe000, RZ, 0xc0, !PT ;  /* 0x7fffe0000b0c7812 */ /* 0x000fe400078ec0ff */
[----:B---3--:R-:W0:Y:S02]  /*f150*/  LDS.128 R8, [R132] ;  /* 0x0000000084087984 */ /* 0x008e240000000c00 */
[----:B------:R-:W-:-:S04]  /*f160*/  IADD3 R13, R13, R12, R129 ;  /* 0x0000000c0d0d7210 */ /* 0x000fc80007ffe081 */
[----:B------:R-:W-:-:S05]  /*f170*/  LEA R114, R13, R16, 0x1 ;  /* 0x000000100d727211 */ /* 0x000fca00078e08ff */
[----:B------:R-:W1:Y:S01]  /*f180*/  LDS.128 R12, [R114+0x10400] ;  /* 0x01040000720c7984 */ /* 0x000e620000000c00 */
[--C-:B0-----:R-:W-:Y:S02]  /*f190*/  HADD2.F32 R117, -RZ, R9.reuse.H0_H0 ;  /* 0x20000009ff757230 */ /* 0x101fe40000004100 */
[----:B------:R-:W-:Y:S02]  /*f1a0*/  HADD2.F32 R118, -RZ, R9.H1_H1 ;  /* 0x30000009ff767230 */ /* 0x000fe40000004100 */
[----:B------:R-:W-:Y:S02]  /*f1b0*/  HADD2.F32 R9, -RZ, R115.H1_H1 ;  /* 0x30000073ff097230 */ /* 0x000fe40000004100 */
[----:B------:R-:W-:Y:S02]  /*f1c0*/  HADD2.F32 R116, -RZ, R8.H0_H0 ;  /* 0x20000008ff747230 */ /* 0x000fe40000004100 */
[----:B------:R-:W-:Y:S02]  /*f1d0*/  HADD2.F32 R31, -RZ, R10.H0_H0 ;  /* 0x2000000aff1f7230 */ /* 0x000fe40000004100 */
[----:B------:R-:W-:-:S02]  /*f1e0*/  HADD2.F32 R7, -RZ, R11.H0_H0 ;  /* 0x2000000bff077230 */ /* 0x000fc40000004100 */
[--C-:B-1----:R-:W-:Y:S02]  /*f1f0*/  HADD2.F32 R6, -RZ, R13.reuse.H0_H0 ;  /* 0x2000000dff067230 */ /* 0x102fe40000004100 */
[----:B------:R-:W-:Y:S02]  /*f200*/  HADD2.F32 R115, -RZ, R13.H1_H1 ;  /* 0x3000000dff737230 */ /* 0x000fe40000004100 */
[----:B------:R-:W-:Y:S02]  /*f210*/  HADD2.F32 R13, -RZ, R12.H0_H0 ;  /* 0x2000000cff0d7230 */ /* 0x000fe40000004100 */
[C---:B------:R-:W-:Y:S01]  /*f220*/  FMUL.FTZ R122, R6.reuse, R123 ;  /* 0x0000007b067a7220 */ /* 0x040fe20000410000 */
[-C--:B------:R-:W-:Y:S01]  /*f230*/  FMUL.FTZ R126, R6, R9.reuse ;  /* 0x00000009067e7220 */ /* 0x080fe20000410000 */
[----:B------:R-:W-:Y:S01]  /*f240*/  FMUL.FTZ R125, R115, R124 ;  /* 0x0000007c737d7220 */ /* 0x000fe20000410000 */
[----:B------:R-:W-:Y:S02]  /*f250*/  HADD2.F32 R119, -RZ, R14.H0_H0 ;  /* 0x2000000eff777230 */ /* 0x000fe40000004100 */
[----:B------:R-:W-:Y:S01]  /*f260*/  FFMA.FTZ R6, R117, R9, -R122 ;  /* 0x0000000975067223 */ /* 0x000fe2000001087a */
[----:B------:R-:W-:-:S02]  /*f270*/  HADD2.F32 R122, -RZ, R113.H1_H1 ;  /* 0x30000071ff7a7230 */ /* 0x000fc40000004100 */
[----:B------:R-:W-:Y:S01]  /*f280*/  FFMA.FTZ R9, R117, R123, R126 ;  /* 0x0000007b75097223 */ /* 0x000fe2000001007e */
[----:B------:R-:W-:Y:S02]  /*f290*/  HADD2.F32 R113, -RZ, R113.H0_H0 ;  /* 0x20000071ff717230 */ /* 0x000fe40000004100 */
[----:B------:R-:W-:Y:S01]  /*f2a0*/  FMUL.FTZ R117, R115, R121 ;  /* 0x0000007973757220 */ /* 0x000fe20000410000 */
[--C-:B------:R-:W-:Y:S02]  /*f2b0*/  HADD2.F32 R126, -RZ, R112.reuse.H0_H0 ;  /* 0x20000070ff7e7230 */ /* 0x100fe40000004100 */
[C---:B------:R-:W-:Y:S01]  /*f2c0*/  FMUL.FTZ R115, R13.reuse, R122 ;  /* 0x0000007a0d737220 */ /* 0x040fe20000410000 */
[----:B------:R-:W-:Y:S02]  /*f2d0*/  HADD2.F32 R112, -RZ, R112.H1_H1 ;  /* 0x30000070ff707230 */ /* 0x000fe40000004100 */
[----:B------:R-:W-:Y:S01]  /*f2e0*/  FMUL.FTZ R13, R13, R113 ;  /* 0x000000710d0d7220 */ /* 0x000fe20000410000 */
[----:B------:R-:W-:-:S02]  /*f2f0*/  HADD2.F32 R120, -RZ, R15.H0_H0 ;  /* 0x2000000fff787230 */ /* 0x000fc40000004100 */
[----:B------:R-:W-:Y:S01]  /*f300*/  FFMA.FTZ R115, R116, R113, -R115 ;  /* 0x0000007174737223 */ /* 0x000fe20000010873 */
[----:B------:R-:W-:Y:S01]  /*f310*/  FFMA.FTZ R125, R118, R121, -R125 ;  /* 0x00000079767d7223 */ /* 0x000fe2000001087d */
[----:B------:R-:W-:Y:S01]  /*f320*/  FFMA.FTZ R116, R116, R122, R13 ;  /* 0x0000007a74747223 */ /* 0x000fe2000001000d */
[--C-:B------:R-:W-:Y:S02]  /*f330*/  HADD2.F32 R13, -RZ, R110.reuse.H1_H1 ;  /* 0x3000006eff0d7230 */ /* 0x100fe40000004100 */
[C---:B------:R-:W-:Y:S01]  /*f340*/  FMUL.FTZ R122, R119.reuse, R126 ;  /* 0x0000007e777a7220 */ /* 0x040fe20000410000 */
[----:B------:R-:W-:Y:S02]  /*f350*/  HADD2.F32 R110, -RZ, R110.H0_H0 ;  /* 0x2000006eff6e7230 */ /* 0x000fe40000004100 */
[----:B------:R-:W-:Y:S01]  /*f360*/  FFMA.FTZ R118, R118, R124, R117 ;  /* 0x0000007c76767223 */ /* 0x000fe20000010075 */
[-C--:B------:R-:W-:Y:S01]  /*f370*/  FMUL.FTZ R124, R119, R112.reuse ;  /* 0x00000070777c7220 */ /* 0x080fe20000410000 */
[----:B------:R-:W-:Y:S01]  /*f380*/  FFMA.FTZ R122, R31, R112, -R122 ;  /* 0x000000701f7a7223 */ /* 0x000fe2000001087a */
[----:B------:R-:W-:-:S02]  /*f390*/  HADD2.F32 R15, -RZ, R15.H1_H1 ;  /* 0x3000000fff0f7230 */ /* 0x000fc40000004100 */
[CC--:B------:R-:W-:Y:S01]  /*f3a0*/  FMUL.FTZ R128, R120.reuse, R110.reuse ;  /* 0x0000006e78807220 */ /* 0x0c0fe20000410000 */
[----:B------:R-:W-:Y:S02]  /*f3b0*/  HADD2.F32 R112, -RZ, R127.H0_H0 ;  /* 0x2000007fff707230 */ /* 0x000fe40000004100 */
[-C--:B------:R-:W-:Y:S01]  /*f3c0*/  FMUL.FTZ R113, R120, R13.reuse ;  /* 0x0000000d78717220 */ /* 0x080fe20000410000 */
[----:B------:R-:W-:Y:S02]  /*f3d0*/  HADD2.F32 R11, -RZ, R11.H1_H1 ;  /* 0x3000000bff0b7230 */ /* 0x000fe40000004100 */
[C---:B------:R-:W-:Y:S01]  /*f3e0*/  FFMA.FTZ R128, R7.reuse, R13, -R128 ;  /* 0x0000000d07807223 */ /* 0x040fe20000010880 */
[----:B------:R-:W-:Y:S02]  /*f3f0*/  HADD2.F32 R12, -RZ, R12.H1_H1 ;  /* 0x3000000cff0c7230 */ /* 0x000fe40000004100 */
[----:B------:R-:W-:Y:S01]  /*f400*/  FFMA.FTZ R113, R7, R110, R113 ;  /* 0x0000006e07717223 */ /* 0x000fe20000010071 */
[----:B------:R-:W-:-:S02]  /*f410*/  HADD2.F32 R14, -RZ, R14.H1_H1 ;  /* 0x3000000eff0e7230 */ /* 0x000fc40000004100 */
[C---:B------:R-:W-:Y:S01]  /*f420*/  FMUL.FTZ R120, R15.reuse, R112 ;  /* 0x000000700f787220 */ /* 0x040fe20000410000 */
[----:B------:R-:W-:Y:S01]  /*f430*/  FMUL.FTZ R110, R15, R30 ;  /* 0x0000001e0f6e7220 */ /* 0x000fe20000410000 */
[----:B------:R-:W-:Y:S02]  /*f440*/  HADD2.F32 R13, -RZ, R5.H0_H0 ;  /* 0x20000005ff0d7230 */ /* 0x000fe40000004100 */
[----:B------:R-:W-:Y:S01]  /*f450*/  FFMA.FTZ R124, R31, R126, R124 ;  /* 0x0000007e1f7c7223 */ /* 0x000fe2000001007c */
[----:B------:R-:W-:Y:S02]  /*f460*/  HADD2.F32 R7, -RZ, R28.H0_H0 ;  /* 0x2000001cff077230 */ /* 0x000fe40000004100 */
[C---:B------:R-:W-:Y:S01]  /*f470*/  FFMA.FTZ R31, R11.reuse, R30, -R120 ;  /* 0x0000001e0b1f7223 */ /* 0x040fe20000010878 */
[----:B------:R-:W-:Y:S02]  /*f480*/  HADD2.F32 R5, -RZ, R4.H0_H0 ;  /* 0x20000004ff057230 */ /* 0x000fe40000004100 */
[----:B------:R-:W-:Y:S01]  /*f490*/  FFMA.FTZ R110, R11, R112, R110 ;  /* 0x000000700b6e7223 */ /* 0x000fe2000001006e */
[----:B------:R-:W-:-:S02]  /*f4a0*/  HADD2.F32 R8, -RZ, R8.H1_H1 ;  /* 0x30000008ff087230 */ /* 0x000fc40000004100 */
[----:B------:R-:W-:Y:S01]  /*f4b0*/  FMUL.FTZ R11, R12, R29 ;  /* 0x0000001d0c0b7220 */ /* 0x000fe20000410000 */
[----:B------:R-:W-:Y:S02]  /*f4c0*/  HADD2.F32 R10, -RZ, R10.H1_H1 ;  /* 0x3000000aff0a7230 */ /* 0x000fe40000004100 */
        /* <DEDUP_REMOVED lines=17> */
.L_x_1537:
[----:B------:R-:W-:Y:S05]  /*f5e0*/  BSYNC B2 ;  /* 0x0000000000027941 */ /* 0x000fea0003800000 */
.L_x_1536:
[----:B------:R-:W-:Y:S05]  /*f5f0*/  @P4 BRA `(.L_x_1535) ;  /* 0x0000000400804947 */ /* 0x000fea0003800000 */
[----:B------:R-:W2:Y:S01]  /*f600*/  LDL R116, [R1+0x90] ;  /* 0x0000900001747983 */ /* 0x000ea20000100800 */
[----:B------:R-:W-:Y:S01]  /*f610*/  LEA.HI R111, R111, R0, RZ, 0x1d ;  /* 0x000000006f6f7211 */ /* 0x000fe200078fe8ff */
[----:B------:R-:W-:Y:S01]  /*f620*/  HADD2.F32 R31, -RZ, R105.H1_H1 ;  /* 0x30000069ff1f7230 */ /* 0x000fe20000004100 */
[----:B------:R-:W-:Y:S02]  /*f630*/  SHF.R.U32.HI R30, RZ, 0x10, R25 ;  /* 0x00000010ff1e7819 */ /* 0x000fe40000011619 */
[----:B-1----:R-:W-:Y:S01]  /*f640*/  SHF.R.S32.HI R6, RZ, 0x1f, R111 ;  /* 0x0000001fff067819 */ /* 0x002fe2000001146f */
[----:B------:R-:W-:Y:S01]  /*f650*/  IMAD.SHL.U32 R4, R111, 0x8, RZ ;  /* 0x000000086f047824 */ /* 0x000fe200078e00ff */
[--C-:B------:R-:W-:Y:S01]  /*f660*/  SHF.R.U64 R13, R44, 0x10, R45.reuse ;  /* 0x000000102c0d7819 */ /* 0x100fe2000000122d */
[----:B------:R-:W-:Y:S01]  /*f670*/  HADD2.F32 R30, -RZ, R30.H0_H0 ;  /* 0x2000001eff1e7230 */ /* 0x000fe20000004100 */
[----:B------:R-:W-:Y:S02]  /*f680*/  LEA.HI R6, R6, R111, RZ, 0x3 ;  /* 0x0000006f06067211 */ /* 0x000fe400078f18ff */
[----:B------:R-:W-:Y:S01]  /*f690*/  LOP3.LUT R4, R4, 0x38, RZ, 0xc0, !PT ;  /* 0x0000003804047812 */ /* 0x000fe200078ec0ff */
[----:B------:R-:W-:Y:S01]  /*f6a0*/  HADD2.F32 R13, -RZ, R13.H0_H0 ;  /* 0x2000000dff0d7230 */ /* 0x000fe20000004100 */
[----:B------:R-:W-:Y:S01]  /*f6b0*/  SHF.R.U32.HI R44, RZ, 0x10, R45 ;  /* 0x00000010ff2c7819 */ /* 0x000fe2000001162d */
[----:B------:R-:W-:Y:S01]  /*f6c0*/  IMAD.SHL.U32 R6, R6, 0x400, RZ ;  /* 0x0000040006067824 */ /* 0x000fe200078e00ff */
[----:B-----5:R-:W-:Y:S01]  /*f6d0*/  LOP3.LUT R4, R4, 0x1c0, R131, 0xf8, !PT ;  /* 0x000001c004047812 */ /* 0x020fe200078ef883 */
[--C-:B------:R-:W-:Y:S01]  /*f6e0*/  HADD2.F32 R45, -RZ, R102.reuse.H1_H1 ;  /* 0x30000066ff2d7230 */ /* 0x100fe20000004100 */
[----:B------:R-:W-:Y:S01]  /*f6f0*/  SHF.R.U64 R112, R26, 0x10, R27 ;  /* 0x000000101a707819 */ /* 0x000fe2000000121b */
[----:B------:R-:W-:Y:S01]  /*f700*/  HADD2.F32 R102, -RZ, R102.H0_H0 ;  /* 0x20000066ff667230 */ /* 0x000fe20000004100 */
[----:B0-----:R-:W-:-:S02]  /*f710*/  LOP3.LUT R9, R4, R130, RZ, 0x3c, !PT ;  /* 0x0000008204097212 */ /* 0x001fc400078e3cff */
[----:B------:R-:W-:Y:S02]  /*f720*/  LOP3.LUT R8, R6, 0x7fffe000, RZ, 0xc0, !PT ;  /* 0x7fffe00006087812 */ /* 0x000fe400078ec0ff */
[----:B------:R-:W-:Y:S02]  /*f730*/  SHF.R.U32.HI R110, RZ, 0x10, R27 ;  /* 0x00000010ff6e7819 */ /* 0x000fe4000001161b */
[----:B------:R-:W-:Y:S02]  /*f740*/  IADD3 R9, R9, R8, R129 ;  /* 0x0000000809097210 */ /* 0x000fe40007ffe081 */
[--C-:B------:R-:W-:Y:S02]  /*f750*/  SHF.R.U64 R115, R46, 0x10, R47.reuse ;  /* 0x000000102e737819 */ /* 0x100fe4000000122f */
[----:B------:R-:W-:Y:S02]  /*f760*/  LEA R12, R9, R16, 0x1 ;  /* 0x00000010090c7211 */ /* 0x000fe400078e08ff */
[----:B------:R-:W-:-:S02]  /*f770*/  SHF.R.U32.HI R114, RZ, 0x10, R47 ;  /* 0x00000010ff727819 */ /* 0x000fc4000001162f */
[----:B------:R-:W-:Y:S01]  /*f780*/  SHF.R.U64 R113, R24, 0x10, R25 ;  /* 0x0000001018717819 */ /* 0x000fe20000001219 */
[----:B------:R-:W0:Y:S02]  /*f790*/  LDS.128 R8, [R12+0x10400] ;  /* 0x010400000c087984 */ /* 0x000e240000000c00 */
[--C-:B0-----:R-:W-:Y:S02]  /*f7a0*/  HADD2.F32 R26, -RZ, R9.reuse.H0_H0 ;  /* 0x20000009ff1a7230 */ /* 0x101fe40000004100 */
[----:B------:R-:W-:Y:S02]  /*f7b0*/  HADD2.F32 R27, -RZ, R9.H1_H1 ;  /* 0x30000009ff1b7230 */ /* 0x000fe40000004100 */
[----:B------:R-:W-:Y:S02]  /*f7c0*/  HADD2.F32 R9, -RZ, R8.H0_H0 ;  /* 0x20000008ff097230 */ /* 0x000fe40000004100 */
[C---:B------:R-:W-:Y:S01]  /*f7d0*/  FMUL.FTZ R47, R26.reuse, R45 ;  /* 0x0000002d1a2f7220 */ /* 0x040fe20000410000 */
[----:B------:R-:W-:Y:S01]  /*f7e0*/  FMUL.FTZ R111, R26, R31 ;  /* 0x0000001f1a6f7220 */ /* 0x000fe20000410000 */
[----:B------:R-:W-:-:S02]  /*f7f0*/  HADD2.F32 R26, -RZ, R44.H0_H0 ;  /* 0x2000002cff1a7230 */ /* 0x000fc40000004100 */
[C---:B------:R-:W-:Y:S01]  /*f800*/  FMUL.FTZ R44, R27.reuse, R30 ;  /* 0x0000001e1b2c7220 */ /* 0x040fe20000410000 */
[----:B------:R-:W-:Y:S02]  /*f810*/  HADD2.F32 R28, -RZ, R10.H0_H0 ;  /* 0x2000000aff1c7230 */ /* 0x000fe40000004100 */
[----:B------:R-:W-:Y:S02]  /*f820*/  HADD2.F32 R29, -RZ, R11.H0_H0 ;  /* 0x2000000bff1d7230 */ /* 0x000fe40000004100 */
[----:B------:R-:W-:Y:S01]  /*f830*/  FMUL.FTZ R46, R27, R26 ;  /* 0x0000001a1b2e7220 */ /* 0x000fe20000410000 */
[----:B------:R-:W-:Y:S02]  /*f840*/  HADD2.F32 R27, -RZ, R103.H0_H0 ;  /* 0x20000067ff1b7230 */ /* 0x000fe40000004100 */
[----:B------:R-:W-:Y:S02]  /*f850*/  HADD2.F32 R11, -RZ, R11.H1_H1 ;  /* 0x3000000bff0b7230 */ /* 0x000fe40000004100 */
[----:B------:R-:W-:-:S02]  /*f860*/  HADD2.F32 R8, -RZ, R8.H1_H1 ;  /* 0x30000008ff087230 */ /* 0x000fc40000004100 */
[----:B------:R-:W-:Y:S01]  /*f870*/  HADD2.F32 R10, -RZ, R10.H1_H1 ;  /* 0x3000000aff0a7230 */ /* 0x000fe20000004100 */
[----:B--2---:R-:W0:Y:S02]  /*f880*/  LDS.128 R4, [R116] ;  /* 0x0000000074047984 */ /* 0x004e240000000c00 */
[--C-:B0-----:R-:W-:Y:S02]  /*f890*/  HADD2.F32 R14, -RZ, R5.reuse.H0_H0 ;  /* 0x20000005ff0e7230 */ /* 0x101fe40000004100 */
[----:B------:R-:W-:Y:S02]  /*f8a0*/  HADD2.F32 R15, -RZ, R5.H1_H1 ;  /* 0x30000005ff0f7230 */ /* 0x000fe40000004100 */
[----:B------:R-:W-:Y:S02]  /*f8b0*/  HADD2.F32 R5, -RZ, R4.H0_H0 ;  /* 0x20000004ff057230 */ /* 0x000fe40000004100 */
[C---:B------:R-:W-:Y:S01]  /*f8c0*/  FFMA.FTZ R47, R14.reuse, R31, -R47 ;  /* 0x0000001f0e2f7223 */ /* 0x040fe2000001082f */
[----:B------:R-:W-:Y:S01]  /*f8d0*/  FFMA.FTZ R111, R14, R45, R111 ;  /* 0x0000002d0e6f7223 */ /* 0x000fe2000001006f */
[----:B------:R-:W-:-:S02]  /*f8e0*/  HADD2.F32 R14, -RZ, R105.H0_H0 ;  /* 0x20000069ff0e7230 */ /* 0x000fc40000004100 */
[----:B------:R-:W-:Y:S01]  /*f8f0*/  FFMA.FTZ R44, R15, R26, -R44 ;  /* 0x0000001a0f2c7223 */ /* 0x000fe2000001082c */
[----:B------:R-:W-:Y:S01]  /*f900*/  FMUL.FTZ R26, R9, R102 ;  /* 0x00000066091a7220 */ /* 0x000fe20000410000 */
[----:B------:R-:W-:Y:S01]  /*f910*/  FFMA.FTZ R46, R15, R30, R46 ;  /* 0x0000001e0f2e7223 */ /* 0x000fe2000001002e */
[----:B------:R-:W-:Y:S02]  /*f920*/  HADD2.F32 R24, -RZ, R6.H0_H0 ;  /* 0x20000006ff187230 */ /* 0x000fe40000004100 */
[-C--:B------:R-:W-:Y:S01]  /*f930*/  FMUL.FTZ R31, R9, R14.reuse ;  /* 0x0000000e091f7220 */ /* 0x080fe20000410000 */
[C---:B------:R-:W-:Y:S01]  /*f940*/  FFMA.FTZ R15, R5.reuse, R14, -R26 ;  /* 0x0000000e050f7223 */ /* 0x040fe2000001081a */
[--C-:B------:R-:W-:Y:S02]  /*f950*/  HADD2.F32 R9, -RZ, R106.reuse.H0_H0 ;  /* 0x2000006aff097230 */ /* 0x100fe40000004100 */
[----:B------:R-:W-:Y:S02]  /*f960*/  HADD2.F32 R26, -RZ, R103.H1_H1 ;  /* 0x30000067ff1a7230 */ /* 0x000fe40000004100 */
[----:B------:R-:W-:Y:S01]  /*f970*/  FFMA.FTZ R31, R5, R102, R31 ;  /* 0x00000066051f7223 */ /* 0x000fe2000001001f */
[----:B------:R-:W-:-:S02]  /*f980*/  HADD2.F32 R106, -RZ, R106.H1_H1 ;  /* 0x3000006aff6a7230 */ /* 0x000fc40000004100 */
[C---:B------:R-:W-:Y:S01]  /*f990*/  FMUL.FTZ R5, R28.reuse, R27 ;  /* 0x0000001b1c057220 */ /* 0x040fe20000410000 */
[--C-:B------:R-:W-:Y:S02]  /*f9a0*/  HADD2.F32 R25, -RZ, R7.reuse.H0_H0 ;  /* 0x20000007ff197230 */ /* 0x100fe40000004100 */
[-C--:B------:R-:W-:Y:S01]  /*f9b0*/  FMUL.FTZ R45, R28, R9.reuse ;  /* 0x000000091c2d7220 */ /* 0x080fe20000410000 */
[C---:B------:R-:W-:Y:S01]  /*f9c0*/  FMUL.FTZ R102, R29.reuse, R26 ;  /* 0x0000001a1d667220 */ /* 0x040fe20000410000 */
[----:B------:R-:W-:Y:S02]  /*f9d0*/  HADD2.F32 R28, -RZ, R110.H0_H0 ;  /* 0x2000006eff1c7230 */ /* 0x000fe40000004100 */
[----:B------:R-:W-:Y:S01]  /*f9e0*/  FMUL.FTZ R29, R29, R106 ;  /* 0x0000006a1d1d7220 */ /* 0x000fe20000410000 */
[----:B------:R-:W-:Y:S02]  /*f9f0*/  HADD2.F32 R14, -RZ, R114.H0_H0 ;  /* 0x20000072ff0e7230 */ /* 0x000fe40000004100 */
[C---:B------:R-:W-:Y:S01]  /*fa00*/  FFMA.FTZ R30, R24.reuse, R9, -R5 ;  /* 0x00000009181e7223 */ /* 0x040fe20000010805 */
[----:B------:R-:W-:Y:S01]  /*fa10*/  FFMA.FTZ R45, R24, R27, R45 ;  /* 0x0000001b182d7223 */ /* 0x000fe2000001002d */
[----:B------:R-:W-:Y:S01]  /*fa20*/  FFMA.FTZ R29, R25, R26, R29 ;  /* 0x0000001a191d7223 */ /* 0x000fe2000001001d */
[----:B------:R-:W-:-:S02]  /*fa30*/  HADD2.F32 R7, -RZ, R7.H1_H1 ;  /* 0x30000007ff077230 */ /* 0x000fc40000004100 */
[C---:B------:R-:W-:Y:S01]  /*fa40*/  FMUL.FTZ R24, R11.reuse, R28 ;  /* 0x0000001c0b187220 */ /* 0x040fe20000410000 */
[----:B------:R-:W-:Y:S01]  /*fa50*/  FMUL.FTZ R26, R11, R14 ;  /* 0x0000000e0b1a7220 */ /* 0x000fe20000410000 */
[----:B------:R-:W-:Y:S02]  /*fa60*/  HADD2.F32 R9, -RZ, R113.H0_H0 ;  /* 0x20000071ff097230 */ /* 0x000fe40000004100 */
[----:B------:R-:W-:Y:S01]  /*fa70*/  FFMA.FTZ R102, R25, R106, -R102 ;  /* 0x0000006a19667223 */ /* 0x000fe20000010866 */
        /* <DEDUP_REMOVED lines=24> */
.L_x_1535:
[----:B------:R-:W-:Y:S05]  /*fc00*/  BSYNC B1 ;  /* 0x0000000000017941 */ /* 0x000fea0003800000 */
.L_x_1534:
[----:B------:R-:W-:Y:S04]  /*fc10*/  BSSY B1, `(.L_x_1538) ;  /* 0x00000cb000017945 */ /* 0x000fe80003800000 */
[----:B------:R-:W-:Y:S05]  /*fc20*/  @P1 BRA `(.L_x_1539) ;  /* 0x0000000c00241947 */ /* 0x000fea0003800000 */
[----:B------:R3:W5:Y:S01]  /*fc30*/  LDL R105, [R1+0x34] ;  /* 0x0000340001697983 */ /* 0x0007620000100800 */
[----:B------:R-:W4:Y:S03]  /*fc40*/  LDC R13, c[0x0][0x3d4] ;  /* 0x0000f500ff0d7b82 */ /* 0x000f260000000800 */
[----:B------:R3:W5:Y:S04]  /*fc50*/  LDL R103, [R1+0x3c] ;  /* 0x00003c0001677983 */ /* 0x0007680000100800 */
[----:B------:R3:W5:Y:S01]  /*fc60*/  LDL R102, [R1+0x40] ;  /* 0x0000400001667983 */ /* 0x0007620000100800 */
[----:B------:R-:W-:Y:S01]  /*fc70*/  BSSY B2, `(.L_x_1540) ;  /* 0x0000064000027945 */ /* 0x000fe20003800000 */
[----:B----4-:R-:W-:-:S02]  /*fc80*/  ISETP.GE.AND P0, PT, R228, R13, PT ;  /* 0x0000000de400720c */ /* 0x010fc40003f06270 */
[----:B------:R-:W-:-:S11]  /*fc90*/  ISETP.GE.AND P1, PT, R225, R13, PT ;  /* 0x0000000de100720c */ /* 0x000fd60003f26270 */
[----:B---3--:R-:W-:Y:S05]  /*fca0*/  @P0 BRA `(.L_x_1541) ;  /* 0x0000000400800947 */ /* 0x008fea0003800000 */
[----:B-12---:R-:W2:Y:S04]  /*fcb0*/  LDL R4, [R1+0x24] ;  /* 0x0000240001047983 */ /* 0x006ea80000100800 */
[----:B------:R-:W3:Y:S01]  /*fcc0*/  LDL R106, [R1+0x8c] ;  /* 0x00008c00016a7983 */ /* 0x000ee20000100800 */
[--C-:B------:R-:W-:Y:S01]  /*fcd0*/  SHF.R.U64 R45, R32, 0x10, R33.reuse ;  /* 0x00000010202d7819 */ /* 0x100fe20000001221 */
[--C-:B------:R-:W-:Y:S01]  /*fce0*/  HADD2.F32 R31, -RZ, R108.reuse.H1_H1 ;  /* 0x3000006cff1f7230 */ /* 0x100fe20000004100 */
[----:B------:R-:W-:Y:S01]  /*fcf0*/  SHF.R.U32.HI R32, RZ, 0x10, R33 ;  /* 0x00000010ff207819 */ /* 0x000fe20000011621 */
[--C-:B------:R-:W-:Y:S01]  /*fd00*/  HADD2.F32 R33, -RZ, R101.reuse.H1_H1 ;  /* 0x30000065ff217230 */ /* 0x100fe20000004100 */
[--C-:B------:R-:W-:Y:S01]  /*fd10*/  SHF.R.U64 R47, R40, 0x10, R41.reuse ;  /* 0x00000010282f7819 */ /* 0x100fe20000001229 */
[----:B------:R-:W-:Y:S01]  /*fd20*/  HADD2.F32 R108, -RZ, R108.H0_H0 ;  /* 0x2000006cff6c7230 */ /* 0x000fe20000004100 */
[----:B------:R-:W-:Y:S01]  /*fd30*/  SHF.R.U32.HI R40, RZ, 0x10, R41 ;  /* 0x00000010ff287819 */ /* 0x000fe20000011629 */
[----:B------:R-:W-:Y:S01]  /*fd40*/  HADD2.F32 R32, -RZ, R32.H0_H0 ;  /* 0x20000020ff207230 */ /* 0x000fe20000004100 */
[--C-:B------:R-:W-:Y:S01]  /*fd50*/  SHF.R.U64 R46, R42, 0x10, R43.reuse ;  /* 0x000000102a2e7819 */ /* 0x100fe2000000122b */
[----:B------:R-:W-:Y:S01]  /*fd60*/  HADD2.F32 R30, -RZ, R101.H0_H0 ;  /* 0x20000065ff1e7230 */ /* 0x000fe20000004100 */
[----:B------:R-:W-:-:S02]  /*fd70*/  SHF.R.U32.HI R44, RZ, 0x10, R43 ;  /* 0x00000010ff2c7819 */ /* 0x000fc4000001162b */
[--C-:B------:R-:W-:Y:S02]  /*fd80*/  SHF.R.U64 R43, R34, 0x10, R35.reuse ;  /* 0x00000010222b7819 */ /* 0x100fe40000001223 */
[----:B------:R-:W-:Y:S02]  /*fd90*/  SHF.R.U32.HI R42, RZ, 0x10, R35 ;  /* 0x00000010ff2a7819 */ /* 0x000fe40000011623 */
[----:B--2---:R-:W-:-:S04]  /*fda0*/  LEA.HI R4, R13, R4, RZ, 0x1d ;  /* 0x000000040d047211 */ /* 0x004fc800078fe8ff */
[----:B------:R-:W-:Y:S01]  /*fdb0*/  SHF.R.S32.HI R7, RZ, 0x1f, R4 ;  /* 0x0000001fff077819 */ /* 0x000fe20000011404 */
[----:B------:R-:W-:-:S03]  /*fdc0*/  IMAD.SHL.U32 R5, R4, 0x8, RZ ;  /* 0x0000000804057824 */ /* 0x000fc600078e00ff */
[----:B------:R-:W-:Y:S02]  /*fdd0*/  LEA.HI R7, R7, R4, RZ, 0x3 ;  /* 0x0000000407077211 */ /* 0x000fe400078f18ff */
[----:B-----5:R-:W-:-:S03]  /*fde0*/  LOP3.LUT R4, R105, 0x38, R5, 0xf8, !PT ;  /* 0x0000003869047812 */ /* 0x020fc600078ef805 */
[----:B------:R-:W-:Y:S01]  /*fdf0*/  IMAD.SHL.U32 R7, R7, 0x400, RZ ;  /* 0x0000040007077824 */ /* 0x000fe200078e00ff */
[----:B------:R-:W-:-:S04]  /*fe00*/  LOP3.LUT R8, R4, R103, RZ, 0x3c, !PT ;  /* 0x0000006704087212 */ /* 0x000fc800078e3cff */
[----:B0-----:R-:W-:Y:S02]  /*fe10*/  LOP3.LUT R9, R7, 0x7fffe000, RZ, 0xc0, !PT ;  /* 0x7fffe00007097812 */ /* 0x001fe400078ec0ff */
[----:B---3--:R-:W0:Y:S02]  /*fe20*/  LDS.128 R4, [R106] ;  /* 0x000000006a047984 */ /* 0x008e240000000c00 */
[----:B------:R-:W-:-:S04]  /*fe30*/  IADD3 R9, R8, R9, R102 ;  /* 0x0000000908097210 */ /* 0x000fc80007ffe066 */
[----:B------:R-:W-:-:S05]  /*fe40*/  LEA R12, R9, R16, 0x1 ;  /* 0x00000010090c7211 */ /* 0x000fca00078e08ff */
[----:B------:R-:W1:Y:S01]  /*fe50*/  LDS.128 R8, [R12+0x10400] ;  /* 0x010400000c087984 */ /* 0x000e620000000c00 */
[--C-:B0-----:R-:W-:Y:S02]  /*fe60*/  HADD2.F32 R14, -RZ, R5.reuse.H0_H0 ;  /* 0x20000005ff0e7230 */ /* 0x101fe40000004100 */
[----:B------:R-:W-:Y:S02]  /*fe70*/  HADD2.F32 R15, -RZ, R5.H1_H1 ;  /* 0x30000005ff0f7230 */ /* 0x000fe40000004100 */
[----:B------:R-:W-:Y:S02]  /*fe80*/  HADD2.F32 R5, -RZ, R4.H0_H0 ;  /* 0x20000004ff057230 */ /* 0x000fe40000004100 */
[----:B------:R-:W-:Y:S02]  /*fe90*/  HADD2.F32 R24, -RZ, R6.H0_H0 ;  /* 0x20000006ff187230 */ /* 0x000fe40000004100 */
[--C-:B------:R-:W-:Y:S02]  /*fea0*/  HADD2.F32 R25, -RZ, R7.reuse.H0_H0 ;  /* 0x20000007ff197230 */ /* 0x100fe40000004100 */
[----:B------:R-:W-:-:S02]  /*feb0*/  HADD2.F32 R7, -RZ, R7.H1_H1 ;  /* 0x30000007ff077230 */ /* 0x000fc40000004100 */
[--C-:B-1----:R-:W-:Y:S02]  /*fec0*/  HADD2.F32 R26, -RZ, R9.reuse.H0_H0 ;  /* 0x20000009ff1a7230 */ /* 0x102fe40000004100 */
[----:B------:R-:W-:Y:S02]  /*fed0*/  HADD2.F32 R27, -RZ, R9.H1_H1 ;  /* 0x30000009ff1b7230 */ /* 0x000fe40000004100 */
[----:B------:R-:W-:Y:S02]  /*fee0*/  HADD2.F32 R9, -RZ, R8.H0_H0 ;  /* 0x20000008ff097230 */ /* 0x000fe40000004100 */
[C---:B------:R-:W-:Y:S01]  /*fef0*/  FMUL.FTZ R35, R26.reuse, R33 ;  /* 0x000000211a237220 */ /* 0x040fe20000410000 */
[-C--:B------:R-:W-:Y:S01]  /*ff00*/  FMUL.FTZ R41, R26, R31.reuse ;  /* 0x0000001f1a297220 */ /* 0x080fe20000410000 */
[----:B------:R-:W-:Y:S02]  /*ff10*/  HADD2.F32 R26, -RZ, R40.H0_H0 ;  /* 0x20000028ff1a7230 */ /* 0x000fe40000004100 */
[----:B------:R-:W-:Y:S01]  /*ff20*/  FMUL.FTZ R34, R27, R32 ;  /* 0x000000201b227220 */ /* 0x000fe20000410000 */
[C---:B------:R-:W-:Y:S01]  /*ff30*/  FFMA.FTZ R35, R14.reuse, R31, -R35 ;  /* 0x0000001f0e237223 */ /* 0x040fe20000010823 */
[----:B------:R-:W-:Y:S01]  /*ff40*/  FMUL.FTZ R31, R9, R108 ;  /* 0x0000006c091f7220 */ /* 0x000fe20000410000 */
[----:B------:R-:W-:Y:S01]  /*ff50*/  FFMA.FTZ R41, R14, R33, R41 ;  /* 0x000000210e297223 */ /* 0x000fe20000010029 */
[----:B------:R-:W-:Y:S01]  /*ff60*/  FMUL.FTZ R40, R27, R26 ;  /* 0x0000001a1b287220 */ /* 0x000fe20000410000 */
[----:B------:R-:W-:Y:S01]  /*ff70*/  FMUL.FTZ R14, R9, R30 ;  /* 0x0000001e090e7220 */ /* 0x000fe20000410000 */
[----:B------:R-:W-:-:S02]  /*ff80*/  HADD2.F32 R28, -RZ, R10.H0_H0 ;  /* 0x2000000aff1c7230 */ /* 0x000fc40000004100 */
[----:B------:R-:W-:Y:S01]  /*ff90*/  FFMA.FTZ R31, R5, R30, R31 ;  /* 0x0000001e051f7223 */ /* 0x000fe2000001001f */
[----:B------:R-:W-:Y:S02]  /*ffa0*/  HADD2.F32 R27, -RZ, R107.H0_H0 ;  /* 0x2000006bff1b7230 */ /* 0x000fe40000004100 */
[C---:B------:R-:W-:Y:S01]  /*ffb0*/  FFMA.FTZ R34, R15.reuse, R26, -R34 ;  /* 0x0000001a0f227223 */ /* 0x040fe20000010822 */
[----:B------:R-:W-:Y:S02]  /*ffc0*/  HADD2.F32 R9, -RZ, R109.H0_H0 ;  /* 0x2000006dff097230 */ /* 0x000fe40000004100 */
[----:B------:R-:W-:Y:S01]  /*ffd0*/  FFMA.FTZ R40, R15, R32, R40 ;  /* 0x000000200f287223 */ /* 0x000fe20000010028 */
[----:B------:R-:W-:Y:S02]  /*ffe0*/  HADD2.F32 R29, -RZ, R11.H0_H0 ;  /* 0x2000000bff1d7230 */ /* 0x000fe40000004100 */
[----:B------:R-:W-:Y:S01]  /*fff0*/  FFMA.FTZ R108, R5, R108, -R14 ;  /* 0x0000006c056c7223 */ /* 0x000fe2000001080e */
[----:B------:R-:W-:-:S02]  /*10000*/  HADD2.F32 R30, -RZ, R107.H1_H1 ;  /* 0x3000006bff1e7230 */ /* 0x000fc40000004100 */
[C---:B------:R-:W-:Y:S01]  /*10010*/  FMUL.FTZ R5, R28.reuse, R27 ;  /* 0x0000001b1c057220 */ /* 0x040fe20000410000 */
[-C--:B------:R-:W-:Y:S01]  /*10020*/  FMUL.FTZ R15, R28, R9.reuse ;  /* 0x000000091c0f7220 */ /* 0x080fe20000410000 */
[----:B------:R-:W-:Y:S02]  /*10030*/  HADD2.F32 R14, -RZ, R109.H1_H1 ;  /* 0x3000006dff0e7230 */ /* 0x000fe40000004100 */
[----:B------:R-:W-:Y:S02]  /*10040*/  HADD2.F32 R28, -RZ, R42.H0_H0 ;  /* 0x2000002aff1c7230 */ /* 0x000fe40000004100 */
[----:B------:R-:W-:Y:S01]  /*10050*/  FMUL.FTZ R42, R29, R30 ;  /* 0x0000001e1d2a7220 */ /* 0x000fe20000410000 */
[----:B------:R-:W-:Y:S02]  /*10060*/  HADD2.F32 R11, -RZ, R11.H1_H1 ;  /* 0x3000000bff0b7230 */ /* 0x000fe40000004100 */
[----:B------:R-:W-:Y:S01]  /*10070*/  FFMA.FTZ R32, R24, R9, -R5 ;  /* 0x0000000918207223 */ /* 0x000fe20000010805 */
[----:B------:R-:W-:-:S02]  /*10080*/  HADD2.F32 R26, -RZ, R44.H0_H0 ;  /* 0x2000002cff1a7230 */ /* 0x000fc40000004100 */
[-C--:B------:R-:W-:Y:S01]  /*10090*/  FMUL.FTZ R29, R29, R14.reuse ;  /* 0x0000000e1d1d7220 */ /* 0x080fe20000410000 */
[----:B------:R-:W-:Y:S01]  /*100a0*/  FFMA.FTZ R42, R25, R14, -R42 ;  /* 0x0000000e192a7223 */ /* 0x000fe2000001082a */
[----:B------:R-:W-:Y:S01]  /*100b0*/  FFMA.FTZ R24, R24, R27, R15 ;  /* 0x0000001b18187223 */ /* 0x000fe2000001000f */
[C---:B------:R-:W-:Y:S01]  /*100c0*/  FMUL.FTZ R44, R11.reuse, R28 ;  /* 0x0000001c0b2c7220 */ /* 0x040fe20000410000 */
[----:B------:R-:W-:Y:S01]  /*100d0*/  FMUL.FTZ R14, R11, R26 ;  /* 0x0000001a0b0e7220 */ /* 0x000fe20000410000 */
[----:B------:R-:W-:Y:S02]  /*100e0*/  HADD2.F32 R8, -RZ, R8.H1_H1 ;  /* 0x30000008ff087230 */ /* 0x000fe40000004100 */
[----:B------:R-:W-:Y:S01]  /*100f0*/  FFMA.FTZ R29, R25, R30, R29 ;  /* 0x0000001e191d7223 */ /* 0x000fe2000001001d */
[----:B------:R-:W-:Y:S02]  /*10100*/  HADD2.F32 R10, -RZ, R10.H1_H1 ;  /* 0x3000000aff0a7230 */ /* 0x000fe40000004100 */
[----:B------:R-:W-:Y:S01]  /*10110*/  FFMA.FTZ R33, R7, R26, -R44 ;  /* 0x0000001a07217223 */ /* 0x000fe2000001082c */
[----:B------:R-:W-:-:S02]  /*10120*/  HADD2.F32 R11, -RZ, R45.H0_H0 ;  /* 0x2000002dff0b7230 */ /* 0x000fc40000004100 */
[----:B------:R-:W-:Y:S01]  /*10130*/  FFMA.FTZ R14, R7, R28, R14 ;  /* 0x0000001c070e7223 */ /* 0x000fe2000001000e */
[----:B------:R-:W-:Y:S02]  /*10140*/  HADD2.F32 R15, -RZ, R43.H0_H0 ;  /* 0x2000002bff0f7230 */ /* 0x000fe40000004100 */
[----:B------:R-:W-:Y:S02]  /*10150*/  HADD2.F32 R5, -RZ, R47.H0_H0 ;  /* 0x2000002fff057230 */ /* 0x000fe40000004100 */
[----:B------:R-:W-:Y:S01]  /*10160*/  FMUL.FTZ R7, R8, R11 ;  /* 0x0000000b08077220 */ /* 0x000fe20000410000 */
[----:B------:R-:W-:Y:S02]  /*10170*/  HADD2.F32 R9, -RZ, R46.H0_H0 ;  /* 0x2000002eff097230 */ /* 0x000fe40000004100 */
[----:B------:R-:W-:Y:S01]  /*10180*/  FMUL.FTZ R27, R10, R15 ;  /* 0x0000000f0a1b7220 */ /* 0x000fe20000410000 */
[----:B------:R-:W-:Y:S02]  /*10190*/  HADD2.F32 R4, -RZ, R4.H1_H1 ;  /* 0x30000004ff047230 */ /* 0x000fe40000004100 */
[----:B------:R-:W-:Y:S01]  /*101a0*/  FMUL.FTZ R8, R8, R5 ;  /* 0x0000000508087220 */ /* 0x000fe20000410000 */
[----:B------:R-:W-:-:S02]  /*101b0*/  HADD2.F32 R6, -RZ, R6.H1_H1 ;  /* 0x30000006ff067230 */ /* 0x000fc40000004100 */
[----:B------:R-:W-:Y:S01]  /*101c0*/  FMUL.FTZ R10, R10, R9 ;  /* 0x000000090a0a7220 */ /* 0x000fe20000410000 */
[C---:B------:R-:W-:Y:S01]  /*101d0*/  FFMA.FTZ R25, R4.reuse, R5, -R7 ;  /* 0x0000000504197223 */ /* 0x040fe20000010807 */
[----:B------:R-:W-:Y:S01]  /*101e0*/  FFMA.FTZ R8, R4, R11, R8 ;  /* 0x0000000b04087223 */ /* 0x000fe20000010008 */
[C---:B------:R-:W-:Y:S01]  /*101f0*/  FFMA.FTZ R27, R6.reuse, R9, -R27 ;  /* 0x00000009061b7223 */ /* 0x040fe2000001081b */
[----:B------:R-:W-:Y:S01]  /*10200*/  FFMA.FTZ R15, R6, R15, R10 ;  /* 0x0000000f060f7223 */ /* 0x000fe2000001000a */
[----:B------:R-:W-:Y:S02]  /*10210*/  F2FP.F16.F32.PACK_AB R7, R33, R42 ;  /* 0x0000002a2107723e */ /* 0x000fe400000000ff */
[----:B------:R-:W-:Y:S02]  /*10220*/  F2FP.F16.F32.PACK_AB R5, R34, R35 ;  /* 0x000000232205723e */ /* 0x000fe400000000ff */
[----:B------:R-:W-:Y:S02]  /*10230*/  F2FP.F16.F32.PACK_AB R4, R25, R108 ;  /* 0x0000006c1904723e */ /* 0x000fe400000000ff */
[----:B------:R-:W-:-:S02]  /*10240*/  F2FP.F16.F32.PACK_AB R6, R27, R32 ;  /* 0x000000201b06723e */ /* 0x000fc400000000ff */
[----:B------:R-:W-:Y:S02]  /*10250*/  F2FP.F16.F32.PACK_AB R11, R14, R29 ;  /* 0x0000001d0e0b723e */ /* 0x000fe400000000ff */
[----:B------:R-:W-:Y:S01]  /*10260*/  F2FP.F16.F32.PACK_AB R9, R40, R41 ;  /* 0x000000292809723e */ /* 0x000fe200000000ff */
[----:B------:R3:W-:Y:S01]  /*10270*/  STS.128 [R106], R4 ;  /* 0x000000046a007388 */ /* 0x0007e20000000c00 */
[----:B------:R-:W-:Y:S02]  /*10280*/  F2FP.F16.F32.PACK_AB R8, R8, R31 ;  /* 0x0000001f0808723e */ /* 0x000fe400000000ff */
[----:B------:R-:W-:-:S05]  /*10290*/  F2FP.F16.F32.PACK_AB R10, R15, R24 ;  /* 0x000000180f0a723e */ /* 0x000fca00000000ff */
[----:B------:R3:W-:Y:S02]  /*102a0*/  STS.128 [R12+0x10400], R8 ;  /* 0x010400080c007388 */ /* 0x0007e40000000c00 */
.L_x_1541:
[----:B------:R-:W-:Y:S05]  /*102b0*/  BSYNC B2 ;  /* 0x0000000000027941 */ /* 0x000fea0003800000 */
.L_x_1540:
[----:B------:R-:W-:Y:S05]  /*102c0*/  @P1 BRA `(.L_x_1539) ;  /* 0x00000004007c1947 */ /* 0x000fea0003800000 */
[----:B------:R-:W4:Y:S01]  /*102d0*/  LDL R45, [R1+0x88] ;  /* 0x00008800012d7983 */ /* 0x000f220000100800 */
[----:B------:R-:W-:Y:S01]  /*102e0*/  LEA.HI R13, R13, R0, RZ, 0x1d ;  /* 0x000000000d0d7211 */ /* 0x000fe200078fe8ff */
[----:B------:R-:W-:Y:S01]  /*102f0*/  HADD2.F32 R34, -RZ, R97.H1_H1 ;  /* 0x30000061ff227230 */ /* 0x000fe20000004100 */
[----:B------:R-:W-:Y:S01]  /*10300*/  SHF.R.U64 R44, R48, 0x10, R49 ;  /* 0x00000010302c7819 */ /* 0x000fe20000001231 */
[----:B------:R-:W-:Y:S01]  /*10310*/  HADD2.F32 R30, -RZ, R99.H1_H1 ;  /* 0x30000063ff1e7230 */ /* 0x000fe20000004100 */
[----:B-123--:R-:W-:Y:S01]  /*10320*/  SHF.R.S32.HI R6, RZ, 0x1f, R13 ;  /* 0x0000001fff067819 */ /* 0x00efe2000001140d */
[----:B------:R-:W-:Y:S01]  /*10330*/  IMAD.SHL.U32 R4, R13, 0x8, RZ ;  /* 0x000000080d047824 */ /* 0x000fe200078e00ff */
[----:B------:R-:W-:Y:S02]  /*10340*/  SHF.R.U32.HI R48, RZ, 0x10, R49 ;  /* 0x00000010ff307819 */ /* 0x000fe40000011631 */
[----:B------:R-:W-:Y:S02]  /*10350*/  LEA.HI R6, R6, R13, RZ, 0x3 ;  /* 0x0000000d06067211 */ /* 0x000fe400078f18ff */
[----:B-----5:R-:W-:-:S02]  /*10360*/  LOP3.LUT R4, R105, 0x38, R4, 0xf8, !PT ;  /* 0x0000003869047812 */ /* 0x020fc400078ef804 */
[--C-:B------:R-:W-:Y:S01]  /*10370*/  SHF.R.U32.HI R29, RZ, 0x10, R37.reuse ;  /* 0x00000010ff1d7819 */ /* 0x100fe20000011625 */
[----:B------:R-:W-:Y:S01]  /*10380*/  IMAD.SHL.U32 R6, R6, 0x400, RZ ;  /* 0x0000040006067824 */ /* 0x000fe200078e00ff */
[----:B------:R-:W-:Y:S02]  /*10390*/  LOP3.LUT R8, R4, R103, RZ, 0x3c, !PT ;  /* 0x0000006704087212 */ /* 0x000fe400078e3cff */
[----:B------:R-:W-:Y:S01]  /*103a0*/  SHF.R.U64 R41, R36, 0x10, R37 ;  /* 0x0000001024297819 */ /* 0x000fe20000001225 */
[----:B------:R-:W-:Y:S01]  /*103b0*/  HADD2.F32 R29, -RZ, R29.H0_H0 ;  /* 0x2000001dff1d7230 */ /* 0x000fe20000004100 */
[----:B0-----:R-:W-:Y:S02]  /*103c0*/  LOP3.LUT R9, R6, 0x7fffe000, RZ, 0xc0, !PT ;  /* 0x7fffe00006097812 */ /* 0x001fe400078ec0ff */
[----:B------:R-:W-:Y:S02]  /*103d0*/  SHF.R.U64 R37, R38, 0x10, R39 ;  /* 0x0000001026257819 */ /* 0x000fe40000001227 */
[----:B------:R-:W-:-:S02]  /*103e0*/  IADD3 R9, R8, R9, R102 ;  /* 0x0000000908097210 */ /* 0x000fc40007ffe066 */
[--C-:B------:R-:W-:Y:S02]  /*103f0*/  SHF.R.U64 R43, R50, 0x10, R51.reuse ;  /* 0x00000010322b7819 */ /* 0x100fe40000001233 */
[----:B------:R-:W-:Y:S02]  /*10400*/  LEA R12, R9, R16, 0x1 ;  /* 0x00000010090c7211 */ /* 0x000fe400078e08ff */
[----:B------:R-:W-:Y:S02]  /*10410*/  SHF.R.U32.HI R50, RZ, 0x10, R51 ;  /* 0x00000010ff327819 */ /* 0x000fe40000011633 */
[----:B------:R-:W-:Y:S01]  /*10420*/  SHF.R.U32.HI R39, RZ, 0x10, R39 ;  /* 0x00000010ff277819 */ /* 0x000fe20000011627 */
[----:B------:R-:W0:Y:S02]  /*10430*/  LDS.128 R8, [R12+0x10400] ;  /* 0x010400000c087984 */ /* 0x000e240000000c00 */
[--C-:B0-----:R-:W-:Y:S02]  /*10440*/  HADD2.F32 R25, -RZ, R9.reuse.H0_H0 ;  /* 0x20000009ff197230 */ /* 0x101fe40000004100 */
[----:B------:R-:W-:-:S02]  /*10450*/  HADD2.F32 R26, -RZ, R9.H1_H1 ;  /* 0x30000009ff1a7230 */ /* 0x000fc40000004100 */
[----:B------:R-:W-:Y:S02]  /*10460*/  HADD2.F32 R9, -RZ, R8.H0_H0 ;  /* 0x20000008ff097230 */ /* 0x000fe40000004100 */
[C---:B------:R-:W-:Y:S01]  /*10470*/  FMUL.FTZ R32, R25.reuse, R34 ;  /* 0x0000002219207220 */ /* 0x040fe20000410000 */
[----:B------:R-:W-:Y:S01]  /*10480*/  FMUL.FTZ R36, R25, R30 ;  /* 0x0000001e19247220 */ /* 0x000fe20000410000 */
[----:B------:R-:W-:Y:S02]  /*10490*/  HADD2.F32 R25, -RZ, R48.H0_H0 ;  /* 0x20000030ff197230 */ /* 0x000fe40000004100 */
[----:B------:R-:W-:Y:S01]  /*104a0*/  FMUL.FTZ R33, R26, R29 ;  /* 0x0000001d1a217220 */ /* 0x000fe20000410000 */
[----:B------:R-:W-:Y:S02]  /*104b0*/  HADD2.F32 R27, -RZ, R10.H0_H0 ;  /* 0x2000000aff1b7230 */ /* 0x000fe40000004100 */
[--C-:B------:R-:W-:Y:S02]  /*104c0*/  HADD2.F32 R28, -RZ, R11.reuse.H0_H0 ;  /* 0x2000000bff1c7230 */ /* 0x100fe40000004100 */
[----:B------:R-:W-:-:S02]  /*104d0*/  HADD2.F32 R11, -RZ, R11.H1_H1 ;  /* 0x3000000bff0b7230 */ /* 0x000fc40000004100 */
[----:B------:R-:W-:Y:S02]  /*104e0*/  HADD2.F32 R8, -RZ, R8.H1_H1 ;  /* 0x30000008ff087230 */ /* 0x000fe40000004100 */
[----:B------:R-:W-:Y:S01]  /*104f0*/  HADD2.F32 R10, -RZ, R10.H1_H1 ;  /* 0x3000000aff0a7230 */ /* 0x000fe20000004100 */
[----:B----4-:R-:W0:Y:S02]  /*10500*/  LDS.128 R4, [R45] ;  /* 0x000000002d047984 */ /* 0x010e240000000c00 */
[--C-:B0-----:R-:W-:Y:S02]  /*10510*/  HADD2.F32 R13, -RZ, R5.reuse.H0_H0 ;  /* 0x20000005ff0d7230 */ /* 0x101fe40000004100 */
[----:B------:R-:W-:Y:S02]  /*10520*/  HADD2.F32 R14, -RZ, R5.H1_H1 ;  /* 0x30000005ff0e7230 */ /* 0x000fe40000004100 */
[----:B------:R-:W-:Y:S02]  /*10530*/  HADD2.F32 R5, -RZ, R4.H0_H0 ;  /* 0x20000004ff057230 */ /* 0x000fe40000004100 */
[----:B------:R-:W-:Y:S01]  /*10540*/  FFMA.FTZ R31, R13, R30, -R32 ;  /* 0x0000001e0d1f7223 */ /* 0x000fe20000010820 */
[----:B------:R-:W-:-:S02]  /*10550*/  HADD2.F32 R32, -RZ, R97.H0_H0 ;  /* 0x20000061ff207230 */ /* 0x000fc40000004100 */
[----:B------:R-:W-:Y:S01]  /*10560*/  FFMA.FTZ R36, R13, R34, R36 ;  /* 0x000000220d247223 */ /* 0x000fe20000010024 */
[----:B------:R-:W-:Y:S02]  /*10570*/  HADD2.F32 R30, -RZ, R99.H0_H0 ;  /* 0x20000063ff1e7230 */ /* 0x000fe40000004100 */
[-C--:B------:R-:W-:Y:S01]  /*10580*/  FMUL.FTZ R13, R26, R25.reuse ;  /* 0x000000191a0d7220 */ /* 0x080fe20000410000 */
[----:B------:R-:W-:Y:S02]  /*10590*/  HADD2.F32 R26, -RZ, R98.H0_H0 ;  /* 0x20000062ff1a7230 */ /* 0x000fe40000004100 */
[C---:B------:R-:W-:Y:S01]  /*105a0*/  FMUL.FTZ R34, R9.reuse, R32 ;  /* 0x0000002009227220 */ /* 0x040fe20000410000 */
[C---:B------:R-:W-:Y:S01]  /*105b0*/  FFMA.FTZ R38, R14.reuse, R25, -R33 ;  /* 0x000000190e267223 */ /* 0x040fe20000010821 */
[----:B------:R-:W-:Y:S01]  /*105c0*/  FMUL.FTZ R9, R9, R30 ;  /* 0x0000001e09097220 */ /* 0x000fe20000410000 */
[----:B------:R-:W-:Y:S01]  /*105d0*/  FFMA.FTZ R29, R14, R29, R13 ;  /* 0x0000001d0e1d7223 */ /* 0x000fe2000001000d */
[----:B------:R-:W-:-:S02]  /*105e0*/  HADD2.F32 R14, -RZ, R100.H0_H0 ;  /* 0x20000064ff0e7230 */ /* 0x000fc40000004100 */
[C---:B------:R-:W-:Y:S01]  /*105f0*/  FFMA.FTZ R34, R5.reuse, R30, -R34 ;  /* 0x0000001e05227223 */ /* 0x040fe20000010822 */
[----:B------:R-:W-:Y:S01]  /*10600*/  FFMA.FTZ R32, R5, R32, R9 ;  /* 0x0000002005207223 */ /* 0x000fe20000010009 */
[----:B------:R-:W-:Y:S02]  /*10610*/  HADD2.F32 R15, -RZ, R6.H0_H0 ;  /* 0x20000006ff0f7230 */ /* 0x000fe40000004100 */
[C---:B------:R-:W-:Y:S01]  /*10620*/  FMUL.FTZ R30, R27.reuse, R26 ;  /* 0x0000001a1b1e7220 */ /* 0x040fe20000410000 */
[----:B------:R-:W-:Y:S02]  /*10630*/  HADD2.F32 R9, -RZ, R98.H1_H1 ;  /* 0x30000062ff097230 */ /* 0x000fe40000004100 */
[-C--:B------:R-:W-:Y:S01]  /*10640*/  FMUL.FTZ R40, R27, R14.reuse ;  /* 0x0000000e1b287220 */ /* 0x080fe20000410000 */
[----:B------:R-:W-:Y:S02]  /*10650*/  HADD2.F32 R5, -RZ, R100.H1_H1 ;  /* 0x30000064ff057230 */ /* 0x000fe40000004100 */
[----:B------:R-:W-:Y:S01]  /*10660*/  FFMA.FTZ R27, R15, R14, -R30 ;  /* 0x0000000e0f1b7223 */ /* 0x000fe2000001081e */
[----:B------:R-:W-:-:S02]  /*10670*/  HADD2.F32 R24, -RZ, R7.H0_H0 ;  /* 0x20000007ff187230 */ /* 0x000fc40000004100 */
[C---:B------:R-:W-:Y:S01]  /*10680*/  FMUL.FTZ R13, R28.reuse, R9 ;  /* 0x000000091c0d7220 */ /* 0x040fe20000410000 */
[----:B------:R-:W-:Y:S02]  /*10690*/  HADD2.F32 R30, -RZ, R39.H0_H0 ;  /* 0x20000027ff1e7230 */ /* 0x000fe40000004100 */
[-C--:B------:R-:W-:Y:S01]  /*106a0*/  FMUL.FTZ R28, R28, R5.reuse ;  /* 0x000000051c1c7220 */ /* 0x080fe20000410000 */
[----:B------:R-:W-:Y:S02]  /*106b0*/  HADD2.F32 R14, -RZ, R50.H0_H0 ;  /* 0x20000032ff0e7230 */ /* 0x000fe40000004100 */
[----:B------:R-:W-:Y:S01]  /*106c0*/  FFMA.FTZ R40, R15, R26, R40 ;  /* 0x0000001a0f287223 */ /* 0x000fe20000010028 */
[C---:B------:R-:W-:Y:S01]  /*106d0*/  FFMA.FTZ R26, R24.reuse, R5, -R13 ;  /* 0x00000005181a7223 */ /* 0x040fe2000001080d */
[----:B------:R-:W-:Y:S01]  /*106e0*/  FFMA.FTZ R28, R24, R9, R28 ;  /* 0x00000009181c7223 */ /* 0x000fe2000001001c */
[----:B------:R-:W-:Y:S02]  /*106f0*/  HADD2.F32 R7, -RZ, R7.H1_H1 ;  /* 0x30000007ff077230 */ /* 0x000fe40000004100 */
[C---:B------:R-:W-:Y:S01]  /*10700*/  FMUL.FTZ R42, R11.reuse, R30 ;  /* 0x0000001e0b2a7220 */ /* 0x040fe20000410000 */
[----:B------:R-:W-:Y:S01]  /*10710*/  FMUL.FTZ R24, R11, R14 ;  /* 0x0000000e0b187220 */ /* 0x000fe20000410000 */
[----:B------:R-:W-:-:S02]  /*10720*/  HADD2.F32 R11, -RZ, R41.H0_H0 ;  /* 0x20000029ff0b7230 */ /* 0x000fc40000004100 */
[----:B------:R-:W-:Y:S02]  /*10730*/  HADD2.F32 R13, -RZ, R37.H0_H0 ;  /* 0x20000025ff0d7230 */ /* 0x000fe40000004100 */
[C---:B------:R-:W-:Y:S01]  /*10740*/  FFMA.FTZ R35, R7.reuse, R14, -R42 ;  /* 0x0000000e07237223 */ /* 0x040fe2000001082a */
[----:B------:R-:W-:Y:S02]  /*10750*/  HADD2.F32 R5, -RZ, R44.H0_H0 ;  /* 0x2000002cff057230 */ /* 0x000fe40000004100 */
[----:B------:R-:W-:Y:S01]  /*10760*/  FFMA.FTZ R37, R7, R30, R24 ;  /* 0x0000001e07257223 */ /* 0x000fe20000010018 */
[----:B------:R-:W-:Y:S02]  /*10770*/  HADD2.F32 R9, -RZ, R43.H0_H0 ;  /* 0x2000002bff097230 */ /* 0x000fe40000004100 */
[----:B------:R-:W-:Y:S01]  /*10780*/  FMUL.FTZ R7, R8, R11 ;  /* 0x0000000b08077220 */ /* 0x000fe20000410000 */
[----:B------:R-:W-:Y:S02]  /*10790*/  HADD2.F32 R4, -RZ, R4.H1_H1 ;  /* 0x30000004ff047230 */ /* 0x000fe40000004100 */
[----:B------:R-:W-:Y:S01]  /*107a0*/  FMUL.FTZ R33, R10, R13 ;  /* 0x0000000d0a217220 */ /* 0x000fe20000410000 */
[----:B------:R-:W-:-:S02]  /*107b0*/  HADD2.F32 R6, -RZ, R6.H1_H1 ;  /* 0x30000006ff067230 */ /* 0x000fc40000004100 */
[----:B------:R-:W-:Y:S01]  /*107c0*/  FMUL.FTZ R8, R8, R5 ;  /* 0x0000000508087220 */ /* 0x000fe20000410000 */
[----:B------:R-:W-:Y:S01]  /*107d0*/  FMUL.FTZ R14, R10, R9 ;  /* 0x000000090a0e7220 */ /* 0x000fe20000410000 */
[----:B------:R-:W-:Y:S01]  /*107e0*/  FFMA.FTZ R15, R4, R5, -R7 ;  /* 0x00000005040f7223 */ /* 0x000fe20000010807 */
[----:B------:R-:W-:Y:S01]  /*107f0*/  F2FP.F16.F32.PACK_AB R7, R35, R26 ;  /* 0x0000001a2307723e */ /* 0x000fe200000000ff */
[----:B------:R-:W-:Y:S01]  /*10800*/  FFMA.FTZ R10, R6, R9, -R33 ;  /* 0x00000009060a7223 */ /* 0x000fe20000010821 */
[----:B------:R-:W-:Y:S01]  /*10810*/  FFMA.FTZ R25, R4, R11, R8 ;  /* 0x0000000b04197223 */ /* 0x000fe20000010008 */
[----:B------:R-:W-:Y:S01]  /*10820*/  FFMA.FTZ R13, R6, R13, R14 ;  /* 0x0000000d060d7223 */ /* 0x000fe2000001000e */
        /* <DEDUP_REMOVED lines=9> */
.L_x_1539:
[----:B------:R-:W-:Y:S05]  /*108c0*/  BSYNC B1 ;  /* 0x0000000000017941 */ /* 0x000fea0003800000 */
.L_x_1538:
[----:B------:R-:W-:Y:S04]  /*108d0*/  BSSY B1, `(.L_x_1542) ;  /* 0x00000cf000017945 */ /* 0x000fe80003800000 */
[----:B------:R-:W-:Y:S05]  /*108e0*/  @P2 BRA `(.L_x_1543) ;  /* 0x0000000c00342947 */ /* 0x000fea0003800000 */
[----:B------:R-:W0:Y:S01]  /*108f0*/  LDC R41, c[0x0][0x3d4] ;  /* 0x0000f500ff297b82 */ /* 0x000e220000000800 */
[----:B-1234-:R-:W-:Y:S01]  /*10900*/  SHF.R.S32.HI R5, RZ, 0x1f, R20 ;  /* 0x0000001fff057819 */ /* 0x01efe20000011414 */
[----:B------:R-:W-:Y:S01]  /*10910*/  IMAD.SHL.U32 R4, R20, 0x40, RZ ;  /* 0x0000004014047824 */ /* 0x000fe200078e00ff */
[----:B------:R-:W-:Y:S02]  /*10920*/  BSSY B2, `(.L_x_1544) ;  /* 0x0000069000027945 */ /* 0x000fe40003800000 */
[----:B------:R-:W-:Y:S02]  /*10930*/  LEA.HI R5, R5, R20, RZ, 0x3 ;  /* 0x0000001405057211 */ /* 0x000fe400078f18ff */
[----:B------:R-:W-:-:S03]  /*10940*/  LOP3.LUT R42, R4, 0x1c0, RZ, 0xc0, !PT ;  /* 0x000001c0042a7812 */ /* 0x000fc600078ec0ff */
[----:B------:R-:W-:Y:S01]  /*10950*/  IMAD.SHL.U32 R5, R5, 0x40, RZ ;  /* 0x0000004005057824 */ /* 0x000fe200078e00ff */
[----:B------:R-:W-:-:S04]  /*10960*/  SHF.R.U32.HI R43, RZ, 0x3, R42 ;  /* 0x00000003ff2b7819 */ /* 0x000fc8000001162a */
[----:B------:R-:W-:Y:S02]  /*10970*/  LOP3.LUT R44, R5, 0xfffffe00, RZ, 0xc0, !PT ;  /* 0xfffffe00052c7812 */ /* 0x000fe400078ec0ff */
[-C--:B0-----:R-:W-:Y:S02]  /*10980*/  ISETP.GE.AND P0, PT, R228, R41.reuse, PT ;  /* 0x00000029e400720c */ /* 0x081fe40003f06270 */
[----:B------:R-:W-:-:S11]  /*10990*/  ISETP.GE.AND P1, PT, R225, R41, PT ;  /* 0x00000029e100720c */ /* 0x000fd60003f26270 */
[----:B------:R-:W-:Y:S05]  /*109a0*/  @P0 BRA `(.L_x_1545) ;  /* 0x0000000400800947 */ /* 0x000fea0003800000 */
[----:B------:R-:W2:Y:S04]  /*109b0*/  LDL R6, [R1+0x24] ;  /* 0x0000240001067983 */ /* 0x000ea80000100800 */
[----:B------:R-:W3:Y:S01]  /*109c0*/  LDL R45, [R1+0x84] ;  /* 0x00008400012d7983 */ /* 0x000ee20000100800 */
[----:B------:R-:W-:Y:S01]  /*109d0*/  HADD2.F32 R29, -RZ, R93.H0_H0 ;  /* 0x2000005dff1d7230 */ /* 0x000fe20000004100 */
[----:B------:R-:W-:Y:S01]  /*109e0*/  SHF.R.U64 R40, R60, 0x10, R61 ;  /* 0x000000103c287819 */ /* 0x000fe2000000123d */
[----:B------:R-:W-:Y:S01]  /*109f0*/  HADD2.F32 R28, -RZ, R95.H0_H0 ;  /* 0x2000005fff1c7230 */ /* 0x000fe20000004100 */
[----:B------:R-:W-:Y:S01]  /*10a00*/  SHF.R.U32.HI R31, RZ, 0x10, R53 ;  /* 0x00000010ff1f7819 */ /* 0x000fe20000011635 */
[----:B------:R-:W-:Y:S01]  /*10a10*/  HADD2.F32 R93, -RZ, R93.H1_H1 ;  /* 0x3000005dff5d7230 */ /* 0x000fe20000004100 */
[----:B------:R-:W-:Y:S01]  /*10a20*/  SHF.R.U32.HI R60, RZ, 0x10, R61 ;  /* 0x00000010ff3c7819 */ /* 0x000fe2000001163d */
[----:B------:R-:W-:Y:S01]  /*10a30*/  HADD2.F32 R95, -RZ, R95.H1_H1 ;  /* 0x3000005fff5f7230 */ /* 0x000fe20000004100 */
[----:B------:R-:W-:Y:S01]  /*10a40*/  SHF.R.U64 R39, R62, 0x10, R63 ;  /* 0x000000103e277819 */ /* 0x000fe2000000123f */
[----:B------:R-:W-:Y:S01]  /*10a50*/  HADD2.F32 R31, -RZ, R31.H0_H0 ;  /* 0x2000001fff1f7230 */ /* 0x000fe20000004100 */
[----:B------:R-:W-:-:S02]  /*10a60*/  SHF.R.U64 R35, R54, 0x10, R55 ;  /* 0x0000001036237819 */ /* 0x000fc40000001237 */
[----:B------:R-:W-:Y:S02]  /*10a70*/  SHF.R.U32.HI R62, RZ, 0x10, R63 ;  /* 0x00000010ff3e7819 */ /* 0x000fe4000001163f */
[----:B------:R-:W-:Y:S02]  /*10a80*/  SHF.R.U32.HI R54, RZ, 0x10, R55 ;  /* 0x00000010ff367819 */ /* 0x000fe40000011637 */
[----:B------:R-:W-:Y:S02]  /*10a90*/  SHF.R.U64 R37, R52, 0x10, R53 ;  /* 0x0000001034257819 */ /* 0x000fe40000001235 */
[----:B--2---:R-:W-:-:S04]  /*10aa0*/  LEA.HI R4, R41, R6, RZ, 0x1d ;  /* 0x0000000629047211 */ /* 0x004fc800078fe8ff */
[----:B------:R-:W-:Y:S02]  /*10ab0*/  SHF.R.S32.HI R7, RZ, 0x1f, R4 ;  /* 0x0000001fff077819 */ /* 0x000fe40000011404 */
[----:B------:R-:W-:Y:S02]  /*10ac0*/  SHF.L.U32 R5, R4, 0x3, RZ ;  /* 0x0000000304057819 */ /* 0x000fe400000006ff */
[----:B------:R-:W-:Y:S02]  /*10ad0*/  LEA.HI R7, R7, R4, RZ, 0x3 ;  /* 0x0000000407077211 */ /* 0x000fe400078f18ff */
[----:B------:R-:W-:-:S03]  /*10ae0*/  LOP3.LUT R4, R42, 0x38, R5, 0xf8, !PT ;  /* 0x000000382a047812 */ /* 0x000fc600078ef805 */
[----:B------:R-:W-:Y:S01]  /*10af0*/  IMAD.SHL.U32 R7, R7, 0x400, RZ ;  /* 0x0000040007077824 */ /* 0x000fe200078e00ff */
[----:B------:R-:W-:-:S04]  /*10b00*/  LOP3.LUT R8, R4, R43, RZ, 0x3c, !PT ;  /* 0x0000002b04087212 */ /* 0x000fc800078e3cff */
[----:B------:R-:W-:Y:S02]  /*10b10*/  LOP3.LUT R9, R7, 0x7fffe000, RZ, 0xc0, !PT ;  /* 0x7fffe00007097812 */ /* 0x000fe400078ec0ff */
[----:B---3--:R-:W0:Y:S02]  /*10b20*/  LDS.128 R4, [R45] ;  /* 0x000000002d047984 */ /* 0x008e240000000c00 */
[----:B------:R-:W-:-:S05]  /*10b30*/  IADD3 R9, R8, R9, R44 ;  /* 0x0000000908097210 */ /* 0x000fca0007ffe02c */
[----:B------:R-:W-:-:S05]  /*10b40*/  IMAD R12, R9, 0x2, R16 ;  /* 0x00000002090c7824 */ /* 0x000fca00078e0210 */
        /* <DEDUP_REMOVED lines=15> */
[----:B------:R-:W-:-:S02]  /*10c40*/  HADD2.F32 R28, -RZ, R60.H0_H0 ;  /* 0x2000003cff1c7230 */ /* 0x000fc40000004100 */
[----:B------:R-:W-:Y:S01]  /*10c50*/  FFMA.FTZ R29, R13, R29, R24 ;  /* 0x0000001d0d1d7223 */ /* 0x000fe20000010018 */
[----:B------:R-:W-:Y:S02]  /*10c60*/  HADD2.F32 R30, -RZ, R92.H1_H1 ;  /* 0x3000005cff1e7230 */ /* 0x000fe40000004100 */
[--C-:B------:R-:W-:Y:S02]  /*10c70*/  HADD2.F32 R24, -RZ, R94.reuse.H1_H1 ;  /* 0x3000005eff187230 */ /* 0x100fe40000004100 */
[-C--:B------:R-:W-:Y:S01]  /*10c80*/  FMUL.FTZ R25, R25, R28.reuse ;  /* 0x0000001c19197220 */ /* 0x080fe20000410000 */
[C---:B------:R-:W-:Y:S01]  /*10c90*/  FFMA.FTZ R33, R14.reuse, R28, -R33 ;  /* 0x0000001c0e217223 */ /* 0x040fe20000010821 */
[C---:B------:R-:W-:Y:S01]  /*10ca0*/  FMUL.FTZ R28, R9.reuse, R30 ;  /* 0x0000001e091c7220 */ /* 0x040fe20000410000 */
[----:B------:R-:W-:Y:S02]  /*10cb0*/  HADD2.F32 R27, -RZ, R11.H0_H0 ;  /* 0x2000000bff1b7230 */ /* 0x000fe40000004100 */
[----:B------:R-:W-:Y:S01]  /*10cc0*/  FFMA.FTZ R34, R14, R31, R25 ;  /* 0x0000001f0e227223 */ /* 0x000fe20000010019 */
[----:B------:R-:W-:Y:S01]  /*10cd0*/  FMUL.FTZ R14, R26, R93 ;  /* 0x0000005d1a0e7220 */ /* 0x000fe20000410000 */
[----:B------:R-:W-:Y:S01]  /*10ce0*/  FMUL.FTZ R9, R9, R24 ;  /* 0x0000001809097220 */ /* 0x000fe20000410000 */
[----:B------:R-:W-:-:S02]  /*10cf0*/  HADD2.F32 R94, -RZ, R94.H0_H0 ;  /* 0x2000005eff5e7230 */ /* 0x000fc40000004100 */
[-C--:B------:R-:W-:Y:S01]  /*10d00*/  FMUL.FTZ R26, R26, R95.reuse ;  /* 0x0000005f1a1a7220 */ /* 0x080fe20000410000 */
[----:B------:R-:W-:Y:S01]  /*10d10*/  FFMA.FTZ R28, R5, R24, -R28 ;  /* 0x00000018051c7223 */ /* 0x000fe2000001081c */
[----:B------:R-:W-:Y:S01]  /*10d20*/  FFMA.FTZ R95, R15, R95, -R14 ;  /* 0x0000005f0f5f7223 */ /* 0x000fe2000001080e */
[----:B------:R-:W-:Y:S02]  /*10d30*/  HADD2.F32 R11, -RZ, R11.H1_H1 ;  /* 0x3000000bff0b7230 */ /* 0x000fe40000004100 */
[----:B------:R-:W-:Y:S01]  /*10d40*/  FFMA.FTZ R30, R5, R30, R9 ;  /* 0x0000001e051e7223 */ /* 0x000fe20000010009 */
[----:B------:R-:W-:Y:S02]  /*10d50*/  HADD2.F32 R24, -RZ, R54.H0_H0 ;  /* 0x20000036ff187230 */ /* 0x000fe40000004100 */
[----:B------:R-:W-:Y:S01]  /*10d60*/  FMUL.FTZ R9, R27, R94 ;  /* 0x0000005e1b097220 */ /* 0x000fe20000410000 */
[----:B------:R-:W-:Y:S02]  /*10d70*/  HADD2.F32 R14, -RZ, R62.H0_H0 ;  /* 0x2000003eff0e7230 */ /* 0x000fe40000004100 */
[----:B------:R-:W-:Y:S01]  /*10d80*/  FFMA.FTZ R26, R15, R93, R26 ;  /* 0x0000005d0f1a7223 */ /* 0x000fe2000001001a */
[----:B------:R-:W-:-:S02]  /*10d90*/  HADD2.F32 R5, -RZ, R96.H0_H0 ;  /* 0x20000060ff057230 */ /* 0x000fc40000004100 */
[C---:B------:R-:W-:Y:S01]  /*10da0*/  FMUL.FTZ R36, R11.reuse, R24 ;  /* 0x000000180b247220 */ /* 0x040fe20000410000 */
[----:B------:R-:W-:Y:S02]  /*10db0*/  HADD2.F32 R8, -RZ, R8.H1_H1 ;  /* 0x30000008ff087230 */ /* 0x000fe40000004100 */
[-C--:B------:R-:W-:Y:S01]  /*10dc0*/  FMUL.FTZ R38, R11, R14.reuse ;  /* 0x0000000e0b267220 */ /* 0x080fe20000410000 */
[----:B------:R-:W-:Y:S02]  /*10dd0*/  HADD2.F32 R10, -RZ, R10.H1_H1 ;  /* 0x3000000aff0a7230 */ /* 0x000fe40000004100 */
[-C--:B------:R-:W-:Y:S01]  /*10de0*/  FMUL.FTZ R27, R27, R5.reuse ;  /* 0x000000051b1b7220 */ /* 0x080fe20000410000 */
[----:B------:R-:W-:Y:S01]  /*10df0*/  FFMA.FTZ R31, R20, R5, -R9 ;  /* 0x00000005141f7223 */ /* 0x000fe20000010809 */
[----:B------:R-:W-:Y:S02]  /*10e00*/  HADD2.F32 R11, -RZ, R37.H0_H0 ;  /* 0x20000025ff0b7230 */ /* 0x000fe40000004100 */
[----:B------:R-:W-:Y:S01]  /*10e10*/  FFMA.FTZ R36, R7, R14, -R36 ;  /* 0x0000000e07247223 */ /* 0x000fe20000010824 */
[----:B------:R-:W-:-:S02]  /*10e20*/  HADD2.F32 R13, -RZ, R35.H0_H0 ;  /* 0x20000023ff0d7230 */ /* 0x000fc40000004100 */
[----:B------:R-:W-:Y:S01]  /*10e30*/  FFMA.FTZ R20, R20, R94, R27 ;  /* 0x0000005e14147223 */ /* 0x000fe2000001001b */
        /* <DEDUP_REMOVED lines=23> */
.L_x_1545:
[----:B------:R-:W-:Y:S05]  /*10fb0*/  BSYNC B2 ;  /* 0x0000000000027941 */ /* 0x000fea0003800000 */
.L_x_1544:
[----:B------:R-:W-:Y:S05]  /*10fc0*/  @P1 BRA `(.L_x_1543) ;  /* 0x00000004007c1947 */ /* 0x000fea0003800000 */
[----:B------:R-:W2:Y:S01]  /*10fd0*/  LDL R39, [R1+0x80] ;  /* 0x0000800001277983 */ /* 0x000ea20000100800 */
[----:B------:R-:W-:Y:S01]  /*10fe0*/  LEA.HI R41, R41, R0, RZ, 0x1d ;  /* 0x0000000029297211 */ /* 0x000fe200078fe8ff */
[--C-:B------:R-:W-:Y:S01]  /*10ff0*/  HADD2.F32 R28, -RZ, R91.reuse.H1_H1 ;  /* 0x3000005bff1c7230 */ /* 0x100fe20000004100 */
[----:B------:R-:W-:Y:S01]  /*11000*/  SHF.R.U64 R38, R80, 0x10, R81 ;  /* 0x0000001050267819 */ /* 0x000fe20000001251 */
[--C-:B------:R-:W-:Y:S01]  /*11010*/  HADD2.F32 R29, -RZ, R88.reuse.H1_H1 ;  /* 0x30000058ff1d7230 */ /* 0x100fe20000004100 */
[----:B0-----:R-:W-:Y:S01]  /*11020*/  SHF.R.S32.HI R6, RZ, 0x1f, R41 ;  /* 0x0000001fff067819 */ /* 0x001fe20000011429 */
[----:B------:R-:W-:Y:S01]  /*11030*/  HADD2.F32 R88, -RZ, R88.H0_H0 ;  /* 0x20000058ff587230 */ /* 0x000fe20000004100 */
[----:B------:R-:W-:Y:S01]  /*11040*/  SHF.L.U32 R4, R41, 0x3, RZ ;  /* 0x0000000329047819 */ /* 0x000fe200000006ff */
[----:B------:R-:W-:Y:S01]  /*11050*/  HADD2.F32 R92, -RZ, R92.H0_H0 ;  /* 0x2000005cff5c7230 */ /* 0x000fe20000004100 */
[----:B------:R-:W-:Y:S01]  /*11060*/  LEA.HI R6, R6, R41, RZ, 0x3 ;  /* 0x0000002906067211 */ /* 0x000fe200078f18ff */
[----:B------:R-:W-:Y:S01]  /*11070*/  HADD2.F32 R91, -RZ, R91.H0_H0 ;  /* 0x2000005bff5b7230 */ /* 0x000fe20000004100 */
[----:B------:R-:W-:Y:S01]  /*11080*/  LOP3.LUT R4, R42, 0x38, R4, 0xf8, !PT ;  /* 0x000000382a047812 */ /* 0x000fe200078ef804 */
[----:B------:R-:W-:Y:S01]  /*11090*/  HADD2.F32 R96, -RZ, R96.H1_H1 ;  /* 0x30000060ff607230 */ /* 0x000fe20000004100 */
[----:B------:R-:W-:Y:S01]  /*110a0*/  SHF.R.U32.HI R30, RZ, 0x10, R57 ;  /* 0x00000010ff1e7819 */ /* 0x000fe20000011639 */
[----:B------:R-:W-:Y:S01]  /*110b0*/  IMAD.SHL.U32 R6, R6, 0x400, RZ ;  /* 0x0000040006067824 */ /* 0x000fe200078e00ff */
[----:B------:R-:W-:-:S02]  /*110c0*/  LOP3.LUT R8, R4, R43, RZ, 0x3c, !PT ;  /* 0x0000002b04087212 */ /* 0x000fc400078e3cff */
[----:B------:R-:W-:Y:S01]  /*110d0*/  SHF.R.U32.HI R80, RZ, 0x10, R81 ;  /* 0x00000010ff507819 */ /* 0x000fe20000011651 */
[----:B------:R-:W-:Y:S01]  /*110e0*/  HADD2.F32 R30, -RZ, R30.H0_H0 ;  /* 0x2000001eff1e7230 */ /* 0x000fe20000004100 */
[----:B------:R-:W-:Y:S02]  /*110f0*/  LOP3.LUT R9, R6, 0x7fffe000, RZ, 0xc0, !PT ;  /* 0x7fffe00006097812 */ /* 0x000fe400078ec0ff */
[----:B------:R-:W-:Y:S02]  /*11100*/  SHF.R.U64 R37, R82, 0x10, R83 ;  /* 0x0000001052257819 */ /* 0x000fe40000001253 */
[----:B------:R-:W-:Y:S02]  /*11110*/  IADD3 R9, R8, R9, R44 ;  /* 0x0000000908097210 */ /* 0x000fe40007ffe02c */
[----:B------:R-:W-:Y:S02]  /*11120*/  SHF.R.U64 R35, R58, 0x10, R59 ;  /* 0x000000103a237819 */ /* 0x000fe4000000123b */
[----:B------:R-:W-:Y:S01]  /*11130*/  SHF.R.U32.HI R82, RZ, 0x10, R83 ;  /* 0x00000010ff527819 */ /* 0x000fe20000011653 */
[----:B------:R-:W-:Y:S01]  /*11140*/  IMAD R12, R9, 0x2, R16 ;  /* 0x00000002090c7824 */ /* 0x000fe200078e0210 */
[----:B------:R-:W-:-:S02]  /*11150*/  SHF.R.U32.HI R58, RZ, 0x10, R59 ;  /* 0x00000010ff3a7819 */ /* 0x000fc4000001163b */
[----:B------:R-:W-:Y:S02]  /*11160*/  SHF.R.U64 R36, R56, 0x10, R57 ;  /* 0x0000001038247819 */ /* 0x000fe40000001239 */
        /* <DEDUP_REMOVED lines=9> */
[--C-:B------:R-:W-:Y:S02]  /*11200*/  HADD2.F32 R27, -RZ, R11.reuse.H0_H0 ;  /* 0x2000000bff1b7230 */ /* 0x100fe40000004100 */
[----:B------:R-:W-:Y:S01]  /*11210*/  FMUL.FTZ R25, R25, R24 ;  /* 0x0000001819197220 */ /* 0x000fe20000410000 */
[----:B------:R-:W-:Y:S02]  /*11220*/  HADD2.F32 R11, -RZ, R11.H1_H1 ;  /* 0x3000000bff0b7230 */ /* 0x000fe40000004100 */
[----:B------:R-:W-:Y:S02]  /*11230*/  HADD2.F32 R8, -RZ, R8.H1_H1 ;  /* 0x30000008ff087230 */ /* 0x000fe40000004100 */
[----:B------:R-:W-:Y:S01]  /*11240*/  HADD2.F32 R10, -RZ, R10.H1_H1 ;  /* 0x3000000aff0a7230 */ /* 0x000fe20000004100 */
[----:B--2---:R-:W0:Y:S02]  /*11250*/  LDS.128 R4, [R39] ;  /* 0x0000000027047984 */ /* 0x004e240000000c00 */
[----:B0-----:R-:W-:-:S02]  /*11260*/  HADD2.F32 R13, -RZ, R5.H0_H0 ;  /* 0x20000005ff0d7230 */ /* 0x001fc40000004100 */
[----:B------:R-:W-:Y:S02]  /*11270*/  HADD2.F32 R14, -RZ, R5.H1_H1 ;  /* 0x30000005ff0e7230 */ /* 0x000fe40000004100 */
[----:B------:R-:W-:Y:S02]  /*11280*/  HADD2.F32 R5, -RZ, R4.H0_H0 ;  /* 0x20000004ff057230 */ /* 0x000fe40000004100 */
[C---:B------:R-:W-:Y:S01]  /*11290*/  FFMA.FTZ R32, R13.reuse, R28, -R32 ;  /* 0x0000001c0d207223 */ /* 0x040fe20000010820 */
[----:B------:R-:W-:Y:S01]  /*112a0*/  FFMA.FTZ R34, R13, R29, R34 ;  /* 0x0000001d0d227223 */ /* 0x000fe20000010022 */
[--C-:B------:R-:W-:Y:S02]  /*112b0*/  HADD2.F32 R13, -RZ, R89.reuse.H0_H0 ;  /* 0x20000059ff0d7230 */ /* 0x100fe40000004100 */
[C---:B------:R-:W-:Y:S01]  /*112c0*/  FFMA.FTZ R31, R14.reuse, R24, -R31 ;  /* 0x000000180e1f7223 */ /* 0x040fe2000001081f */
[----:B------:R-:W-:Y:S02]  /*112d0*/  HADD2.F32 R15, -RZ, R6.H0_H0 ;  /* 0x20000006ff0f7230 */ /* 0x000fe40000004100 */
[C---:B------:R-:W-:Y:S01]  /*112e0*/  FMUL.FTZ R24, R9.reuse, R88 ;  /* 0x0000005809187220 */ /* 0x040fe20000410000 */
[----:B------:R-:W-:Y:S01]  /*112f0*/  FFMA.FTZ R29, R14, R30, R25 ;  /* 0x0000001e0e1d7223 */ /* 0x000fe20000010019 */
[----:B------:R-:W-:Y:S01]  /*11300*/  FMUL.FTZ R9, R9, R92 ;  /* 0x0000005c09097220 */ /* 0x000fe20000410000 */
[----:B------:R-:W-:Y:S01]  /*11310*/  FMUL.FTZ R14, R26, R13 ;  /* 0x0000000d1a0e7220 */ /* 0x000fe20000410000 */
[----:B------:R-:W-:-:S02]  /*11320*/  HADD2.F32 R89, -RZ, R89.H1_H1 ;  /* 0x30000059ff597230 */ /* 0x000fc40000004100 */
[-C--:B------:R-:W-:Y:S01]  /*11330*/  FMUL.FTZ R26, R26, R91.reuse ;  /* 0x0000005b1a1a7220 */ /* 0x080fe20000410000 */
[--C-:B------:R-:W-:Y:S02]  /*11340*/  HADD2.F32 R20, -RZ, R7.reuse.H0_H0 ;  /* 0x20000007ff147230 */ /* 0x100fe40000004100 */
[C---:B------:R-:W-:Y:S01]  /*11350*/  FFMA.FTZ R92, R5.reuse, R92, -R24 ;  /* 0x0000005c055c7223 */ /* 0x040fe20000010818 */
[----:B------:R-:W-:Y:S01]  /*11360*/  FFMA.FTZ R88, R5, R88, R9 ;  /* 0x0000005805587223 */ /* 0x000fe20000010009 */
[----:B------:R-:W-:Y:S01]  /*11370*/  FFMA.FTZ R91, R15, R91, -R14 ;  /* 0x0000005b0f5b7223 */ /* 0x000fe2000001080e */
[----:B------:R-:W-:Y:S02]  /*11380*/  HADD2.F32 R24, -RZ, R58.H0_H0 ;  /* 0x2000003aff187230 */ /* 0x000fe40000004100 */
[C---:B------:R-:W-:Y:S01]  /*11390*/  FMUL.FTZ R5, R27.reuse, R89 ;  /* 0x000000591b057220 */ /* 0x040fe20000410000 */
[----:B------:R-:W-:Y:S02]  /*113a0*/  HADD2.F32 R14, -RZ, R82.H0_H0 ;  /* 0x20000052ff0e7230 */ /* 0x000fe40000004100 */
[----:B------:R-:W-:Y:S01]  /*113b0*/  FMUL.FTZ R28, R27, R96 ;  /* 0x000000601b1c7220 */ /* 0x000fe20000410000 */
[----:B------:R-:W-:-:S02]  /*113c0*/  HADD2.F32 R7, -RZ, R7.H1_H1 ;  /* 0x30000007ff077230 */ /* 0x000fc40000004100 */
[C---:B------:R-:W-:Y:S01]  /*113d0*/  FFMA.FTZ R96, R20.reuse, R96, -R5 ;  /* 0x0000006014607223 */ /* 0x040fe20000010805 */
[----:B------:R-:W-:Y:S01]  /*113e0*/  FFMA.FTZ R26, R15, R13, R26 ;  /* 0x0000000d0f1a7223 */ /* 0x000fe2000001001a */
[----:B------:R-:W-:Y:S01]  /*113f0*/  FFMA.FTZ R28, R20, R89, R28 ;  /* 0x00000059141c7223 */ /* 0x000fe2000001001c */
[C---:B------:R-:W-:Y:S01]  /*11400*/  FMUL.FTZ R30, R11.reuse, R24 ;  /* 0x000000180b1e7220 */ /* 0x040fe20000410000 */
[-C--:B------:R-:W-:Y:S01]  /*11410*/  FMUL.FTZ R20, R11, R14.reuse ;  /* 0x0000000e0b147220 */ /* 0x080fe20000410000 */
[----:B------:R-:W-:Y:S02]  /*11420*/  HADD2.F32 R11, -RZ, R36.H0_H0 ;  /* 0x20000024ff0b7230 */ /* 0x000fe40000004100 */
[----:B------:R-:W-:Y:S02]  /*11430*/  HADD2.F32 R13, -RZ, R35.H0_H0 ;  /* 0x20000023ff0d7230 */ /* 0x000fe40000004100 */
[----:B------:R-:W-:Y:S01]  /*11440*/  FFMA.FTZ R33, R7, R14, -R30 ;  /* 0x0000000e07217223 */ /* 0x000fe2000001081e */
[----:B------:R-:W-:-:S02]  /*11450*/  HADD2.F32 R5, -RZ, R38.H0_H0 ;  /* 0x20000026ff057230 */ /* 0x000fc40000004100 */
[----:B------:R-:W-:Y:S01]  /*11460*/  FFMA.FTZ R35, R7, R24, R20 ;  /* 0x0000001807237223 */ /* 0x000fe20000010014 */
[----:B------:R-:W-:Y:S02]  /*11470*/  HADD2.F32 R9, -RZ, R37.H0_H0 ;  /* 0x20000025ff097230 */ /* 0x000fe40000004100 */
[----:B------:R-:W-:Y:S01]  /*11480*/  FMUL.FTZ R7, R8, R11 ;  /* 0x0000000b08077220 */ /* 0x000fe20000410000 */
[----:B------:R-:W-:Y:S02]  /*11490*/  HADD2.F32 R4, -RZ, R4.H1_H1 ;  /* 0x30000004ff047230 */ /* 0x000fe40000004100 */
[----:B------:R-:W-:Y:S01]  /*114a0*/  FMUL.FTZ R27, R10, R13 ;  /* 0x0000000d0a1b7220 */ /* 0x000fe20000410000 */
[----:B------:R-:W-:Y:S02]  /*114b0*/  HADD2.F32 R6, -RZ, R6.H1_H1 ;  /* 0x30000006ff067230 */ /* 0x000fe40000004100 */
[----:B------:R-:W-:Y:S01]  /*114c0*/  FMUL.FTZ R8, R8, R5 ;  /* 0x0000000508087220 */ /* 0x000fe20000410000 */
[----:B------:R-:W-:Y:S01]  /*114d0*/  FMUL.FTZ R14, R10, R9 ;  /* 0x000000090a0e7220 */ /* 0x000fe20000410000 */
[----:B------:R-:W-:Y:S01]  /*114e0*/  FFMA.FTZ R15, R4, R5, -R7 ;  /* 0x00000005040f7223 */ /* 0x000fe20000010807 */
[----:B------:R-:W-:Y:S01]  /*114f0*/  F2FP.F16.F32.PACK_AB R7, R33, R96 ;  /* 0x000000602107723e */ /* 0x000fe200000000ff */
[----:B------:R-:W-:Y:S01]  /*11500*/  FFMA.FTZ R10, R6, R9, -R27 ;  /* 0x00000009060a7223 */ /* 0x000fe2000001081b */
        /* <DEDUP_REMOVED lines=11> */
.L_x_1543:
[----:B------:R-:W-:Y:S05]  /*115c0*/  BSYNC B1 ;  /* 0x0000000000017941 */ /* 0x000fea0003800000 */
.L_x_1542:
[----:B------:R-:W-:Y:S05]  /*115d0*/  @P3 BRA `(.L_x_1501) ;  /* 0x0000000c00383947 */ /* 0x000fea0003800000 */
[----:B01234-:R-:W2:Y:S01]  /*115e0*/  LDL R6, [R1+0x6c] ;  /* 0x00006c0001067983 */ /* 0x01fea20000100800 */
[----:B------:R-:W0:Y:S01]  /*115f0*/  LDC R43, c[0x0][0x3d4] ;  /* 0x0000f500ff2b7b82 */ /* 0x000e220000000800 */
[----:B------:R-:W-:Y:S01]  /*11600*/  BSSY B1, `(.L_x_1546) ;  /* 0x000006b000017945 */ /* 0x000fe20003800000 */
[-C--:B0-----:R-:W-:Y:S02]  /*11610*/  ISETP.GE.AND P0, PT, R228, R43.reuse, PT ;  /* 0x0000002be400720c */ /* 0x081fe40003f06270 */
[----:B------:R-:W-:Y:S02]  /*11620*/  ISETP.GE.AND P1, PT, R225, R43, PT ;  /* 0x0000002be100720c */ /* 0x000fe40003f26270 */
[----:B--2---:R-:W-:Y:S02]  /*11630*/  SHF.R.S32.HI R5, RZ, 0x1f, R6 ;  /* 0x0000001fff057819 */ /* 0x004fe40000011406 */
[----:B------:R-:W-:Y:S02]  /*11640*/  SHF.L.U32 R4, R6, 0x6, RZ ;  /* 0x0000000606047819 */ /* 0x000fe400000006ff */
[----:B------:R-:W-:-:S02]  /*11650*/  LEA.HI R5, R5, R6, RZ, 0x3 ;  /* 0x0000000605057211 */ /* 0x000fc400078f18ff */
[----:B------:R-:W-:-:S03]  /*11660*/  LOP3.LUT R42, R4, 0x1c0, RZ, 0xc0, !PT ;  /* 0x000001c0042a7812 */ /* 0x000fc600078ec0ff */
[----:B------:R-:W-:Y:S01]  /*11670*/  IMAD.SHL.U32 R5, R5, 0x40, RZ ;  /* 0x0000004005057824 */ /* 0x000fe200078e00ff */
[----:B------:R-:W-:-:S04]  /*11680*/  SHF.R.U32.HI R45, RZ, 0x3, R42 ;  /* 0x00000003ff2d7819 */ /* 0x000fc8000001162a */
[----:B------:R-:W-:Y:S01]  /*11690*/  LOP3.LUT R44, R5, 0xfffffe00, RZ, 0xc0, !PT ;  /* 0xfffffe00052c7812 */ /* 0x000fe200078ec0ff */
[----:B------:R-:W-:Y:S06]  /*116a0*/  @P0 BRA `(.L_x_1547) ;  /* 0x0000000400800947 */ /* 0x000fec0003800000 */
[----:B------:R-:W2:Y:S04]  /*116b0*/  LDL R6, [R1+0x24] ;  /* 0x0000240001067983 */ /* 0x000ea80000100800 */
[----:B------:R-:W3:Y:S01]  /*116c0*/  LDL R46, [R1+0x7c] ;  /* 0x00007c00012e7983 */ /* 0x000ee20000100800 */
[----:B------:R-:W-:Y:S01]  /*116d0*/  HADD2.F32 R29, -RZ, R85.H1_H1 ;  /* 0x30000055ff1d7230 */ /* 0x000fe20000004100 */
[----:B------:R-:W-:Y:S01]  /*116e0*/  SHF.R.U32.HI R31, RZ, 0x10, R65 ;  /* 0x00000010ff1f7819 */ /* 0x000fe20000011641 */
[----:B------:R-:W-:Y:S01]  /*116f0*/  HADD2.F32 R28, -RZ, R87.H1_H1 ;  /* 0x30000057ff1c7230 */ /* 0x000fe20000004100 */
[--C-:B------:R-:W-:Y:S02]  /*11700*/  SHF.R.U64 R41, R72, 0x10, R73.reuse ;  /* 0x0000001048297819 */ /* 0x100fe40000001249 */
[----:B------:R-:W-:Y:S01]  /*11710*/  SHF.R.U32.HI R72, RZ, 0x10, R73 ;  /* 0x00000010ff487819 */ /* 0x000fe20000011649 */
[----:B------:R-:W-:Y:S01]  /*11720*/  HADD2.F32 R31, -RZ, R31.H0_H0 ;  /* 0x2000001fff1f7230 */ /* 0x000fe20000004100 */
[----:B------:R-:W-:-:S02]  /*11730*/  SHF.R.U64 R40, R74, 0x10, R75 ;  /* 0x000000104a287819 */ /* 0x000fc4000000124b */
[----:B------:R-:W-:Y:S02]  /*11740*/  SHF.R.U64 R37, R66, 0x10, R67 ;  /* 0x0000001042257819 */ /* 0x000fe40000001243 */
[----:B------:R-:W-:Y:S02]  /*11750*/  SHF.R.U32.HI R74, RZ, 0x10, R75 ;  /* 0x00000010ff4a7819 */ /* 0x000fe4000001164b */
[----:B------:R-:W-:Y:S02]  /*11760*/  SHF.R.U32.HI R66, RZ, 0x10, R67 ;  /* 0x00000010ff427819 */ /* 0x000fe40000011643 */
[----:B------:R-:W-:Y:S02]  /*11770*/  SHF.R.U64 R39, R64, 0x10, R65 ;  /* 0x0000001040277819 */ /* 0x000fe40000001241 */
[----:B--2---:R-:W-:-:S04]  /*11780*/  LEA.HI R4, R43, R6, RZ, 0x1d ;  /* 0x000000062b047211 */ /* 0x004fc800078fe8ff */
[----:B------:R-:W-:Y:S01]  /*11790*/  SHF.R.S32.HI R7, RZ, 0x1f, R4 ;  /* 0x0000001fff077819 */ /* 0x000fe20000011404 */
[----:B------:R-:W-:-:S03]  /*117a0*/  IMAD.SHL.U32 R5, R4, 0x8, RZ ;  /* 0x0000000804057824 */ /* 0x000fc600078e00ff */
[----:B------:R-:W-:Y:S02]  /*117b0*/  LEA.HI R7, R7, R4, RZ, 0x3 ;  /* 0x0000000407077211 */ /* 0x000fe400078f18ff */
[----:B------:R-:W-:Y:S02]  /*117c0*/  LOP3.LUT R4, R42, 0x38, R5, 0xf8, !PT ;  /* 0x000000382a047812 */ /* 0x000fe400078ef805 */
[----:B------:R-:W-:Y:S02]  /*117d0*/  SHF.L.U32 R7, R7, 0xa, RZ ;  /* 0x0000000a07077819 */ /* 0x000fe400000006ff */
[----:B------:R-:W-:Y:S02]  /*117e0*/  LOP3.LUT R8, R4, R45, RZ, 0x3c, !PT ;  /* 0x0000002d04087212 */ /* 0x000fe400078e3cff */
        /* <DEDUP_REMOVED lines=21> */
[----:B------:R-:W-:Y:S02]  /*11940*/  HADD2.F32 R30, -RZ, R85.H0_H0 ;  /* 0x20000055ff1e7230 */ /* 0x000fe40000004100 */
[----:B------:R-:W-:Y:S02]  /*11950*/  HADD2.F32 R24, -RZ, R87.H0_H0 ;  /* 0x20000057ff187230 */ /* 0x000fe40000004100 */
[-C--:B------:R-:W-:Y:S01]  /*11960*/  FMUL.FTZ R35, R25, R28.reuse ;  /* 0x0000001c19237220 */ /* 0x080fe20000410000 */
[----:B------:R-:W-:Y:S02]  /*11970*/  HADD2.F32 R13, -RZ, R86.H0_H0 ;  /* 0x20000056ff0d7230 */ /* 0x000fe40000004100 */
[----:B------:R-:W-:Y:S01]  /*11980*/  FFMA.FTZ R33, R14, R28, -R33 ;  /* 0x0000001c0e217223 */ /* 0x000fe20000010821 */
[C---:B------:R-:W-:Y:S01]  /*11990*/  FMUL.FTZ R28, R9.reuse, R30 ;  /* 0x0000001e091c7220 */ /* 0x040fe20000410000 */
[----:B------:R-:W-:Y:S01]  /*119a0*/  FMUL.FTZ R25, R9, R24 ;  /* 0x0000001809197220 */ /* 0x000fe20000410000 */
[----:B------:R-:W-:-:S02]  /*119b0*/  HADD2.F32 R9, -RZ, R90.H0_H0 ;  /* 0x2000005aff097230 */ /* 0x000fc40000004100 */
[----:B------:R-:W-:Y:S01]  /*119c0*/  FFMA.FTZ R34, R14, R31, R35 ;  /* 0x0000001f0e227223 */ /* 0x000fe20000010023 */
[C---:B------:R-:W-:Y:S01]  /*119d0*/  FMUL.FTZ R14, R26.reuse, R13 ;  /* 0x0000000d1a0e7220 */ /* 0x040fe20000410000 */
[--C-:B------:R-:W-:Y:S02]  /*119e0*/  HADD2.F32 R27, -RZ, R11.reuse.H0_H0 ;  /* 0x2000000bff1b7230 */ /* 0x100fe40000004100 */
[C---:B------:R-:W-:Y:S01]  /*119f0*/  FFMA.FTZ R25, R5.reuse, R30, R25 ;  /* 0x0000001e05197223 */ /* 0x040fe20000010019 */
[----:B------:R-:W-:Y:S02]  /*11a00*/  HADD2.F32 R86, -RZ, R86.H1_H1 ;  /* 0x30000056ff567230 */ /* 0x000fe40000004100 */
[-C--:B------:R-:W-:Y:S01]  /*11a10*/  FMUL.FTZ R30, R26, R9.reuse ;  /* 0x000000091a1e7220 */ /* 0x080fe20000410000 */
[----:B------:R-:W-:Y:S01]  /*11a20*/  FFMA.FTZ R28, R5, R24, -R28 ;  /* 0x00000018051c7223 */ /* 0x000fe2000001081c */
[----:B------:R-:W-:Y:S01]  /*11a30*/  FFMA.FTZ R26, R15, R9, -R14 ;  /* 0x000000090f1a7223 */ /* 0x000fe2000001080e */
[----:B------:R-:W-:-:S02]  /*11a40*/  HADD2.F32 R11, -RZ, R11.H1_H1 ;  /* 0x3000000bff0b7230 */ /* 0x000fc40000004100 */
[----:B------:R-:W-:Y:S01]  /*11a50*/  FMUL.FTZ R5, R27, R86 ;  /* 0x000000561b057220 */ /* 0x000fe20000410000 */
[----:B------:R-:W-:Y:S02]  /*11a60*/  HADD2.F32 R90, -RZ, R90.H1_H1 ;  /* 0x3000005aff5a7230 */ /* 0x000fe40000004100 */
[----:B------:R-:W-:Y:S01]  /*11a70*/  FFMA.FTZ R30, R15, R13, R30 ;  /* 0x0000000d0f1e7223 */ /* 0x000fe2000001001e */
[----:B------:R-:W-:Y:S02]  /*11a80*/  HADD2.F32 R24, -RZ, R66.H0_H0 ;  /* 0x20000042ff187230 */ /* 0x000fe40000004100 */
[----:B------:R-:W-:Y:S02]  /*11a90*/  HADD2.F32 R14, -RZ, R74.H0_H0 ;  /* 0x2000004aff0e7230 */ /* 0x000fe40000004100 */
[----:B------:R-:W-:Y:S01]  /*11aa0*/  FMUL.FTZ R27, R27, R90 ;  /* 0x0000005a1b1b7220 */ /* 0x000fe20000410000 */
[----:B------:R-:W-:Y:S02]  /*11ab0*/  HADD2.F32 R8, -RZ, R8.H1_H1 ;  /* 0x30000008ff087230 */ /* 0x000fe40000004100 */
[----:B------:R-:W-:Y:S01]  /*11ac0*/  FMUL.FTZ R36, R11, R24 ;  /* 0x000000180b247220 */ /* 0x000fe20000410000 */
[----:B------:R-:W-:-:S02]  /*11ad0*/  HADD2.F32 R10, -RZ, R10.H1_H1 ;  /* 0x3000000aff0a7230 */ /* 0x000fc40000004100 */
[----:B------:R-:W-:Y:S01]  /*11ae0*/  FMUL.FTZ R38, R11, R14 ;  /* 0x0000000e0b267220 */ /* 0x000fe20000410000 */
[C---:B------:R-:W-:Y:S01]  /*11af0*/  FFMA.FTZ R90, R20.reuse, R90, -R5 ;  /* 0x0000005a145a7223 */ /* 0x040fe20000010805 */
[----:B------:R-:W-:Y:S02]  /*11b00*/  HADD2.F32 R11, -RZ, R39.H0_H0 ;  /* 0x20000027ff0b7230 */ /* 0x000fe40000004100 */
[----:B------:R-:W-:Y:S01]  /*11b10*/  FFMA.FTZ R20, R20, R86, R27 ;  /* 0x0000005614147223 */ /* 0x000fe2000001001b */
[----:B------:R-:W-:Y:S02]  /*11b20*/  HADD2.F32 R13, -RZ, R37.H0_H0 ;  /* 0x20000025ff0d7230 */ /* 0x000fe40000004100 */
[C---:B------:R-:W-:Y:S01]  /*11b30*/  FFMA.FTZ R31, R7.reuse, R14, -R36 ;  /* 0x0000000e071f7223 */ /* 0x040fe20000010824 */
[----:B------:R-:W-:Y:S02]  /*11b40*/  HADD2.F32 R5, -RZ, R41.H0_H0 ;  /* 0x20000029ff057230 */ /* 0x000fe40000004100 */
[----:B------:R-:W-:Y:S01]  /*11b50*/  FFMA.FTZ R35, R7, R24, R38 ;  /* 0x0000001807237223 */ /* 0x000fe20000010026 */
[----:B------:R-:W-:-:S02]  /*11b60*/  HADD2.F32 R9, -RZ, R40.H0_H0 ;  /* 0x20000028ff097230 */ /* 0x000fc40000004100 */
        /* <DEDUP_REMOVED lines=20> */
.L_x_1547:
[----:B------:R-:W-:Y:S05]  /*11cb0*/  BSYNC B1 ;  /* 0x0000000000017941 */ /* 0x000fea0003800000 */
.L_x_1546:
[----:B------:R-:W-:Y:S05]  /*11cc0*/  @P1 BRA `(.L_x_1501) ;  /* 0x00000004007c1947 */ /* 0x000fea0003800000 */
[----:B------:R-:W2:Y:S01]  /*11cd0*/  LDL R39, [R1+0x78] ;  /* 0x0000780001277983 */ /* 0x000ea20000100800 */
[----:B------:R-:W-:Y:S01]  /*11ce0*/  LEA.HI R0, R43, R0, RZ, 0x1d ;  /* 0x000000002b007211 */ /* 0x000fe200078fe8ff */
[----:B------:R-:W-:Y:S01]  /*11cf0*/  HADD2.F32 R27, -RZ, R23.H1_H1 ;  /* 0x30000017ff1b7230 */ /* 0x000fe20000004100 */
[----:B------:R-:W-:Y:S01]  /*11d00*/  SHF.R.U32.HI R30, RZ, 0x10, R69 ;  /* 0x00000010ff1e7819 */ /* 0x000fe20000011645 */
[--C-:B------:R-:W-:Y:S01]  /*11d10*/  HADD2.F32 R29, -RZ, R3.reuse.H1_H1 ;  /* 0x30000003ff1d7230 */ /* 0x100fe20000004100 */
[----:B0-----:R-:W-:Y:S01]  /*11d20*/  SHF.R.S32.HI R5, RZ, 0x1f, R0 ;  /* 0x0000001fff057819 */ /* 0x001fe20000011400 */
[----:B------:R-:W-:Y:S01]  /*11d30*/  IMAD.SHL.U32 R4, R0, 0x8, RZ ;  /* 0x0000000800047824 */ /* 0x000fe200078e00ff */
[----:B------:R-:W-:Y:S01]  /*11d40*/  SHF.R.U64 R38, R76, 0x10, R77 ;  /* 0x000000104c267819 */ /* 0x000fe2000000124d */
[----:B------:R-:W-:Y:S01]  /*11d50*/  HADD2.F32 R30, -RZ, R30.H0_H0 ;  /* 0x2000001eff1e7230 */ /* 0x000fe20000004100 */
[----:B------:R-:W-:Y:S01]  /*11d60*/  LEA.HI R5, R5, R0, RZ, 0x3 ;  /* 0x0000000005057211 */ /* 0x000fe200078f18ff */
[----:B------:R-:W-:Y:S01]  /*11d70*/  HADD2.F32 R28, -RZ, R3.H0_H0 ;  /* 0x20000003ff1c7230 */ /* 0x000fe20000004100 */
[----:B------:R-:W-:Y:S01]  /*11d80*/  LOP3.LUT R0, R42, 0x38, R4, 0xf8, !PT ;  /* 0x000000382a007812 */ /* 0x000fe200078ef804 */
[--C-:B------:R-:W-:Y:S01]  /*11d90*/  HADD2.F32 R3, -RZ, R84.reuse.H0_H0 ;  /* 0x20000054ff037230 */ /* 0x100fe20000004100 */
[----:B------:R-:W-:Y:S01]  /*11da0*/  SHF.L.U32 R5, R5, 0xa, RZ ;  /* 0x0000000a05057819 */ /* 0x000fe200000006ff */
[----:B------:R-:W-:Y:S01]  /*11db0*/  HADD2.F32 R84, -RZ, R84.H1_H1 ;  /* 0x30000054ff547230 */ /* 0x000fe20000004100 */
[----:B------:R-:W-:-:S02]  /*11dc0*/  LOP3.LUT R0, R0, R45, RZ, 0x3c, !PT ;  /* 0x0000002d00007212 */ /* 0x000fc400078e3cff */
[----:B------:R-:W-:Y:S02]  /*11dd0*/  LOP3.LUT R9, R5, 0x7fffe000, RZ, 0xc0, !PT ;  /* 0x7fffe00005097812 */ /* 0x000fe400078ec0ff */
[----:B------:R-:W-:Y:S02]  /*11de0*/  SHF.R.U32.HI R76, RZ, 0x10, R77 ;  /* 0x00000010ff4c7819 */ /* 0x000fe4000001164d */
[----:B------:R-:W-:Y:S02]  /*11df0*/  IADD3 R9, R0, R9, R44 ;  /* 0x0000000900097210 */ /* 0x000fe40007ffe02c */
[----:B------:R-:W-:Y:S02]  /*11e00*/  SHF.R.U64 R37, R78, 0x10, R79 ;  /* 0x000000104e257819 */ /* 0x000fe4000000124f */
[----:B------:R-:W-:Y:S01]  /*11e10*/  SHF.R.U64 R35, R70, 0x10, R71 ;  /* 0x0000001046237819 */ /* 0x000fe20000001247 */
[----:B------:R-:W-:Y:S01]  /*11e20*/  IMAD R0, R9, 0x2, R16 ;  /* 0x0000000209007824 */ /* 0x000fe200078e0210 */
[----:B------:R-:W-:-:S02]  /*11e30*/  SHF.R.U32.HI R78, RZ, 0x10, R79 ;  /* 0x00000010ff4e7819 */ /* 0x000fc4000001164f */
[----:B------:R-:W-:Y:S02]  /*11e40*/  SHF.R.U32.HI R70, RZ, 0x10, R71 ;  /* 0x00000010ff467819 */ /* 0x000fe40000011647 */
[----:B------:R-:W0:Y:S01]  /*11e50*/  LDS.128 R8, [R0+0x10400] ;  /* 0x0104000000087984 */ /* 0x000e220000000c00 */
[----:B------:R-:W-:Y:S01]  /*11e60*/  SHF.R.U64 R36, R68, 0x10, R69 ;  /* 0x0000001044247819 */ /* 0x000fe20000001245 */
        /* <DEDUP_REMOVED lines=20> */
[----:B------:R-:W-:Y:S02]  /*11fb0*/  HADD2.F32 R12, -RZ, R23.H0_H0 ;  /* 0x20000017ff0c7230 */ /* 0x000fe40000004100 */
[C---:B------:R-:W-:Y:S01]  /*11fc0*/  FFMA.FTZ R32, R13.reuse, R20, -R32 ;  /* 0x000000140d207223 */ /* 0x040fe20000010820 */
[----:B------:R-:W-:Y:S02]  /*11fd0*/  HADD2.F32 R20, -RZ, R21.H0_H0 ;  /* 0x20000015ff147230 */ /* 0x000fe40000004100 */
[----:B------:R-:W-:Y:S01]  /*11fe0*/  FFMA.FTZ R34, R13, R30, R34 ;  /* 0x0000001e0d227223 */ /* 0x000fe20000010022 */
[----:B------:R-:W-:-:S02]  /*11ff0*/  HADD2.F32 R14, -RZ, R6.H0_H0 ;  /* 0x20000006ff0e7230 */ /* 0x000fc40000004100 */
[-C--:B------:R-:W-:Y:S01]  /*12000*/  FMUL.FTZ R9, R9, R12.reuse ;  /* 0x0000000c09097220 */ /* 0x080fe20000410000 */
[C---:B------:R-:W-:Y:S01]  /*12010*/  FFMA.FTZ R13, R5.reuse, R12, -R24 ;  /* 0x0000000c050d7223 */ /* 0x040fe20000010818 */
[----:B------:R-:W-:Y:S02]  /*12020*/  HADD2.F32 R21, -RZ, R21.H1_H1 ;  /* 0x30000015ff157230 */ /* 0x000fe40000004100 */
[----:B------:R-:W-:Y:S01]  /*12030*/  FFMA.FTZ R28, R5, R28, R9 ;  /* 0x0000001c051c7223 */ /* 0x000fe20000010009 */
[C---:B------:R-:W-:Y:S01]  /*12040*/  FMUL.FTZ R5, R25.reuse, R20 ;  /* 0x0000001419057220 */ /* 0x040fe20000410000 */
[----:B------:R-:W-:Y:S01]  /*12050*/  FMUL.FTZ R25, R25, R3 ;  /* 0x0000000319197220 */ /* 0x000fe20000410000 */
[----:B------:R-:W-:Y:S02]  /*12060*/  HADD2.F32 R24, -RZ, R70.H0_H0 ;  /* 0x20000046ff187230 */ /* 0x000fe40000004100 */
[----:B------:R-:W-:Y:S01]  /*12070*/  FMUL.FTZ R30, R26, R21 ;  /* 0x000000151a1e7220 */ /* 0x000fe20000410000 */
[----:B------:R-:W-:-:S02]  /*12080*/  HADD2.F32 R12, -RZ, R78.H0_H0 ;  /* 0x2000004eff0c7230 */ /* 0x000fc40000004100 */
[C---:B------:R-:W-:Y:S01]  /*12090*/  FFMA.FTZ R23, R14.reuse, R3, -R5 ;  /* 0x000000030e177223 */ /* 0x040fe20000010805 */
[--C-:B------:R-:W-:Y:S02]  /*120a0*/  HADD2.F32 R15, -RZ, R7.reuse.H0_H0 ;  /* 0x20000007ff0f7230 */ /* 0x100fe40000004100 */
[----:B------:R-:W-:Y:S01]  /*120b0*/  FFMA.FTZ R25, R14, R20, R25 ;  /* 0x000000140e197223 */ /* 0x000fe20000010019 */
[----:B------:R-:W-:Y:S02]  /*120c0*/  HADD2.F32 R7, -RZ, R7.H1_H1 ;  /* 0x30000007ff077230 */ /* 0x000fe40000004100 */
[----:B------:R-:W-:Y:S01]  /*120d0*/  FMUL.FTZ R26, R26, R84 ;  /* 0x000000541a1a7220 */ /* 0x000fe20000410000 */
[C---:B------:R-:W-:Y:S01]  /*120e0*/  FMUL.FTZ R14, R11.reuse, R24 ;  /* 0x000000180b0e7220 */ /* 0x040fe20000410000 */
[----:B------:R-:W-:Y:S01]  /*120f0*/  FMUL.FTZ R20, R11, R12 ;  /* 0x0000000c0b147220 */ /* 0x000fe20000410000 */
[----:B------:R-:W-:Y:S02]  /*12100*/  HADD2.F32 R9, -RZ, R36.H0_H0 ;  /* 0x20000024ff097230 */ /* 0x000fe40000004100 */
[----:B------:R-:W-:Y:S01]  /*12110*/  FFMA.FTZ R26, R15, R21, R26 ;  /* 0x000000150f1a7223 */ /* 0x000fe2000001001a */
[----:B------:R-:W-:-:S02]  /*12120*/  HADD2.F32 R11, -RZ, R35.H0_H0 ;  /* 0x20000023ff0b7230 */ /* 0x000fc40000004100 */
[----:B------:R-:W-:Y:S01]  /*12130*/  FFMA.FTZ R30, R15, R84, -R30 ;  /* 0x000000540f1e7223 */ /* 0x000fe2000001081e */
[----:B------:R-:W-:Y:S02]  /*12140*/  HADD2.F32 R3, -RZ, R38.H0_H0 ;  /* 0x20000026ff037230 */ /* 0x000fe40000004100 */
[C---:B------:R-:W-:Y:S01]  /*12150*/  FFMA.FTZ R21, R7.reuse, R12, -R14 ;  /* 0x0000000c07157223 */ /* 0x040fe2000001080e */
[----:B------:R-:W-:Y:S02]  /*12160*/  HADD2.F32 R5, -RZ, R37.H0_H0 ;  /* 0x20000025ff057230 */ /* 0x000fe40000004100 */
[----:B------:R-:W-:Y:S01]  /*12170*/  FFMA.FTZ R27, R7, R24, R20 ;  /* 0x00000018071b7223 */ /* 0x000fe20000010014 */
[----:B------:R-:W-:Y:S02]  /*12180*/  HADD2.F32 R4, -RZ, R4.H1_H1 ;  /* 0x30000004ff047230 */ /* 0x000fe40000004100 */
[----:B------:R-:W-:Y:S01]  /*12190*/  FMUL.FTZ R7, R8, R9 ;  /* 0x0000000908077220 */ /* 0x000fe20000410000 */
[----:B------:R-:W-:-:S02]  /*121a0*/  HADD2.F32 R6, -RZ, R6.H1_H1 ;  /* 0x30000006ff067230 */ /* 0x000fc40000004100 */
[----:B------:R-:W-:Y:S01]  /*121b0*/  FMUL.FTZ R15, R10, R11 ;  /* 0x0000000b0a0f7220 */ /* 0x000fe20000410000 */
[----:B------:R-:W-:Y:S01]  /*121c0*/  FMUL.FTZ R12, R8, R3 ;  /* 0x00000003080c7220 */ /* 0x000fe20000410000 */
[----:B------:R-:W-:Y:S01]  /*121d0*/  FMUL.FTZ R14, R10, R5 ;  /* 0x000000050a0e7220 */ /* 0x000fe20000410000 */
[----:B------:R-:W-:Y:S01]  /*121e0*/  FFMA.FTZ R8, R4, R3, -R7 ;  /* 0x0000000304087223 */ /* 0x000fe20000010807 */
[----:B------:R-:W-:Y:S01]  /*121f0*/  FFMA.FTZ R10, R6, R5, -R15 ;  /* 0x00000005060a7223 */ /* 0x000fe2000001080f */
[----:B------:R-:W-:Y:S01]  /*12200*/  FFMA.FTZ R3, R4, R9, R12 ;  /* 0x0000000904037223 */ /* 0x000fe2000001000c */
[----:B------:R-:W-:Y:S01]  /*12210*/  FFMA.FTZ R14, R6, R11, R14 ;  /* 0x0000000b060e7223 */ /* 0x000fe2000001000e */
[----:B------:R-:W-:Y:S02]  /*12220*/  F2FP.F16.F32.PACK_AB R7, R21, R30 ;  /* 0x0000001e1507723e */ /* 0x000fe400000000ff */
[----:B------:R-:W-:Y:S02]  /*12230*/  F2FP.F16.F32.PACK_AB R5, R32, R31 ;  /* 0x0000001f2005723e */ /* 0x000fe400000000ff */
[----:B------:R-:W-:-:S02]  /*12240*/  F2FP.F16.F32.PACK_AB R4, R8, R13 ;  /* 0x0000000d0804723e */ /* 0x000fc400000000ff */
[----:B------:R-:W-:Y:S02]  /*12250*/  F2FP.F16.F32.PACK_AB R6, R10, R23 ;  /* 0x000000170a06723e */ /* 0x000fe400000000ff */
[----:B------:R-:W-:Y:S02]  /*12260*/  F2FP.F16.F32.PACK_AB R11, R27, R26 ;  /* 0x0000001a1b0b723e */ /* 0x000fe400000000ff */
[----:B------:R-:W-:Y:S01]  /*12270*/  F2FP.F16.F32.PACK_AB R9, R34, R33 ;  /* 0x000000212209723e */ /* 0x000fe200000000ff */
[----:B------:R0:W-:Y:S01]  /*12280*/  STS.128 [R39], R4 ;  /* 0x0000000427007388 */ /* 0x0001e20000000c00 */
[----:B------:R-:W-:Y:S02]  /*12290*/  F2FP.F16.F32.PACK_AB R8, R3, R28 ;  /* 0x0000001c0308723e */ /* 0x000fe400000000ff */
[----:B------:R-:W-:-:S05]  /*122a0*/  F2FP.F16.F32.PACK_AB R10, R14, R25 ;  /* 0x000000190e0a723e */ /* 0x000fca00000000ff */
[----:B------:R0:W-:Y:S02]  /*122b0*/  STS.128 [R0+0x10400], R8 ;  /* 0x0104000800007388 */ /* 0x0001e40000000c00 */
.L_x_1501:
[----:B------:R-:W-:Y:S05]  /*122c0*/  BSYNC B0 ;  /* 0x0000000000007941 */ /* 0x000fea0003800000 */
.L_x_1449:
[----:B------:R-:W-:Y:S01]  /*122d0*/  @!PT LDS RZ, [RZ] ;  /* 0x00000000fffff984 */ /* 0x000fe20000000800 */
[----:B------:R-:W-:Y:S01]  /*122e0*/  @!PT LDS RZ, [RZ] ;  /* 0x00000000fffff984 */ /* 0x000fe20000000800 */
[----:B------:R-:W-:Y:S01]  /*122f0*/  @!PT LDS RZ, [RZ] ;  /* 0x00000000fffff984 */ /* 0x000fe20000000800 */
[----:B------:R-:W-:Y:S01]  /*12300*/  @!PT LDS RZ, [RZ] ;  /* 0x00000000fffff984 */ /* 0x000fe20000000800 */
[----:B------:R1:W-:Y:S06]  /*12310*/  MEMBAR.ALL.CTA ;  /* 0x0000000000007992 */ /* 0x0003ec0000008000 */
[----:B-1----:R-:W1:Y:S01]  /*12320*/  FENCE.VIEW.ASYNC.S ;  /* 0x00000000000073c6 */ /* 0x002e620000000000 */
[----:B------:R-:W-:Y:S05]  /*12330*/  WARPSYNC.ALL ;  /* 0x0000000000007948 */ /* 0x000fea0003800000 */
[----:B-1----:R-:W-:Y:S06]  /*12340*/  BAR.SYNC.DEFER_BLOCKING 0xd, 0x100 ;  /* 0x0344000000007b1d */ /* 0x002fec0000010000 */
.L_x_1446:
[----:B------:R-:W-:-:S13]  /*12350*/  ISETP.NE.AND P0, PT, R236, 0x3, PT ;  /* 0x00000003ec00780c */ /* 0x000fda0003f05270 */
[----:B------:R-:W-:Y:S05]  /*12360*/  @!P0 BRA `(.L_x_1548) ;  /* 0x0000000000048947 */ /* 0x000fea0003800000 */
[----:B------:R-:W-:Y:S01]  /*12370*/  BPT.TRAP 0x1 ;  /* 0x000000040000795c */ /* 0x000fe20000300000 */
.L_x_1548:
[----:B------:R-:W-:Y:S01]  /*12380*/  IMAD R23, R22, 0x8, R16 ;  /* 0x0000000816177824 */ /* 0x000fe200078e0210 */
[----:B0-----:R-:W-:-:S04]  /*12390*/  SHF.L.U32 R0, R218, 0x1f, RZ ;  /* 0x0000001fda007819 */ /* 0x001fc800000006ff */
[----:B------:R0:W0:Y:S01]  /*123a0*/  SYNCS.PHASECHK.TRANS64.TRYWAIT P2, [R23+URZ+0x30830], R0 ;  /* 0x03083000170075a7 */ /* 0x000022000804017f */
[----:B------:R-:W-:Y:S05]  /*123b0*/  @!P0 BRA `(.L_x_1549) ;  /* 0x0000000000048947 */ /* 0x000fea0003800000 */
[----:B------:R-:W-:Y:S01]  /*123c0*/  BPT.TRAP 0x1 ;  /* 0x000000040000795c */ /* 0x000fe20000300000 */
.L_x_1549:
[----:B-1----:R-:W1:Y:S02]  /*123d0*/  S2R R3, SR_TID.X ;  /* 0x0000000000037919 */ /* 0x002e640000002100 */
[----:B-1----:R-:W-:-:S04]  /*123e0*/  LOP3.LUT R3, R3, 0x7f, RZ, 0xc0, !PT ;  /* 0x0000007f03037812 */ /* 0x002fc800078ec0ff */
[----:B------:R-:W-:Y:S01]  /*123f0*/  ISETP.NE.AND P1, PT, R3, RZ, PT ;  /* 0x000000ff0300720c */ /* 0x000fe20003f25270 */
[----:B0-----:R-:W-:-:S12]  /*12400*/  @P2 BRA `(.L_x_1550) ;  /* 0x0000000000082947 */ /* 0x001fd80003800000 */
[----:B------:R-:W0:Y:S02]  /*12410*/  SYNCS.PHASECHK.TRANS64.TRYWAIT P2, [R23+URZ+0x30830], R0 ;  /* 0x03083000170075a7 */ /* 0x000e24000804017f */
[----:B0-----:R-:W-:Y:S05]  /*12420*/  @!P2 BRA `(.L_x_1551) ;  /* 0x000001740038a947 */ /* 0x001fea0003800000 */
.L_x_1550:
[----:B------:R-:W-:Y:S05]  /*12430*/  WARPSYNC.ALL ;  /* 0x0000000000007948 */ /* 0x000fea0003800000 */
[----:B0-----:R-:W-:Y:S02]  /*12440*/  IADD3 R0, R16, 0x20400, RZ ;  /* 0x0002040010007810 */ /* 0x001fe40007ffe0ff */
[----:B--234-:R-:W-:Y:S02]  /*12450*/  LOP3.LUT R6, R2, 0x10000, RZ, 0xfc, !PT ;  /* 0x0001000002067812 */ /* 0x01cfe400078efcff */
[----:B------:R-:W-:-:S04]  /*12460*/  SHF.R.U32.HI R0, RZ, 0x4, R0 ;  /* 0x00000004ff007819 */ /* 0x000fc80000011600 */
[----:B------:R-:W-:-:S04]  /*12470*/  LOP3.LUT R0, R0, 0x3fff, RZ, 0xc0, !PT ;  /* 0x00003fff00007812 */ /* 0x000fc800078ec0ff */
[----:B------:R-:W-:Y:S01]  /*12480*/  LOP3.LUT R4, R0, 0x10000, RZ, 0xfc, !PT ;  /* 0x0001000000047812 */ /* 0x000fe200078efcff */
[----:B------:R-:W-:Y:S01]  /*12490*/  IMAD.MOV.U32 R7, RZ, RZ, 0x40000040 ;  /* 0x40000040ff077424 */ /* 0x000fe200078e00ff */
[----:B------:R-:W-:-:S03]  /*124a0*/  MOV R3, 0x40000040 ;  /* 0x4000004000037802 */ /* 0x000fc60000000f00 */
[----:B------:R-:W-:Y:S01]  /*124b0*/  IMAD R2, R22, 0x800, R4 ;  /* 0x0000080016027824 */ /* 0x000fe200078e0204 */
[----:B------:R-:W-:Y:S01]  /*124c0*/  R2UR UR4, R6 ;  /* 0x00000000060472ca */ /* 0x000fe200000e0000 */
[----:B-----5:R-:W-:Y:S01]  /*124d0*/  WARPGROUP.ARRIVE ;  /* 0x00000000000079c5 */ /* 0x020fe20000000000 */
[----:B------:R-:W-:Y:S01]  /*124e0*/  R2UR UR5, R7 ;  /* 0x00000000070572ca */ /* 0x000fe200000e0000 */
[----:B------:R0:W-:Y:S01]  /*124f0*/  STL [R1+0xc], R4 ;  /* 0x00000c0401007387 */ /* 0x0001e20000100800 */
[----:B------:R-:W-:Y:S02]  /*12500*/  R2UR UR6, R2 ;  /* 0x00000000020672ca */ /* 0x000fe400000e0000 */
[----:B------:R-:W-:Y:S01]  /*12510*/  R2UR UR7, R3 ;  /* 0x00000000030772ca */ /* 0x000fe200000e0000 */
[----:B------:R-:W-:Y:S01]  /*12520*/  VIADD R222, R6, 0x2 ;  /* 0x0000000206de7836 */ /* 0x000fe20000000000 */
[----:B------:R-:W-:Y:S01]  /*12530*/  MOV R223, 0x40000040 ;  /* 0x4000004000df7802 */ /* 0x000fe20000000f00 */
[----:B------:R-:W-:-:S02]  /*12540*/  IMAD.MOV.U32 R5, RZ, RZ, 0x40000040 ;  /* 0x40000040ff057424 */ /* 0x000fc400078e00ff */
[----:B------:R-:W-:Y:S01]  /*12550*/  IMAD.MOV.U32 R221, RZ, RZ, 0x40000040 ;  /* 0x40000040ffdd7424 */ /* 0x000fe200078e00ff */
[----:B------:R-:W-:Y:S01]  /*12560*/  IADD3 R216, R6, 0x6, RZ ;  /* 0x0000000606d87810 */ /* 0x000fe20007ffe0ff */
[----:B0-----:R-:W-:Y:S02]  /*12570*/  VIADD R4, R2, 0x2 ;  /* 0x0000000202047836 */ /* 0x001fe40000000000 */
[----:B------:R-:W-:Y:S01]  /*12580*/  IMAD.MOV.U32 R217, RZ, RZ, 0x40000040 ;  /* 0x40000040ffd97424 */ /* 0x000fe200078e00ff */
[----:B------:R-:W-:Y:S01]  /*12590*/  MOV R215, 0x40000040 ;  /* 0x4000004000d77802 */ /* 0x000fe20000000f00 */
[----:B------:R-:W-:Y:S02]  /*125a0*/  VIADD R220, R6, 0x4 ;  /* 0x0000000406dc7836 */ /* 0x000fe40000000000 */
[----:B------:R-:W-:Y:S01]  /*125b0*/  IMAD.MOV.U32 R213, RZ, RZ, 0x40000040 ;  /* 0x40000040ffd57424 */ /* 0x000fe200078e00ff */
[----:B------:R-:W-:Y:S01]  /*125c0*/  HGMMA.64x64x16.F32 R24, gdesc[UR4], RZ, !UPT, gsb0 ;  /* 0x00e00000041879f0 */ /* 0x000fe2000c0008ff */
[----:B------:R-:W-:Y:S01]  /*125d0*/  R2UR UR4, R222 ;  /* 0x00000000de0472ca */ /* 0x000fe200000e0000 */
[C---:B------:R-:W-:Y:S01]  /*125e0*/  VIADD R214, R6.reuse, 0x400 ;  /* 0x0000040006d67836 */ /* 0x040fe20000000000 */
[----:B------:R-:W-:Y:S01]  /*125f0*/  R2UR UR5, R223 ;  /* 0x00000000df0572ca */ /* 0x000fe200000e0000 */
[----:B------:R-:W-:Y:S01]  /*12600*/  VIADD R212, R6, 0x402 ;  /* 0x0000040206d47836 */ /* 0x000fe20000000000 */
[----:B------:R-:W-:Y:S01]  /*12610*/  R2UR UR6, R4 ;  /* 0x00000000040672ca */ /* 0x000fe200000e0000 */
[----:B------:R-:W-:Y:S01]  /*12620*/  IMAD.MOV.U32 R211, RZ, RZ, 0x40000040 ;  /* 0x40000040ffd37424 */ /* 0x000fe200078e00ff */
[----:B------:R-:W-:Y:S01]  /*12630*/  R2UR UR7, R5 ;  /* 0x00000000050772ca */ /* 0x000fe200000e0000 */
[C---:B------:R-:W-:Y:S01]  /*12640*/  VIADD R206, R6.reuse, 0x406 ;  /* 0x0000040606ce7836 */ /* 0x040fe20000000000 */
[----:B------:R-:W-:-:S02]  /*12650*/  IADD3 R210, R6, 0x404, RZ ;  /* 0x0000040406d27810 */ /* 0x000fc40007ffe0ff */
[----:B------:R-:W-:Y:S01]  /*12660*/  MOV R207, 0x40000040 ;  /* 0x4000004000cf7802 */ /* 0x000fe20000000f00 */
[C---:B------:R-:W-:Y:S02]  /*12670*/  VIADD R204, R6.reuse, 0x800 ;  /* 0x0000080006cc7836 */ /* 0x040fe40000000000 */
[----:B------:R-:W-:Y:S01]  /*12680*/  IMAD.MOV.U32 R205, RZ, RZ, 0x40000040 ;  /* 0x40000040ffcd7424 */ /* 0x000fe200078e00ff */
[C---:B------:R-:W-:Y:S01]  /*12690*/  IADD3 R202, R6.reuse, 0x802, RZ ;  /* 0x0000080206ca7810 */ /* 0x040fe20007ffe0ff */
[----:B------:R-:W-:Y:S01]  /*126a0*/  IMAD.MOV.U32 R203, RZ, RZ, 0x40000040 ;  /* 0x40000040ffcb7424 */ /* 0x000fe200078e00ff */
[----:B------:R-:W-:Y:S01]  /*126b0*/  MOV R201, 0x40000040 ;  /* 0x4000004000c97802 */ /* 0x000fe20000000f00 */
[C---:B------:R-:W-:Y:S02]  /*126c0*/  VIADD R200, R6.reuse, 0x804 ;  /* 0x0000080406c87836 */ /* 0x040fe40000000000 */
[----:B------:R-:W-:Y:S01]  /*126d0*/  IMAD.MOV.U32 R21, RZ, RZ, 0x40000040 ;  /* 0x40000040ff157424 */ /* 0x000fe200078e00ff */
[C---:B------:R-:W-:Y:S01]  /*126e0*/  IADD3 R14, R6.reuse, 0xc00, RZ ;  /* 0x00000c00060e7810 */ /* 0x040fe20007ffe0ff */
[C---:B------:R-:W-:Y:S01]  /*126f0*/  VIADD R20, R6.reuse, 0x806 ;  /* 0x0000080606147836 */ /* 0x040fe20000000000 */
[----:B------:R-:W2:Y:S01]  /*12700*/  LDL R65, [R1+0x54] ;  /* 0x0000540001417983 */ /* 0x000ea20000100800 */
[----:B------:R-:W-:Y:S01]  /*12710*/  IMAD.MOV.U32 R15, RZ, RZ, 0x40000040 ;  /* 0x40000040ff0f7424 */ /* 0x000fe200078e00ff */
[----:B------:R-:W-:Y:S01]  /*12720*/  MOV R13, 0x40000040 ;  /* 0x40000040000d7802 */ /* 0x000fe20000000f00 */
[----:B------:R-:W-:Y:S01]  /*12730*/  VIADD R12, R6, 0xc02 ;  /* 0x00000c02060c7836 */ /* 0x000fe20000000000 */
[----:B------:R-:W2:Y:S01]  /*12740*/  LDL R70, [R1+0x4] ;  /* 0x0000040001467983 */ /* 0x000ea20000100800 */
[----:B------:R-:W-:Y:S01]  /*12750*/  IMAD.MOV.U32 R5, RZ, RZ, 0x40000040 ;  /* 0x40000040ff057424 */ /* 0x000fe200078e00ff */
[----:B------:R-:W-:Y:S01]  /*12760*/  IADD3 R4, R2, 0x4, RZ ;  /* 0x0000000402047810 */ /* 0x000fe20007ffe0ff */
[C---:B------:R-:W-:Y:S01]  /*12770*/  VIADD R10, R6.reuse, 0xc04 ;  /* 0x00000c04060a7836 */ /* 0x040fe20000000000 */
[----:B------:R-:W-:Y:S01]  /*12780*/  IADD3 R8, R6, 0xc06, RZ ;  /* 0x00000c0606087810 */ /* 0x000fe20007ffe0ff */
[----:B------:R-:W-:Y:S01]  /*12790*/  IMAD.MOV.U32 R11, RZ, RZ, 0x40000040 ;  /* 0x40000040ff0b7424 */ /* 0x000fe200078e00ff */
[----:B------:R-:W-:Y:S01]  /*127a0*/  MOV R3, 0x40000040 ;  /* 0x4000004000037802 */ /* 0x000fe20000000f00 */
[----:B------:R-:W-:-:S02]  /*127b0*/  IMAD.MOV.U32 R9, RZ, RZ, 0x40000040 ;  /* 0x40000040ff097424 */ /* 0x000fc400078e00ff */
[----:B------:R-:W-:-:S05]  /*127c0*/  @!P1 VIADD R23, R23, 0x30840 ;  /* 0x0003084017179836 */ /* 0x000fca0000000000 */
[----:B------:R-:W-:Y:S01]  /*127d0*/  @!P1 PRMT R23, RZ, 0x654, R23 ;  /* 0x00000654ff179816 */ /* 0x000fe20000000017 */
[----:B------:R-:W-:Y:S02]  /*127e0*/  WARPGROUP.DEPBAR.LE gsb0, 0x0 ;  /* 0x00008000000079c5 */ /* 0x000fe40000010000 */
[----:B------:R-:W-:-:S06]  /*127f0*/  WARPGROUP.ARRIVE ;  /* 0x00000000000079c5 */ /* 0x000fcc0000000000 */
[----:B------:R-:W-:Y:S01]  /*12800*/  HGMMA.64x64x16.F32 R24, gdesc[UR4], R24, gsb0 ;  /* 0x00e00000041879f0 */ /* 0x000fe20008000818 */
[----:B------:R-:W-:Y:S02]  /*12810*/  R2UR UR4, R220 ;  /* 0x00000000dc0472ca */ /* 0x000fe400000e0000 */
[----:B------:R-:W-:Y:S02]  /*12820*/  R2UR UR5, R221 ;  /* 0x00000000dd0572ca */ /* 0x000fe400000e0000 */
[----:B------:R-:W-:Y:S01]  /*12830*/  R2UR UR6, R4 ;  /* 0x00000000040672ca */ /* 0x000fe200000e0000 */
[----:B------:R-:W-:Y:S01]  /*12840*/  VIADD R4, R2, 0x6 ;  /* 0x0000000602047836 */ /* 0x000fe20000000000 */
[----:B------:R-:W-:Y:S02]  /*12850*/  R2UR UR7, R5 ;  /* 0x00000000050772ca */ /* 0x000fe400000e0000 */
[----:B------:R-:W-:Y:S01]  /*12860*/  MOV R5, 0x40000040 ;  /* 0x4000004000057802 */ /* 0x000fe20000000f00 */
[----:B------:R-:W-:-:S02]  /*12870*/  WARPGROUP.DEPBAR.LE gsb0, 0x0 ;  /* 0x00008000000079c5 */ /* 0x000fc40000010000 */
[----:B------:R-:W-:-:S08]  /*12880*/  WARPGROUP.ARRIVE ;  /* 0x00000000000079c5 */ /* 0x000fd00000000000 */
[----:B------:R-:W-:Y:S01]  /*12890*/  HGMMA.64x64x16.F32 R24, gdesc[UR4], R24, gsb0 ;  /* 0x00e00000041879f0 */ /* 0x000fe20008000818 */
[----:B------:R-:W-:Y:S02]  /*128a0*/  R2UR UR4, R216 ;  /* 0x00000000d80472ca */ /* 0x000fe400000e0000 */
[----:B------:R-:W-:Y:S02]  /*128b0*/  R2UR UR5, R217 ;  /* 0x00000000d90572ca */ /* 0x000fe400000e0000 */
[----:B------:R-:W-:Y:S01]  /*128c0*/  R2UR UR6, R4 ;  /* 0x00000000040672ca */ /* 0x000fe200000e0000 */
[----:B------:R-:W-:Y:S01]  /*128d0*/  VIADD R4, R2, 0x200 ;  /* 0x0000020002047836 */ /* 0x000fe20000000000 */
[----:B------:R-:W-:Y:S01]  /*128e0*/  R2UR UR7, R5 ;  /* 0x00000000050772ca */ /* 0x000fe200000e0000 */
[----:B------:R-:W-:Y:S01]  /*128f0*/  IMAD.MOV.U32 R5, RZ, RZ, 0x40000040 ;  /* 0x40000040ff057424 */ /* 0x000fe200078e00ff */
[----:B------:R-:W-:Y:S02]  /*12900*/  WARPGROUP.DEPBAR.LE gsb0, 0x0 ;  /* 0x00008000000079c5 */ /* 0x000fe40000010000 */
[----:B------:R-:W-:-:S09]  /*12910*/  WARPGROUP.ARRIVE ;  /* 0x00000000000079c5 */ /* 0x000fd20000000000 */
[----:B------:R-:W-:Y:S01]  /*12920*/  HGMMA.64x64x16.F32 R24, gdesc[UR4], R24, gsb0 ;  /* 0x00e00000041879f0 */ /* 0x000fe20008000818 */
[----:B------:R-:W-:Y:S02]  /*12930*/  R2UR UR4, R214 ;  /* 0x00000000d60472ca */ /* 0x000fe400000e0000 */
[----:B------:R-:W-:Y:S02]  /*12940*/  R2UR UR5, R215 ;  /* 0x00000000d70572ca */ /* 0x000fe400000e0000 */
[----:B------:R-:W-:Y:S02]  /*12950*/  R2UR UR6, R4 ;  /* 0x00000000040672ca */ /* 0x000fe400000e0000 */
[----:B------:R-:W-:Y:S01]  /*12960*/  R2UR UR7, R5 ;  /* 0x00000000050772ca */ /* 0x000fe200000e0000 */
[----:B------:R-:W-:Y:S01]  /*12970*/  IMAD.MOV.U32 R5, RZ, RZ, 0x40000040 ;  /* 0x40000040ff057424 */ /* 0x000fe200078e00ff */
[----:B------:R-:W-:Y:S01]  /*12980*/  IADD3 R4, R2, 0x202, RZ ;  /* 0x0000020202047810 */ /* 0x000fe20007ffe0ff */
[----:B--2---:R-:W-:Y:S01]  /*12990*/  IMAD R231, R70, 0x80, R65 ;  /* 0x0000008046e77824 */ /* 0x004fe200078e0241 */
[----:B------:R-:W-:-:S02]  /*129a0*/  WARPGROUP.DEPBAR.LE gsb0, 0x0 ;  /* 0x00008000000079c5 */ /* 0x000fc40000010000 */
[----:B------:R-:W-:-:S07]  /*129b0*/  WARPGROUP.ARRIVE ;  /* 0x00000000000079c5 */ /* 0x000fce0000000000 */
        /* <DEDUP_REMOVED lines=25> */
[----:B------:R-:W-:-:S02]  /*12b50*/  WARPGROUP.DEPBAR.LE gsb0, 0x0 ;  /* 0x00008000000079c5 */ /* 0x000fc40000010000 */
[----:B------:R-:W-:-:S08]  /*12b60*/  WARPGROUP.ARRIVE ;  /* 0x00000000000079c5 */ /* 0x000fd00000000000 */
        /* <DEDUP_REMOVED lines=51> */
[C---:B------:R-:W-:Y:S01]  /*12ea0*/  IADD3 R4, R2.reuse, 0x604, RZ ;  /* 0x0000060402047810 */ /* 0x040fe20007ffe0ff */
[----:B------:R-:W-:Y:S01]  /*12eb0*/  VIADD R2, R2, 0x606 ;  /* 0x0000060602027836 */ /* 0x000fe20000000000 */
[----:B------:R-:W-:-:S02]  /*12ec0*/  WARPGROUP.DEPBAR.LE gsb0, 0x0 ;  /* 0x00008000000079c5 */ /* 0x000fc40000010000 */
[----:B------:R-:W-:-:S07]  /*12ed0*/  WARPGROUP.ARRIVE ;  /* 0x00000000000079c5 */ /* 0x000fce0000000000 */
[----:B------:R-:W-:Y:S01]  /*12ee0*/  HGMMA.64x64x16.F32 R24, gdesc[UR4], R24, gsb0 ;  /* 0x00e00000041879f0 */ /* 0x000fe20008000818 */
[----:B------:R-:W-:Y:S02]  /*12ef0*/  R2UR UR4, R10 ;  /* 0x000000000a0472ca */ /* 0x000fe400000e0000 */
[----:B------:R-:W-:Y:S02]  /*12f00*/  R2UR UR5, R11 ;  /* 0x000000000b0572ca */ /* 0x000fe400000e0000 */
[----:B------:R-:W-:Y:S02]  /*12f10*/  R2UR UR6, R4 ;  /* 0x00000000040672ca */ /* 0x000fe400000e0000 */
[----:B------:R-:W-:Y:S01]  /*12f20*/  R2UR UR7, R5 ;  /* 0x00000000050772ca */ /* 0x000fe200000e0000 */
[----:B------:R-:W-:Y:S02]  /*12f30*/  WARPGROUP.DEPBAR.LE gsb0, 0x0 ;  /* 0x00008000000079c5 */ /* 0x000fe40000010000 */
[----:B------:R-:W-:-:S10]  /*12f40*/  WARPGROUP.ARRIVE ;  /* 0x00000000000079c5 */ /* 0x000fd40000000000 */
        /* <DEDUP_REMOVED lines=16> */
[----:B------:R-:W-:-:S02]  /*13050*/  IMAD.MOV.U32 R27, RZ, RZ, -0x40 ;  /* 0xffffffc0ff1b7424 */ /* 0x000fc400078e00ff */
        /* <DEDUP_REMOVED lines=14> */
[----:B------:R3:W4:Y:S01]  /*13140*/  MUFU.TANH R61, R38 ;  /* 0x00000026003d7308 */ /* 0x0007220000002400 */
[----:B-1----:R-:W1:Y:S01]  /*13150*/  LDC.64 R24, c[0x0][0x9e0] ;  /* 0x00027800ff187b82 */ /* 0x002e620000000a00 */
[----:B------:R-:W-:Y:S01]  /*13160*/  FMUL.FTZ R44, R44, UR4 ;  /* 0x000000042c2c7c20 */ /* 0x000fe20008410000 */
[----:B------:R-:W-:Y:S01]  /*13170*/  FMUL.FTZ R46, R46, UR4 ;  /* 0x000000042e2e7c20 */ /* 0x000fe20008410000 */
[----:B------:R-:W-:Y:S01]  /*13180*/  FMUL.FTZ R48, R48, UR4 ;  /* 0x0000000430307c20 */ /* 0x000fe20008410000 */
[----:B------:R-:W-:Y:S01]  /*13190*/  FMUL.FTZ R49, R49, UR4 ;  /* 0x0000000431317c20 */ /* 0x000fe20008410000 */
[----:B------:R-:W-:Y:S01]  /*131a0*/  FMUL.FTZ R5, R50, UR4 ;  /* 0x0000000432057c20 */ /* 0x000fe20008410000 */
[----:B------:R-:W-:Y:S01]  /*131b0*/  FMUL.FTZ R4, R51, UR4 ;  /* 0x0000000433047c20 */ /* 0x000fe20008410000 */
[----:B------:R0:W1:Y:S01]  /*131c0*/  MUFU.TANH R58, R28 ;  /* 0x0000001c003a7308 */ /* 0x0000620000002400 */
[----:B---3--:R-:W-:-:S02]  /*131d0*/  IMAD R38, R104, R27, 0x40 ;  /* 0x0000004068267424 */ /* 0x008fc400078e021b */
[----:B------:R-:W-:Y:S01]  /*131e0*/  FMUL.FTZ R52, R52, UR4 ;  /* 0x0000000434347c20 */ /* 0x000fe20008410000 */
[----:B------:R-:W-:Y:S01]  /*131f0*/  FMUL.FTZ R53, R53, UR4 ;  /* 0x0000000435357c20 */ /* 0x000fe20008410000 */
[----:B------:R-:W-:Y:S01]  /*13200*/  FMUL.FTZ R34, R34, UR4 ;  /* 0x0000000422227c20 */ /* 0x000fe20008410000 */
[----:B------:R-:W-:Y:S01]  /*13210*/  FMUL.FTZ R43, R43, UR4 ;  /* 0x000000042b2b7c20 */ /* 0x000fe20008410000 */
[----:B------:R-:W-:Y:S01]  /*13220*/  IADD3 R27, R219, R38, RZ ;  /* 0x00000026db1b7210 */ /* 0x000fe20007ffe0ff */
[----:B------:R-:W-:Y:S01]  /*13230*/  FMUL.FTZ R45, R45, UR4 ;  /* 0x000000042d2d7c20 */ /* 0x000fe20008410000 */
[----:B------:R3:W1:Y:S01]  /*13240*/  MUFU.TANH R31, R32 ;  /* 0x00000020001f7308 */ /* 0x0006620000002400 */
[----:B0-----:R-:W-:Y:S01]  /*13250*/  FMUL.FTZ R28, R54, UR4 ;  /* 0x00000004361c7c20 */ /* 0x001fe20008410000 */
[----:B------:R-:W-:Y:S01]  /*13260*/  FMUL.FTZ R47, R47, UR4 ;  /* 0x000000042f2f7c20 */ /* 0x000fe20008410000 */
[----:B------:R0:W-:Y:S01]  /*13270*/  @!P1 SYNCS.ARRIVE.TRANS64.RED.A1T0 RZ, [R23+URZ], RZ ;  /* 0x000000ff17ff99a7 */ /* 0x0001e2000810043f */
[----:B------:R-:W-:Y:S01]  /*13280*/  FMUL.FTZ R39, R39, UR4 ;  /* 0x0000000427277c20 */ /* 0x000fe20008410000 */
[----:B------:R-:W-:Y:S01]  /*13290*/  IMAD.U32 R26, RZ, RZ, UR8 ;  /* 0x00000008ff1a7e24 */ /* 0x000fe2000f8e00ff */
[----:B------:R-:W-:-:S02]  /*132a0*/  LEA R50, R104, 0xffffffc0, 0x6 ;  /* 0xffffffc068327811 */ /* 0x000fc400078e30ff */
[----:B------:R-:W0:Y:S01]  /*132b0*/  MUFU.TANH R60, R35 ;  /* 0x00000023003c7308 */ /* 0x000e220000002400 */
[----:B---3--:R-:W-:Y:S01]  /*132c0*/  FMUL.FTZ R32, R55, UR4 ;  /* 0x0000000437207c20 */ /* 0x008fe20008410000 */
[----:B-1----:R-:W-:Y:S01]  /*132d0*/  ISETP.GE.AND P2, PT, R25, 0x1, PT ;  /* 0x000000011900780c */ /* 0x002fe20003f46270 */
[----:B------:R1:W-:Y:S01]  /*132e0*/  STL [R1+0x28], R26 ;  /* 0x0000281a01007387 */ /* 0x0003e20000100800 */
[----:B0-----:R-:W-:-:S04]  /*132f0*/  IADD3 R23, -R224, 0x1, R27 ;  /* 0x00000001e0177810 */ /* 0x001fc80007ffe11b */
[----:B------:R-:W0:Y:S01]  /*13300*/  MUFU.TANH R0, R0 ;  /* 0x0000000000007308 */ /* 0x000e220000002400 */
[----:B------:R-:W-:-:S04]  /*13310*/  IMAD R23, R234, -0x2, R23 ;  /* 0xfffffffeea177824 */ /* 0x000fc800078e0217 */
[C---:B------:R-:W-:Y:S01]  /*13320*/  IMAD.IADD R54, R23.reuse, 0x1, R24 ;  /* 0x0000000117367824 */ /* 0x040fe200078e0218 */
[----:B------:R-:W-:Y:S02]  /*13330*/  IADD3 R66, R23, UR8, RZ ;  /* 0x0000000817427c10 */ /* 0x000fe4000fffe0ff */
[----:B------:R-:W3:Y:S08]  /*13340*/  MUFU.TANH R2, R2 ;  /* 0x0000000200027308 */ /* 0x000ef00000002400 */
        /* <DEDUP_REMOVED lines=23> */
[----:B------:R2:W0:Y:S02]  /*134c0*/  MUFU.TANH R62, R39 ;  /* 0x00000027003e7308 */ /* 0x0004240000002400 */
[----:B--2---:R-:W-:-:S02]  /*134d0*/  IMAD R39, R234, -0x2, R27 ;  /* 0xfffffffeea277824 */ /* 0x004fc400078e021b */
[----:B------:R-:W-:-:S03]  /*134e0*/  IMAD.IADD R27, R66, 0x1, R231 ;  /* 0x00000001421b7824 */ /* 0x000fc600078e02e7 */
[----:B-1----:R-:W-:Y:S01]  /*134f0*/  VIADDMNMX R26, R231, R54, R39, PT ;  /* 0x00000036e71a7246 */ /* 0x002fe20003800127 */
[----:B---34-:R-:W-:Y:S06]  /*13500*/  @!P2 BRA `(.L_x_1552) ;  /* 0x000000000050a947 */ /* 0x018fec0003800000 */
[----:B------:R-:W-:Y:S01]  /*13510*/  IADD3 R23, -R224, R219, R231 ;  /* 0x000000dbe0177210 */ /* 0x000fe20007ffe1e7 */
[----:B------:R-:W-:Y:S03]  /*13520*/  BSSY B0, `(.L_x_1553) ;  /* 0x000000e000007945 */ /* 0x000fe60003800000 */
[----:B------:R-:W-:-:S13]  /*13530*/  ISETP.GT.AND P3, PT, R23, -0x1, PT ;  /* 0xffffffff1700780c */ /* 0x000fda0003f64270 */
[----:B------:R-:W-:Y:S05]  /*13540*/  @P3 BRA `(.L_x_1554) ;  /* 0x00000000001c3947 */ /* 0x000fea0003800000 */
[----:B------:R-:W-:Y:S02]  /*13550*/  ISETP.NE.AND P3, PT, R25, 0x1, PT ;  /* 0x000000011900780c */ /* 0x000fe40003f65270 */
[----:B------:R-:W-:-:S11]  /*13560*/  LOP3.LUT R23, RZ, R23, RZ, 0x33, !PT ;  /* 0x00000017ff177212 */ /* 0x000fd600078e33ff */
[----:B------:R-:W1:Y:S02]  /*13570*/  @P3 LDC.64 R68, c[0x0][0x9e8] ;  /* 0x00027a00ff443b82 */ /* 0x000e640000000a00 */
[----:B-1----:R-:W-:-:S05]  /*13580*/  @P3 IMAD.HI.U32 R34, R23, R68, RZ ;  /* 0x0000004417223227 */ /* 0x002fca00078e00ff */
[----:B------:R-:W-:-:S04]  /*13590*/  @P3 SHF.R.U32.HI R23, RZ, R69, R34 ;  /* 0x00000045ff173219 */ /* 0x000fc80000011622 */
[----:B------:R-:W-:Y:S01]  /*135a0*/  LOP3.LUT R23, RZ, R23, RZ, 0x33, !PT ;  /* 0x00000017ff177212 */ /* 0x000fe200078e33ff */
[----:B------:R-:W-:Y:S06]  /*135b0*/  BRA `(.L_x_1555) ;  /* 0x0000000000107947 */ /* 0x000fec0003800000 */
.L_x_1554:
[----:B------:R-:W-:-:S13]  /*135c0*/  ISETP.NE.AND P3, PT, R25, 0x1, PT ;  /* 0x000000011900780c */ /* 0x000fda0003f65270 */
[----:B------:R-:W1:Y:S02]  /*135d0*/  @P3 LDC.64 R68, c[0x0][0x9e8] ;  /* 0x00027a00ff443b82 */ /* 0x000e640000000a00 */
[----:B-1----:R-:W-:-:S05]  /*135e0*/  @P3 IMAD.HI.U32 R34, R23, R68, RZ ;  /* 0x0000004417223227 */ /* 0x002fca00078e00ff */
[----:B------:R-:W-:-:S07]  /*135f0*/  @P3 SHF.R.U32.HI R23, RZ, R69, R34 ;  /* 0x00000045ff173219 */ /* 0x000fce0000011622 */
.L_x_1555:
[----:B------:R-:W-:Y:S05]  /*13600*/  BSYNC B0 ;  /* 0x0000000000007941 */ /* 0x000fea0003800000 */
.L_x_1553:
[----:B------:R-:W-:-:S04]  /*13610*/  IMAD R23, R23, R25, -R50 ;  /* 0x0000001917177224 */ /* 0x000fc800078e0a32 */
[----:B------:R-:W-:-:S05]  /*13620*/  IMAD R34, R234, -0x2, R23 ;  /* 0xfffffffeea227824 */ /* 0x000fca00078e0217 */
[----:B------:R-:W-:Y:S02]  /*13630*/  VIMNMX R27, R27, R34, !PT ;  /* 0x000000221b1b7248 */ /* 0x000fe40007fe0100 */
[----:B------:R-:W-:-:S07]  /*13640*/  VIADDMNMX R26, R34, R25, R26, PT ;  /* 0x00000019221a7246 */ /* 0x000fce000380011a */
.L_x_1552:
[C---:B------:R-:W-:Y:S02]  /*13650*/  ISETP.GE.AND P3, PT, R38.reuse, 0x2, PT ;  /* 0x000000022600780c */ /* 0x040fe40003f66270 */
[----:B------:R-:W-:Y:S02]  /*13660*/  ISETP.GE.AND P4, PT, R38, 0x9, PT ;  /* 0x000000092600780c */ /* 0x000fe40003f86270 */
[C---:B------:R-:W-:Y:S02]  /*13670*/  ISETP.GT.AND P6, PT, R27.reuse, 0x1, !P3 ;  /* 0x000000011b00780c */ /* 0x040fe40005fc4270 */
[----:B------:R-:W-:Y:S02]  /*13680*/  ISETP.GT.AND P5, PT, R27, 0x8, !P4 ;  /* 0x000000081b00780c */ /* 0x000fe400067a4270 */
[C---:B------:R-:W-:Y:S02]  /*13690*/  ISETP.LT.OR P6, PT, R26.reuse, 0x2, P6 ;  /* 0x000000021a00780c */ /* 0x040fe400037c1670 */
[----:B------:R-:W-:-:S02]  /*136a0*/  ISETP.LT.OR P5, PT, R26, 0x9, P5 ;  /* 0x000000091a00780c */ /* 0x000fc40002fa1670 */
[----:B------:R-:W-:Y:S02]  /*136b0*/  FSEL R67, R57, -INF , !P6 ;  /* 0xff80000039437808 */ /* 0x000fe40007000000 */
[----:B------:R-:W-:Y:S02]  /*136c0*/  ISETP.GE.AND P6, PT, R38, 0xa, PT ;  /* 0x0000000a2600780c */ /* 0x000fe40003fc6270 */
[----:B------:R-:W-:Y:S02]  /*136d0*/  FSEL R69, R58, -INF , !P5 ;  /* 0xff8000003a457808 */ /* 0x000fe40006800000 */
[----:B------:R-:W-:Y:S02]  /*136e0*/  ISETP.GT.AND P5, PT, R27, 0x9, !P6 ;  /* 0x000000091b00780c */ /* 0x000fe400077a4270 */
[----:B------:R-:W-:Y:S02]  /*136f0*/  P2R R43, PR, RZ, 0x40 ;  /* 0x00000040ff2b7803 */ /* 0x000fe40000000000 */
[----:B------:R-:W-:-:S02]  /*13700*/  ISETP.LT.OR P5, PT, R26, 0xa, P5 ;  /* 0x0000000a1a00780c */ /* 0x000fc40002fa1670 */
[----:B------:R-:W-:Y:S02]  /*13710*/  ISETP.GE.AND P6, PT, R38, 0x11, PT ;  /* 0x000000112600780c */ /* 0x000fe40003fc6270 */
[----:B0-----:R-:W-:Y:S02]  /*13720*/  FSEL R71, R29, -INF , !P5 ;  /* 0xff8000001d477808 */ /* 0x001fe40006800000 */
        /* <DEDUP_REMOVED lines=10> */
[C---:B------:R-:W-:Y:S02]  /*137d0*/  ISETP.GT.AND P5, PT, R27.reuse, 0x18, !P6 ;  /* 0x000000181b00780c */ /* 0x040fe400077a4270 */
        /* <DEDUP_REMOVED lines=37> */
[----:B------:R-:W-:Y:S02]  /*13a30*/  IADD3 R36, R66, 0x8, R231 ;  /* 0x0000000842247810 */ /* 0x000fe40007ffe0e7 */
        /* <DEDUP_REMOVED lines=12> */
[----:B------:R-:W-:-:S04]  /*13b00*/  ISETP.GT.AND P6, PT, R27, 0x39, !P6 ;  /* 0x000000391b00780c */ /* 0x000fc800077c4270 */
[----:B------:R-:W-:Y:S02]  /*13b10*/  ISETP.LT.OR P6, PT, R26, 0x3a, P6 ;  /* 0x0000003a1a00780c */ /* 0x000fe400037c1670 */
[----:B------:R-:W-:Y:S02]  /*13b20*/  IADD3 R26, R231, 0x8, RZ ;  /* 0x00000008e71a7810 */ /* 0x000fe40007ffe0ff */
[----:B------:R-:W-:Y:S02]  /*13b30*/  FSEL R29, R53, -INF , !P6 ;  /* 0xff800000351d7808 */ /* 0x000fe40007000000 */
[----:B------:R-:W-:Y:S01]  /*13b40*/  VIADDMNMX R34, R26, R54, R39, PT ;  /* 0x000000361a227246 */ /* 0x000fe20003800127 */
[----:B------:R-:W-:Y:S06]  /*13b50*/  @!P2 BRA `(.L_x_1556) ;  /* 0x000000000054a947 */ /* 0x000fec0003800000 */
[----:B------:R-:W-:Y:S01]  /*13b60*/  IADD3 R27, R219, 0x8, R231 ;  /* 0x00000008db1b7810 */ /* 0x000fe20007ffe0e7 */
[----:B------:R-:W-:Y:S04]  /*13b70*/  BSSY B0, `(.L_x_1557) ;  /* 0x000000f000007945 */ /* 0x000fe80003800000 */
[----:B------:R-:W-:-:S05]  /*13b80*/  IMAD.IADD R38, R27, 0x1, -R224 ;  /* 0x000000011b267824 */ /* 0x000fca00078e0ae0 */
        /* <DEDUP_REMOVED lines=9> */
.L_x_1558:
[----:B------:R-:W-:-:S13]  /*13c20*/  ISETP.NE.AND P6, PT, R25, 0x1, PT ;  /* 0x000000011900780c */ /* 0x000fda0003fc5270 */
[----:B------:R-:W0:Y:S02]  /*13c30*/  @P6 LDC.64 R26, c[0x0][0x9e8] ;  /* 0x00027a00ff1a6b82 */ /* 0x000e240000000a00 */
[----:B0-----:R-:W-:-:S05]  /*13c40*/  @P6 IMAD.HI.U32 R26, R38, R26, RZ ;  /* 0x0000001a261a6227 */ /* 0x001fca00078e00ff */
[----:B------:R-:W-:-:S07]  /*13c50*/  @P6 SHF.R.U32.HI R38, RZ, R27, R26 ;  /* 0x0000001bff266219 */ /* 0x000fce000001161a */
.L_x_1559:
[----:B------:R-:W-:Y:S05]  /*13c60*/  BSYNC B0 ;  /* 0x0000000000007941 */ /* 0x000fea0003800000 */
.L_x_1557:
[----:B------:R-:W-:-:S04]  /*13c70*/  IMAD R27, R38, R25, -R50 ;  /* 0x00000019261b7224 */ /* 0x000fc800078e0a32 */
[----:B------:R-:W-:-:S05]  /*13c80*/  IMAD R27, R234, -0x2, R27 ;  /* 0xfffffffeea1b7824 */ /* 0x000fca00078e021b */
[----:B------:R-:W-:Y:S02]  /*13c90*/  VIMNMX R36, R36, R27, !PT ;  /* 0x0000001b24247248 */ /* 0x000fe40007fe0100 */
[----:B------:R-:W-:-:S07]  /*13ca0*/  VIADDMNMX R34, R27, R25, R34, PT ;  /* 0x000000191b227246 */ /* 0x000fce0003800122 */
.L_x_1556:
[C---:B------:R-:W-:Y:S01]  /*13cb0*/  ISETP.GT.AND P3, PT, R36.reuse, 0x1, !P3 ;  /* 0x000000012400780c */ /* 0x040fe20005f64270 */
[----:B------:R-:W-:Y:S01]  /*13cc0*/  ULDC UR4, c[0x0][0x988] ;  /* 0x0002620000047ab9 */ /* 0x000fe20000000800 */
[----:B------:R-:W-:Y:S02]  /*13cd0*/  ISETP.GT.AND P4, PT, R36, 0x8, !P4 ;  /* 0x000000082400780c */ /* 0x000fe40006784270 */
[C---:B------:R-:W-:Y:S02]  /*13ce0*/  ISETP.LT.OR P3, PT, R34.reuse, 0x2, P3 ;  /* 0x000000022200780c */ /* 0x040fe40001f61670 */
[----:B------:R-:W-:Y:S02]  /*13cf0*/  ISETP.LT.OR P4, PT, R34, 0x9, P4 ;  /* 0x000000092200780c */ /* 0x000fe40002781670 */
[----:B------:R-:W-:Y:S01]  /*13d00*/  FSEL R26, R2, -INF , !P3 ;  /* 0xff800000021a7808 */ /* 0x000fe20005800000 */
[----:B------:R-:W-:Y:S01]  /*13d10*/  IMAD.U32 R2, RZ, RZ, UR4 ;  /* 0x00000004ff027e24 */ /* 0x000fe2000f8e00ff */
[----:B------:R-:W-:-:S02]  /*13d20*/  ISETP.NE.AND P3, PT, R43, RZ, PT ;  /* 0x000000ff2b00720c */ /* 0x000fc40003f65270 */
[----:B------:R-:W-:Y:S02]  /*13d30*/  FSEL R39, R3, -INF , !P4 ;  /* 0xff80000003277808 */ /* 0x000fe40006000000 */
[----:B------:R-:W-:Y:S02]  /*13d40*/  ISETP.GT.AND P3, PT, R36, 0x9, !P3 ;  /* 0x000000092400780c */ /* 0x000fe40005f64270 */
[----:B------:R-:W-:Y:S02]  /*13d50*/  ISETP.NE.AND P4, PT, R41, RZ, PT ;  /* 0x000000ff2900720c */ /* 0x000fe40003f85270 */
[----:B------:R-:W-:Y:S02]  /*13d60*/  ISETP.LT.OR P3, PT, R34, 0xa, P3 ;  /* 0x0000000a2200780c */ /* 0x000fe40001f61670 */
[----:B------:R-:W-:Y:S02]  /*13d70*/  ISETP.NE.AND P6, PT, R40, RZ, PT ;  /* 0x000000ff2800720c */ /* 0x000fe40003fc5270 */
[----:B------:R-:W-:-:S02]  /*13d80*/  FSEL R41, R30, -INF , !P3 ;  /* 0xff8000001e297808 */ /* 0x000fc40005800000 */
[----:B------:R-:W-:Y:S02]  /*13d90*/  ISETP.NE.AND P3, PT, R45, RZ, PT ;  /* 0x000000ff2d00720c */ /* 0x000fe40003f65270 */
[C---:B------:R-:W-:Y:S02]  /*13da0*/  ISETP.GT.AND P5, PT, R36.reuse, 0x38, !P5 ;  /* 0x000000382400780c */ /* 0x040fe40006fa4270 */
[----:B------:R-:W-:Y:S02]  /*13db0*/  ISETP.GT.AND P3, PT, R36, 0x10, !P3 ;  /* 0x000000102400780c */ /* 0x000fe40005f64270 */
[C---:B------:R-:W-:Y:S02]  /*13dc0*/  ISETP.LT.OR P5, PT, R34.reuse, 0x39, P5 ;  /* 0x000000392200780c */ /* 0x040fe40002fa1670 */
[----:B------:R-:W-:Y:S02]  /*13dd0*/  ISETP.LT.OR P3, PT, R34, 0x11, P3 ;  /* 0x000000112200780c */ /* 0x000fe40001f61670 */
[----:B------:R-:W-:-:S02]  /*13de0*/  IADD3 R152, R219, -R224, RZ ;  /* 0x800000e0db987210 */ /* 0x000fc40007ffe0ff */
[----:B------:R-:W-:Y:S02]  /*13df0*/  FSEL R43, R59, -INF , !P3 ;  /* 0xff8000003b2b7808 */ /* 0x000fe40005800000 */
[----:B------:R-:W-:Y:S01]  /*13e00*/  ISETP.NE.AND P3, PT, R47, RZ, PT ;  /* 0x000000ff2f00720c */ /* 0x000fe20003f65270 */
[----:B------:R-:W-:Y:S03]  /*13e10*/  STL [R1+0x8], R152 ;  /* 0x0000089801007387 */ /* 0x000fe60000100800 */
[----:B------:R-:W-:-:S04]  /*13e20*/  ISETP.GT.AND P3, PT, R36, 0x11, !P3 ;  /* 0x000000112400780c */ /* 0x000fc80005f64270 */
[----:B------:R-:W-:-:S04]  /*13e30*/  ISETP.LT.OR P3, PT, R34, 0x12, P3 ;  /* 0x000000122200780c */ /* 0x000fc80001f61670 */
[----:B------:R-:W-:Y:S02]  /*13e40*/  FSEL R45, R60, -INF , !P3 ;  /* 0xff8000003c2d7808 */ /* 0x000fe40005800000 */
[----:B------:R-:W-:-:S04]  /*13e50*/  ISETP.NE.AND P3, PT, R51, RZ, PT ;  /* 0x000000ff3300720c */ /* 0x000fc80003f65270 */
[----:B------:R-:W-:-:S04]  /*13e60*/  ISETP.GT.AND P3, PT, R36, 0x18, !P3 ;  /* 0x000000182400780c */ /* 0x000fc80005f64270 */
[----:B------:R-:W-:-:S04]  /*13e70*/  ISETP.LT.OR P3, PT, R34, 0x19, P3 ;  /* 0x000000192200780c */ /* 0x000fc80001f61670 */
[----:B------:R-:W-:Y:S02]  /*13e80*/  FSEL R47, R61, -INF , !P3 ;  /* 0xff8000003d2f7808 */ /* 0x000fe40005800000 */
[----:B------:R-:W-:Y:S02]  /*13e90*/  ISETP.NE.AND P3, PT, R55, RZ, PT ;  /* 0x000000ff3700720c */ /* 0x000fe40003f65270 */
[----:B------:R-:W-:Y:S02]  /*13ea0*/  FSEL R61, R28, -INF , !P5 ;  /* 0xff8000001c3d7808 */ /* 0x000fe40006800000 */
[----:B------:R-:W-:-:S04]  /*13eb0*/  ISETP.GT.AND P3, PT, R36, 0x19, !P3 ;  /* 0x000000192400780c */ /* 0x000fc80005f64270 */
[----:B------:R-:W-:-:S04]  /*13ec0*/  ISETP.LT.OR P3, PT, R34, 0x1a, P3 ;  /* 0x0000001a2200780c */ /* 0x000fc80001f61670 */
[----:B------:R-:W-:Y:S02]  /*13ed0*/  FSEL R49, R62, -INF , !P3 ;  /* 0xff8000003e317808 */ /* 0x000fe40005800000 */
[----:B------:R-:W-:-:S04]  /*13ee0*/  ISETP.NE.AND P3, PT, R57, RZ, PT ;  /* 0x000000ff3900720c */ /* 0x000fc80003f65270 */
        /* <DEDUP_REMOVED lines=11> */
[----:B------:R-:W-:Y:S02]  /*13fa0*/  ISETP.GT.AND P3, PT, R36, 0x29, !P4 ;  /* 0x000000292400780c */ /* 0x000fe40006764270 */
[----:B------:R-:W-:Y:S02]  /*13fb0*/  ISETP.NE.AND P4, PT, R48, RZ, PT ;  /* 0x000000ff3000720c */ /* 0x000fe40003f85270 */
[----:B------:R-:W-:Y:S02]  /*13fc0*/  ISETP.LT.OR P3, PT, R34, 0x2a, P3 ;  /* 0x0000002a2200780c */ /* 0x000fe40001f61670 */
[----:B------:R-:W-:Y:S02]  /*13fd0*/  ISETP.GT.AND P4, PT, R36, 0x31, !P4 ;  /* 0x000000312400780c */ /* 0x000fe40006784270 */
[----:B------:R-:W-:-:S02]  /*13fe0*/  FSEL R57, R64, -INF , !P3 ;  /* 0xff80000040397808 */ /* 0x000fc40005800000 */
[----:B------:R-:W-:Y:S02]  /*13ff0*/  ISETP.GT.AND P3, PT, R36, RZ, !P6 ;  /* 0x000000ff2400720c */ /* 0x000fe40007764270 */
[----:B------:R-:W-:Y:S02]  /*14000*/  ISETP.NE.AND P6, PT, R52, RZ, PT ;  /* 0x000000ff3400720c */ /* 0x000fe40003fc5270 */
[C---:B------:R-:W-:Y:S02]  /*14010*/  ISETP.LT.OR P3, PT, R34.reuse, 0x1, P3 ;  /* 0x000000012200780c */ /* 0x040fe40001f61670 */
[----:B------:R-:W-:Y:S02]  /*14020*/  ISETP.LT.OR P4, PT, R34, 0x32, P4 ;  /* 0x000000322200780c */ /* 0x000fe40002781670 */
[----:B------:R-:W-:Y:S02]  /*14030*/  FSEL R27, R0, -INF , !P3 ;  /* 0xff800000001b7808 */ /* 0x000fe40005800000 */
[----:B------:R-:W-:-:S02]  /*14040*/  FMNMX.FTZ R0, R65, R67, !PT ;  /* 0x0000004341007209 */ /* 0x000fc40007810000 */
[----:B------:R-:W-:Y:S02]  /*14050*/  ISETP.GT.AND P6, PT, R36, 0x39, !P6 ;  /* 0x000000392400780c */ /* 0x000fe400077c4270 */
[----:B------:R-:W-:Y:S02]  /*14060*/  FMNMX.FTZ R0, R69, R0, !PT ;  /* 0x0000000045007209 */ /* 0x000fe40007810000 */
[----:B------:R-:W-:Y:S02]  /*14070*/  FSEL R59, R4, -INF , !P4 ;  /* 0xff800000043b7808 */ /* 0x000fe40006000000 */
[----:B------:R-:W-:Y:S02]  /*14080*/  FMNMX.FTZ R0, R71, R0, !PT ;  /* 0x0000000047007209 */ /* 0x000fe40007810000 */
[----:B------:R-:W-:Y:S02]  /*14090*/  ISETP.LT.OR P6, PT, R34, 0x3a, P6 ;  /* 0x0000003a2200780c */ /* 0x000fe400037c1670 */
[----:B------:R-:W-:-:S02]  /*140a0*/  FMNMX.FTZ R0, R73, R0, !PT ;  /* 0x0000000049007209 */ /* 0x000fc40007810000 */
[----:B------:R-:W-:Y:S02]  /*140b0*/  FSEL R63, R32, -INF , !P6 ;  /* 0xff800000203f7808 */ /* 0x000fe40007000000 */
        /* <DEDUP_REMOVED lines=10> */
[----:B------:R-:W-:-:S05]  /*14160*/  FMNMX.FTZ R30, R29, R0, !PT ;  /* 0x000000001d1e7209 */ /* 0x000fca0007810000 */
[----:B------:R-:W0:Y:S02]  /*14170*/  SHFL.BFLY PT, R3, R30, 0x2, 0x1f ;  /* 0x0c401f001e037f89 */ /* 0x000e2400000e0000 */
[----:B0-----:R-:W-:-:S05]  /*14180*/  FMNMX.FTZ R38, R30, R3, !PT ;  /* 0x000000031e267209 */ /* 0x001fca0007810000 */
[----:B------:R-:W0:Y:S02]  /*14190*/  SHFL.BFLY PT, R3, R38, 0x1, 0x1f ;  /* 0x0c201f0026037f89 */ /* 0x000e2400000e0000 */
[----:B0-----:R-:W-:-:S04]  /*141a0*/  FMNMX.FTZ R3, R38, R3, !PT ;  /* 0x0000000326037209 */ /* 0x001fc80007810000 */
[C---:B------:R-:W-:Y:S01]  /*141b0*/  FSETP.NEU.FTZ.AND P3, PT, R3.reuse, -INF , PT ;  /* 0xff8000000300780b */ /* 0x040fe20003f7d000 */
[----:B------:R-:W-:-:S05]  /*141c0*/  FMUL.FTZ R0, R3, R2 ;  /* 0x0000000203007220 */ /* 0x000fca0000410000 */
[----:B------:R-:W-:Y:S02]  /*141d0*/  FSEL R40, R0, RZ, P3 ;  /* 0x000000ff00287208 */ /* 0x000fe40001800000 */
[----:B------:R-:W-:Y:S02]  /*141e0*/  FMNMX.FTZ R0, R27, R26, !PT ;  /* 0x0000001a1b007209 */ /* 0x000fe40007810000 */
[----:B------:R-:W-:Y:S01]  /*141f0*/  ISETP.NE.AND P3, PT, R44, RZ, PT ;  /* 0x000000ff2c00720c */ /* 0x000fe20003f65270 */
[--C-:B------:R-:W-:Y:S01]  /*14200*/  FFMA.FTZ R30, R65, R2, -R40.reuse ;  /* 0x00000002411e7223 */ /* 0x100fe20000010828 */
[----:B------:R-:W-:Y:S01]  /*14210*/  FMNMX.FTZ R0, R39, R0, !PT ;  /* 0x0000000027007209 */ /* 0x000fe20007810000 */
[-CC-:B------:R-:W-:Y:S01]  /*14220*/  FFMA.FTZ R4, R67, R2.reuse, -R40.reuse ;  /* 0x0000000243047223 */ /* 0x180fe20000010828 */
[----:B------:R-:W-:Y:S01]  /*14230*/  ISETP.GT.AND P3, PT, R36, 0x30, !P3 ;  /* 0x000000302400780c */ /* 0x000fe20005f64270 */
[--C-:B------:R-:W-:Y:S01]  /*14240*/  FFMA.FTZ R36, R75, R2, -R40.reuse ;  /* 0x000000024b247223 */ /* 0x100fe20000010828 */
[----:B------:R-:W-:Y:S01]  /*14250*/  FMNMX.FTZ R0, R41, R0, !PT ;  /* 0x0000000029007209 */ /* 0x000fe20007810000 */
[----:B------:R-:W-:Y:S01]  /*14260*/  MUFU.EX2 R67, R4 ;  /* 0x0000000400437308 */ /* 0x000fe20000000800 */
[----:B------:R-:W-:Y:S01]  /*14270*/  ISETP.LT.OR P3, PT, R34, 0x31, P3 ;  /* 0x000000312200780c */ /* 0x000fe20001f61670 */
[--C-:B------:R-:W-:Y:S01]  /*14280*/  FFMA.FTZ R28, R69, R2, -R40.reuse ;  /* 0x00000002451c7223 */ /* 0x100fe20000010828 */
[----:B------:R-:W-:Y:S01]  /*14290*/  FMNMX.FTZ R0, R43, R0, !PT ;  /* 0x000000002b007209 */ /* 0x000fe20007810000 */
[-CC-:B------:R-:W-:Y:S01]  /*142a0*/  FFMA.FTZ R32, R71, R2.reuse, -R40.reuse ;  /* 0x0000000247207223 */ /* 0x180fe20000010828 */
[----:B------:R-:W-:Y:S01]  /*142b0*/  FSEL R5, R5, -INF , !P3 ;  /* 0xff80000005057808 */ /* 0x000fe20005800000 */
[--C-:B------:R-:W-:Y:S01]  /*142c0*/  FFMA.FTZ R34, R73, R2, -R40.reuse ;  /* 0x0000000249227223 */ /* 0x100fe20000010828 */
[----:B------:R-:W-:Y:S01]  /*142d0*/  FMNMX.FTZ R0, R45, R0, !PT ;  /* 0x000000002d007209 */ /* 0x000fe20007810000 */
[----:B------:R-:W0:Y:S01]  /*142e0*/  MUFU.EX2 R30, R30 ;  /* 0x0000001e001e7308 */ /* 0x000e220000000800 */
        /* <DEDUP_REMOVED lines=12> */
[----:B------:R-:W-:-:S02]  /*143b0*/  FFMA.FTZ R23, R23, R2, -R40 ;  /* 0x0000000217177223 */ /* 0x000fc40000010828 */
[----:B------:R-:W-:Y:S01]  /*143c0*/  FMNMX.FTZ R0, R53, R0, !PT ;  /* 0x0000000035007209 */ /* 0x000fe20007810000 */
[----:B------:R-:W1:Y:S01]  /*143d0*/  MUFU.EX2 R69, R32 ;  /* 0x0000002000457308 */ /* 0x000e620000000800 */
[----:B0-----:R-:W-:Y:S02]  /*143e0*/  F2FP.F16.F32.PACK_AB R196, R67, R30 ;  /* 0x0000001e43c4723e */ /* 0x001fe400000000ff */
        /* <DEDUP_REMOVED lines=9> */
[----:B------:R1:W-:Y:S04]  /*14480*/  MUFU.EX2 R186, R29 ;  /* 0x0000001d00ba7308 */ /* 0x0003e80000000800 */
[----:B------:R-:W2:Y:S04]  /*14490*/  SHFL.BFLY PT, R65, R0, 0x2, 0x1f ;  /* 0x0c401f0000417f89 */ /* 0x000ea800000e0000 */
[----:B------:R-:W-:Y:S01]  /*144a0*/  MUFU.EX2 R38, R38 ;  /* 0x0000002600267308 */ /* 0x000fe20000000800 */
[----:B-1----:R-:W-:Y:S01]  /*144b0*/  FADD.FTZ R29, R30, R67 ;  /* 0x000000431e1d7221 */ /* 0x002fe20000010000 */
[----:B0-----:R-:W-:-:S03]  /*144c0*/  F2FP.F16.F32.PACK_AB R192, R71, R34 ;  /* 0x0000002247c0723e */ /* 0x001fc600000000ff */
[----:B------:R-:W-:-:S03]  /*144d0*/  FADD.FTZ R46, R28, R29 ;  /* 0x0000001d1c2e7221 */ /* 0x000fc60000010000 */
[----:B------:R-:W0:Y:S01]  /*144e0*/  MUFU.EX2 R73, R42 ;  /* 0x0000002a00497308 */ /* 0x000e220000000800 */
[----:B------:R-:W-:-:S04]  /*144f0*/  FADD.FTZ R29, R69, R46 ;  /* 0x0000002e451d7221 */ /* 0x000fc80000010000 */
[----:B------:R-:W-:-:S03]  /*14500*/  FADD.FTZ R48, R34, R29 ;  /* 0x0000001d22307221 */ /* 0x000fc60000010000 */
[----:B------:R-:W1:Y:S01]  /*14510*/  MUFU.EX2 R44, R44 ;  /* 0x0000002c002c7308 */ /* 0x000e620000000800 */
[----:B--2---:R-:W-:Y:S01]  /*14520*/  FMNMX.FTZ R65, R0, R65, !PT ;  /* 0x0000004100417209 */ /* 0x004fe20007810000 */
[----:B------:R-:W-:-:S06]  /*14530*/  FFMA.FTZ R0, R83, R2, -R40 ;  /* 0x0000000253007223 */ /* 0x000fcc0000010828 */
[----:B------:R2:W-:Y:S01]  /*14540*/  MUFU.EX2 R184, R31 ;  /* 0x0000001f00b87308 */ /* 0x0005e20000000800 */
[----:B------:R-:W3:Y:S01]  /*14550*/  SHFL.BFLY PT, R4, R65, 0x1, 0x1f ;  /* 0x0c201f0041047f89 */ /* 0x000ee200000e0000 */
[----:B0-----:R-:W-:-:S06]  /*14560*/  F2FP.F16.F32.PACK_AB R194, R73, R38 ;  /* 0x0000002649c2723e */ /* 0x001fcc00000000ff */
[----:B------:R-:W0:Y:S01]  /*14570*/  MUFU.EX2 R75, R0 ;  /* 0x00000000004b7308 */ /* 0x000e220000000800 */
[----:B--2---:R-:W-:-:S04]  /*14580*/  FADD.FTZ R31, R71, R48 ;  /* 0x00000030471f7221 */ /* 0x004fc80000010000 */
[----:B------:R-:W-:-:S03]  /*14590*/  FADD.FTZ R50, R38, R31 ;  /* 0x0000001f26327221 */ /* 0x000fc60000010000 */
[----:B------:R-:W2:Y:S01]  /*145a0*/  MUFU.EX2 R37, R37 ;  /* 0x0000002500257308 */ /* 0x000ea20000000800 */
[----:B------:R-:W-:-:S04]  /*145b0*/  FADD.FTZ R31, R73, R50 ;  /* 0x00000032491f7221 */ /* 0x000fc80000010000 */
[----:B-1----:R-:W-:-:S03]  /*145c0*/  FADD.FTZ R50, R44, R31 ;  /* 0x0000001f2c327221 */ /* 0x002fc60000010000 */
[----:B------:R-:W1:Y:S01]  /*145d0*/  MUFU.EX2 R190, R35 ;  /* 0x0000002300be7308 */ /* 0x000e620000000800 */
[----:B---3--:R-:W-:Y:S01]  /*145e0*/  FMNMX.FTZ R4, R65, R4, !PT ;  /* 0x0000000441047209 */ /* 0x008fe20007810000 */
[C---:B0-----:R-:W-:Y:S01]  /*145f0*/  FADD.FTZ R50, R75.reuse, R50 ;  /* 0x000000324b327221 */ /* 0x041fe20000010000 */
[----:B------:R-:W-:Y:S02]  /*14600*/  F2FP.F16.F32.PACK_AB R188, R75, R44 ;  /* 0x0000002c4bbc723e */ /* 0x000fe400000000ff */
[C---:B------:R-:W-:Y:S01]  /*14610*/  FSETP.NEU.FTZ.AND P3, PT, R4.reuse, -INF , PT ;  /* 0xff8000000400780b */ /* 0x040fe20003f7d000 */
[----:B------:R-:W-:Y:S02]  /*14620*/  FMUL.FTZ R0, R4, R2 ;  /* 0x0000000204007220 */ /* 0x000fe40000410000 */
[----:B------:R-:W0:Y:S01]  /*14630*/  MUFU.EX2 R33, R33 ;  /* 0x0000002100217308 */ /* 0x000e220000000800 */
[----:B--2---:R-:W-:Y:S02]  /*14640*/  FADD.FTZ R31, R37, R50 ;  /* 0x00000032251f7221 */ /* 0x004fe40000010000 */
[----:B------:R-:W-:-:S05]  /*14650*/  FSEL R0, R0, RZ, P3 ;  /* 0x000000ff00007208 */ /* 0x000fca0001800000 */
        /* <DEDUP_REMOVED lines=15> */
[C---:B-1----:R-:W-:Y:S01]  /*14750*/  FADD.FTZ R30, R190.reuse, R31 ;  /* 0x0000001fbe1e7221 */ /* 0x042fe20000010000 */
[-CC-:B------:R-:W-:Y:S01]  /*14760*/  FFMA.FTZ R59, R59, R2.reuse, -R0.reuse ;  /* 0x000000023b3b7223 */ /* 0x180fe20000010800 */
[-CC-:B------:R-:W-:Y:S01]  /*14770*/  FFMA.FTZ R61, R61, R2.reuse, -R0.reuse ;  /* 0x000000023d3d7223 */ /* 0x180fe20000010800 */
[----:B------:R-:W-:Y:S01]  /*14780*/  FFMA.FTZ R63, R63, R2, -R0 ;  /* 0x000000023f3f7223 */ /* 0x000fe20000010800 */
[----:B0-----:R-:W-:Y:S01]  /*14790*/  FADD.FTZ R31, R33, R30 ;  /* 0x0000001e211f7221 */ /* 0x001fe20000010000 */
[----:B------:R-:W-:-:S02]  /*147a0*/  F2FP.F16.F32.PACK_AB R190, R190, R37 ;  /* 0x00000025bebe723e */ /* 0x000fc400000000ff */
[----:B------:R-:W0:Y:S01]  /*147b0*/  MUFU.EX2 R39, R39 ;  /* 0x0000002700277308 */ /* 0x000e220000000800 */
[C---:B------:R-:W-:Y:S01]  /*147c0*/  FADD.FTZ R30, R184.reuse, R31 ;  /* 0x0000001fb81e7221 */ /* 0x040fe20000010000 */
[----:B------:R-:W-:-:S06]  /*147d0*/  F2FP.F16.F32.PACK_AB R184, R184, R33 ;  /* 0x00000021b8b8723e */ /* 0x000fcc00000000ff */
[----:B------:R-:W1:Y:S01]  /*147e0*/  MUFU.EX2 R32, R41 ;  /* 0x0000002900207308 */ /* 0x000e620000000800 */
[----:B--2---:R-:W-:Y:S01]  /*147f0*/  FADD.FTZ R46, R27, R26 ;  /* 0x0000001a1b2e7221 */ /* 0x004fe20000010000 */
[----:B------:R-:W-:Y:S01]  /*14800*/  F2FP.F16.F32.PACK_AB R197, R26, R27 ;  /* 0x0000001b1ac5723e */ /* 0x000fe200000000ff */
[----:B------:R-:W-:-:S05]  /*14810*/  IMAD R27, R70, 0x80, R152 ;  /* 0x00000080461b7824 */ /* 0x000fca00078e0298 */
[----:B------:R-:W2:Y:S01]  /*14820*/  MUFU.EX2 R43, R43 ;  /* 0x0000002b002b7308 */ /* 0x000ea20000000800 */
[----:B0-----:R-:W-:Y:S01]  /*14830*/  FADD.FTZ R29, R39, R46 ;  /* 0x0000002e271d7221 */ /* 0x001fe20000010000 */
[----:B------:R-:W-:-:S06]  /*14840*/  IADD3 R24, R27, R24, RZ ;  /* 0x000000181b187210 */ /* 0x000fcc0007ffe0ff */
        /* <DEDUP_REMOVED lines=21> */
[----:B0-----:R-:W-:-:S04]  /*149a0*/  FADD.FTZ R227, R23, R30 ;  /* 0x0000001e17e37221 */ /* 0x001fc80000010000 */
[C---:B------:R-:W-:Y:S01]  /*149b0*/  FADD.FTZ R227, R186.reuse, R227 ;  /* 0x000000e3bae37221 */ /* 0x040fe20000010000 */
[----:B------:R-:W-:Y:S02]  /*149c0*/  F2FP.F16.F32.PACK_AB R186, R186, R23 ;  /* 0x00000017baba723e */ /* 0x000fe400000000ff */
[----:B------:R-:W0:Y:S01]  /*149d0*/  MUFU.EX2 R0, R59 ;  /* 0x0000003b00007308 */ /* 0x000e220000000800 */
[C---:B-1----:R-:W-:Y:S01]  /*149e0*/  FADD.FTZ R30, R46.reuse, R29 ;  /* 0x0000001d2e1e7221 */ /* 0x042fe20000010000 */
[----:B------:R-:W-:-:S06]  /*149f0*/  F2FP.F16.F32.PACK_AB R191, R46, R55 ;  /* 0x000000372ebf723e */ /* 0x000fcc00000000ff */
[----:B------:R-:W1:Y:S01]  /*14a00*/  MUFU.EX2 R61, R61 ;  /* 0x0000003d003d7308 */ /* 0x000e620000000800 */
[----:B--2---:R-:W-:-:S07]  /*14a10*/  FADD.FTZ R23, R5, R30 ;  /* 0x0000001e05177221 */ /* 0x004fce0000010000 */
[----:B------:R-:W2:Y:S01]  /*14a20*/  MUFU.EX2 R28, R63 ;  /* 0x0000003f001c7308 */ /* 0x000ea20000000800 */
[C---:B0-----:R-:W-:Y:S01]  /*14a30*/  FADD.FTZ R26, R0.reuse, R23 ;  /* 0x00000017001a7221 */ /* 0x041fe20000010000 */
[----:B------:R-:W-:Y:S01]  /*14a40*/  F2FP.F16.F32.PACK_AB R185, R0, R5 ;  /* 0x0000000500b9723e */ /* 0x000fe200000000ff */
[----:B------:R-:W-:Y:S02]  /*14a50*/  VIADD R5, R104, 0xfffffffe ;  /* 0xfffffffe68057836 */ /* 0x000fe40000000000 */
[----:B-1----:R-:W-:-:S04]  /*14a60*/  FADD.FTZ R23, R61, R26 ;  /* 0x0000001a3d177221 */ /* 0x002fc80000010000 */
[C---:B--2---:R-:W-:Y:S01]  /*14a70*/  FADD.FTZ R226, R28.reuse, R23 ;  /* 0x000000171ce27221 */ /* 0x044fe20000010000 */
[----:B------:R-:W-:Y:S01]  /*14a80*/  F2FP.F16.F32.PACK_AB R187, R28, R61 ;  /* 0x0000003d1cbb723e */ /* 0x000fe200000000ff */
        /* <DEDUP_REMOVED lines=12> */
.L_x_1562:
[----:B------:R-:W-:-:S13]  /*14b50*/  ISETP.NE.AND P3, PT, R25, 0x1, PT ;  /* 0x000000011900780c */ /* 0x000fda0003f65270 */
[----:B------:R-:W0:Y:S02]  /*14b60*/  @P3 LDC.64 R26, c[0x0][0x9e8] ;  /* 0x00027a00ff1a3b82 */ /* 0x000e240000000a00 */
[----:B0-----:R-:W-:-:S05]  /*14b70*/  @P3 IMAD.HI.U32 R26, R0, R26, RZ ;  /* 0x0000001a001a3227 */ /* 0x001fca00078e00ff */
[----:B------:R-:W-:-:S07]  /*14b80*/  @P3 SHF.R.U32.HI R0, RZ, R27, R26 ;  /* 0x0000001bff003219 */ /* 0x000fce000001161a */
.L_x_1563:
[----:B------:R-:W-:Y:S05]  /*14b90*/  BSYNC B0 ;  /* 0x0000000000007941 */ /* 0x000fea0003800000 */
.L_x_1561:
[----:B------:R-:W-:-:S05]  /*14ba0*/  IMAD R25, R0, R25, R25 ;  /* 0x0000001900197224 */ /* 0x000fca00078e0219 */
[----:B------:R-:W-:-:S07]  /*14bb0*/  VIMNMX R24, R24, R25, PT ;  /* 0x0000001918187248 */ /* 0x000fce0003fe0100 */
.L_x_1560:
[----:B------:R-:W2:Y:S01]  /*14bc0*/  LDL R25, [R1+0x50] ;  /* 0x0000500001197983 */ /* 0x000ea20000100800 */
[----:B------:R-:W-:Y:S01]  /*14bd0*/  SHF.R.S32.HI R23, RZ, 0x1f, R24 ;  /* 0x0000001fff177819 */ /* 0x000fe20000011418 */
[----:B------:R-:W-:Y:S01]  /*14be0*/  BSSY B1, `(.L_x_1564) ;  /* 0x000033d000017945 */ /* 0x000fe20003800000 */
[----:B------:R-:W-:Y:S02]  /*14bf0*/  MOV R0, 0x3f800000 ;  /* 0x3f80000000007802 */ /* 0x000fe40000000f00 */
[----:B------:R-:W-:Y:S02]  /*14c00*/  CS2R R150, SRZ ;  /* 0x0000000000967805 */ /* 0x000fe4000001ff00 */
[----:B------:R-:W-:Y:S01]  /*14c10*/  LEA.HI R24, R23, R24, RZ, 0x6 ;  /* 0x0000001817187211 */ /* 0x000fe200078f30ff */
[----:B------:R-:W-:Y:S01]  /*14c20*/  IMAD.MOV.U32 R23, RZ, RZ, 0x3f800000 ;  /* 0x3f800000ff177424 */ /* 0x000fe200078e00ff */
[----:B------:R-:W-:Y:S02]  /*14c30*/  CS2R R148, SRZ ;  /* 0x0000000000947805 */ /* 0x000fe4000001ff00 */
[----:B------:R-:W-:-:S02]  /*14c40*/  CS2R R146, SRZ ;  /* 0x0000000000927805 */ /* 0x000fc4000001ff00 */
[----:B------:R-:W-:Y:S02]  /*14c50*/  SHF.R.S32.HI R24, RZ, 0x6, R24 ;  /* 0x00000006ff187819 */ /* 0x000fe40000011418 */
        /* <DEDUP_REMOVED lines=60> */
[----:B--2---:R-:W-:-:S04]  /*15020*/  VIMNMX R25, R25, R24, !PT ;  /* 0x0000001819197248 */ /* 0x004fc80007fe0100 */
[----:B------:R-:W-:Y:S01]  /*15030*/  ISETP.GE.AND P3, PT, R5, R25, PT ;  /* 0x000000190500720c */ /* 0x000fe20003f66270 */
[----:B------:R0:W-:Y:S02]  /*15040*/  STL [R1+0x30], R25 ;  /* 0x0000301901007387 */ /* 0x0001e40000100800 */
[----:B0-----:R-:W-:-:S10]  /*15050*/  CS2R R24, SRZ ;  /* 0x0000000000187805 */ /* 0x001fd4000001ff00 */
[----:B------:R-:W-:Y:S05]  /*15060*/  @!P3 BRA `(.L_x_1565) ;  /* 0x0000002c00d0b947 */ /* 0x000fea0003800000 */
[----:B------:R-:W-:Y:S01]  /*15070*/  IMAD.IADD R2, R231, 0x1, R152 ;  /* 0x00000001e7027824 */ /* 0x000fe200078e0298 */
[----:B------:R-:W-:Y:S01]  /*15080*/  BSSY B0, `(.L_x_1566) ;  /* 0x00002ee000007945 */ /* 0x000fe20003800000 */
[----:B------:R-:W-:Y:S01]  /*15090*/  MOV R0, 0x3f800000 ;  /* 0x3f80000000007802 */ /* 0x000fe20000000f00 */
[----:B------:R-:W-:Y:S02]  /*150a0*/  IMAD.MOV.U32 R151, RZ, RZ, RZ ;  /* 0x000000ffff977224 */ /* 0x000fe400078e00ff */
[----:B------:R0:W-:Y:S01]  /*150b0*/  STL [R1+0x2c], R2 ;  /* 0x00002c0201007387 */ /* 0x0001e20000100800 */
[----:B------:R-:W-:-:S07]  /*150c0*/  VIADD R230, R2, 0x8 ;  /* 0x0000000802e67836 */ /* 0x000fce0000000000 */
.L_x_1585:
[----:B------:R-:W-:-:S04]  /*150d0*/  IADD3 R229, R22, 0x1, RZ ;  /* 0x0000000116e57810 */ /* 0x000fc80007ffe0ff */
[----:B------:R-:W-:-:S04]  /*150e0*/  ISETP.NE.AND P3, PT, R229, 0x2, PT ;  /* 0x00000002e500780c */ /* 0x000fc80003f65270 */
[----:B------:R-:W-:Y:S02]  /*150f0*/  SEL R232, RZ, 0x1, P3 ;  /* 0x00000001ffe87807 */ /* 0x000fe40001800000 */
[----:B------:R-:W-:Y:S02]  /*15100*/  SEL R229, R229, RZ, P3 ;  /* 0x000000ffe5e57207 */ /* 0x000fe40001800000 */
[----:B------:R-:W-:Y:S01]  /*15110*/  LOP3.LUT R232, R218, R232, RZ, 0x3c, !PT ;  /* 0x000000e8dae87212 */ /* 0x000fe200078e3cff */
[----:B------:R-:W-:Y:S06]  /*15120*/  @!P0 BRA `(.L_x_1567) ;  /* 0x0000000000048947 */ /* 0x000fec0003800000 */
[----:B------:R-:W-:Y:S01]  /*15130*/  BPT.TRAP 0x1 ;  /* 0x000000040000795c */ /* 0x000fe20000300000 */
.L_x_1567:
[----:B0-----:R-:W-:Y:S01]  /*15140*/  IMAD R2, R229, 0x8, R16 ;  /* 0x00000008e5027824 */ /* 0x001fe200078e0210 */
[----:B------:R-:W-:-:S04]  /*15150*/  SHF.L.U32 R152, R232, 0x1f, RZ ;  /* 0x0000001fe8987819 */ /* 0x000fc800000006ff */
[----:B------:R0:W1:Y:S01]  /*15160*/  SYNCS.PHASECHK.TRANS64.TRYWAIT P3, [R2+URZ+0x30830], R152 ;  /* 0x03083098020075a7 */ /* 0x000062000806017f */
[----:B------:R-:W-:Y:S05]  /*15170*/  @!P0 BRA `(.L_x_1568) ;  /* 0x0000000000048947 */ /* 0x000fea0003800000 */
[----:B------:R-:W-:Y:S01]  /*15180*/  BPT.TRAP 0x1 ;  /* 0x000000040000795c */ /* 0x000fe20000300000 */
.L_x_1568:
[----:B------:R-:W2:Y:S01]  /*15190*/  LDL R153, [R1+0xc] ;  /* 0x00000c0001997983 */ /* 0x000ea20000100800 */
[----:B------:R-:W-:Y:S01]  /*151a0*/  BSSY B2, `(.L_x_1569) ;  /* 0x0000007000027945 */ /* 0x000fe20003800000 */
[----:B--2---:R-:W-:-:S04]  /*151b0*/  IMAD R158, R229, 0x800, R153 ;  /* 0x00000800e59e7824 */ /* 0x004fc800078e0299 */
[C---:B------:R-:W-:Y:S01]  /*151c0*/  VIADD R155, R158.reuse, 0x4 ;  /* 0x000000049e9b7836 */ /* 0x040fe20000000000 */
[----:B------:R-:W-:Y:S01]  /*151d0*/  IADD3 R156, R158, 0x2, RZ ;  /* 0x000000029e9c7810 */ /* 0x000fe20007ffe0ff */
[----:B-1----:R-:W-:Y:S06]  /*151e0*/  @P3 BRA `(.L_x_1570) ;  /* 0x0000000000083947 */ /* 0x002fec0003800000 */
[----:B------:R-:W1:Y:S02]  /*151f0*/  SYNCS.PHASECHK.TRANS64.TRYWAIT P3, [R2+URZ+0x30830], R152 ;  /* 0x03083098020075a7 */ /* 0x000e64000806017f */
[----:B-1----:R-:W-:Y:S05]  /*15200*/  @!P3 BRA `(.L_x_1571) ;  /* 0x0000014400d4b947 */ /* 0x002fea0003800000 */
.L_x_1570:
[----:B------:R-:W-:Y:S05]  /*15210*/  BSYNC B2 ;  /* 0x0000000000027941 */ /* 0x000fea0003800000 */
.L_x_1569:
[----:B01----:R-:W-:Y:S01]  /*15220*/  IMAD.MOV.U32 R152, RZ, RZ, R158 ;  /* 0x000000ffff987224 */ /* 0x003fe200078e009e */
[----:B------:R-:W-:Y:S01]  /*15230*/  MOV R153, 0x40000040 ;  /* 0x4000004000997802 */ /* 0x000fe20000000f00 */
[----:B------:R-:W-:Y:S01]  /*15240*/  VIADD R154, R158, 0x6 ;  /* 0x000000069e9a7836 */ /* 0x000fe20000000000 */
[----:B------:R-:W-:Y:S01]  /*15250*/  MOV R157, 0x40000040 ;  /* 0x40000040009d7802 */ /* 0x000fe20000000f00 */
[-C--:B------:R-:W-:Y:S01]  /*15260*/  FMUL.FTZ R24, R24, R23.reuse ;  /* 0x0000001718187220 */ /* 0x080fe20000410000 */
[----:B------:R-:W-:Y:S01]  /*15270*/  R2UR UR6, R152 ;  /* 0x00000000980672ca */ /* 0x000fe200000e0000 */
[----:B------:R-:W-:Y:S01]  /*15280*/  IMAD.MOV.U32 R152, RZ, RZ, R156 ;  /* 0x000000ffff987224 */ /* 0x000fe200078e009c */
[----:B------:R-:W-:Y:S01]  /*15290*/  R2UR UR10, R154 ;  /* 0x000000009a0a72ca */ /* 0x000fe200000e0000 */
[----:B------:R-:W-:Y:S01]  /*152a0*/  VIADD R156, R158, 0x204 ;  /* 0x000002049e9c7836 */ /* 0x000fe20000000000 */
[----:B------:R-:W-:Y:S01]  /*152b0*/  R2UR UR5, R153 ;  /* 0x00000000990572ca */ /* 0x000fe200000e0000 */
[-C--:B------:R-:W-:Y:S01]  /*152c0*/  FMUL.FTZ R25, R25, R23.reuse ;  /* 0x0000001719197220 */ /* 0x080fe20000410000 */
[----:B------:R-:W-:Y:S01]  /*152d0*/  R2UR UR4, R152 ;  /* 0x00000000980472ca */ /* 0x000fe200000e0000 */
[----:B------:R-:W-:Y:S01]  /*152e0*/  FMUL.FTZ R28, R28, R23 ;  /* 0x000000171c1c7220 */ /* 0x000fe20000410000 */
[----:B------:R-:W-:Y:S01]  /*152f0*/  MOV R152, R155 ;  /* 0x0000009b00987202 */ /* 0x000fe20000000f00 */
[----:B------:R-:W-:Y:S01]  /*15300*/  IMAD.MOV.U32 R155, RZ, RZ, 0x40000040 ;  /* 0x40000040ff9b7424 */ /* 0x000fe200078e00ff */
[----:B------:R-:W-:Y:S01]  /*15310*/  R2UR UR22, R156 ;  /* 0x000000009c1672ca */ /* 0x000fe200000e0000 */
[----:B------:R-:W-:Y:S01]  /*15320*/  VIADD R156, R158, 0x400 ;  /* 0x000004009e9c7836 */ /* 0x000fe20000000000 */
[----:B------:R-:W-:Y:S01]  /*15330*/  R2UR UR8, R152 ;  /* 0x00000000980872ca */ /* 0x000fe200000e0000 */
[C---:B------:R-:W-:Y:S01]  /*15340*/  VIADD R152, R158.reuse, 0x200 ;  /* 0x000002009e987836 */ /* 0x040fe20000000000 */
[----:B------:R-:W-:Y:S01]  /*15350*/  R2UR UR11, R155 ;  /* 0x000000009b0b72ca */ /* 0x000fe200000e0000 */
[-C--:B------:R-:W-:Y:S01]  /*15360*/  FMUL.FTZ R29, R29, R23.reuse ;  /* 0x000000171d1d7220 */ /* 0x080fe20000410000 */
[----:B------:R-:W-:Y:S01]  /*15370*/  IADD3 R154, R158, 0x202, RZ ;  /* 0x000002029e9a7810 */ /* 0x000fe20007ffe0ff */
[-C--:B------:R-:W-:Y:S01]  /*15380*/  FMUL.FTZ R32, R32, R23.reuse ;  /* 0x0000001720207220 */ /* 0x080fe20000410000 */
[----:B------:R-:W-:Y:S01]  /*15390*/  R2UR UR14, R152 ;  /* 0x00000000980e72ca */ /* 0x000fe200000e0000 */
[----:B------:R-:W-:Y:S01]  /*153a0*/  VIADD R152, R158, 0x206 ;  /* 0x000002069e987836 */ /* 0x000fe20000000000 */
[----:B------:R-:W-:Y:S01]  /*153b0*/  R2UR UR18, R154 ;  /* 0x000000009a1272ca */ /* 0x000fe200000e0000 */
[----:B------:R-:W-:Y:S01]  /*153c0*/  VIADD R154, R158, 0x402 ;  /* 0x000004029e9a7836 */ /* 0x000fe20000000000 */
[----:B------:R-:W-:Y:S01]  /*153d0*/  R2UR UR30, R156 ;  /* 0x000000009c1e72ca */ /* 0x000fe200000e0000 */
[----:B------:R-:W-:Y:S01]  /*153e0*/  VIADD R156, R158, 0x406 ;  /* 0x000004069e9c7836 */ /* 0x000fe20000000000 */
[----:B------:R-:W-:Y:S01]  /*153f0*/  R2UR UR26, R152 ;  /* 0x00000000981a72ca */ /* 0x000fe200000e0000 */
[-C--:B------:R-:W-:Y:S01]  /*15400*/  FMUL.FTZ R33, R33, R23.reuse ;  /* 0x0000001721217220 */ /* 0x080fe20000410000 */
[----:B------:R-:W-:Y:S01]  /*15410*/  IADD3 R152, R158, 0x404, RZ ;  /* 0x000004049e987810 */ /* 0x000fe20007ffe0ff */
[-C--:B------:R-:W-:Y:S01]  /*15420*/  FMUL.FTZ R36, R36, R23.reuse ;  /* 0x0000001724247220 */ /* 0x080fe20000410000 */
[----:B------:R-:W-:Y:S01]  /*15430*/  MOV R159, UR11 ;  /* 0x0000000b009f7c02 */ /* 0x000fe20008000f00 */
[----:B------:R-:W-:Y:S01]  /*15440*/  UMOV UR11, UR5 ;  /* 0x00000005000b7c82 */ /* 0x000fe20008000000 */
[----:B------:R-:W-:Y:S01]  /*15450*/  R2UR UR38, R152 ;  /* 0x00000000982672ca */ /* 0x000fe200000e0000 */
[----:B------:R-:W-:Y:S01]  /*15460*/  VIADD R152, R158, 0x600 ;  /* 0x000006009e987836 */ /* 0x000fe20000000000 */
[----:B------:R-:W-:Y:S01]  /*15470*/  MOV R235, UR10 ;  /* 0x0000000a00eb7c02 */ /* 0x000fe20008000f00 */
[----:B------:R-:W-:Y:S01]  /*15480*/  UMOV UR10, UR4 ;  /* 0x00000004000a7c82 */ /* 0x000fe20008000000 */
[----:B------:R-:W-:Y:S01]  /*15490*/  R2UR UR7, R153 ;  /* 0x00000000990772ca */ /* 0x000fe200000e0000 */
[-C--:B------:R-:W-:Y:S01]  /*154a0*/  FMUL.FTZ R37, R37, R23.reuse ;  /* 0x0000001725257220 */ /* 0x080fe20000410000 */
[----:B------:R-:W-:Y:S01]  /*154b0*/  R2UR UR34, R154 ;  /* 0x000000009a2272ca */ /* 0x000fe200000e0000 */
[----:B------:R-:W-:Y:S01]  /*154c0*/  VIADD R154, R158, 0x604 ;  /* 0x000006049e9a7836 */ /* 0x000fe20000000000 */
[----:B------:R-:W-:Y:S01]  /*154d0*/  R2UR UR42, R156 ;  /* 0x000000009c2a72ca */ /* 0x000fe200000e0000 */
[-C--:B------:R-:W-:Y:S01]  /*154e0*/  FMUL.FTZ R40, R40, R23.reuse ;  /* 0x0000001728287220 */ /* 0x080fe20000410000 */
[----:B------:R-:W-:Y:S01]  /*154f0*/  R2UR UR46, R152 ;  /* 0x00000000982e72ca */ /* 0x000fe200000e0000 */
[----:B------:R-:W-:Y:S01]  /*15500*/  VIADD R152, R158, 0x606 ;  /* 0x000006069e987836 */ /* 0x000fe20000000000 */
[----:B------:R-:W-:Y:S01]  /*15510*/  R2UR UR4, R6 ;  /* 0x00000000060472ca */ /* 0x000fe200000e0000 */
[-C--:B------:R-:W-:Y:S01]  /*15520*/  FMUL.FTZ R41, R41, R23.reuse ;  /* 0x0000001729297220 */ /* 0x080fe20000410000 */
[----:B------:R-:W-:Y:S01]  /*15530*/  R2UR UR5, R7 ;  /* 0x00000000070572ca */ /* 0x000fe200000e0000 */
[-C--:B------:R-:W-:Y:S01]  /*15540*/  FMUL.FTZ R44, R44, R23.reuse ;  /* 0x000000172c2c7220 */ /* 0x080fe20000410000 */
[----:B------:R-:W-:Y:S01]  /*15550*/  IADD3 R156, R158, 0x602, RZ ;  /* 0x000006029e9c7810 */ /* 0x000fe20007ffe0ff */
        /* <DEDUP_REMOVED lines=53> */
[C---:B------:R-:W-:Y:S01]  /*158b0*/  R2UR UR9, R153.reuse ;  /* 0x00000000990972ca */ /* 0x040fe200000e0000 */
[-C--:B------:R-:W-:Y:S01]  /*158c0*/  FMUL.FTZ R26, R26, R0.reuse ;  /* 0x000000001a1a7220 */ /* 0x080fe20000410000 */
[----:B------:R-:W-:Y:S01]  /*158d0*/  R2UR UR15, R153 ;  /* 0x00000000990f72ca */ /* 0x000fe200000e0000 */
        /* <DEDUP_REMOVED lines=29> */
[----:B------:R-:W-:Y:S01]  /*15ab0*/  MOV R23, R159 ;  /* 0x0000009f00177202 */ /* 0x000fe20000000f00 */
[-C--:B------:R-:W-:Y:S01]  /*15ac0*/  FMUL.FTZ R58, R58, R0.reuse ;  /* 0x000000003a3a7220 */ /* 0x080fe20000410000 */
[----:B------:R-:W-:Y:S01]  /*15ad0*/  WARPGROUP.ARRIVE ;  /* 0x00000000000079c5 */ /* 0x000fe20000000000 */
[----:B------:R-:W-:Y:S01]  /*15ae0*/  R2UR UR12, R214 ;  /* 0x00000000d60c72ca */ /* 0x000fe200000e0000 */
[-C--:B------:R-:W-:Y:S01]  /*15af0*/  FMUL.FTZ R59, R59, R0.reuse ;  /* 0x000000003b3b7220 */ /* 0x080fe20000410000 */
[----:B------:R-:W-:Y:S01]  /*15b00*/  R2UR UR13, R215 ;  /* 0x00000000d70d72ca */ /* 0x000fe200000e0000 */
[-C--:B------:R-:W-:Y:S01]  /*15b10*/  FMUL.FTZ R62, R62, R0.reuse ;  /* 0x000000003e3e7220 */ /* 0x080fe20000410000 */
[----:B------:R-:W-:Y:S01]  /*15b20*/  R2UR UR16, R212 ;  /* 0x00000000d41072ca */ /* 0x000fe200000e0000 */
[----:B------:R-:W-:Y:S01]  /*15b30*/  HGMMA.64x64x16.F32 R152, gdesc[UR4], RZ, !UPT, gsb0 ;  /* 0x00e00000049879f0 */ /* 0x000fe2000c0008ff */
[----:B------:R-:W-:Y:S01]  /*15b40*/  UMOV UR6, UR8 ;  /* 0x0000000800067c82 */ /* 0x000fe20008000000 */
[----:B------:R-:W-:Y:S01]  /*15b50*/  UMOV UR7, UR9 ;  /* 0x0000000900077c82 */ /* 0x000fe20008000000 */
        /* <DEDUP_REMOVED lines=73> */
[----:B------:R-:W-:Y:S02]  /*15ff0*/  R2UR UR11, R23 ;  /* 0x00000000170b72ca */ /* 0x000fe400000e0000 */
[----:B------:R-:W-:Y:S02]  /*16000*/  R2UR UR10, R235 ;  /* 0x00000000eb0a72ca */ /* 0x000fe400000e0000 */
[----:B------:R-:W-:Y:S02]  /*16010*/  R2UR UR8, R216 ;  /* 0x00000000d80872ca */ /* 0x000fe400000e0000 */
[----:B------:R-:W-:Y:S01]  /*16020*/  R2UR UR9, R217 ;  /* 0x00000000d90972ca */ /* 0x000fe200000e0000 */
        /* <DEDUP_REMOVED lines=45> */
.L_x_1572:
[----:B------:R-:W-:Y:S01]  /*16300*/  SHF.L.U32 R23, R218, 0x1f, RZ ;  /* 0x0000001fda177819 */ /* 0x000fe200000006ff */
[----:B------:R-:W-:-:S04]  /*16310*/  IMAD R0, R22, 0x8, R16 ;  /* 0x0000000816007824 */ /* 0x000fc800078e0210 */
[----:B------:R0:W1:Y:S01]  /*16320*/  SYNCS.PHASECHK.TRANS64.TRYWAIT P3, [R0+URZ+0x30850], R23 ;  /* 0x03085017000075a7 */ /* 0x000062000806017f */
[----:B------:R-:W-:Y:S05]  /*16330*/  @!P0 BRA `(.L_x_1573) ;  /* 0x0000000000048947 */ /* 0x000fea0003800000 */
[----:B------:R-:W-:Y:S01]  /*16340*/  BPT.TRAP 0x1 ;  /* 0x000000040000795c */ /* 0x000fe20000300000 */
.L_x_1573:
[----:B------:R-:W-:Y:S04]  /*16350*/  BSSY B2, `(.L_x_1574) ;  /* 0x0000004000027945 */ /* 0x000fe80003800000 */
[----:B-1----:R-:W-:Y:S05]  /*16360*/  @P3 BRA `(.L_x_1575) ;  /* 0x0000000000083947 */ /* 0x002fea0003800000 */
[----:B------:R-:W1:Y:S02]  /*16370*/  SYNCS.PHASECHK.TRANS64.TRYWAIT P3, [R0+URZ+0x30850], R23 ;  /* 0x03085017000075a7 */ /* 0x000e64000806017f */
[----:B-1----:R-:W-:Y:S05]  /*16380*/  @!P3 BRA `(.L_x_1576) ;  /* 0x000001340088b947 */ /* 0x002fea0003800000 */
.L_x_1575:
[----:B------:R-:W-:Y:S05]  /*16390*/  BSYNC B2 ;  /* 0x0000000000027941 */ /* 0x000fea0003800000 */
.L_x_1574:
[----:B01----:R-:W-:Y:S01]  /*163a0*/  VIADD R23, R16, 0x400 ;  /* 0x0000040010177836 */ /* 0x003fe20000000000 */
[----:B------:R-:W-:Y:S01]  /*163b0*/  WARPGROUP.ARRIVE ;  /* 0x00000000000079c5 */ /* 0x000fe20000000000 */
[----:B------:R-:W2:Y:S01]  /*163c0*/  LDL R218, [R1+0x28] ;  /* 0x0000280001da7983 */ /* 0x000ea20000100800 */
[----:B------:R-:W-:Y:S01]  /*163d0*/  @!P1 VIADD R2, R2, 0x30840 ;  /* 0x0003084002029836 */ /* 0x000fe20000000000 */
[----:B------:R-:W-:Y:S01]  /*163e0*/  ULDC UR5, c[0x0][0x9d8] ;  /* 0x0002760000057ab9 */ /* 0x000fe20000000800 */
[----:B------:R-:W-:Y:S01]  /*163f0*/  SHF.R.U32.HI R23, RZ, 0x4, R23 ;  /* 0x00000004ff177819 */ /* 0x000fe20000011617 */
[----:B------:R-:W-:Y:S01]  /*16400*/  FMUL.FTZ R161, R161, UR5 ;  /* 0x00000005a1a17c20 */ /* 0x000fe20008410000 */
[----:B------:R-:W-:Y:S01]  /*16410*/  FMUL.FTZ R169, R169, UR5 ;  /* 0x00000005a9a97c20 */ /* 0x000fe20008410000 */
[----:B------:R-:W-:Y:S01]  /*16420*/  @!P1 PRMT R2, RZ, 0x654, R2 ;  /* 0x00000654ff029816 */ /* 0x000fe20000000002 */
[----:B------:R-:W-:Y:S01]  /*16430*/  FMUL.FTZ R173, R173, UR5 ;  /* 0x00000005adad7c20 */ /* 0x000fe20008410000 */
[----:B------:R-:W-:Y:S01]  /*16440*/  LOP3.LUT R23, R23, 0x3fff, RZ, 0xc0, !PT ;  /* 0x00003fff17177812 */ /* 0x000fe200078ec0ff */
[----:B------:R-:W-:Y:S01]  /*16450*/  FMUL.FTZ R177, R177, UR5 ;  /* 0x00000005b1b17c20 */ /* 0x000fe20008410000 */
[----:B------:R-:W0:Y:S02]  /*16460*/  MUFU.TANH R161, R161 ;  /* 0x000000a100a17308 */ /* 0x000e240000002400 */
[----:B------:R-:W-:-:S04]  /*16470*/  LOP3.LUT R23, R23, 0x2000000, RZ, 0xfc, !PT ;  /* 0x0200000017177812 */ /* 0x000fc800078efcff */
[----:B------:R-:W-:Y:S01]  /*16480*/  LEA R22, R22, R23, 0xb ;  /* 0x0000001716167211 */ /* 0x000fe200078e58ff */
[----:B------:R-:W-:Y:S01]  /*16490*/  IMAD.MOV.U32 R23, RZ, RZ, 0x40000040 ;  /* 0x40000040ff177424 */ /* 0x000fe200078e00ff */
[----:B------:R-:W1:Y:S02]  /*164a0*/  MUFU.TANH R169, R169 ;  /* 0x000000a900a97308 */ /* 0x000e640000002400 */
[----:B------:R-:W-:Y:S02]  /*164b0*/  R2UR UR6, R22 ;  /* 0x00000000160672ca */ /* 0x000fe400000e0000 */
[----:B------:R-:W-:Y:S01]  /*164c0*/  R2UR UR7, R23 ;  /* 0x00000000170772ca */ /* 0x000fe200000e0000 */
[----:B------:R-:W-:-:S03]  /*164d0*/  IMAD.MOV.U32 R23, RZ, RZ, 0x40000040 ;  /* 0x40000040ff177424 */ /* 0x000fc600078e00ff */
[----:B------:R-:W3:Y:S08]  /*164e0*/  MUFU.TANH R173, R173 ;  /* 0x000000ad00ad7308 */ /* 0x000ef00000002400 */
[----:B------:R-:W4:Y:S01]  /*164f0*/  MUFU.TANH R177, R177 ;  /* 0x000000b100b17308 */ /* 0x000f220000002400 */
[----:B------:R-:W-:Y:S01]  /*16500*/  HGMMA.64x256x16.F32 R24, R196, gdesc[UR4].tnspB, R24, gsb0 ;  /* 0x43e00004c4187df0 */ /* 0x000fe20008000818 */
[----:B--2---:R-:W-:-:S02]  /*16510*/  R2UR UR4, R218 ;  /* 0x00000000da0472ca */ /* 0x004fc400000e0000 */
[----:B------:R-:W-:Y:S02]  /*16520*/  WARPGROUP.DEPBAR.LE gsb0, 0x0 ;  /* 0x00008000000079c5 */ /* 0x000fe40000010000 */
[----:B------:R-:W-:Y:S01]  /*16530*/  VIADD R196, R22, 0x80 ;  /* 0x0000008016c47836 */ /* 0x000fe20000000000 */
[----:B------:R-:W-:Y:S01]  /*16540*/  MOV R197, 0x40000040 ;  /* 0x4000004000c57802 */ /* 0x000fe20000000f00 */
[----:B------:R-:W-:-:S03]  /*16550*/  WARPGROUP.ARRIVE ;  /* 0x00000000000079c5 */ /* 0x000fc60000000000 */
[----:B------:R-:W-:Y:S02]  /*16560*/  R2UR UR6, R196 ;  /* 0x00000000c40672ca */ /* 0x000fe400000e0000 */
[----:B------:R-:W-:-:S15]  /*16570*/  R2UR UR7, R197 ;  /* 0x00000000c50772ca */ /* 0x000fde00000e0000 */
[----:B------:R-:W-:-:S01]  /*16580*/  NOP ;  /* 0x0000000000007918 */ /* 0x000fc20000000000 */
[----:B------:R-:W-:Y:S03]  /*16590*/  HGMMA.64x256x16.F32 R24, R192, gdesc[UR4].tnspB, R24, gsb0 ;  /* 0x43e00004c0187df0 */ /* 0x000fe60008000818 */
[----:B------:R-:W-:Y:S02]  /*165a0*/  WARPGROUP.DEPBAR.LE gsb0, 0x0 ;  /* 0x00008000000079c5 */ /* 0x000fe40000010000 */
[C---:B------:R-:W-:Y:S01]  /*165b0*/  VIADD R192, R22.reuse, 0x100 ;  /* 0x0000010016c07836 */ /* 0x040fe20000000000 */
[----:B------:R-:W-:Y:S01]  /*165c0*/  WARPGROUP.ARRIVE ;  /* 0x00000000000079c5 */ /* 0x000fe20000000000 */
[----:B------:R-:W-:Y:S01]  /*165d0*/  IMAD.MOV.U32 R193, RZ, RZ, 0x40000040 ;  /* 0x40000040ffc17424 */ /* 0x000fe200078e00ff */
[----:B------:R-:W-:Y:S02]  /*165e0*/  IADD3 R22, R22, 0x180, RZ ;  /* 0x0000018016167810 */ /* 0x000fe40007ffe0ff */
[----:B------:R-:W-:-:S02]  /*165f0*/  R2UR UR6, R192 ;  /* 0x00000000c00672ca */ /* 0x000fc400000e0000 */
[----:B------:R-:W-:-:S15]  /*16600*/  R2UR UR7, R193 ;  /* 0x00000000c10772ca */ /* 0x000fde00000e0000 */
[----:B------:R-:W-:-:S01]  /*16610*/  NOP ;  /* 0x0000000000007918 */ /* 0x000fc20000000000 */
        /* <DEDUP_REMOVED lines=17> */
[----:B------:R-:W2:Y:S08]  /*16730*/  MUFU.TANH R23, R23 ;  /* 0x0000001700177308 */ /* 0x000eb00000002400 */
        /* <DEDUP_REMOVED lines=14> */
[----:B------:R-:W-:-:S06]  /*16820*/  WARPGROUP.ARRIVE ;  /* 0x00000000000079c5 */ /* 0x000fcc0000000000 */
[----:B------:R-:W-:Y:S03]  /*16830*/  HGMMA.64x256x16.F32 R24, R184, gdesc[UR4].tnspB, R24, gsb0 ;  /* 0x43e00004b8187df0 */ /* 0x000fe60008000818 */
[----:B------:R-:W-:Y:S02]  /*16840*/  WARPGROUP.DEPBAR.LE gsb0, 0x0 ;  /* 0x00008000000079c5 */ /* 0x000fe40000010000 */
[----:B------:R5:W-:Y:S01]  /*16850*/  @!P1 SYNCS.ARRIVE.TRANS64.RED.A1T0 RZ, [R2+URZ], RZ ;  /* 0x000000ff02ff99a7 */ /* 0x000be2000810043f */
[----:B------:R-:W-:Y:S01]  /*16860*/  FMUL.FTZ R185, R164, UR5 ;  /* 0x00000005a4b97c20 */ /* 0x000fe20008410000 */
[----:B------:R-:W-:Y:S01]  /*16870*/  FMUL.FTZ R164, R167, UR5 ;  /* 0x00000005a7a47c20 */ /* 0x000fe20008410000 */
[----:B------:R-:W-:Y:S01]  /*16880*/  FMUL.FTZ R186, R165, UR5 ;  /* 0x00000005a5ba7c20 */ /* 0x000fe20008410000 */
[----:B------:R-:W-:Y:S01]  /*16890*/  FMUL.FTZ R167, R168, UR5 ;  /* 0x00000005a8a77c20 */ /* 0x000fe20008410000 */
[----:B------:R-:W-:Y:S01]  /*168a0*/  FMUL.FTZ R165, R170, UR5 ;  /* 0x00000005aaa57c20 */ /* 0x000fe20008410000 */
[----:B------:R-:W-:Y:S01]  /*168b0*/  FMUL.FTZ R187, R172, UR5 ;  /* 0x00000005acbb7c20 */ /* 0x000fe20008410000 */
[----:B------:R-:W-:Y:S01]  /*168c0*/  FMUL.FTZ R168, R174, UR5 ;  /* 0x00000005aea87c20 */ /* 0x000fe20008410000 */
[----:B-----5:R-:W-:Y:S01]  /*168d0*/  SHF.L.U32 R2, R5, 0x6, RZ ;  /* 0x0000000605027819 */ /* 0x020fe200000006ff */
[----:B------:R-:W-:Y:S01]  /*168e0*/  FMUL.FTZ R170, R175, UR5 ;  /* 0x00000005afaa7c20 */ /* 0x000fe20008410000 */
[----:B------:R-:W-:Y:S01]  /*168f0*/  FMUL.FTZ R174, R176, UR5 ;  /* 0x00000005b0ae7c20 */ /* 0x000fe20008410000 */
[----:B------:R-:W-:Y:S01]  /*16900*/  FMUL.FTZ R172, R179, UR5 ;  /* 0x00000005b3ac7c20 */ /* 0x000fe20008410000 */
[----:B------:R-:W-:Y:S01]  /*16910*/  IADD3 R156, R219, 0x1, -R2 ;  /* 0x00000001db9c7810 */ /* 0x000fe20007ffe802 */
[----:B------:R-:W-:Y:S01]  /*16920*/  FMUL.FTZ R184, R157, UR5 ;  /* 0x000000059db87c20 */ /* 0x000fe20008410000 */
[----:B------:R-:W-:Y:S01]  /*16930*/  FMUL.FTZ R179, R181, UR5 ;  /* 0x00000005b5b37c20 */ /* 0x000fe20008410000 */
[----:B------:R-:W-:Y:S01]  /*16940*/  FMUL.FTZ R175, R182, UR5 ;  /* 0x00000005b6af7c20 */ /* 0x000fe20008410000 */
[----:B------:R-:W-:Y:S01]  /*16950*/  FMUL.FTZ R176, R183, UR5 ;  /* 0x00000005b7b07c20 */ /* 0x000fe20008410000 */
[----:B------:R-:W-:Y:S01]  /*16960*/  IMAD.IADD R156, R156, 0x1, -R224 ;  /* 0x000000019c9c7824 */ /* 0x000fe200078e0ae0 */
[----:B------:R-:W0:Y:S01]  /*16970*/  MUFU.TANH R185, R185 ;  /* 0x000000b900b97308 */ /* 0x000e220000002400 */
[----:B------:R-:W-:-:S02]  /*16980*/  ULDC UR5, c[0x0][0x9e0] ;  /* 0x0002780000057ab9 */ /* 0x000fc40000000800 */
[----:B------:R-:W-:-:S04]  /*16990*/  IMAD R156, R234, -0x2, R156 ;  /* 0xfffffffeea9c7824 */ /* 0x000fc800078e029c */
[C---:B------:R-:W-:Y:S01]  /*169a0*/  VIADD R183, R156.reuse, UR5 ;  /* 0x000000059cb77c36 */ /* 0x040fe20008000000 */
[----:B------:R-:W0:Y:S01]  /*169b0*/  MUFU.TANH R184, R184 ;  /* 0x000000b800b87308 */ /* 0x000e220000002400 */
[----:B------:R-:W-:Y:S02]  /*169c0*/  IADD3 R182, R156, UR4, RZ ;  /* 0x000000049cb67c10 */ /* 0x000fe4000fffe0ff */
[----:B------:R-:W-:-:S03]  /*169d0*/  IMAD.IADD R181, R231, 0x1, R183 ;  /* 0x00000001e7b57824 */ /* 0x000fc600078e02b7 */
        /* <DEDUP_REMOVED lines=14> */
[----:B------:R-:W2:Y:S01]  /*16ac0*/  LDL R218, [R1+0x8] ;  /* 0x0000080001da7983 */ /* 0x000ea20000100800 */
[----:B------:R-:W-:Y:S01]  /*16ad0*/  BSSY B2, `(.L_x_1578) ;  /* 0x0000013000027945 */ /* 0x000fe20003800000 */
[----:B--2---:R-:W-:-:S04]  /*16ae0*/  IADD3 R188, R231, R218, RZ ;  /* 0x000000dae7bc7210 */ /* 0x004fc80007ffe0ff */
[----:B------:R-:W-:-:S13]  /*16af0*/  ISETP.GT.AND P3, PT, R188, -0x1, PT ;  /* 0xffffffffbc00780c */ /* 0x000fda0003f64270 */
[----:B------:R-:W-:Y:S05]  /*16b00*/  @P3 BRA `(.L_x_1579) ;  /* 0x0000000000243947 */ /* 0x000fea0003800000 */
[----:B------:R-:W-:Y:S01]  /*16b10*/  ULDC UR4, c[0x0][0x9e4] ;  /* 0x0002790000047ab9 */ /* 0x000fe20000000800 */
[----:B------:R-:W-:Y:S01]  /*16b20*/  LOP3.LUT R188, RZ, R188, RZ, 0x33, !PT ;  /* 0x000000bcffbc7212 */ /* 0x000fe200078e33ff */
[----:B------:R-:W-:-:S05]  /*16b30*/  IMAD.U32 R189, RZ, RZ, UR4 ;  /* 0x00000004ffbd7e24 */ /* 0x000fca000f8e00ff */
[----:B------:R-:W-:-:S13]  /*16b40*/  ISETP.NE.AND P3, PT, R189, 0x1, PT ;  /* 0x00000001bd00780c */ /* 0x000fda0003f65270 */
[----:B------:R-:W1:Y:S02]  /*16b50*/  @P3 LDC.64 R156, c[0x0][0x9e8] ;  /* 0x00027a00ff9c3b82 */ /* 0x000e640000000a00 */
[----:B-1----:R-:W-:-:S05]  /*16b60*/  @P3 IMAD.HI.U32 R156, R188, R156, RZ ;  /* 0x0000009cbc9c3227 */ /* 0x002fca00078e00ff */
[----:B------:R-:W-:-:S04]  /*16b70*/  @P3 SHF.R.U32.HI R188, RZ, R157, R156 ;  /* 0x0000009dffbc3219 */ /* 0x000fc8000001169c */
[----:B------:R-:W-:Y:S01]  /*16b80*/  LOP3.LUT R188, RZ, R188, RZ, 0x33, !PT ;  /* 0x000000bcffbc7212 */ /* 0x000fe200078e33ff */
[----:B------:R-:W-:Y:S06]  /*16b90*/  BRA `(.L_x_1580) ;  /* 0x0000000000187947 */ /* 0x000fec0003800000 */
.L_x_1579:
[----:B------:R-:W-:Y:S02]  /*16ba0*/  ULDC UR4, c[0x0][0x9e4] ;  /* 0x0002790000047ab9 */ /* 0x000fe40000000800 */
[----:B------:R-:W-:-:S05]  /*16bb0*/  IMAD.U32 R189, RZ, RZ, UR4 ;  /* 0x00000004ffbd7e24 */ /* 0x000fca000f8e00ff */
[----:B------:R-:W-:-:S13]  /*16bc0*/  ISETP.NE.AND P3, PT, R189, 0x1, PT ;  /* 0x00000001bd00780c */ /* 0x000fda0003f65270 */
[----:B------:R-:W1:Y:S02]  /*16bd0*/  @P3 LDC.64 R156, c[0x0][0x9e8] ;  /* 0x00027a00ff9c3b82 */ /* 0x000e640000000a00 */
[----:B-1----:R-:W-:-:S05]  /*16be0*/  @P3 IMAD.HI.U32 R156, R188, R156, RZ ;  /* 0x0000009cbc9c3227 */ /* 0x002fca00078e00ff */
[----:B------:R-:W-:-:S07]  /*16bf0*/  @P3 SHF.R.U32.HI R188, RZ, R157, R156 ;  /* 0x0000009dffbc3219 */ /* 0x000fce000001169c */
.L_x_1580:
[----:B------:R-:W-:Y:S05]  /*16c00*/  BSYNC B2 ;  /* 0x0000000000027941 */ /* 0x000fea0003800000 */
.L_x_1578:
[----:B------:R-:W-:-:S04]  /*16c10*/  IMAD R188, R188, R189, -R2 ;  /* 0x000000bdbcbc7224 */ /* 0x000fc800078e0a02 */
[----:B------:R-:W-:-:S05]  /*16c20*/  IMAD R188, R234, -0x2, R188 ;  /* 0xfffffffeeabc7824 */ /* 0x000fca00078e02bc */
[----:B------:R-:W-:Y:S02]  /*16c30*/  VIMNMX R180, R180, R188, !PT ;  /* 0x000000bcb4b47248 */ /* 0x000fe40007fe0100 */
[----:B------:R-:W-:-:S07]  /*16c40*/  VIADDMNMX R181, R188, R189, R181, PT ;  /* 0x000000bdbcb57246 */ /* 0x000fce00038001b5 */
.L_x_1577:
[----:B------:R-:W-:Y:S02]  /*16c50*/  ISETP.GT.AND P3, PT, R5, -0x1, PT ;  /* 0xffffffff0500780c */ /* 0x000fe40003f64270 */
[----:B------:R-:W-:Y:S02]  /*16c60*/  IADD3 R183, R183, 0x8, R231 ;  /* 0x00000008b7b77810 */ /* 0x000fe40007ffe0e7 */
[C---:B------:R-:W-:Y:S02]  /*16c70*/  ISETP.GT.AND P4, PT, R180.reuse, RZ, P3 ;  /* 0x000000ffb400720c */ /* 0x040fe40001f84270 */
[C---:B------:R-:W-:Y:S02]  /*16c80*/  ISETP.GT.AND P6, PT, R180.reuse, 0x1, P3 ;  /* 0x00000001b400780c */ /* 0x040fe40001fc4270 */
[----:B------:R-:W-:Y:S02]  /*16c90*/  ISETP.LT.OR P5, PT, R181, 0x1, P4 ;  /* 0x00000001b500780c */ /* 0x000fe400027a1670 */
[----:B------:R-:W-:-:S02]  /*16ca0*/  ISETP.GT.AND P4, PT, R180, 0x8, P3 ;  /* 0x00000008b400780c */ /* 0x000fc40001f84270 */
[----:B------:R-:W-:Y:S02]  /*16cb0*/  FSEL R23, R23, -INF , !P5 ;  /* 0xff80000017177808 */ /* 0x000fe40006800000 */
[----:B------:R-:W-:Y:S02]  /*16cc0*/  ISETP.GT.AND P5, PT, R180, 0x9, P3 ;  /* 0x00000009b400780c */ /* 0x000fe40001fa4270 */
[C---:B------:R-:W-:Y:S02]  /*16cd0*/  ISETP.LT.OR P6, PT, R181.reuse, 0x2, P6 ;  /* 0x00000002b500780c */ /* 0x040fe400037c1670 */
[C---:B------:R-:W-:Y:S02]  /*16ce0*/  ISETP.LT.OR P4, PT, R181.reuse, 0x9, P4 ;  /* 0x00000009b500780c */ /* 0x040fe40002781670 */
[----:B------:R-:W-:Y:S02]  /*16cf0*/  ISETP.LT.OR P5, PT, R181, 0xa, P5 ;  /* 0x0000000ab500780c */ /* 0x000fe40002fa1670 */
[----:B0-----:R-:W-:-:S02]  /*16d00*/  FSEL R152, R152, -INF , !P6 ;  /* 0xff80000098987808 */ /* 0x001fc40007000000 */
[----:B------:R-:W-:Y:S02]  /*16d10*/  FSEL R154, R154, -INF , !P4 ;  /* 0xff8000009a9a7808 */ /* 0x000fe40006000000 */
[----:B------:R-:W-:Y:S02]  /*16d20*/  FSEL R184, R184, -INF , !P5 ;  /* 0xff800000b8b87808 */ /* 0x000fe40006800000 */
[C---:B------:R-:W-:Y:S02]  /*16d30*/  ISETP.GT.AND P6, PT, R180.reuse, 0x10, P3 ;  /* 0x00000010b400780c */ /* 0x040fe40001fc4270 */
[C---:B------:R-:W-:Y:S02]  /*16d40*/  ISETP.GT.AND P4, PT, R180.reuse, 0x11, P3 ;  /* 0x00000011b400780c */ /* 0x040fe40001f84270 */
        /* <DEDUP_REMOVED lines=10> */
[C---:B------:R-:W-:Y:S02]  /*16df0*/  ISETP.LT.OR P6, PT, R181.reuse, 0x1a, P6 ;  /* 0x0000001ab500780c */ /* 0x040fe400037c1670 */
[C---:B------:R-:W-:Y:S02]  /*16e00*/  ISETP.LT.OR P4, PT, R181.reuse, 0x21, P4 ;  /* 0x00000021b500780c */ /* 0x040fe40002781670 */
[----:B------:R-:W-:Y:S02]  /*16e10*/  ISETP.LT.OR P5, PT, R181, 0x22, P5 ;  /* 0x00000022b500780c */ /* 0x000fe40002fa1670 */
[----:B------:R-:W-:-:S02]  /*16e20*/  FSEL R186, R186, -INF , !P6 ;  /* 0xff800000baba7808 */ /* 0x000fc40007000000 */
        /* <DEDUP_REMOVED lines=17> */
[----:B------:R-:W-:-:S02]  /*16f40*/  IADD3 R182, R182, 0x8, R231 ;  /* 0x00000008b6b67810 */ /* 0x000fc40007ffe0e7 */
[----:B------:R-:W-:Y:S02]  /*16f50*/  FSEL R177, R177, -INF , !P6 ;  /* 0xff800000b1b17808 */ /* 0x000fe40007000000 */
[----:B------:R-:W-:Y:S02]  /*16f60*/  FSEL R178, R178, -INF , !P4 ;  /* 0xff800000b2b27808 */ /* 0x000fe40006000000 */
[----:B------:R-:W-:Y:S01]  /*16f70*/  FSEL R179, R179, -INF , !P5 ;  /* 0xff800000b3b37808 */ /* 0x000fe20006800000 */
[----:B------:R-:W-:Y:S06]  /*16f80*/  @!P2 BRA `(.L_x_1581) ;  /* 0x000000000068a947 */ /* 0x000fec0003800000 */
[----:B------:R-:W-:Y:S01]  /*16f90*/  ISETP.GT.AND P4, PT, R230, -0x1, PT ;  /* 0xffffffffe600780c */ /* 0x000fe20003f84270 */
[----:B------:R-:W-:-:S12]  /*16fa0*/  BSSY B2, `(.L_x_1582) ;  /* 0x0000014000027945 */ /* 0x000fd80003800000 */
[----:B------:R-:W-:Y:S05]  /*16fb0*/  @P4 BRA `(.L_x_1583) ;  /* 0x00000000002c4947 */ /* 0x000fea0003800000 */
[----:B------:R-:W2:Y:S01]  /*16fc0*/  LDL R188, [R1+0x2c] ;  /* 0x00002c0001bc7983 */ /* 0x000ea20000100800 */
[----:B------:R-:W-:Y:S02]  /*16fd0*/  ULDC UR4, c[0x0][0x9e4] ;  /* 0x0002790000047ab9 */ /* 0x000fe40000000800 */
[----:B------:R-:W-:-:S04]  /*16fe0*/  MOV R180, UR4 ;  /* 0x0000000400b47c02 */ /* 0x000fc80008000f00 */
[----:B------:R-:W-:-:S13]  /*16ff0*/  ISETP.NE.AND P4, PT, R180, 0x1, PT ;  /* 0x00000001b400780c */ /* 0x000fda0003f85270 */
[----:B------:R-:W0:Y:S01]  /*17000*/  @P4 LDC.64 R156, c[0x0][0x9e8] ;  /* 0x00027a00ff9c4b82 */ /* 0x000e220000000a00 */
[----:B--2---:R-:W-:-:S05]  /*17010*/  VIADD R181, R188, 0x8 ;  /* 0x00000008bcb57836 */ /* 0x004fca0000000000 */
[----:B------:R-:W-:-:S05]  /*17020*/  LOP3.LUT R181, RZ, R181, RZ, 0x33, !PT ;  /* 0x000000b5ffb57212 */ /* 0x000fca00078e33ff */
[----:B0-----:R-:W-:-:S05]  /*17030*/  @P4 IMAD.HI.U32 R156, R181, R156, RZ ;  /* 0x0000009cb59c4227 */ /* 0x001fca00078e00ff */
[----:B------:R-:W-:-:S04]  /*17040*/  @P4 SHF.R.U32.HI R181, RZ, R157, R156 ;  /* 0x0000009dffb54219 */ /* 0x000fc8000001169c */
[----:B------:R-:W-:Y:S01]  /*17050*/  LOP3.LUT R181, RZ, R181, RZ, 0x33, !PT ;  /* 0x000000b5ffb57212 */ /* 0x000fe200078e33ff */
[----:B------:R-:W-:Y:S06]  /*17060*/  BRA `(.L_x_1584) ;  /* 0x00000000001c7947 */ /* 0x000fec0003800000 */
.L_x_1583:
[----:B------:R-:W-:Y:S01]  /*17070*/  ULDC UR4, c[0x0][0x9e4] ;  /* 0x0002790000047ab9 */ /* 0x000fe20000000800 */
[----:B------:R-:W-:Y:S01]  /*17080*/  MOV R181, R230 ;  /* 0x000000e600b57202 */ /* 0x000fe20000000f00 */
[----:B------:R-:W-:-:S05]  /*17090*/  IMAD.U32 R180, RZ, RZ, UR4 ;  /* 0x00000004ffb47e24 */ /* 0x000fca000f8e00ff */
[----:B------:R-:W-:-:S13]  /*170a0*/  ISETP.NE.AND P4, PT, R180, 0x1, PT ;  /* 0x00000001b400780c */ /* 0x000fda0003f85270 */
[----:B------:R-:W0:Y:S02]  /*170b0*/  @P4 LDC.64 R156, c[0x0][0x9e8] ;  /* 0x00027a00ff9c4b82 */ /* 0x000e240000000a00 */
[----:B0-----:R-:W-:-:S05]  /*170c0*/  @P4 IMAD.HI.U32 R156, R230, R156, RZ ;  /* 0x0000009ce69c4227 */ /* 0x001fca00078e00ff */
[----:B------:R-:W-:-:S07]  /*170d0*/  @P4 SHF.R.U32.HI R181, RZ, R157, R156 ;  /* 0x0000009dffb54219 */ /* 0x000fce000001169c */
.L_x_1584:
[----:B------:R-:W-:Y:S05]  /*170e0*/  BSYNC B2 ;  /* 0x0000000000027941 */ /* 0x000fea0003800000 */
.L_x_1582:
[----:B------:R-:W-:-:S04]  /*170f0*/  IMAD R2, R181, R180, -R2 ;  /* 0x000000b4b5027224 */ /* 0x000fc800078e0a02 */
[----:B------:R-:W-:-:S05]  /*17100*/  IMAD R2, R234, -0x2, R2 ;  /* 0xfffffffeea027824 */ /* 0x000fca00078e0202 */
[----:B------:R-:W-:Y:S02]  /*17110*/  VIMNMX R182, R182, R2, !PT ;  /* 0x00000002b6b67248 */ /* 0x000fe40007fe0100 */
[----:B------:R-:W-:-:S07]  /*17120*/  VIADDMNMX R183, R2, R180, R183, PT ;  /* 0x000000b402b77246 */ /* 0x000fce00038001b7 */
.L_x_1581:
[----:B------:R-:W-:Y:S01]  /*17130*/  @!P1 VIADD R0, R0, 0x30860 ;  /* 0x0003086000009836 */ /* 0x000fe20000000000 */
[----:B------:R-:W2:Y:S01]  /*17140*/  LDL R180, [R1+0x30] ;  /* 0x0000300001b47983 */ /* 0x000ea20000100800 */
[----:B------:R-:W-:Y:S01]  /*17150*/  ULDC UR4, c[0x0][0x988] ;  /* 0x0002620000047ab9 */ /* 0x000fe20000000800 */
[C---:B------:R-:W-:Y:S01]  /*17160*/  ISETP.GT.AND P6, PT, R182.reuse, 0x9, P3 ;  /* 0x00000009b600780c */ /* 0x040fe20001fc4270 */
[----:B------:R-:W-:Y:S01]  /*17170*/  IMAD.MOV.U32 R218, RZ, RZ, R232 ;  /* 0x000000ffffda7224 */ /* 0x000fe200078e00e8 */
[----:B------:R-:W-:Y:S02]  /*17180*/  @!P1 PRMT R0, RZ, 0x654, R0 ;  /* 0x00000654ff009816 */ /* 0x000fe40000000000 */
[----:B------:R-:W-:Y:S02]  /*17190*/  ISETP.LT.OR P6, PT, R183, 0xa, P6 ;  /* 0x0000000ab700780c */ /* 0x000fe400037c1670 */
[----:B------:R0:W-:Y:S01]  /*171a0*/  @!P1 SYNCS.ARRIVE.TRANS64.RED.A1T0 RZ, [R0+URZ], RZ ;  /* 0x000000ff00ff99a7 */ /* 0x0001e2000810043f */
[----:B------:R-:W-:-:S02]  /*171b0*/  ISETP.GT.AND P5, PT, R182, 0x1, P3 ;  /* 0x00000001b600780c */ /* 0x000fc40001fa4270 */
[----:B------:R-:W-:Y:S02]  /*171c0*/  FSEL R158, R158, -INF , !P6 ;  /* 0xff8000009e9e7808 */ /* 0x000fe40007000000 */
[----:B------:R-:W-:Y:S02]  /*171d0*/  ISETP.GT.AND P6, PT, R182, 0x18, P3 ;  /* 0x00000018b600780c */ /* 0x000fe40001fc4270 */
[----:B------:R-:W-:Y:S02]  /*171e0*/  ISETP.LT.OR P5, PT, R183, 0x2, P5 ;  /* 0x00000002b700780c */ /* 0x000fe40002fa1670 */
[----:B0-----:R-:W-:Y:S02]  /*171f0*/  FMNMX.FTZ R0, R23, R3, !PT ;  /* 0x0000000317007209 */ /* 0x001fe40007810000 */
[----:B------:R-:W-:Y:S02]  /*17200*/  ISETP.LT.OR P6, PT, R183, 0x19, P6 ;  /* 0x00000019b700780c */ /* 0x000fe400037c1670 */
[----:B------:R-:W-:-:S02]  /*17210*/  FMNMX.FTZ R0, R152, R0, !PT ;  /* 0x0000000098007209 */ /* 0x000fc40007810000 */
[----:B------:R-:W-:Y:S02]  /*17220*/  FSEL R163, R163, -INF , !P6 ;  /* 0xff800000a3a37808 */ /* 0x000fe40007000000 */
[----:B------:R-:W-:Y:S02]  /*17230*/  FMNMX.FTZ R0, R154, R0, !PT ;  /* 0x000000009a007209 */ /* 0x000fe40007810000 */
[----:B------:R-:W-:Y:S02]  /*17240*/  ISETP.GT.AND P6, PT, R182, 0x21, P3 ;  /* 0x00000021b600780c */ /* 0x000fe40001fc4270 */
[----:B------:R-:W-:Y:S02]  /*17250*/  FMNMX.FTZ R0, R184, R0, !PT ;  /* 0x00000000b8007209 */ /* 0x000fe40007810000 */
[----:B------:R-:W-:Y:S02]  /*17260*/  ISETP.LT.OR P6, PT, R183, 0x22, P6 ;  /* 0x00000022b700780c */ /* 0x000fe400037c1670 */
[----:B------:R-:W-:-:S02]  /*17270*/  FMNMX.FTZ R0, R159, R0, !PT ;  /* 0x000000009f007209 */ /* 0x000fc40007810000 */
[----:B------:R-:W-:Y:S02]  /*17280*/  FSEL R166, R166, -INF , !P6 ;  /* 0xff800000a6a67808 */ /* 0x000fe40007000000 */
[----:B------:R-:W-:Y:S02]  /*17290*/  FMNMX.FTZ R0, R161, R0, !PT ;  /* 0x00000000a1007209 */ /* 0x000fe40007810000 */
[----:B------:R-:W-:Y:S02]  /*172a0*/  ISETP.GT.AND P6, PT, R182, RZ, P3 ;  /* 0x000000ffb600720c */ /* 0x000fe40001fc4270 */
[----:B------:R-:W-:Y:S02]  /*172b0*/  FMNMX.FTZ R0, R185, R0, !PT ;  /* 0x00000000b9007209 */ /* 0x000fe40007810000 */
[----:B------:R-:W-:Y:S02]  /*172c0*/  ISETP.LT.OR P6, PT, R183, 0x1, P6 ;  /* 0x00000001b700780c */ /* 0x000fe400037c1670 */
[----:B------:R-:W-:-:S02]  /*172d0*/  FMNMX.FTZ R0, R186, R0, !PT ;  /* 0x00000000ba007209 */ /* 0x000fc40007810000 */
[----:B------:R-:W-:Y:S02]  /*172e0*/  FSEL R22, R22, -INF , !P6 ;  /* 0xff80000016167808 */ /* 0x000fe40007000000 */
[----:B------:R-:W-:Y:S02]  /*172f0*/  FMNMX.FTZ R0, R167, R0, !PT ;  /* 0x00000000a7007209 */ /* 0x000fe40007810000 */
[----:B------:R-:W-:Y:S02]  /*17300*/  FSEL R153, R153, -INF , !P5 ;  /* 0xff80000099997808 */ /* 0x000fe40006800000 */
[----:B------:R-:W-:Y:S02]  /*17310*/  FMNMX.FTZ R0, R169, R0, !PT ;  /* 0x00000000a9007209 */ /* 0x000fe40007810000 */
[----:B------:R-:W-:Y:S02]  /*17320*/  ISETP.GT.AND P5, PT, R182, 0x10, P3 ;  /* 0x00000010b600780c */ /* 0x000fe40001fa4270 */
[----:B------:R-:W-:-:S02]  /*17330*/  FMNMX.FTZ R0, R187, R0, !PT ;  /* 0x00000000bb007209 */ /* 0x000fc40007810000 */
[----:B------:R-:W-:Y:S02]  /*17340*/  ISETP.LT.OR P5, PT, R183, 0x11, P5 ;  /* 0x00000011b700780c */ /* 0x000fe40002fa1670 */
        /* <DEDUP_REMOVED lines=9> */
[C---:B------:R-:W-:Y:S02]  /*173e0*/  ISETP.GT.AND P5, PT, R182.reuse, 0x28, P3 ;  /* 0x00000028b600780c */ /* 0x040fe40001fa4270 */
[----:B------:R-:W-:Y:S01]  /*173f0*/  ISETP.GT.AND P6, PT, R182, 0x38, P3 ;  /* 0x00000038b600780c */ /* 0x000fe20001fc4270 */
[----:B------:R-:W0:Y:S01]  /*17400*/  SHFL.BFLY PT, R2, R0, 0x2, 0x1f ;  /* 0x0c401f0000027f89 */ /* 0x000e2200000e0000 */
[----:B------:R-:W-:-:S02]  /*17410*/  ISETP.LT.OR P5, PT, R183, 0x29, P5 ;  /* 0x00000029b700780c */ /* 0x000fc40002fa1670 */
[----:B------:R-:W-:Y:S02]  /*17420*/  ISETP.LT.OR P6, PT, R183, 0x39, P6 ;  /* 0x00000039b700780c */ /* 0x000fe400037c1670 */
[----:B------:R-:W-:Y:S02]  /*17430*/  FSEL R168, R168, -INF , !P5 ;  /* 0xff800000a8a87808 */ /* 0x000fe40006800000 */
[----:B------:R-:W-:Y:S02]  /*17440*/  ISETP.GT.AND P5, PT, R182, 0x30, P3 ;  /* 0x00000030b600780c */ /* 0x000fe40001fa4270 */
[----:B------:R-:W-:Y:S02]  /*17450*/  FSEL R175, R175, -INF , !P6 ;  /* 0xff800000afaf7808 */ /* 0x000fe40007000000 */
[----:B------:R-:W-:-:S04]  /*17460*/  ISETP.LT.OR P5, PT, R183, 0x31, P5 ;  /* 0x00000031b700780c */ /* 0x000fc80002fa1670 */
[----:B------:R-:W-:Y:S02]  /*17470*/  FSEL R171, R171, -INF , !P5 ;  /* 0xff800000abab7808 */ /* 0x000fe40006800000 */
[----:B0-----:R-:W-:-:S05]  /*17480*/  FMNMX.FTZ R2, R0, R2, !PT ;  /* 0x0000000200027209 */ /* 0x001fca0007810000 */
[----:B------:R-:W0:Y:S02]  /*17490*/  SHFL.BFLY PT, R156, R2, 0x1, 0x1f ;  /* 0x0c201f00029c7f89 */ /* 0x000e2400000e0000 */
[----:B0-----:R-:W-:Y:S01]  /*174a0*/  FMNMX.FTZ R156, R2, R156, !PT ;  /* 0x0000009c029c7209 */ /* 0x001fe20007810000 */
[----:B------:R-:W-:-:S03]  /*174b0*/  IMAD.U32 R2, RZ, RZ, UR4 ;  /* 0x00000004ff027e24 */ /* 0x000fc6000f8e00ff */
[----:B------:R-:W-:-:S04]  /*174c0*/  FSETP.NEU.FTZ.AND P4, PT, R156, -INF , PT ;  /* 0xff8000009c00780b */ /* 0x000fc80003f9d000 */
[----:B------:R-:W-:-:S05]  /*174d0*/  FSEL R0, R156, RZ, P4 ;  /* 0x000000ff9c007208 */ /* 0x000fca0002000000 */
[----:B------:R-:W-:Y:S01]  /*174e0*/  FADD.FTZ R3, -R0, R3 ;  /* 0x0000000300037221 */ /* 0x000fe20000010100 */
[----:B------:R-:W-:-:S03]  /*174f0*/  FMUL.FTZ R0, R156, R2 ;  /* 0x000000029c007220 */ /* 0x000fc60000410000 */
[----:B------:R-:W-:Y:S02]  /*17500*/  FMUL.FTZ R3, R3, R2 ;  /* 0x0000000203037220 */ /* 0x000fe40000410000 */
[----:B------:R-:W-:Y:S02]  /*17510*/  FSEL R0, R0, RZ, P4 ;  /* 0x000000ff00007208 */ /* 0x000fe40002000000 */
[----:B------:R-:W-:-:S03]  /*17520*/  ISETP.GT.AND P4, PT, R182, 0x8, P3 ;  /* 0x00000008b600780c */ /* 0x000fc60001f84270 */
[-CC-:B------:R-:W-:Y:S01]  /*17530*/  FFMA.FTZ R23, R23, R2.reuse, -R0.reuse ;  /* 0x0000000217177223 */ /* 0x180fe20000010800 */
[-CC-:B------:R-:W-:Y:S01]  /*17540*/  FFMA.FTZ R152, R152, R2.reuse, -R0.reuse ;  /* 0x0000000298987223 */ /* 0x180fe20000010800 */
[----:B------:R-:W-:Y:S01]  /*17550*/  ISETP.LT.OR P4, PT, R183, 0x9, P4 ;  /* 0x00000009b700780c */ /* 0x000fe20002781670 */
[-CC-:B------:R-:W-:Y:S01]  /*17560*/  FFMA.FTZ R154, R154, R2.reuse, -R0.reuse ;  /* 0x000000029a9a7223 */ /* 0x180fe20000010800 */
[----:B------:R-:W-:Y:S01]  /*17570*/  MUFU.EX2 R196, R23 ;  /* 0x0000001700c47308 */ /* 0x000fe20000000800 */
[-CC-:B------:R-:W-:Y:S01]  /*17580*/  FFMA.FTZ R184, R184, R2.reuse, -R0.reuse ;  /* 0x00000002b8b87223 */ /* 0x180fe20000010800 */
[----:B------:R-:W-:Y:S01]  /*17590*/  FSEL R155, R155, -INF , !P4 ;  /* 0xff8000009b9b7808 */ /* 0x000fe20006000000 */
[-CC-:B------:R-:W-:Y:S01]  /*175a0*/  FFMA.FTZ R159, R159, R2.reuse, -R0.reuse ;  /* 0x000000029f9f7223 */ /* 0x180fe20000010800 */
[----:B------:R-:W-:Y:S01]  /*175b0*/  ISETP.GT.AND P4, PT, R182, 0x11, P3 ;  /* 0x00000011b600780c */ /* 0x000fe20001f84270 */
[-CC-:B------:R-:W-:Y:S01]  /*175c0*/  FFMA.FTZ R161, R161, R2.reuse, -R0.reuse ;  /* 0x00000002a1a17223 */ /* 0x180fe20000010800 */
[-CC-:B------:R-:W-:Y:S01]  /*175d0*/  FFMA.FTZ R185, R185, R2.reuse, -R0.reuse ;  /* 0x00000002b9b97223 */ /* 0x180fe20000010800 */
[-CC-:B------:R-:W-:Y:S01]  /*175e0*/  FFMA.FTZ R186, R186, R2.reuse, -R0.reuse ;  /* 0x00000002baba7223 */ /* 0x180fe20000010800 */
[----:B------:R-:W0:Y:S01]  /*175f0*/  MUFU.EX2 R23, R3 ;  /* 0x0000000300177308 */ /* 0x000e220000000800 */
[----:B------:R-:W-:Y:S01]  /*17600*/  ISETP.LT.OR P4, PT, R183, 0x12, P4 ;  /* 0x00000012b700780c */ /* 0x000fe20002781670 */
[-CC-:B------:R-:W-:Y:S01]  /*17610*/  FFMA.FTZ R167, R167, R2.reuse, -R0.reuse ;  /* 0x00000002a7a77223 */ /* 0x180fe20000010800 */
[-CC-:B------:R-:W-:Y:S01]  /*17620*/  FFMA.FTZ R169, R169, R2.reuse, -R0.reuse ;  /* 0x00000002a9a97223 */ /* 0x180fe20000010800 */
[-CC-:B------:R-:W-:Y:S01]  /*17630*/  FFMA.FTZ R187, R187, R2.reuse, -R0.reuse ;  /* 0x00000002bbbb7223 */ /* 0x180fe20000010800 */
[----:B------:R-:W-:Y:S01]  /*17640*/  FSEL R162, R162, -INF , !P4 ;  /* 0xff800000a2a27808 */ /* 0x000fe20006000000 */
[-CC-:B------:R-:W-:Y:S01]  /*17650*/  FFMA.FTZ R173, R173, R2.reuse, -R0.reuse ;  /* 0x00000002adad7223 */ /* 0x180fe20000010800 */
[----:B------:R-:W-:Y:S01]  /*17660*/  ISETP.GT.AND P4, PT, R182, 0x20, P3 ;  /* 0x00000020b600780c */ /* 0x000fe20001f84270 */
[----:B------:R-:W1:Y:S01]  /*17670*/  MUFU.EX2 R152, R152 ;  /* 0x0000009800987308 */ /* 0x000e620000000800 */
[-CC-:B------:R-:W-:Y:S01]  /*17680*/  FFMA.FTZ R174, R174, R2.reuse, -R0.reuse ;  /* 0x00000002aeae7223 */ /* 0x180fe20000010800 */
[-CC-:B------:R-:W-:Y:S01]  /*17690*/  FFMA.FTZ R177, R177, R2.reuse, -R0.reuse ;  /* 0x00000002b1b17223 */ /* 0x180fe20000010800 */
[----:B------:R-:W-:Y:S01]  /*176a0*/  ISETP.LT.OR P4, PT, R183, 0x21, P4 ;  /* 0x00000021b700780c */ /* 0x000fe20002781670 */
[-CC-:B------:R-:W-:Y:S01]  /*176b0*/  FFMA.FTZ R178, R178, R2.reuse, -R0.reuse ;  /* 0x00000002b2b27223 */ /* 0x180fe20000010800 */
[----:B------:R-:W-:-:S02]  /*176c0*/  FFMA.FTZ R0, R179, R2, -R0 ;  /* 0x00000002b3007223 */ /* 0x000fc40000010800 */
[----:B------:R-:W-:Y:S01]  /*176d0*/  FSEL R165, R165, -INF , !P4 ;  /* 0xff800000a5a57808 */ /* 0x000fe20006000000 */
[----:B------:R-:W-:Y:S01]  /*176e0*/  MUFU.EX2 R154, R154 ;  /* 0x0000009a009a7308 */ /* 0x000fe20000000800 */
[----:B0-----:R-:W-:Y:S01]  /*176f0*/  FFMA.FTZ R3, R23, R227, R196 ;  /* 0x000000e317037223 */ /* 0x001fe200000100c4 */
[----:B------:R-:W-:-:S04]  /*17700*/  ISETP.GT.AND P4, PT, R182, 0x29, P3 ;  /* 0x00000029b600780c */ /* 0x000fc80001f84270 */
[----:B------:R-:W-:Y:S02]  /*17710*/  ISETP.LT.OR P4, PT, R183, 0x2a, P4 ;  /* 0x0000002ab700780c */ /* 0x000fe40002781670 */
[----:B------:R-:W0:Y:S01]  /*17720*/  MUFU.EX2 R184, R184 ;  /* 0x000000b800b87308 */ /* 0x000e220000000800 */
[C---:B-1----:R-:W-:Y:S01]  /*17730*/  FADD.FTZ R3, R152.reuse, R3 ;  /* 0x0000000398037221 */ /* 0x042fe20000010000 */
[----:B------:R-:W-:Y:S02]  /*17740*/  F2FP.F16.F32.PACK_AB R196, R152, R196 ;  /* 0x000000c498c4723e */ /* 0x000fe400000000ff */
[----:B------:R-:W-:Y:S02]  /*17750*/  FMNMX.FTZ R152, R22, R4, !PT ;  /* 0x0000000416987209 */ /* 0x000fe40007810000 */
[----:B------:R-:W-:Y:S02]  /*17760*/  FSEL R170, R170, -INF , !P4 ;  /* 0xff800000aaaa7808 */ /* 0x000fe40006000000 */
[----:B------:R-:W-:Y:S01]  /*17770*/  FMNMX.FTZ R152, R153, R152, !PT ;  /* 0x0000009899987209 */ /* 0x000fe20007810000 */
[----:B------:R-:W-:Y:S01]  /*17780*/  MUFU.EX2 R159, R159 ;  /* 0x0000009f009f7308 */ /* 0x000fe20000000800 */
[----:B------:R-:W-:-:S02]  /*17790*/  ISETP.GT.AND P4, PT, R182, 0x31, P3 ;  /* 0x00000031b600780c */ /* 0x000fc40001f84270 */
[----:B------:R-:W-:Y:S02]  /*177a0*/  FMNMX.FTZ R152, R155, R152, !PT ;  /* 0x000000989b987209 */ /* 0x000fe40007810000 */
[----:B------:R-:W-:Y:S02]  /*177b0*/  ISETP.LT.OR P4, PT, R183, 0x32, P4 ;  /* 0x00000032b700780c */ /* 0x000fe40002781670 */
[----:B------:R-:W-:Y:S01]  /*177c0*/  FMNMX.FTZ R152, R158, R152, !PT ;  /* 0x000000989e987209 */ /* 0x000fe20007810000 */
[----:B------:R-:W1:Y:S01]  /*177d0*/  MUFU.EX2 R161, R161 ;  /* 0x000000a100a17308 */ /* 0x000e620000000800 */
[----:B------:R-:W-:Y:S02]  /*177e0*/  ISETP.GT.AND P3, PT, R182, 0x39, P3 ;  /* 0x00000039b600780c */ /* 0x000fe40001f64270 */
[----:B------:R-:W-:Y:S02]  /*177f0*/  FMNMX.FTZ R152, R160, R152, !PT ;  /* 0x00000098a0987209 */ /* 0x000fe40007810000 */
[----:B------:R-:W-:-:S02]  /*17800*/  FSEL R172, R172, -INF , !P4 ;  /* 0xff800000acac7808 */ /* 0x000fc40006000000 */
[----:B------:R-:W-:Y:S01]  /*17810*/  FMNMX.FTZ R152, R162, R152, !PT ;  /* 0x00000098a2987209 */ /* 0x000fe20007810000 */
[----:B------:R-:W-:Y:S01]  /*17820*/  MUFU.EX2 R185, R185 ;  /* 0x000000b900b97308 */ /* 0x000fe20000000800 */
[----:B------:R-:W-:Y:S02]  /*17830*/  ISETP.LT.OR P3, PT, R183, 0x3a, P3 ;  /* 0x0000003ab700780c */ /* 0x000fe40001f61670 */
[----:B------:R-:W-:Y:S02]  /*17840*/  FMNMX.FTZ R152, R163, R152, !PT ;  /* 0x00000098a3987209 */ /* 0x000fe40007810000 */
[----:B------:R-:W-:Y:S02]  /*17850*/  FSEL R176, R176, -INF , !P3 ;  /* 0xff800000b0b07808 */ /* 0x000fe40005800000 */
[----:B------:R-:W-:Y:S01]  /*17860*/  FMNMX.FTZ R152, R164, R152, !PT ;  /* 0x00000098a4987209 */ /* 0x000fe20007810000 */
[----:B------:R-:W3:Y:S01]  /*17870*/  MUFU.EX2 R186, R186 ;  /* 0x000000ba00ba7308 */ /* 0x000ee20000000800 */
[----:B0-----:R-:W-:-:S02]  /*17880*/  F2FP.F16.F32.PACK_AB R198, R184, R154 ;  /* 0x0000009ab8c6723e */ /* 0x001fc400000000ff */
[----:B------:R-:W-:Y:S02]  /*17890*/  FMNMX.FTZ R152, R165, R152, !PT ;  /* 0x00000098a5987209 */ /* 0x000fe40007810000 */
[----:B-1----:R-:W-:Y:S02]  /*178a0*/  F2FP.F16.F32.PACK_AB R192, R161, R159 ;  /* 0x0000009fa1c0723e */ /* 0x002fe400000000ff */
[----:B------:R-:W-:Y:S01]  /*178b0*/  FMNMX.FTZ R152, R166, R152, !PT ;  /* 0x00000098a6987209 */ /* 0x000fe20007810000 */
[----:B------:R-:W-:Y:S03]  /*178c0*/  MUFU.EX2 R167, R167 ;  /* 0x000000a700a77308 */ /* 0x000fe60000000800 */
[----:B------:R-:W-:-:S04]  /*178d0*/  FMNMX.FTZ R152, R168, R152, !PT ;  /* 0x00000098a8987209 */ /* 0x000fc80007810000 */
[----:B------:R-:W-:Y:S01]  /*178e0*/  FMNMX.FTZ R152, R170, R152, !PT ;  /* 0x00000098aa987209 */ /* 0x000fe20007810000 */
[----:B------:R-:W0:Y:S01]  /*178f0*/  MUFU.EX2 R169, R169 ;  /* 0x000000a900a97308 */ /* 0x000e220000000800 */
[----:B---3--:R-:W-:Y:S02]  /*17900*/  F2FP.F16.F32.PACK_AB R194, R186, R185 ;  /* 0x000000b9bac2723e */ /* 0x008fe400000000ff */
[----:B------:R-:W-:-:S04]  /*17910*/  FMNMX.FTZ R152, R171, R152, !PT ;  /* 0x00000098ab987209 */ /* 0x000fc80007810000 */
[----:B------:R-:W-:Y:S01]  /*17920*/  FMNMX.FTZ R152, R172, R152, !PT ;  /* 0x00000098ac987209 */ /* 0x000fe20007810000 */
[----:B------:R-:W-:Y:S03]  /*17930*/  MUFU.EX2 R187, R187 ;  /* 0x000000bb00bb7308 */ /* 0x000fe60000000800 */
[----:B------:R-:W-:-:S04]  /*17940*/  FMNMX.FTZ R152, R175, R152, !PT ;  /* 0x00000098af987209 */ /* 0x000fc80007810000 */
[----:B------:R-:W-:Y:S01]  /*17950*/  FMNMX.FTZ R157, R176, R152, !PT ;  /* 0x00000098b09d7209 */ /* 0x000fe20007810000 */
[----:B------:R-:W1:Y:S01]  /*17960*/  MUFU.EX2 R173, R173 ;  /* 0x000000ad00ad7308 */ /* 0x000e620000000800 */
[----:B0-----:R-:W-:-:S03]  /*17970*/  F2FP.F16.F32.PACK_AB R188, R169, R167 ;  /* 0x000000a7a9bc723e */ /* 0x001fc600000000ff */
[----:B------:R-:W0:Y:S04]  /*17980*/  SHFL.BFLY PT, R152, R157, 0x2, 0x1f ;  /* 0x0c401f009d987f89 */ /* 0x000e2800000e0000 */
[----:B------:R-:W-:Y:S08]  /*17990*/  MUFU.EX2 R174, R174 ;  /* 0x000000ae00ae7308 */ /* 0x000ff00000000800 */
[----:B------:R-:W3:Y:S01]  /*179a0*/  MUFU.EX2 R177, R177 ;  /* 0x000000b100b17308 */ /* 0x000ee20000000800 */
[----:B-1----:R-:W-:-:S07]  /*179b0*/  F2FP.F16.F32.PACK_AB R190, R173, R187 ;  /* 0x000000bbadbe723e */ /* 0x002fce00000000ff */
[----:B------:R-:W-:Y:S01]  /*179c0*/  MUFU.EX2 R178, R178 ;  /* 0x000000b200b27308 */ /* 0x000fe20000000800 */
[----:B0-----:R-:W-:-:S05]  /*179d0*/  FMNMX.FTZ R157, R157, R152, !PT ;  /* 0x000000989d9d7209 */ /* 0x001fca0007810000 */
[----:B------:R-:W0:Y:S02]  /*179e0*/  SHFL.BFLY PT, R152, R157, 0x1, 0x1f ;  /* 0x0c201f009d987f89 */ /* 0x000e2400000e0000 */
[----:B0-----:R-:W-:Y:S02]  /*179f0*/  FMNMX.FTZ R152, R157, R152, !PT ;  /* 0x000000989d987209 */ /* 0x001fe40007810000 */
[----:B------:R0:W1:Y:S02]  /*17a00*/  MUFU.EX2 R157, R0 ;  /* 0x00000000009d7308 */ /* 0x0000640000000800 */
[C---:B------:R-:W-:Y:S01]  /*17a10*/  FSETP.NEU.FTZ.AND P3, PT, R152.reuse, -INF , PT ;  /* 0xff8000009800780b */ /* 0x040fe20003f7d000 */
[----:B------:R-:W-:-:S05]  /*17a20*/  FMUL.FTZ R179, R152, R2 ;  /* 0x0000000298b37220 */ /* 0x000fca0000410000 */
[----:B------:R-:W-:Y:S01]  /*17a30*/  FSEL R179, R179, RZ, P3 ;  /* 0x000000ffb3b37208 */ /* 0x000fe20001800000 */
[----:B0-----:R-:W-:Y:S01]  /*17a40*/  FADD.FTZ R0, R154, R3 ;  /* 0x000000039a007221 */ /* 0x001fe20000010000 */
[----:B------:R-:W-:Y:S02]  /*17a50*/  FSEL R3, R152, RZ, P3 ;  /* 0x000000ff98037208 */ /* 0x000fe40001800000 */
[----:B--2---:R-:W-:Y:S01]  /*17a60*/  ISETP.GT.AND P3, PT, R5, R180, PT ;  /* 0x000000b40500720c */ /* 0x004fe20003f64270 */
[----:B------:R-:W-:Y:S01]  /*17a70*/  FADD.FTZ R0, R184, R0 ;  /* 0x00000000b8007221 */ /* 0x000fe20000010000 */
[-CC-:B------:R-:W-:Y:S01]  /*17a80*/  FFMA.FTZ R22, R22, R2.reuse, -R179.reuse ;  /* 0x0000000216167223 */ /* 0x180fe200000108b3 */
[----:B------:R-:W-:Y:S01]  /*17a90*/  FADD.FTZ R3, -R3, R4 ;  /* 0x0000000403037221 */ /* 0x000fe20000010100 */
[-CC-:B------:R-:W-:Y:S01]  /*17aa0*/  FFMA.FTZ R153, R153, R2.reuse, -R179.reuse ;  /* 0x0000000299997223 */ /* 0x180fe200000108b3 */
[----:B------:R-:W-:Y:S01]  /*17ab0*/  FADD.FTZ R0, R159, R0 ;  /* 0x000000009f007221 */ /* 0x000fe20000010000 */
[-CC-:B------:R-:W-:Y:S01]  /*17ac0*/  FFMA.FTZ R155, R155, R2.reuse, -R179.reuse ;  /* 0x000000029b9b7223 */ /* 0x180fe200000108b3 */
[-C--:B------:R-:W-:Y:S01]  /*17ad0*/  FMUL.FTZ R3, R3, R2.reuse ;  /* 0x0000000203037220 */ /* 0x080fe20000410000 */
[----:B------:R-:W-:Y:S01]  /*17ae0*/  MUFU.EX2 R22, R22 ;  /* 0x0000001600167308 */ /* 0x000fe20000000800 */
[----:B------:R-:W-:Y:S01]  /*17af0*/  FADD.FTZ R0, R161, R0 ;  /* 0x00000000a1007221 */ /* 0x000fe20000010000 */
[-CC-:B------:R-:W-:Y:S01]  /*17b00*/  FFMA.FTZ R158, R158, R2.reuse, -R179.reuse ;  /* 0x000000029e9e7223 */ /* 0x180fe200000108b3 */
[-CC-:B------:R-:W-:Y:S01]  /*17b10*/  FFMA.FTZ R160, R160, R2.reuse, -R179.reuse ;  /* 0x00000002a0a07223 */ /* 0x180fe200000108b3 */
[-CC-:B------:R-:W-:Y:S01]  /*17b20*/  FFMA.FTZ R162, R162, R2.reuse, -R179.reuse ;  /* 0x00000002a2a27223 */ /* 0x180fe200000108b3 */
[----:B------:R-:W-:Y:S01]  /*17b30*/  FADD.FTZ R4, R185, R0 ;  /* 0x00000000b9047221 */ /* 0x000fe20000010000 */
        /* <DEDUP_REMOVED lines=8> */
[----:B------:R-:W-:Y:S01]  /*17bc0*/  FADD.FTZ R4, R186, R4 ;  /* 0x00000004ba047221 */ /* 0x000fe20000010000 */
[-CC-:B------:R-:W-:Y:S01]  /*17bd0*/  FFMA.FTZ R172, R172, R2.reuse, -R179.reuse ;  /* 0x00000002acac7223 */ /* 0x180fe200000108b3 */
[----:B------:R-:W2:Y:S01]  /*17be0*/  MUFU.EX2 R153, R153 ;  /* 0x0000009900997308 */ /* 0x000ea20000000800 */
[-CC-:B------:R-:W-:Y:S01]  /*17bf0*/  FFMA.FTZ R175, R175, R2.reuse, -R179.reuse ;  /* 0x00000002afaf7223 */ /* 0x180fe200000108b3 */
[----:B------:R-:W-:Y:S01]  /*17c00*/  FADD.FTZ R4, R167, R4 ;  /* 0x00000004a7047221 */ /* 0x000fe20000010000 */
[----:B------:R-:W-:Y:S01]  /*17c10*/  FFMA.FTZ R176, R176, R2, -R179 ;  /* 0x00000002b0b07223 */ /* 0x000fe200000108b3 */
[----:B---3--:R-:W-:-:S02]  /*17c20*/  F2FP.F16.F32.PACK_AB R184, R177, R174 ;  /* 0x000000aeb1b8723e */ /* 0x008fc400000000ff */
[----:B------:R-:W-:Y:S01]  /*17c30*/  FADD.FTZ R4, R169, R4 ;  /* 0x00000004a9047221 */ /* 0x000fe20000010000 */
[----:B-1----:R-:W-:Y:S01]  /*17c40*/  F2FP.F16.F32.PACK_AB R186, R157, R178 ;  /* 0x000000b29dba723e */ /* 0x002fe200000000ff */
[----:B------:R-:W1:Y:S01]  /*17c50*/  MUFU.EX2 R155, R155 ;  /* 0x0000009b009b7308 */ /* 0x000e620000000800 */
[----:B0-----:R-:W-:Y:S01]  /*17c60*/  FFMA.FTZ R226, R0, R226, R22 ;  /* 0x000000e200e27223 */ /* 0x001fe20000010016 */
[----:B------:R-:W-:Y:S01]  /*17c70*/  FADD.FTZ R4, R187, R4 ;  /* 0x00000004bb047221 */ /* 0x000fe20000010000 */
[----:B------:R-:W-:Y:S02]  /*17c80*/  IADD3 R5, R5, -0x1, RZ ;  /* 0xffffffff05057810 */ /* 0x000fe40007ffe0ff */
[----:B------:R-:W-:Y:S01]  /*17c90*/  MOV R3, R156 ;  /* 0x0000009c00037202 */ /* 0x000fe20000000f00 */
[----:B------:R-:W-:Y:S02]  /*17ca0*/  FADD.FTZ R4, R173, R4 ;  /* 0x00000004ad047221 */ /* 0x000fe40000010000 */
[----:B------:R-:W0:Y:S01]  /*17cb0*/  MUFU.EX2 R158, R158 ;  /* 0x0000009e009e7308 */ /* 0x000e220000000800 */
[C---:B--2---:R-:W-:Y:S01]  /*17cc0*/  FADD.FTZ R226, R153.reuse, R226 ;  /* 0x000000e299e27221 */ /* 0x044fe20000010000 */
[----:B------:R-:W-:Y:S01]  /*17cd0*/  FADD.FTZ R4, R174, R4 ;  /* 0x00000004ae047221 */ /* 0x000fe20000010000 */
[----:B------:R-:W-:Y:S01]  /*17ce0*/  F2FP.F16.F32.PACK_AB R197, R153, R22 ;  /* 0x0000001699c5723e */ /* 0x000fe200000000ff */
[----:B------:R-:W-:-:S02]  /*17cf0*/  IMAD.MOV.U32 R22, RZ, RZ, R229 ;  /* 0x000000ffff167224 */ /* 0x000fc400078e00e5 */
[----:B------:R-:W-:Y:S02]  /*17d00*/  FADD.FTZ R4, R177, R4 ;  /* 0x00000004b1047221 */ /* 0x000fe40000010000 */
[----:B------:R-:W2:Y:S01]  /*17d10*/  MUFU.EX2 R160, R160 ;  /* 0x000000a000a07308 */ /* 0x000ea20000000800 */
[----:B-1----:R-:W-:Y:S01]  /*17d20*/  FADD.FTZ R226, R155, R226 ;  /* 0x000000e29be27221 */ /* 0x002fe20000010000 */
[----:B------:R-:W-:-:S04]  /*17d30*/  FADD.FTZ R4, R178, R4 ;  /* 0x00000004b2047221 */ /* 0x000fc80000010000 */
[----:B------:R-:W-:Y:S01]  /*17d40*/  FADD.FTZ R227, R157, R4 ;  /* 0x000000049de37221 */ /* 0x000fe20000010000 */
[----:B------:R-:W-:Y:S01]  /*17d50*/  IMAD.MOV.U32 R4, RZ, RZ, R152 ;  /* 0x000000ffff047224 */ /* 0x000fe200078e0098 */
[----:B------:R-:W1:Y:S01]  /*17d60*/  MUFU.EX2 R162, R162 ;  /* 0x000000a200a27308 */ /* 0x000e620000000800 */
[C---:B0-----:R-:W-:Y:S01]  /*17d70*/  FADD.FTZ R226, R158.reuse, R226 ;  /* 0x000000e29ee27221 */ /* 0x041fe20000010000 */
[----:B------:R-:W-:-:S06]  /*17d80*/  F2FP.F16.F32.PACK_AB R199, R158, R155 ;  /* 0x0000009b9ec7723e */ /* 0x000fcc00000000ff */
[----:B------:R-:W0:Y:S01]  /*17d90*/  MUFU.EX2 R163, R163 ;  /* 0x000000a300a37308 */ /* 0x000e220000000800 */
[----:B--2---:R-:W-:-:S07]  /*17da0*/  FADD.FTZ R226, R160, R226 ;  /* 0x000000e2a0e27221 */ /* 0x004fce0000010000 */
[----:B------:R-:W2:Y:S01]  /*17db0*/  MUFU.EX2 R164, R164 ;  /* 0x000000a400a47308 */ /* 0x000ea20000000800 */
[C---:B-1----:R-:W-:Y:S01]  /*17dc0*/  FADD.FTZ R226, R162.reuse, R226 ;  /* 0x000000e2a2e27221 */ /* 0x042fe20000010000 */
[----:B------:R-:W-:-:S06]  /*17dd0*/  F2FP.F16.F32.PACK_AB R193, R162, R160 ;  /* 0x000000a0a2c1723e */ /* 0x000fcc00000000ff */
[----:B------:R-:W1:Y:S01]  /*17de0*/  MUFU.EX2 R165, R165 ;  /* 0x000000a500a57308 */ /* 0x000e620000000800 */
[----:B0-----:R-:W-:-:S07]  /*17df0*/  FADD.FTZ R226, R163, R226 ;  /* 0x000000e2a3e27221 */ /* 0x001fce0000010000 */
[----:B------:R-:W0:Y:S01]  /*17e00*/  MUFU.EX2 R166, R166 ;  /* 0x000000a600a67308 */ /* 0x000e220000000800 */
[C---:B--2---:R-:W-:Y:S01]  /*17e10*/  FADD.FTZ R226, R164.reuse, R226 ;  /* 0x000000e2a4e27221 */ /* 0x044fe20000010000 */
[----:B------:R-:W-:-:S06]  /*17e20*/  F2FP.F16.F32.PACK_AB R195, R164, R163 ;  /* 0x000000a3a4c3723e */ /* 0x000fcc00000000ff */
[----:B------:R-:W2:Y:S01]  /*17e30*/  MUFU.EX2 R168, R168 ;  /* 0x000000a800a87308 */ /* 0x000ea20000000800 */
[----:B-1----:R-:W-:-:S07]  /*17e40*/  FADD.FTZ R226, R165, R226 ;  /* 0x000000e2a5e27221 */ /* 0x002fce0000010000 */
        /* <DEDUP_REMOVED lines=12> */
[----:B------:R-:W-:-:S03]  /*17f10*/  F2FP.F16.F32.PACK_AB R185, R172, R171 ;  /* 0x000000abacb9723e */ /* 0x000fc600000000ff */
[----:B-1----:R-:W-:-:S04]  /*17f20*/  FADD.FTZ R226, R175, R226 ;  /* 0x000000e2afe27221 */ /* 0x002fc80000010000 */
[C---:B0-----:R-:W-:Y:S01]  /*17f30*/  FADD.FTZ R226, R176.reuse, R226 ;  /* 0x000000e2b0e27221 */ /* 0x041fe20000010000 */
[----:B------:R-:W-:Y:S01]  /*17f40*/  F2FP.F16.F32.PACK_AB R187, R176, R175 ;  /* 0x000000afb0bb723e */ /* 0x000fe200000000ff */
[----:B------:R-:W-:Y:S06]  /*17f50*/  @P3 BRA `(.L_x_1585) ;  /* 0xffffffd0005c3947 */ /* 0x000fec000383ffff */
[----:B------:R-:W-:Y:S05]  /*17f60*/  BSYNC B0 ;  /* 0x0000000000007941 */ /* 0x000fea0003800000 */
.L_x_1566:
[----:B------:R-:W-:Y:S01]  /*17f70*/  IMAD.MOV.U32 R4, RZ, RZ, R152 ;  /* 0x000000ffff047224 */ /* 0x000fe200078e0098 */
[----:B------:R-:W-:Y:S01]  /*17f80*/  MOV R3, R156 ;  /* 0x0000009c00037202 */ /* 0x000fe20000000f00 */
[----:B------:R-:W-:Y:S02]  /*17f90*/  IMAD.MOV.U32 R22, RZ, RZ, R229 ;  /* 0x000000ffff167224 */ /* 0x000fe400078e00e5 */
[----:B------:R-:W-:-:S07]  /*17fa0*/  IMAD.MOV.U32 R218, RZ, RZ, R232 ;  /* 0x000000ffffda7224 */ /* 0x000fce00078e00e8 */
.L_x_1565:
[----:B------:R-:W-:Y:S05]  /*17fb0*/  BSYNC B1 ;  /* 0x0000000000017941 */ /* 0x000fea0003800000 */
.L_x_1564:
[----:B------:R-:W2:Y:S01]  /*17fc0*/  LDL R152, [R1+0x4] ;  /* 0x0000040001987983 */ /* 0x000ea20000100800 */
[----:B------:R-:W0:Y:S01]  /*17fd0*/  LDC R156, c[0x0][0x9e4] ;  /* 0x00027900ff9c7b82 */ /* 0x000e220000000800 */
[----:B------:R-:W-:Y:S01]  /*17fe0*/  IADD3 R155, R219, 0x80, -R224 ;  /* 0x00000080db9b7810 */ /* 0x000fe20007ffe8e0 */
[----:B------:R-:W-:Y:S01]  /*17ff0*/  ULDC UR4, c[0x0][0x9dc] ;  /* 0x0002770000047ab9 */ /* 0x000fe20000000800 */
[----:B0-----:R-:W-:Y:S02]  /*18000*/  ISETP.GE.AND P5, PT, R156, 0x1, PT ;  /* 0x000000019c00780c */ /* 0x001fe40003fa6270 */
[----:B--2---:R-:W-:-:S05]  /*18010*/  LEA R155, R152, R155, 0x7 ;  /* 0x0000009b989b7211 */ /* 0x004fca00078e38ff */
[----:B------:R-:W-:-:S06]  /*18020*/  VIADD R154, R155, -UR4 ;  /* 0x800000049b9a7c36 */ /* 0x000fcc0008000000 */
[----:B------:R-:W-:Y:S05]  /*18030*/  @!P5 BRA `(.L_x_1586) ;  /* 0x000000000044d947 */ /* 0x000fea0003800000 */
        /* <DEDUP_REMOVED lines=10> */
.L_x_1588:
[----:B------:R-:W-:-:S13]  /*180e0*/  ISETP.NE.AND P2, PT, R156, 0x1, PT ;  /* 0x000000019c00780c */ /* 0x000fda0003f45270 */
[----:B------:R-:W0:Y:S02]  /*180f0*/  @P2 LDC.64 R152, c[0x0][0x9e8] ;  /* 0x00027a00ff982b82 */ /* 0x000e240000000a00 */
[----:B0-----:R-:W-:-:S05]  /*18100*/  @P2 IMAD.HI.U32 R152, R155, R152, RZ ;  /* 0x000000989b982227 */ /* 0x001fca00078e00ff */
[----:B------:R-:W-:-:S07]  /*18110*/  @P2 SHF.R.U32.HI R155, RZ, R153, R152 ;  /* 0x00000099ff9b2219 */ /* 0x000fce0000011698 */
.L_x_1589:
[----:B------:R-:W-:Y:S05]  /*18120*/  BSYNC B0 ;  /* 0x0000000000007941 */ /* 0x000fea0003800000 */
.L_x_1587:
[----:B------:R-:W-:-:S05]  /*18130*/  IMAD R155, R155, R156, RZ ;  /* 0x0000009c9b9b7224 */ /* 0x000fca00078e02ff */
[----:B------:R-:W-:-:S07]  /*18140*/  VIMNMX R154, R154, R155, !PT ;  /* 0x0000009b9a9a7248 */ /* 0x000fce0007fe0100 */
.L_x_1586:
[----:B------:R-:W2:Y:S01]  /*18150*/  LDL R153, [R1+0x50] ;  /* 0x0000500001997983 */ /* 0x000ea20000100800 */
[----:B------:R-:W-:Y:S01]  /*18160*/  VIADD R154, R154, 0x3f ;  /* 0x0000003f9a9a7836 */ /* 0x000fe20000000000 */
[----:B------:R-:W-:Y:S04]  /*18170*/  BSSY B0, `(.L_x_1590) ;  /* 0x000024e000007945 */ /* 0x000fe80003800000 */
[----:B------:R-:W-:-:S04]  /*18180*/  SHF.R.S32.HI R152, RZ, 0x1f, R154 ;  /* 0x0000001fff987819 */ /* 0x000fc8000001149a */
[----:B------:R-:W-:-:S04]  /*18190*/  LEA.HI R152, R152, R154, RZ, 0x6 ;  /* 0x0000009a98987211 */ /* 0x000fc800078f30ff */
[----:B------:R-:W-:-:S04]  /*181a0*/  SHF.R.S32.HI R152, RZ, 0x6, R152 ;  /* 0x00000006ff987819 */ /* 0x000fc80000011498 */
[----:B--2---:R-:W-:-:S04]  /*181b0*/  VIMNMX R153, R153, R152, !PT ;  /* 0x0000009899997248 */ /* 0x004fc80007fe0100 */
[----:B------:R-:W-:Y:S01]  /*181c0*/  ISETP.GE.AND P2, PT, R5, R153, PT ;  /* 0x000000990500720c */ /* 0x000fe20003f46270 */
[----:B------:R0:W-:-:S12]  /*181d0*/  STL [R1], R153 ;  /* 0x0000009901007387 */ /* 0x0001d80000100800 */
[----:B0-----:R-:W-:Y:S05]  /*181e0*/  @!P2 BRA `(.L_x_1591) ;  /* 0x000000240018a947 */ /* 0x001fea0003800000 */
[----:B------:R-:W-:Y:S01]  /*181f0*/  BSSY B1, `(.L_x_1592) ;  /* 0x0000244000017945 */ /* 0x000fe20003800000 */
[----:B------:R-:W-:Y:S01]  /*18200*/  IMAD.MOV.U32 R231, RZ, RZ, R5 ;  /* 0x000000ffffe77224 */ /* 0x000fe200078e0005 */
[----:B------:R-:W-:Y:S01]  /*18210*/  MOV R230, R4 ;  /* 0x0000000400e67202 */ /* 0x000fe20000000f00 */
[----:B------:R-:W-:Y:S01]  /*18220*/  IMAD.MOV.U32 R229, RZ, RZ, R3 ;  /* 0x000000ffffe57224 */ /* 0x000fe200078e0003 */
[----:B------:R-:W-:Y:S01]  /*18230*/  MOV R232, R218 ;  /* 0x000000da00e87202 */ /* 0x000fe20000000f00 */
[----:B------:R-:W-:-:S07]  /*18240*/  IMAD.MOV.U32 R5, RZ, RZ, R22 ;  /* 0x000000ffff057224 */ /* 0x000fce00078e0016 */
.L_x_1603:
[----:B------:R-:W-:-:S05]  /*18250*/  VIADD R22, R5, 0x1 ;  /* 0x0000000105167836 */ /* 0x000fca0000000000 */
[----:B------:R-:W-:-:S04]  /*18260*/  ISETP.NE.AND P2, PT, R22, 0x2, PT ;  /* 0x000000021600780c */ /* 0x000fc80003f45270 */
[----:B------:R-:W-:Y:S02]  /*18270*/  SEL R218, RZ, 0x1, P2 ;  /* 0x00000001ffda7807 */ /* 0x000fe40001000000 */
[----:B------:R-:W-:Y:S02]  /*18280*/  SEL R22, R22, RZ, P2 ;  /* 0x000000ff16167207 */ /* 0x000fe40001000000 */
[----:B------:R-:W-:Y:S01]  /*18290*/  LOP3.LUT R218, R232, R218, RZ, 0x3c, !PT ;  /* 0x000000dae8da7212 */ /* 0x000fe200078e3cff */
[----:B------:R-:W-:Y:S06]  /*182a0*/  @!P0 BRA `(.L_x_1593) ;  /* 0x0000000000048947 */ /* 0x000fec0003800000 */
[----:B------:R-:W-:Y:S01]  /*182b0*/  BPT.TRAP 0x1 ;  /* 0x000000040000795c */ /* 0x000fe20000300000 */
.L_x_1593:
[----:B------:R-:W-:Y:S02]  /*182c0*/  LEA R2, R22, R16, 0x3 ;  /* 0x0000001016027211 */ /* 0x000fe400078e18ff */
[----:B------:R-:W-:-:S04]  /*182d0*/  SHF.L.U32 R3, R218, 0x1f, RZ ;  /* 0x0000001fda037819 */ /* 0x000fc800000006ff */
[----:B------:R0:W1:Y:S01]  /*182e0*/  SYNCS.PHASECHK.TRANS64.TRYWAIT P2, [R2+URZ+0x30830], R3 ;  /* 0x03083003020075a7 */ /* 0x000062000804017f */
[----:B------:R-:W-:Y:S05]  /*182f0*/  @!P0 BRA `(.L_x_1594) ;  /* 0x0000000000048947 */ /* 0x000fea0003800000 */
[----:B------:R-:W-:Y:S01]  /*18300*/  BPT.TRAP 0x1 ;  /* 0x000000040000795c */ /* 0x000fe20000300000 */
.L_x_1594:
        /* <DEDUP_REMOVED lines=8> */
.L_x_1596:
[----:B------:R-:W-:Y:S05]  /*18390*/  BSYNC B2 ;  /* 0x0000000000027941 */ /* 0x000fea0003800000 */
.L_x_1595:
[----:B01----:R-:W-:Y:S01]  /*183a0*/  IMAD.MOV.U32 R2, RZ, RZ, R156 ;  /* 0x000000ffff027224 */ /* 0x003fe200078e009c */
[C---:B------:R-:W-:Y:S01]  /*183b0*/  IADD3 R152, R156.reuse, 0x6, RZ ;  /* 0x000000069c987810 */ /* 0x040fe20007ffe0ff */
[----:B------:R-:W-:Y:S01]  /*183c0*/  IMAD.MOV.U32 R3, RZ, RZ, 0x40000040 ;  /* 0x40000040ff037424 */ /* 0x000fe200078e00ff */
[----:B------:R-:W-:Y:S01]  /*183d0*/  IADD3 R154, R156, 0x204, RZ ;  /* 0x000002049c9a7810 */ /* 0x000fe20007ffe0ff */
[----:B------:R-:W-:Y:S01]  /*183e0*/  IMAD.MOV.U32 R155, RZ, RZ, 0x40000040 ;  /* 0x40000040ff9b7424 */ /* 0x000fe200078e00ff */
[----:B------:R-:W-:Y:S01]  /*183f0*/  R2UR UR6, R2 ;  /* 0x00000000020672ca */ /* 0x000fe200000e0000 */
[----:B------:R-:W-:Y:S01]  /*18400*/  IMAD.MOV.U32 R2, RZ, RZ, R153 ;  /* 0x000000ffff027224 */ /* 0x000fe200078e0099 */
[----:B------:R-:W-:Y:S01]  /*18410*/  R2UR UR10, R152 ;  /* 0x00000000980a72ca */ /* 0x000fe200000e0000 */
[----:B------:R-:W-:Y:S01]  /*18420*/  IMAD.MOV.U32 R153, RZ, RZ, 0x40000040 ;  /* 0x40000040ff997424 */ /* 0x000fe200078e00ff */
[----:B------:R-:W-:Y:S01]  /*18430*/  R2UR UR5, R3 ;  /* 0x00000000030572ca */ /* 0x000fe200000e0000 */
[----:B------:R-:W-:Y:S01]  /*18440*/  VIADD R152, R156, 0x202 ;  /* 0x000002029c987836 */ /* 0x000fe20000000000 */
[----:B------:R-:W-:Y:S01]  /*18450*/  R2UR UR4, R2 ;  /* 0x00000000020472ca */ /* 0x000fe200000e0000 */
[----:B------:R-:W-:Y:S01]  /*18460*/  IMAD.MOV.U32 R2, RZ, RZ, R4 ;  /* 0x000000ffff027224 */ /* 0x000fe200078e0004 */
[----:B------:R-:W-:Y:S01]  /*18470*/  R2UR UR11, R153 ;  /* 0x00000000990b72ca */ /* 0x000fe200000e0000 */
[-C--:B------:R-:W-:Y:S01]  /*18480*/  FMUL.FTZ R24, R24, R23.reuse ;  /* 0x0000001718187220 */ /* 0x080fe20000410000 */
[----:B------:R-:W-:Y:S01]  /*18490*/  R2UR UR22, R154 ;  /* 0x000000009a1672ca */ /* 0x000fe200000e0000 */
[-C--:B------:R-:W-:Y:S01]  /*184a0*/  FMUL.FTZ R25, R25, R23.reuse ;  /* 0x0000001719197220 */ /* 0x080fe20000410000 */
[----:B------:R-:W-:Y:S01]  /*184b0*/  R2UR UR8, R2 ;  /* 0x00000000020872ca */ /* 0x000fe200000e0000 */
[-C--:B------:R-:W-:Y:S01]  /*184c0*/  FMUL.FTZ R28, R28, R23.reuse ;  /* 0x000000171c1c7220 */ /* 0x080fe20000410000 */
[C---:B------:R-:W-:Y:S01]  /*184d0*/  IADD3 R2, R156.reuse, 0x200, RZ ;  /* 0x000002009c027810 */ /* 0x040fe20007ffe0ff */
        /* <DEDUP_REMOVED lines=8> */
[-C--:B------:R-:W-:Y:S01]  /*18560*/  FMUL.FTZ R33, R33, R23.reuse ;  /* 0x0000001721217220 */ /* 0x080fe20000410000 */
[----:B------:R-:W-:Y:S01]  /*18570*/  R2UR UR26, R2 ;  /* 0x00000000021a72ca */ /* 0x000fe200000e0000 */
[C---:B------:R-:W-:Y:S01]  /*18580*/  VIADD R2, R156.reuse, 0x404 ;  /* 0x000004049c027836 */ /* 0x040fe20000000000 */
[----:B------:R-:W-:Y:S01]  /*18590*/  IADD3 R154, R156, 0x406, RZ ;  /* 0x000004069c9a7810 */ /* 0x000fe20007ffe0ff */
[-C--:B------:R-:W-:Y:S01]  /*185a0*/  FMUL.FTZ R36, R36, R23.reuse ;  /* 0x0000001724247220 */ /* 0x080fe20000410000 */
[----:B------:R-:W-:Y:S01]  /*185b0*/  MOV R235, UR11 ;  /* 0x0000000b00eb7c02 */ /* 0x000fe20008000f00 */
[----:B------:R-:W-:Y:S01]  /*185c0*/  UMOV UR11, UR5 ;  /* 0x00000005000b7c82 */ /* 0x000fe20008000000 */
[----:B------:R-:W-:Y:S01]  /*185d0*/  MOV R4, UR10 ;  /* 0x0000000a00047c02 */ /* 0x000fe20008000f00 */
[----:B------:R-:W-:Y:S01]  /*185e0*/  UMOV UR10, UR4 ;  /* 0x00000004000a7c82 */ /* 0x000fe20008000000 */
[----:B------:R-:W-:Y:S01]  /*185f0*/  R2UR UR38, R2 ;  /* 0x00000000022672ca */ /* 0x000fe200000e0000 */
[----:B------:R-:W-:Y:S01]  /*18600*/  VIADD R2, R156, 0x600 ;  /* 0x000006009c027836 */ /* 0x000fe20000000000 */
[----:B------:R-:W-:Y:S01]  /*18610*/  R2UR UR7, R3 ;  /* 0x00000000030772ca */ /* 0x000fe200000e0000 */
[-C--:B------:R-:W-:Y:S01]  /*18620*/  FMUL.FTZ R37, R37, R23.reuse ;  /* 0x0000001725257220 */ /* 0x080fe20000410000 */
        /* <DEDUP_REMOVED lines=10> */
[----:B------:R-:W-:Y:S01]  /*186d0*/  R2UR UR46, R2 ;  /* 0x00000000022e72ca */ /* 0x000fe200000e0000 */
[----:B------:R-:W-:Y:S01]  /*186e0*/  VIADD R2, R156, 0x606 ;  /* 0x000006069c027836 */ /* 0x000fe20000000000 */
        /* <DEDUP_REMOVED lines=26> */
[----:B------:R-:W-:Y:S01]  /*18890*/  R2UR UR8, R222 ;  /* 0x00000000de0872ca */ /* 0x000fe200000e0000 */
[-C--:B------:R-:W-:Y:S01]  /*188a0*/  FMUL.FTZ R69, R69, R23.reuse ;  /* 0x0000001745457220 */ /* 0x080fe20000410000 */
[----:B------:R-:W-:Y:S01]  /*188b0*/  R2UR UR4, R220 ;  /* 0x00000000dc0472ca */ /* 0x000fe200000e0000 */
[-C--:B------:R-:W-:Y:S01]  /*188c0*/  FMUL.FTZ R72, R72, R23.reuse ;  /* 0x0000001748487220 */ /* 0x080fe20000410000 */
[----:B------:R-:W-:Y:S01]  /*188d0*/  R2UR UR5, R221 ;  /* 0x00000000dd0572ca */ /* 0x000fe200000e0000 */
[-C--:B------:R-:W-:Y:S01]  /*188e0*/  FMUL.FTZ R73, R73, R23.reuse ;  /* 0x0000001749497220 */ /* 0x080fe20000410000 */
        /* <DEDUP_REMOVED lines=184> */
.L_x_1598:
[----:B------:R-:W-:Y:S01]  /*19470*/  SHF.L.U32 R0, R232, 0x1f, RZ ;  /* 0x0000001fe8007819 */ /* 0x000fe200000006ff */
[----:B------:R-:W-:-:S04]  /*19480*/  IMAD R232, R5, 0x8, R16 ;  /* 0x0000000805e87824 */ /* 0x000fc800078e0210 */
[----:B------:R0:W1:Y:S01]  /*19490*/  SYNCS.PHASECHK.TRANS64.TRYWAIT P2, [R232+URZ+0x30850], R0 ;  /* 0x03085000e80075a7 */ /* 0x000062000804017f */
[----:B------:R-:W-:Y:S05]  /*194a0*/  @!P0 BRA `(.L_x_1599) ;  /* 0x0000000000048947 */ /* 0x000fea0003800000 */
[----:B------:R-:W-:Y:S01]  /*194b0*/  BPT.TRAP 0x1 ;  /* 0x000000040000795c */ /* 0x000fe20000300000 */
.L_x_1599:
[----:B------:R-:W-:Y:S04]  /*194c0*/  BSSY B2, `(.L_x_1600) ;  /* 0x0000004000027945 */ /* 0x000fe80003800000 */
[----:B-1----:R-:W-:Y:S05]  /*194d0*/  @P2 BRA `(.L_x_1601) ;  /* 0x0000000000082947 */ /* 0x002fea0003800000 */
[----:B------:R-:W1:Y:S02]  /*194e0*/  SYNCS.PHASECHK.TRANS64.TRYWAIT P2, [R232+URZ+0x30850], R0 ;  /* 0x03085000e80075a7 */ /* 0x000e64000804017f */
[----:B-1----:R-:W-:Y:S05]  /*194f0*/  @!P2 BRA `(.L_x_1602) ;  /* 0x000001040054a947 */ /* 0x002fea0003800000 */
.L_x_1601:
[----:B------:R-:W-:Y:S05]  /*19500*/  BSYNC B2 ;  /* 0x0000000000027941 */ /* 0x000fea0003800000 */
.L_x_1600:
[----:B01----:R-:W-:Y:S01]  /*19510*/  IADD3 R0, R16, 0x400, RZ ;  /* 0x0000040010007810 */ /* 0x003fe20007ffe0ff */
[----:B------:R-:W-:Y:S01]  /*19520*/  IMAD.MOV.U32 R3, RZ, RZ, 0x40000040 ;  /* 0x40000040ff037424 */ /* 0x000fe200078e00ff */
[----:B------:R-:W-:Y:S01]  /*19530*/  WARPGROUP.ARRIVE ;  /* 0x00000000000079c5 */ /* 0x000fe20000000000 */
[----:B------:R-:W-:Y:S01]  /*19540*/  ULDC UR4, c[0x0][0x9d8] ;  /* 0x0002760000047ab9 */ /* 0x000fe20000000800 */
[----:B------:R-:W-:Y:S01]  /*19550*/  SHF.R.U32.HI R0, RZ, 0x4, R0 ;  /* 0x00000004ff007819 */ /* 0x000fe20000011600 */
[----:B------:R-:W2:Y:S01]  /*19560*/  LDL R235, [R1] ;  /* 0x0000000001eb7983 */ /* 0x000ea20000100800 */
[----:B------:R-:W-:Y:S01]  /*19570*/  R2UR UR7, R3 ;  /* 0x00000000030772ca */ /* 0x000fe200000e0000 */
[----:B------:R-:W-:Y:S01]  /*19580*/  IMAD.MOV.U32 R3, RZ, RZ, 0x40000040 ;  /* 0x40000040ff037424 */ /* 0x000fe200078e00ff */
[----:B------:R-:W-:Y:S01]  /*19590*/  LOP3.LUT R0, R0, 0x3fff, RZ, 0xc0, !PT ;  /* 0x00003fff00007812 */ /* 0x000fe200078ec0ff */
[----:B------:R-:W-:Y:S01]  /*195a0*/  FMUL.FTZ R162, R162, UR4 ;  /* 0x00000004a2a27c20 */ /* 0x000fe20008410000 */
[----:B------:R-:W-:Y:S01]  /*195b0*/  FMUL.FTZ R163, R163, UR4 ;  /* 0x00000004a3a37c20 */ /* 0x000fe20008410000 */
[----:B------:R-:W-:Y:S01]  /*195c0*/  FMUL.FTZ R166, R166, UR4 ;  /* 0x00000004a6a67c20 */ /* 0x000fe20008410000 */
[----:B------:R-:W-:Y:S01]  /*195d0*/  LOP3.LUT R0, R0, 0x2000000, RZ, 0xfc, !PT ;  /* 0x0200000000007812 */ /* 0x000fe200078efcff */
[----:B------:R-:W-:Y:S01]  /*195e0*/  FMUL.FTZ R167, R167, UR4 ;  /* 0x00000004a7a77c20 */ /* 0x000fe20008410000 */
[----:B------:R-:W-:Y:S01]  /*195f0*/  FMUL.FTZ R170, R170, UR4 ;  /* 0x00000004aaaa7c20 */ /* 0x000fe20008410000 */
[----:B------:R-:W-:Y:S01]  /*19600*/  MUFU.TANH R162, R162 ;  /* 0x000000a200a27308 */ /* 0x000fe20000002400 */
[----:B------:R-:W-:Y:S01]  /*19610*/  FMUL.FTZ R171, R171, UR4 ;  /* 0x00000004abab7c20 */ /* 0x000fe20008410000 */
[----:B------:R-:W-:-:S02]  /*19620*/  IMAD R2, R5, 0x800, R0 ;  /* 0x0000080005027824 */ /* 0x000fc400078e0200 */
[----:B------:R-:W-:Y:S01]  /*19630*/  FMUL.FTZ R0, R152, UR4 ;  /* 0x0000000498007c20 */ /* 0x000fe20008410000 */
[----:B------:R-:W-:Y:S02]  /*19640*/  IMAD.MOV.U32 R5, RZ, RZ, 0x40000040 ;  /* 0x40000040ff057424 */ /* 0x000fe400078e00ff */
[----:B------:R-:W-:Y:S01]  /*19650*/  FMUL.FTZ R152, R155, UR4 ;  /* 0x000000049b987c20 */ /* 0x000fe20008410000 */
[----:B------:R-:W-:Y:S01]  /*19660*/  FMUL.FTZ R155, R157, UR4 ;  /* 0x000000049d9b7c20 */ /* 0x000fe20008410000 */
[----:B------:R-:W-:Y:S01]  /*19670*/  R2UR UR6, R2 ;  /* 0x00000000020672ca */ /* 0x000fe200000e0000 */
[----:B------:R-:W-:Y:S01]  /*19680*/  FMUL.FTZ R157, R160, UR4 ;  /* 0x00000004a09d7c20 */ /* 0x000fe20008410000 */
[----:B------:R-:W-:Y:S01]  /*19690*/  IADD3 R4, R2, 0x80, RZ ;  /* 0x0000008002047810 */ /* 0x000fe20007ffe0ff */
[----:B------:R-:W-:Y:S01]  /*196a0*/  MUFU.TANH R0, R0 ;  /* 0x0000000000007308 */ /* 0x000fe20000002400 */
[----:B------:R-:W-:Y:S01]  /*196b0*/  FMUL.FTZ R160, R165, UR4 ;  /* 0x00000004a5a07c20 */ /* 0x000fe20008410000 */
[----:B------:R-:W-:Y:S01]  /*196c0*/  FMUL.FTZ R165, R172, UR4 ;  /* 0x00000004aca57c20 */ /* 0x000fe20008410000 */
[----:B------:R-:W-:Y:S01]  /*196d0*/  FMUL.FTZ R172, R180, UR4 ;  /* 0x00000004b4ac7c20 */ /* 0x000fe20008410000 */
[----:B------:R-:W-:Y:S01]  /*196e0*/  FMUL.FTZ R174, R174, UR4 ;  /* 0x00000004aeae7c20 */ /* 0x000fe20008410000 */
[----:B------:R-:W-:Y:S01]  /*196f0*/  FMUL.FTZ R175, R175, UR4 ;  /* 0x00000004afaf7c20 */ /* 0x000fe20008410000 */
[----:B------:R-:W-:Y:S01]  /*19700*/  FMUL.FTZ R180, R183, UR4 ;  /* 0x00000004b7b47c20 */ /* 0x000fe20008410000 */
[----:B------:R-:W-:Y:S01]  /*19710*/  @!P1 IADD3 R232, R232, 0x30860, RZ ;  /* 0x00030860e8e89810 */ /* 0x000fe20007ffe0ff */
[----:B------:R-:W-:Y:S02]  /*19720*/  MUFU.TANH R155, R155 ;  /* 0x0000009b009b7308 */ /* 0x000fe40000002400 */
[----:B------:R-:W-:Y:S01]  /*19730*/  HGMMA.64x256x16.F32 R24, R196, gdesc[UR4].tnspB, R24, gsb0 ;  /* 0x43e00004c4187df0 */ /* 0x000fe20008000818 */
[----:B------:R-:W-:Y:S01]  /*19740*/  R2UR UR6, R4 ;  /* 0x00000000040672ca */ /* 0x000fe200000e0000 */
[C---:B------:R-:W-:Y:S01]  /*19750*/  VIADD R4, R2.reuse, 0x100 ;  /* 0x0000010002047836 */ /* 0x040fe20000000000 */
[----:B------:R-:W-:Y:S01]  /*19760*/  R2UR UR7, R5 ;  /* 0x00000000050772ca */ /* 0x000fe200000e0000 */
[----:B------:R-:W-:Y:S01]  /*19770*/  VIADD R2, R2, 0x180 ;  /* 0x0000018002027836 */ /* 0x000fe20000000000 */
[----:B------:R-:W-:Y:S01]  /*19780*/  MOV R5, 0x40000040 ;  /* 0x4000004000057802 */ /* 0x000fe20000000f00 */
        /* <DEDUP_REMOVED lines=16> */
[C---:B--2---:R-:W-:Y:S01]  /*19890*/  ISETP.GT.AND P2, PT, R231.reuse, R235, PT ;  /* 0x000000ebe700720c */ /* 0x044fe20003f44270 */
[----:B------:R-:W-:-:S04]  /*198a0*/  VIADD R231, R231, 0xffffffff ;  /* 0xffffffffe7e77836 */ /* 0x000fc80000000000 */
        /* <DEDUP_REMOVED lines=21> */
[----:B------:R-:W-:-:S03]  /*19a00*/  ULDC UR4, c[0x0][0x988] ;  /* 0x0002620000047ab9 */ /* 0x000fc60000000800 */
        /* <DEDUP_REMOVED lines=8> */
[----:B------:R-:W0:Y:S08]  /*19a90*/  MUFU.TANH R5, R5 ;  /* 0x0000000500057308 */ /* 0x000e300000002400 */
[----:B------:R-:W1:Y:S08]  /*19aa0*/  MUFU.TANH R153, R153 ;  /* 0x0000009900997308 */ /* 0x000e700000002400 */
[----:B------:R-:W2:Y:S01]  /*19ab0*/  MUFU.TANH R156, R156 ;  /* 0x0000009c009c7308 */ /* 0x000ea20000002400 */
[----:B0-----:R-:W-:-:S04]  /*19ac0*/  FMNMX.FTZ R23, R5, R230, !PT ;  /* 0x000000e605177209 */ /* 0x001fc80007810000 */
[----:B------:R-:W-:-:S03]  /*19ad0*/  FMNMX.FTZ R23, R152, R23, !PT ;  /* 0x0000001798177209 */ /* 0x000fc60007810000 */
[----:B------:R-:W0:Y:S01]  /*19ae0*/  MUFU.TANH R177, R177 ;  /* 0x000000b100b17308 */ /* 0x000e220000002400 */
[----:B-1----:R-:W-:-:S07]  /*19af0*/  FMNMX.FTZ R23, R153, R23, !PT ;  /* 0x0000001799177209 */ /* 0x002fce0007810000 */
[----:B------:R-:W1:Y:S01]  /*19b00*/  MUFU.TANH R178, R178 ;  /* 0x000000b200b27308 */ /* 0x000e620000002400 */
[----:B--2---:R-:W-:-:S04]  /*19b10*/  FMNMX.FTZ R23, R156, R23, !PT ;  /* 0x000000179c177209 */ /* 0x004fc80007810000 */
[----:B------:R-:W-:-:S03]  /*19b20*/  FMNMX.FTZ R23, R162, R23, !PT ;  /* 0x00000017a2177209 */ /* 0x000fc60007810000 */
[----:B------:R-:W2:Y:S01]  /*19b30*/  MUFU.TANH R179, R179 ;  /* 0x000000b300b37308 */ /* 0x000ea20000002400 */
[----:B------:R-:W-:-:S04]  /*19b40*/  FMNMX.FTZ R23, R163, R23, !PT ;  /* 0x00000017a3177209 */ /* 0x000fc80007810000 */
[----:B------:R-:W-:-:S04]  /*19b50*/  FMNMX.FTZ R23, R166, R23, !PT ;  /* 0x00000017a6177209 */ /* 0x000fc80007810000 */
[----:B------:R-:W-:-:S04]  /*19b60*/  FMNMX.FTZ R182, R167, R23, !PT ;  /* 0x00000017a7b67209 */ /* 0x000fc80007810000 */
[----:B------:R-:W-:-:S04]  /*19b70*/  FMNMX.FTZ R182, R170, R182, !PT ;  /* 0x000000b6aab67209 */ /* 0x000fc80007810000 */
[----:B------:R-:W-:-:S04]  /*19b80*/  FMNMX.FTZ R182, R171, R182, !PT ;  /* 0x000000b6abb67209 */ /* 0x000fc80007810000 */
[----:B------:R-:W-:-:S04]  /*19b90*/  FMNMX.FTZ R182, R174, R182, !PT ;  /* 0x000000b6aeb67209 */ /* 0x000fc80007810000 */
[----:B------:R-:W-:-:S04]  /*19ba0*/  FMNMX.FTZ R182, R175, R182, !PT ;  /* 0x000000b6afb67209 */ /* 0x000fc80007810000 */
[----:B0-----:R-:W-:-:S04]  /*19bb0*/  FMNMX.FTZ R182, R177, R182, !PT ;  /* 0x000000b6b1b67209 */ /* 0x001fc80007810000 */
[----:B-1----:R-:W-:Y:S01]  /*19bc0*/  FMNMX.FTZ R182, R178, R182, !PT ;  /* 0x000000b6b2b67209 */ /* 0x002fe20007810000 */
[----:B------:R-:W-:Y:S02]  /*19bd0*/  WARPGROUP.DEPBAR.LE gsb0, 0x0 ;  /* 0x00008000000079c5 */ /* 0x000fe40000010000 */
[----:B------:R-:W-:-:S06]  /*19be0*/  WARPGROUP.ARRIVE ;  /* 0x00000000000079c5 */ /* 0x000fcc0000000000 */
[----:B------:R-:W-:Y:S01]  /*19bf0*/  HGMMA.64x256x16.F32 R24, R188, gdesc[UR4].tnspB, R24, gsb0 ;  /* 0x43e00004bc187df0 */ /* 0x000fe20008000818 */
[----:B------:R-:W-:Y:S02]  /*19c00*/  R2UR UR6, R2 ;  /* 0x00000000020672ca */ /* 0x000fe400000e0000 */
[----:B------:R-:W-:Y:S02]  /*19c10*/  R2UR UR7, R3 ;  /* 0x00000000030772ca */ /* 0x000fe400000e0000 */
        /* <DEDUP_REMOVED lines=19> */
[----:B0-----:R-:W-:Y:S02]  /*19d50*/  FMNMX.FTZ R3, R3, R2, !PT ;  /* 0x0000000203037209 */ /* 0x001fe40007810000 */
[----:B------:R-:W-:-:S03]  /*19d60*/  MOV R2, UR4 ;  /* 0x0000000400027c02 */ /* 0x000fc60008000f00 */
[----:B------:R-:W-:Y:S01]  /*19d70*/  FADD.FTZ R181, -R3, R229 ;  /* 0x000000e503b57221 */ /* 0x000fe20000010100 */
[----:B------:R-:W-:-:S03]  /*19d80*/  IMAD.MOV.U32 R229, RZ, RZ, R3 ;  /* 0x000000ffffe57224 */ /* 0x000fc600078e0003 */
[----:B------:R-:W-:-:S04]  /*19d90*/  FMUL.FTZ R181, R181, R2 ;  /* 0x00000002b5b57220 */ /* 0x000fc80000410000 */
[----:B------:R0:W-:Y:S02]  /*19da0*/  MUFU.EX2 R23, R181 ;  /* 0x000000b500177308 */ /* 0x0001e40000000800 */
[----:B0-----:R-:W-:-:S04]  /*19db0*/  FMUL.FTZ R181, R3, R2 ;  /* 0x0000000203b57220 */ /* 0x001fc80000410000 */
        /* <DEDUP_REMOVED lines=10> */
[----:B------:R-:W-:-:S04]  /*19e60*/  FFMA.FTZ R159, R176, R2, -R181 ;  /* 0x00000002b09f7223 */ /* 0x000fc800000108b5 */
        /* <DEDUP_REMOVED lines=9> */
[----:B------:R-:W-:Y:S01]  /*19f00*/  WARPGROUP.ARRIVE ;  /* 0x00000000000079c5 */ /* 0x000fe20000000000 */
[-CC-:B------:R-:W-:Y:S01]  /*19f10*/  FFMA.FTZ R188, R161, R2.reuse, -R181.reuse ;  /* 0x00000002a1bc7223 */ /* 0x180fe200000108b5 */
[----:B------:R-:W-:-:S04]  /*19f20*/  FFMA.FTZ R190, R165, R2, -R181 ;  /* 0x00000002a5be7223 */ /* 0x000fc800000108b5 */
[----:B------:R-:W-:Y:S01]  /*19f30*/  HGMMA.64x256x16.F32 R24, R184, gdesc[UR4].tnspB, R24, gsb0 ;  /* 0x43e00004b8187df0 */ /* 0x000fe20008000818 */
[----:B------:R-:W-:Y:S08]  /*19f40*/  MUFU.EX2 R188, R188 ;  /* 0x000000bc00bc7308 */ /* 0x000ff00000000800 */
[----:B------:R-:W-:Y:S01]  /*19f50*/  MUFU.EX2 R190, R190 ;  /* 0x000000be00be7308 */ /* 0x000fe20000000800 */
[----:B------:R-:W-:-:S02]  /*19f60*/  WARPGROUP.DEPBAR.LE gsb0, 0x0 ;  /* 0x00008000000079c5 */ /* 0x000fc40000010000 */
[--C-:B------:R-:W-:Y:S01]  /*19f70*/  FFMA.FTZ R185, R0, R2, -R181.reuse ;  /* 0x0000000200b97223 */ /* 0x100fe200000108b5 */
[----:B--2---:R-:W-:Y:S01]  /*19f80*/  FMNMX.FTZ R0, R179, R182, !PT ;  /* 0x000000b6b3007209 */ /* 0x004fe20007810000 */
[----:B------:R-:W-:-:S03]  /*19f90*/  FFMA.FTZ R184, R169, R2, -R181 ;  /* 0x00000002a9b87223 */ /* 0x000fc600000108b5 */
[----:B------:R0:W-:Y:S01]  /*19fa0*/  MUFU.EX2 R182, R155 ;  /* 0x0000009b00b67308 */ /* 0x0001e20000000800 */
[----:B------:R-:W-:Y:S01]  /*19fb0*/  FFMA.FTZ R186, R172, R2, -R181 ;  /* 0x00000002acba7223 */ /* 0x000fe200000108b5 */
[----:B------:R-:W-:-:S05]  /*19fc0*/  FMNMX.FTZ R0, R180, R0, !PT ;  /* 0x00000000b4007209 */ /* 0x000fca0007810000 */
[----:B------:R-:W1:Y:S01]  /*19fd0*/  SHFL.BFLY PT, R4, R0, 0x2, 0x1f ;  /* 0x0c401f0000047f89 */ /* 0x000e6200000e0000 */
[----:B------:R-:W-:Y:S01]  /*19fe0*/  MUFU.EX2 R185, R185 ;  /* 0x000000b900b97308 */ /* 0x000fe20000000800 */
[----:B0-----:R-:W-:-:S07]  /*19ff0*/  FFMA.FTZ R155, R164, R2, -R181 ;  /* 0x00000002a49b7223 */ /* 0x001fce00000108b5 */
[----:B------:R-:W-:Y:S08]  /*1a000*/  MUFU.EX2 R155, R155 ;  /* 0x0000009b009b7308 */ /* 0x000ff00000000800 */
[----:B------:R-:W-:Y:S01]  /*1a010*/  MUFU.EX2 R184, R184 ;  /* 0x000000b800b87308 */ /* 0x000fe20000000800 */
[----:B-1----:R-:W-:-:S07]  /*1a020*/  FMNMX.FTZ R0, R0, R4, !PT ;  /* 0x0000000400007209 */ /* 0x002fce0007810000 */
[----:B------:R-:W-:Y:S01]  /*1a030*/  MUFU.EX2 R186, R186 ;  /* 0x000000ba00ba7308 */ /* 0x000fe20000000800 */
[----:B------:R-:W0:Y:S02]  /*1a040*/  SHFL.BFLY PT, R4, R0, 0x1, 0x1f ;  /* 0x0c201f0000047f89 */ /* 0x000e2400000e0000 */
[----:B0-----:R-:W-:-:S05]  /*1a050*/  FMNMX.FTZ R4, R0, R4, !PT ;  /* 0x0000000400047209 */ /* 0x001fca0007810000 */
[C---:B------:R-:W-:Y:S01]  /*1a060*/  FADD.FTZ R0, -R4.reuse, R230 ;  /* 0x000000e604007221 */ /* 0x040fe20000010100 */
[-C--:B------:R-:W-:Y:S01]  /*1a070*/  FMUL.FTZ R160, R4, R2.reuse ;  /* 0x0000000204a07220 */ /* 0x080fe20000410000 */
[----:B------:R-:W-:Y:S02]  /*1a080*/  IMAD.MOV.U32 R230, RZ, RZ, R4 ;  /* 0x000000ffffe67224 */ /* 0x000fe400078e0004 */
[-C--:B------:R-:W-:Y:S01]  /*1a090*/  FMUL.FTZ R0, R0, R2.reuse ;  /* 0x0000000200007220 */ /* 0x080fe20000410000 */
[-CC-:B------:R-:W-:Y:S01]  /*1a0a0*/  FFMA.FTZ R197, R5, R2.reuse, -R160.reuse ;  /* 0x0000000205c57223 */ /* 0x180fe200000108a0 */
[-CC-:B------:R-:W-:Y:S01]  /*1a0b0*/  FFMA.FTZ R5, R152, R2.reuse, -R160.reuse ;  /* 0x0000000298057223 */ /* 0x180fe200000108a0 */
[-CC-:B------:R-:W-:Y:S01]  /*1a0c0*/  FFMA.FTZ R199, R153, R2.reuse, -R160.reuse ;  /* 0x0000000299c77223 */ /* 0x180fe200000108a0 */
[-C--:B------:R-:W-:Y:S01]  /*1a0d0*/  FFMA.FTZ R152, R156, R2.reuse, -R160 ;  /* 0x000000029c987223 */ /* 0x080fe200000108a0 */
[----:B------:R-:W-:Y:S01]  /*1a0e0*/  @!P1 IMAD R153, R22, 0x8, R16 ;  /* 0x0000000816999824 */ /* 0x000fe200078e0210 */
[----:B------:R-:W-:Y:S01]  /*1a0f0*/  MUFU.EX2 R0, R0 ;  /* 0x0000000000007308 */ /* 0x000fe20000000800 */
[-CC-:B------:R-:W-:Y:S01]  /*1a100*/  FFMA.FTZ R193, R162, R2.reuse, -R160.reuse ;  /* 0x00000002a2c17223 */ /* 0x180fe200000108a0 */
[----:B------:R-:W-:Y:S01]  /*1a110*/  FFMA.FTZ R163, R163, R2, -R160 ;  /* 0x00000002a3a37223 */ /* 0x000fe200000108a0 */
[----:B------:R-:W-:-:S02]  /*1a120*/  @!P1 VIADD R156, R153, 0x30840 ;  /* 0x00030840999c9836 */ /* 0x000fc40000000000 */
[-CC-:B------:R-:W-:Y:S01]  /*1a130*/  FFMA.FTZ R195, R166, R2.reuse, -R160.reuse ;  /* 0x00000002a6c37223 */ /* 0x180fe200000108a0 */
[-CC-:B------:R-:W-:Y:S01]  /*1a140*/  FFMA.FTZ R189, R170, R2.reuse, -R160.reuse ;  /* 0x00000002aabd7223 */ /* 0x180fe200000108a0 */
[-CC-:B------:R-:W-:Y:S01]  /*1a150*/  FFMA.FTZ R161, R171, R2.reuse, -R160.reuse ;  /* 0x00000002aba17223 */ /* 0x180fe200000108a0 */
[-C--:B------:R-:W-:Y:S01]  /*1a160*/  FFMA.FTZ R191, R174, R2.reuse, -R160 ;  /* 0x00000002aebf7223 */ /* 0x080fe200000108a0 */
[----:B------:R-:W0:Y:S01]  /*1a170*/  MUFU.EX2 R197, R197 ;  /* 0x000000c500c57308 */ /* 0x000e220000000800 */
[----:B------:R-:W-:Y:S01]  /*1a180*/  @!P1 PRMT R156, RZ, 0x654, R156 ;  /* 0x00000654ff9c9816 */ /* 0x000fe2000000009c */
[-CC-:B------:R-:W-:Y:S01]  /*1a190*/  FFMA.FTZ R162, R175, R2.reuse, -R160.reuse ;  /* 0x00000002afa27223 */ /* 0x180fe200000108a0 */
[-CC-:B------:R-:W-:Y:S01]  /*1a1a0*/  FFMA.FTZ R177, R177, R2.reuse, -R160.reuse ;  /* 0x00000002b1b17223 */ /* 0x180fe200000108a0 */
[-CC-:B------:R-:W-:Y:S01]  /*1a1b0*/  FFMA.FTZ R178, R178, R2.reuse, -R160.reuse ;  /* 0x00000002b2b27223 */ /* 0x180fe200000108a0 */
[----:B------:R1:W-:Y:S01]  /*1a1c0*/  @!P1 SYNCS.ARRIVE.TRANS64.RED.A1T0 RZ, [R156+URZ], RZ ;  /* 0x000000ff9cff99a7 */ /* 0x0003e2000810043f */
[----:B------:R-:W-:-:S02]  /*1a1d0*/  FFMA.FTZ R179, R179, R2, -R160 ;  /* 0x00000002b3b37223 */ /* 0x000fc400000108a0 */
[----:B------:R-:W2:Y:S01]  /*1a1e0*/  MUFU.EX2 R5, R5 ;  /* 0x0000000500057308 */ /* 0x000ea20000000800 */
[-CC-:B-1----:R-:W-:Y:S01]  /*1a1f0*/  FFMA.FTZ R156, R167, R2.reuse, -R160.reuse ;  /* 0x00000002a79c7223 */ /* 0x182fe200000108a0 */
[----:B------:R-:W-:Y:S01]  /*1a200*/  FFMA.FTZ R160, R180, R2, -R160 ;  /* 0x00000002b4a07223 */ /* 0x000fe200000108a0 */
[----:B------:R1:W-:Y:S05]  /*1a210*/  @!P1 SYNCS.ARRIVE.TRANS64.RED.A1T0 RZ, [R232+URZ], RZ ;  /* 0x000000ffe8ff99a7 */ /* 0x0003ea000810043f */
[----:B------:R-:W3:Y:S01]  /*1a220*/  MUFU.EX2 R199, R199 ;  /* 0x000000c700c77308 */ /* 0x000ee20000000800 */
[----:B0-----:R-:W-:Y:S01]  /*1a230*/  FFMA.FTZ R226, R0, R226, R197 ;  /* 0x000000e200e27223 */ /* 0x001fe200000100c5 */
[----:B-1----:R-:W-:-:S06]  /*1a240*/  IMAD.MOV.U32 R232, RZ, RZ, R218 ;  /* 0x000000ffffe87224 */ /* 0x002fcc00078e00da */
[----:B------:R-:W0:Y:S01]  /*1a250*/  MUFU.EX2 R152, R152 ;  /* 0x0000009800987308 */ /* 0x000e220000000800 */
[C---:B--2---:R-:W-:Y:S01]  /*1a260*/  FADD.FTZ R226, R5.reuse, R226 ;  /* 0x000000e205e27221 */ /* 0x044fe20000010000 */
[----:B------:R-:W-:Y:S02]  /*1a270*/  F2FP.F16.F32.PACK_AB R197, R5, R197 ;  /* 0x000000c505c5723e */ /* 0x000fe400000000ff */
[----:B------:R-:W-:-:S04]  /*1a280*/  MOV R5, R22 ;  /* 0x0000001600057202 */ /* 0x000fc80000000f00 */
[----:B------:R1:W-:Y:S08]  /*1a290*/  MUFU.EX2 R153, R163 ;  /* 0x000000a300997308 */ /* 0x0003f00000000800 */
[----:B------:R-:W2:Y:S01]  /*1a2a0*/  MUFU.EX2 R193, R193 ;  /* 0x000000c100c17308 */ /* 0x000ea20000000800 */
[----:B-1----:R-:W-:-:S04]  /*1a2b0*/  FFMA.FTZ R163, R23, R227, R185 ;  /* 0x000000e317a37223 */ /* 0x002fc800000100b9 */
[C---:B------:R-:W-:Y:S01]  /*1a2c0*/  FADD.FTZ R163, R196.reuse, R163 ;  /* 0x000000a3c4a37221 */ /* 0x040fe20000010000 */
[----:B------:R-:W-:Y:S02]  /*1a2d0*/  F2FP.F16.F32.PACK_AB R196, R196, R185 ;  /* 0x000000b9c4c4723e */ /* 0x000fe400000000ff */
[----:B------:R-:W1:Y:S01]  /*1a2e0*/  MUFU.EX2 R195, R195 ;  /* 0x000000c300c37308 */ /* 0x000e620000000800 */
[----:B------:R-:W-:Y:S01]  /*1a2f0*/  FADD.FTZ R164, R198, R163 ;  /* 0x000000a3c6a47221 */ /* 0x000fe20000010000 */
[----:B---3--:R-:W-:Y:S01]  /*1a300*/  FADD.FTZ R163, R199, R226 ;  /* 0x000000e2c7a37221 */ /* 0x008fe20000010000 */
[C---:B------:R-:W-:Y:S02]  /*1a310*/  F2FP.F16.F32.PACK_AB R198, R182.reuse, R198 ;  /* 0x000000c6b6c6723e */ /* 0x040fe400000000ff */
[----:B------:R-:W-:Y:S01]  /*1a320*/  FADD.FTZ R164, R182, R164 ;  /* 0x000000a4b6a47221 */ /* 0x000fe20000010000 */
[C---:B0-----:R-:W-:Y:S01]  /*1a330*/  FADD.FTZ R163, R152.reuse, R163 ;  /* 0x000000a398a37221 */ /* 0x041fe20000010000 */
[----:B------:R-:W-:Y:S01]  /*1a340*/  F2FP.F16.F32.PACK_AB R199, R152, R199 ;  /* 0x000000c798c7723e */ /* 0x000fe200000000ff */
[----:B------:R-:W0:Y:S01]  /*1a350*/  MUFU.EX2 R156, R156 ;  /* 0x0000009c009c7308 */ /* 0x000e220000000800 */
[----:B------:R-:W-:Y:S01]  /*1a360*/  FADD.FTZ R165, R183, R164 ;  /* 0x000000a4b7a57221 */ /* 0x000fe20000010000 */
[----:B--2---:R-:W-:Y:S01]  /*1a370*/  FADD.FTZ R164, R193, R163 ;  /* 0x000000a3c1a47221 */ /* 0x004fe20000010000 */
[----:B------:R-:W-:-:S02]  /*1a380*/  F2FP.F16.F32.PACK_AB R193, R153, R193 ;  /* 0x000000c199c1723e */ /* 0x000fc400000000ff */
[C---:B------:R-:W-:Y:S01]  /*1a390*/  FADD.FTZ R163, R192.reuse, R165 ;  /* 0x000000a5c0a37221 */ /* 0x040fe20000010000 */
[----:B------:R-:W-:Y:S01]  /*1a3a0*/  FADD.FTZ R164, R153, R164 ;  /* 0x000000a499a47221 */ /* 0x000fe20000010000 */
[----:B------:R-:W-:Y:S01]  /*1a3b0*/  F2FP.F16.F32.PACK_AB R192, R192, R183 ;  /* 0x000000b7c0c0723e */ /* 0x000fe200000000ff */
[----:B------:R-:W2:Y:S01]  /*1a3c0*/  MUFU.EX2 R189, R189 ;  /* 0x000000bd00bd7308 */ /* 0x000ea20000000800 */
[----:B------:R-:W-:Y:S01]  /*1a3d0*/  FADD.FTZ R163, R194, R163 ;  /* 0x000000a3c2a37221 */ /* 0x000fe20000010000 */
[----:B-1----:R-:W-:Y:S01]  /*1a3e0*/  FADD.FTZ R164, R195, R164 ;  /* 0x000000a4c3a47221 */ /* 0x002fe20000010000 */
[C---:B------:R-:W-:Y:S02]  /*1a3f0*/  F2FP.F16.F32.PACK_AB R194, R154.reuse, R194 ;  /* 0x000000c29ac2723e */ /* 0x040fe400000000ff */
[----:B------:R-:W-:-:S03]  /*1a400*/  FADD.FTZ R165, R154, R163 ;  /* 0x000000a39aa57221 */ /* 0x000fc60000010000 */
[----:B------:R-:W1:Y:S01]  /*1a410*/  MUFU.EX2 R161, R161 ;  /* 0x000000a100a17308 */ /* 0x000e620000000800 */
[----:B0-----:R-:W-:Y:S01]  /*1a420*/  FADD.FTZ R163, R156, R164 ;  /* 0x000000a49ca37221 */ /* 0x001fe20000010000 */
[----:B------:R-:W-:Y:S01]  /*1a430*/  FADD.FTZ R165, R188, R165 ;  /* 0x000000a5bca57221 */ /* 0x000fe20000010000 */
[----:B------:R-:W-:Y:S02]  /*1a440*/  F2FP.F16.F32.PACK_AB R195, R156, R195 ;  /* 0x000000c39cc3723e */ /* 0x000fe400000000ff */
[C---:B------:R-:W-:Y:S01]  /*1a450*/  F2FP.F16.F32.PACK_AB R188, R155.reuse, R188 ;  /* 0x000000bc9bbc723e */ /* 0x040fe200000000ff */
[----:B------:R-:W-:Y:S02]  /*1a460*/  FADD.FTZ R165, R155, R165 ;  /* 0x000000a59ba57221 */ /* 0x000fe40000010000 */
[----:B------:R-:W0:Y:S01]  /*1a470*/  MUFU.EX2 R191, R191 ;  /* 0x000000bf00bf7308 */ /* 0x000e220000000800 */
[----:B--2---:R-:W-:Y:S01]  /*1a480*/  FADD.FTZ R163, R189, R163 ;  /* 0x000000a3bda37221 */ /* 0x004fe20000010000 */
[----:B------:R-:W-:Y:S01]  /*1a490*/  FADD.FTZ R165, R190, R165 ;  /* 0x000000a5bea57221 */ /* 0x000fe20000010000 */
[----:B------:R-:W-:-:S03]  /*1a4a0*/  F2FP.F16.F32.PACK_AB R190, R157, R190 ;  /* 0x000000be9dbe723e */ /* 0x000fc600000000ff */
[----:B------:R-:W-:Y:S02]  /*1a4b0*/  FADD.FTZ R165, R157, R165 ;  /* 0x000000a59da57221 */ /* 0x000fe40000010000 */
[----:B------:R-:W2:Y:S01]  /*1a4c0*/  MUFU.EX2 R162, R162 ;  /* 0x000000a200a27308 */ /* 0x000ea20000000800 */
[C---:B-1----:R-:W-:Y:S01]  /*1a4d0*/  FADD.FTZ R163, R161.reuse, R163 ;  /* 0x000000a3a1a37221 */ /* 0x042fe20000010000 */
[----:B------:R-:W-:Y:S01]  /*1a4e0*/  FADD.FTZ R165, R184, R165 ;  /* 0x000000a5b8a57221 */ /* 0x000fe20000010000 */
[----:B------:R-:W-:Y:S02]  /*1a4f0*/  F2FP.F16.F32.PACK_AB R189, R161, R189 ;  /* 0x000000bda1bd723e */ /* 0x000fe400000000ff */
[C---:B------:R-:W-:Y:S01]  /*1a500*/  F2FP.F16.F32.PACK_AB R184, R158.reuse, R184 ;  /* 0x000000b89eb8723e */ /* 0x040fe200000000ff */
[----:B------:R-:W-:Y:S02]  /*1a510*/  FADD.FTZ R165, R158, R165 ;  /* 0x000000a59ea57221 */ /* 0x000fe40000010000 */
[----:B------:R-:W1:Y:S01]  /*1a520*/  MUFU.EX2 R185, R177 ;  /* 0x000000b100b97308 */ /* 0x000e620000000800 */
[----:B0-----:R-:W-:Y:S01]  /*1a530*/  FADD.FTZ R163, R191, R163 ;  /* 0x000000a3bfa37221 */ /* 0x001fe20000010000 */
[----:B------:R-:W-:Y:S01]  /*1a540*/  FADD.FTZ R165, R186, R165 ;  /* 0x000000a5baa57221 */ /* 0x000fe20000010000 */
[----:B------:R-:W-:-:S03]  /*1a550*/  F2FP.F16.F32.PACK_AB R186, R159, R186 ;  /* 0x000000ba9fba723e */ /* 0x000fc600000000ff */
[----:B------:R-:W-:Y:S02]  /*1a560*/  FADD.FTZ R227, R159, R165 ;  /* 0x000000a59fe37221 */ /* 0x000fe40000010000 */
[----:B------:R-:W0:Y:S01]  /*1a570*/  MUFU.EX2 R178, R178 ;  /* 0x000000b200b27308 */ /* 0x000e220000000800 */
[C---:B--2---:R-:W-:Y:S01]  /*1a580*/  FADD.FTZ R163, R162.reuse, R163 ;  /* 0x000000a3a2a37221 */ /* 0x044fe20000010000 */
[----:B------:R-:W-:-:S06]  /*1a590*/  F2FP.F16.F32.PACK_AB R191, R162, R191 ;  /* 0x000000bfa2bf723e */ /* 0x000fcc00000000ff */
[----:B------:R-:W2:Y:S01]  /*1a5a0*/  MUFU.EX2 R179, R179 ;  /* 0x000000b300b37308 */ /* 0x000ea20000000800 */
[----:B-1----:R-:W-:-:S07]  /*1a5b0*/  FADD.FTZ R163, R185, R163 ;  /* 0x000000a3b9a37221 */ /* 0x002fce0000010000 */
[----:B------:R-:W1:Y:S01]  /*1a5c0*/  MUFU.EX2 R160, R160 ;  /* 0x000000a000a07308 */ /* 0x000e620000000800 */
[C---:B0-----:R-:W-:Y:S01]  /*1a5d0*/  FADD.FTZ R163, R178.reuse, R163 ;  /* 0x000000a3b2a37221 */ /* 0x041fe20000010000 */
[----:B------:R-:W-:-:S03]  /*1a5e0*/  F2FP.F16.F32.PACK_AB R185, R178, R185 ;  /* 0x000000b9b2b9723e */ /* 0x000fc600000000ff */
[----:B--2---:R-:W-:-:S04]  /*1a5f0*/  FADD.FTZ R163, R179, R163 ;  /* 0x000000a3b3a37221 */ /* 0x004fc80000010000 */
[C---:B-1----:R-:W-:Y:S01]  /*1a600*/  FADD.FTZ R226, R160.reuse, R163 ;  /* 0x000000a3a0e27221 */ /* 0x042fe20000010000 */
[----:B------:R-:W-:Y:S01]  /*1a610*/  F2FP.F16.F32.PACK_AB R187, R160, R179 ;  /* 0x000000b3a0bb723e */ /* 0x000fe200000000ff */
[----:B------:R-:W-:Y:S06]  /*1a620*/  @P2 BRA `(.L_x_1603) ;  /* 0xffffffdc00082947 */ /* 0x000fec000383ffff */
[----:B------:R-:W-:Y:S05]  /*1a630*/  BSYNC B1 ;  /* 0x0000000000017941 */ /* 0x000fea0003800000 */
.L_x_1592:
[----:B------:R-:W-:-:S07]  /*1a640*/  MOV R5, R231 ;  /* 0x000000e700057202 */ /* 0x000fce0000000f00 */
.L_x_1591:
[----:B------:R-:W-:Y:S05]  /*1a650*/  BSYNC B0 ;  /* 0x0000000000007941 */ /* 0x000fea0003800000 */
.L_x_1590:
[----:B------:R-:W2:Y:S01]  /*1a660*/  LDL R152, [R1+0x50] ;  /* 0x0000500001987983 */ /* 0x000ea20000100800 */
[----:B------:R-:W-:Y:S01]  /*1a670*/  BSSY B0, `(.L_x_1604) ;  /* 0x00002f8000007945 */ /* 0x000fe20003800000 */
[----:B--2---:R-:W-:-:S13]  /*1a680*/  ISETP.GE.AND P2, PT, R5, R152, PT ;  /* 0x000000980500720c */ /* 0x004fda0003f46270 */
[----:B------:R-:W-:Y:S05]  /*1a690*/  @!P2 BRA `(.L_x_1605) ;  /* 0x0000002c00d4a947 */ /* 0x000fea0003800000 */
[----:B------:R-:W2:Y:S04]  /*1a6a0*/  LDL R153, [R1+0x54] ;  /* 0x0000540001997983 */ /* 0x000ea80000100800 */
[----:B------:R-:W2:Y:S01]  /*1a6b0*/  LDL R152, [R1+0x4] ;  /* 0x0000040001987983 */ /* 0x000ea20000100800 */
[----:B------:R-:W-:Y:S01]  /*1a6c0*/  IMAD.MOV.U32 R229, RZ, RZ, R4 ;  /* 0x000000ffffe57224 */ /* 0x000fe200078e0004 */
[----:B------:R-:W-:Y:S01]  /*1a6d0*/  MOV R232, R22 ;  /* 0x0000001600e87202 */ /* 0x000fe20000000f00 */
[----:B------:R-:W-:Y:S02]  /*1a6e0*/  IMAD.MOV.U32 R230, RZ, RZ, R3 ;  /* 0x000000ffffe67224 */ /* 0x000fe400078e0003 */
[----:B------:R-:W-:Y:S02]  /*1a6f0*/  IMAD.MOV.U32 R235, RZ, RZ, R218 ;  /* 0x000000ffffeb7224 */ /* 0x000fe400078e00da */
[----:B--2---:R-:W-:-:S05]  /*1a700*/  IMAD R231, R152, 0x80, R153 ;  /* 0x0000008098e77824 */ /* 0x004fca00078e0299 */
[----:B------:R-:W-:-:S04]  /*1a710*/  IADD3 R231, R231, 0x8, RZ ;  /* 0x00000008e7e77810 */ /* 0x000fc80007ffe0ff */
[----:B------:R-:W-:-:S07]  /*1a720*/  IADD3 R231, R231, R219, -R224 ;  /* 0x000000dbe7e77210 */ /* 0x000fce0007ffe8e0 */
.L_x_1624:
[----:B------:R-:W-:-:S05]  /*1a730*/  VIADD R2, R232, 0x1 ;  /* 0x00000001e8027836 */ /* 0x000fca0000000000 */
[----:B------:R-:W-:-:S04]  /*1a740*/  ISETP.NE.AND P2, PT, R2, 0x2, PT ;  /* 0x000000020200780c */ /* 0x000fc80003f45270 */
[----:B------:R-:W-:Y:S02]  /*1a750*/  SEL R2, R2, RZ, P2 ;  /* 0x000000ff02027207 */ /* 0x000fe40001000000 */
[----:B------:R-:W-:-:S03]  /*1a760*/  SEL R218, RZ, 0x1, P2 ;  /* 0x00000001ffda7807 */ /* 0x000fc60001000000 */
[----:B------:R-:W-:Y:S01]  /*1a770*/  IMAD.MOV.U32 R22, RZ, RZ, R2 ;  /* 0x000000ffff167224 */ /* 0x000fe200078e0002 */
[----:B------:R-:W-:Y:S01]  /*1a780*/  LOP3.LUT R218, R235, R218, RZ, 0x3c, !PT ;  /* 0x000000daebda7212 */ /* 0x000fe200078e3cff */
[----:B------:R-:W-:Y:S06]  /*1a790*/  @!P0 BRA `(.L_x_1606) ;  /* 0x0000000000048947 */ /* 0x000fec0003800000 */
[----:B------:R-:W-:Y:S01]  /*1a7a0*/  BPT.TRAP 0x1 ;  /* 0x000000040000795c */ /* 0x000fe20000300000 */
.L_x_1606:
[----:B------:R-:W-:Y:S02]  /*1a7b0*/  LEA R4, R2, R16, 0x3 ;  /* 0x0000001002047211 */ /* 0x000fe400078e18ff */
[----:B------:R-:W-:-:S04]  /*1a7c0*/  SHF.L.U32 R2, R218, 0x1f, RZ ;  /* 0x0000001fda027819 */ /* 0x000fc800000006ff */
[----:B------:R0:W1:Y:S01]  /*1a7d0*/  SYNCS.PHASECHK.TRANS64.TRYWAIT P2, [R4+URZ+0x30830], R2 ;  /* 0x03083002040075a7 */ /* 0x000062000804017f */
[----:B------:R-:W-:Y:S05]  /*1a7e0*/  @!P0 BRA `(.L_x_1607) ;  /* 0x0000000000048947 */ /* 0x000fea0003800000 */
[----:B------:R-:W-:Y:S01]  /*1a7f0*/  BPT.TRAP 0x1 ;  /* 0x000000040000795c */ /* 0x000fe20000300000 */
.L_x_1607:
        /* <DEDUP_REMOVED lines=8> */
.L_x_1609:
[----:B------:R-:W-:Y:S05]  /*1a880*/  BSYNC B1 ;  /* 0x0000000000017941 */ /* 0x000fea0003800000 */
.L_x_1608:
[----:B01----:R-:W-:Y:S01]  /*1a890*/  IMAD.MOV.U32 R2, RZ, RZ, R156 ;  /* 0x000000ffff027224 */ /* 0x003fe200078e009c */
[----:B------:R-:W-:Y:S01]  /*1a8a0*/  IADD3 R152, R156, 0x6, RZ ;  /* 0x000000069c987810 */ /* 0x000fe20007ffe0ff */
[----:B------:R-:W-:Y:S01]  /*1a8b0*/  IMAD.MOV.U32 R3, RZ, RZ, 0x40000040 ;  /* 0x40000040ff037424 */ /* 0x000fe200078e00ff */
[----:B------:R-:W-:Y:S01]  /*1a8c0*/  R2UR UR12, R214 ;  /* 0x00000000d60c72ca */ /* 0x000fe200000e0000 */
[----:B------:R-:W-:Y:S01]  /*1a8d0*/  IMAD.MOV.U32 R155, RZ, RZ, 0x40000040 ;  /* 0x40000040ff9b7424 */ /* 0x000fe200078e00ff */
[----:B------:R-:W-:Y:S01]  /*1a8e0*/  R2UR UR6, R2 ;  /* 0x00000000020672ca */ /* 0x000fe200000e0000 */
[----:B------:R-:W-:Y:S01]  /*1a8f0*/  IMAD.MOV.U32 R2, RZ, RZ, R154 ;  /* 0x000000ffff027224 */ /* 0x000fe200078e009a */
[----:B------:R-:W-:Y:S01]  /*1a900*/  R2UR UR10, R152 ;  /* 0x00000000980a72ca */ /* 0x000fe200000e0000 */
[----:B------:R-:W-:Y:S01]  /*1a910*/  VIADD R152, R156, 0x202 ;  /* 0x000002029c987836 */ /* 0x000fe20000000000 */
[----:B------:R-:W-:Y:S01]  /*1a920*/  R2UR UR5, R3 ;  /* 0x00000000030572ca */ /* 0x000fe200000e0000 */
[-C--:B------:R-:W-:Y:S01]  /*1a930*/  FMUL.FTZ R24, R24, R23.reuse ;  /* 0x0000001718187220 */ /* 0x080fe20000410000 */
[----:B------:R-:W-:Y:S01]  /*1a940*/  R2UR UR4, R2 ;  /* 0x00000000020472ca */ /* 0x000fe200000e0000 */
[----:B------:R-:W-:Y:S01]  /*1a950*/  IMAD.MOV.U32 R2, RZ, RZ, R153 ;  /* 0x000000ffff027224 */ /* 0x000fe200078e0099 */
[----:B------:R-:W-:Y:S01]  /*1a960*/  IADD3 R154, R156, 0x204, RZ ;  /* 0x000002049c9a7810 */ /* 0x000fe20007ffe0ff */
[----:B------:R-:W-:Y:S01]  /*1a970*/  IMAD.MOV.U32 R153, RZ, RZ, 0x40000040 ;  /* 0x40000040ff997424 */ /* 0x000fe200078e00ff */
[----:B------:R-:W-:Y:S01]  /*1a980*/  R2UR UR18, R152 ;  /* 0x00000000981272ca */ /* 0x000fe200000e0000 */
[----:B------:R-:W-:Y:S01]  /*1a990*/  VIADD R152, R156, 0x402 ;  /* 0x000004029c987836 */ /* 0x000fe20000000000 */
[----:B------:R-:W-:Y:S01]  /*1a9a0*/  R2UR UR8, R2 ;  /* 0x00000000020872ca */ /* 0x000fe200000e0000 */
[-C--:B------:R-:W-:Y:S01]  /*1a9b0*/  FMUL.FTZ R25, R25, R23.reuse ;  /* 0x0000001719197220 */ /* 0x080fe20000410000 */
[----:B------:R-:W-:Y:S01]  /*1a9c0*/  IADD3 R2, R156, 0x200, RZ ;  /* 0x000002009c027810 */ /* 0x000fe20007ffe0ff */
[-C--:B------:R-:W-:Y:S01]  /*1a9d0*/  FMUL.FTZ R28, R28, R23.reuse ;  /* 0x000000171c1c7220 */ /* 0x080fe20000410000 */
[----:B------:R-:W-:Y:S01]  /*1a9e0*/  R2UR UR11, R153 ;  /* 0x00000000990b72ca */ /* 0x000fe200000e0000 */
[-C--:B------:R-:W-:Y:S01]  /*1a9f0*/  FMUL.FTZ R29, R29, R23.reuse ;  /* 0x000000171d1d7220 */ /* 0x080fe20000410000 */
[----:B------:R-:W-:Y:S01]  /*1aa00*/  R2UR UR14, R2 ;  /* 0x00000000020e72ca */ /* 0x000fe200000e0000 */
[----:B------:R-:W-:Y:S01]  /*1aa10*/  VIADD R2, R156, 0x206 ;  /* 0x000002069c027836 */ /* 0x000fe20000000000 */
        /* <DEDUP_REMOVED lines=31> */
[-C--:B------:R-:W-:Y:S01]  /*1ac10*/  FMUL.FTZ R49, R49, R23.reuse ;  /* 0x0000001731317220 */ /* 0x080fe20000410000 */
[C---:B------:R-:W-:Y:S01]  /*1ac20*/  R2UR UR15, R3.reuse ;  /* 0x00000000030f72ca */ /* 0x040fe200000e0000 */
[-C--:B------:R-:W-:Y:S01]  /*1ac30*/  FMUL.FTZ R52, R52, R23.reuse ;  /* 0x0000001734347220 */ /* 0x080fe20000410000 */
[----:B------:R-:W-:Y:S01]  /*1ac40*/  R2UR UR27, R3 ;  /* 0x00000000031b72ca */ /* 0x000fe200000e0000 */
[-C--:B------:R-:W-:Y:S01]  /*1ac50*/  FMUL.FTZ R53, R53, R23.reuse ;  /* 0x0000001735357220 */ /* 0x080fe20000410000 */
[C---:B------:R-:W-:Y:S01]  /*1ac60*/  R2UR UR39, R3.reuse ;  /* 0x00000000032772ca */ /* 0x040fe200000e0000 */
[-C--:B------:R-:W-:Y:S01]  /*1ac70*/  FMUL.FTZ R56, R56, R23.reuse ;  /* 0x0000001738387220 */ /* 0x080fe20000410000 */
[----:B------:R-:W-:Y:S01]  /*1ac80*/  R2UR UR47, R3 ;  /* 0x00000000032f72ca */ /* 0x000fe200000e0000 */
[-C--:B------:R-:W-:Y:S01]  /*1ac90*/  FMUL.FTZ R57, R57, R23.reuse ;  /* 0x0000001739397220 */ /* 0x080fe20000410000 */
[----:B------:R-:W-:Y:S01]  /*1aca0*/  R2UR UR58, R2 ;  /* 0x00000000023a72ca */ /* 0x000fe200000e0000 */
[-C--:B------:R-:W-:Y:S01]  /*1acb0*/  FMUL.FTZ R60, R60, R23.reuse ;  /* 0x000000173c3c7220 */ /* 0x080fe20000410000 */
[----:B------:R-:W-:Y:S01]  /*1acc0*/  R2UR UR59, R3 ;  /* 0x00000000033b72ca */ /* 0x000fe200000e0000 */
[----:B------:R-:W-:Y:S01]  /*1acd0*/  IMAD.MOV.U32 R3, RZ, RZ, R158 ;  /* 0x000000ffff037224 */ /* 0x000fe200078e009e */
        /* <DEDUP_REMOVED lines=17> */
[----:B------:R-:W-:Y:S01]  /*1adf0*/  FMUL.FTZ R77, R77, R23 ;  /* 0x000000174d4d7220 */ /* 0x000fe20000410000 */
        /* <DEDUP_REMOVED lines=184> */
.L_x_1611:
[----:B------:R-:W-:Y:S01]  /*1b980*/  SHF.L.U32 R2, R235, 0x1f, RZ ;  /* 0x0000001feb027819 */ /* 0x000fe200000006ff */
[----:B------:R-:W-:-:S04]  /*1b990*/  IMAD R0, R232, 0x8, R16 ;  /* 0x00000008e8007824 */ /* 0x000fc800078e0210 */
[----:B------:R0:W1:Y:S01]  /*1b9a0*/  SYNCS.PHASECHK.TRANS64.TRYWAIT P2, [R0+URZ+0x30850], R2 ;  /* 0x03085002000075a7 */ /* 0x000062000804017f */
[----:B------:R-:W-:Y:S05]  /*1b9b0*/  @!P0 BRA `(.L_x_1612) ;  /* 0x0000000000048947 */ /* 0x000fea0003800000 */
[----:B------:R-:W-:Y:S01]  /*1b9c0*/  BPT.TRAP 0x1 ;  /* 0x000000040000795c */ /* 0x000fe20000300000 */
.L_x_1612:
[----:B------:R-:W-:Y:S04]  /*1b9d0*/  BSSY B1, `(.L_x_1613) ;  /* 0x0000004000017945 */ /* 0x000fe80003800000 */
[----:B-1----:R-:W-:Y:S05]  /*1b9e0*/  @P2 BRA `(.L_x_1614) ;  /* 0x0000000000082947 */ /* 0x002fea0003800000 */
[----:B------:R-:W1:Y:S02]  /*1b9f0*/  SYNCS.PHASECHK.TRANS64.TRYWAIT P2, [R0+URZ+0x30850], R2 ;  /* 0x03085002000075a7 */ /* 0x000e64000804017f */
[----:B-1----:R-:W-:Y:S05]  /*1ba00*/  @!P2 BRA `(.L_x_1615) ;  /* 0x000000e00038a947 */ /* 0x002fea0003800000 */
.L_x_1614:
[----:B------:R-:W-:Y:S05]  /*1ba10*/  BSYNC B1 ;  /* 0x0000000000017941 */ /* 0x000fea0003800000 */
.L_x_1613:
[----:B01----:R-:W-:Y:S01]  /*1ba20*/  VIADD R2, R16, 0x400 ;  /* 0x0000040010027836 */ /* 0x003fe20000000000 */
[----:B------:R-:W2:Y:S01]  /*1ba30*/  LDL R23, [R1+0x28] ;  /* 0x0000280001177983 */ /* 0x000ea20000100800 */
[----:B------:R-:W-:Y:S01]  /*1ba40*/  IMAD.MOV.U32 R3, RZ, RZ, 0x40000040 ;  /* 0x40000040ff037424 */ /* 0x000fe200078e00ff */
[----:B------:R-:W-:Y:S01]  /*1ba50*/  WARPGROUP.ARRIVE ;  /* 0x00000000000079c5 */ /* 0x000fe20000000000 */
[----:B------:R-:W-:Y:S01]  /*1ba60*/  ULDC UR8, c[0x0][0x9d8] ;  /* 0x0002760000087ab9 */ /* 0x000fe20000000800 */
[----:B------:R-:W-:Y:S01]  /*1ba70*/  SHF.R.U32.HI R2, RZ, 0x4, R2 ;  /* 0x00000004ff027819 */ /* 0x000fe20000011602 */
[----:B------:R-:W3:Y:S01]  /*1ba80*/  LDL R235, [R1+0x4] ;  /* 0x0000040001eb7983 */ /* 0x000ee20000100800 */
[----:B------:R-:W-:Y:S01]  /*1ba90*/  @!P1 VIADD R4, R4, 0x30840 ;  /* 0x0003084004049836 */ /* 0x000fe20000000000 */
[----:B------:R-:W-:Y:S01]  /*1baa0*/  ULDC UR5, c[0x0][0x9e0] ;  /* 0x0002780000057ab9 */ /* 0x000fe20000000800 */
[----:B------:R-:W-:-:S04]  /*1bab0*/  LOP3.LUT R2, R2, 0x3fff, RZ, 0xc0, !PT ;  /* 0x00003fff02027812 */ /* 0x000fc800078ec0ff */
[----:B------:R-:W-:-:S04]  /*1bac0*/  LOP3.LUT R2, R2, 0x2000000, RZ, 0xfc, !PT ;  /* 0x0200000002027812 */ /* 0x000fc800078efcff */
[----:B------:R-:W-:Y:S02]  /*1bad0*/  LEA R2, R232, R2, 0xb ;  /* 0x00000002e8027211 */ /* 0x000fe400078e58ff */
[----:B------:R-:W-:Y:S01]  /*1bae0*/  R2UR UR7, R3 ;  /* 0x00000000030772ca */ /* 0x000fe200000e0000 */
[----:B------:R-:W3:Y:S01]  /*1baf0*/  LDL R232, [R1+0x54] ;  /* 0x0000540001e87983 */ /* 0x000ee20000100800 */
[----:B------:R-:W-:-:S13]  /*1bb00*/  R2UR UR6, R2 ;  /* 0x00000000020672ca */ /* 0x000fda00000e0000 */
[----:B------:R-:W-:Y:S01]  /*1bb10*/  HGMMA.64x256x16.F32 R24, R196, gdesc[UR4].tnspB, R24, gsb0 ;  /* 0x43e00004c4187df0 */ /* 0x000fe20008000818 */
[----:B--2---:R-:W-:Y:S02]  /*1bb20*/  R2UR UR4, R23 ;  /* 0x00000000170472ca */ /* 0x004fe400000e0000 */
[----:B------:R-:W-:Y:S02]  /*1bb30*/  WARPGROUP.DEPBAR.LE gsb0, 0x0 ;  /* 0x00008000000079c5 */ /* 0x000fe40000010000 */
[----:B------:R-:W-:Y:S01]  /*1bb40*/  VIADD R196, R2, 0x80 ;  /* 0x0000008002c47836 */ /* 0x000fe20000000000 */
[----:B------:R-:W-:-:S04]  /*1bb50*/  MOV R197, 0x40000040 ;  /* 0x4000004000c57802 */ /* 0x000fc80000000f00 */
[----:B------:R-:W-:Y:S02]  /*1bb60*/  R2UR UR6, R196 ;  /* 0x00000000c40672ca */ /* 0x000fe400000e0000 */
[----:B------:R-:W-:Y:S01]  /*1bb70*/  R2UR UR7, R197 ;  /* 0x00000000c50772ca */ /* 0x000fe200000e0000 */
[----:B------:R-:W-:-:S15]  /*1bb80*/  WARPGROUP.ARRIVE ;  /* 0x00000000000079c5 */ /* 0x000fde0000000000 */
[----:B------:R-:W-:Y:S01]  /*1bb90*/  HGMMA.64x256x16.F32 R24, R192, gdesc[UR4].tnspB, R24, gsb0 ;  /* 0x43e00004c0187df0 */ /* 0x000fe20008000818 */
[----:B------:R-:W-:Y:S02]  /*1bba0*/  IMAD.MOV.U32 R3, RZ, RZ, 0x40000040 ;  /* 0x40000040ff037424 */ /* 0x000fe400078e00ff */
[----:B------:R-:W-:Y:S02]  /*1bbb0*/  WARPGROUP.DEPBAR.LE gsb0, 0x0 ;  /* 0x00008000000079c5 */ /* 0x000fe40000010000 */
[----:B------:R-:W-:Y:S02]  /*1bbc0*/  VIADD R192, R2, 0x100 ;  /* 0x0000010002c07836 */ /* 0x000fe40000000000 */
[----:B------:R-:W-:-:S03]  /*1bbd0*/  IMAD.MOV.U32 R193, RZ, RZ, 0x40000040 ;  /* 0x40000040ffc17424 */ /* 0x000fc600078e00ff */
[----:B------:R-:W-:Y:S02]  /*1bbe0*/  R2UR UR6, R192 ;  /* 0x00000000c00672ca */ /* 0x000fe400000e0000 */
[----:B------:R-:W-:Y:S01]  /*1bbf0*/  R2UR UR7, R193 ;  /* 0x00000000c10772ca */ /* 0x000fe200000e0000 */
[----:B------:R-:W-:-:S15]  /*1bc00*/  WARPGROUP.ARRIVE ;  /* 0x00000000000079c5 */ /* 0x000fde0000000000 */
[----:B------:R-:W-:Y:S01]  /*1bc10*/  HGMMA.64x256x16.F32 R24, R188, gdesc[UR4].tnspB, R24, gsb0 ;  /* 0x43e00004bc187df0 */ /* 0x000fe20008000818 */
[----:B------:R-:W-:Y:S02]  /*1bc20*/  IADD3 R2, R2, 0x180, RZ ;  /* 0x0000018002027810 */ /* 0x000fe40007ffe0ff */
[----:B------:R-:W-:Y:S02]  /*1bc30*/  R2UR UR7, R3 ;  /* 0x00000000030772ca */ /* 0x000fe400000e0000 */
[----:B------:R-:W-:Y:S01]  /*1bc40*/  R2UR UR6, R2 ;  /* 0x00000000020672ca */ /* 0x000fe200000e0000 */
[----:B------:R-:W-:Y:S01]  /*1bc50*/  FMUL.FTZ R3, R153, UR8 ;  /* 0x0000000899037c20 */ /* 0x000fe20008410000 */
[----:B------:R-:W-:Y:S01]  /*1bc60*/  FMUL.FTZ R23, R155, UR8 ;  /* 0x000000089b177c20 */ /* 0x000fe20008410000 */
[----:B------:R-:W-:Y:S01]  /*1bc70*/  FMUL.FTZ R153, R158, UR8 ;  /* 0x000000089e997c20 */ /* 0x000fe20008410000 */
[----:B------:R-:W-:Y:S01]  /*1bc80*/  FMUL.FTZ R155, R159, UR8 ;  /* 0x000000089f9b7c20 */ /* 0x000fe20008410000 */
[----:B------:R-:W-:Y:S01]  /*1bc90*/  @!P1 PRMT R4, RZ, 0x654, R4 ;  /* 0x00000654ff049816 */ /* 0x000fe20000000004 */
        /* <DEDUP_REMOVED lines=18> */
[----:B---3--:R-:W-:-:S07]  /*1bdc0*/  IMAD R180, R235, 0x80, R232 ;  /* 0x00000080ebb47824 */ /* 0x008fce00078e02e8 */
[----:B------:R-:W1:Y:S08]  /*1bdd0*/  MUFU.TANH R3, R3 ;  /* 0x0000000300037308 */ /* 0x000e700000002400 */
[----:B------:R-:W2:Y:S08]  /*1bde0*/  MUFU.TANH R152, R152 ;  /* 0x0000009800987308 */ /* 0x000eb00000002400 */
[----:B------:R-:W3:Y:S08]  /*1bdf0*/  MUFU.TANH R23, R23 ;  /* 0x0000001700177308 */ /* 0x000ef00000002400 */
[----:B------:R-:W4:Y:S08]  /*1be00*/  MUFU.TANH R154, R154 ;  /* 0x0000009a009a7308 */ /* 0x000f300000002400 */
[----:B------:R-:W0:Y:S08]  /*1be10*/  MUFU.TANH R153, R153 ;  /* 0x0000009900997308 */ /* 0x000e300000002400 */
[----:B------:R-:W0:Y:S08]  /*1be20*/  MUFU.TANH R155, R155 ;  /* 0x0000009b009b7308 */ /* 0x000e300000002400 */
[----:B------:R-:W0:Y:S01]  /*1be30*/  MUFU.TANH R159, R159 ;  /* 0x0000009f009f7308 */ /* 0x000e220000002400 */
[----:B------:R-:W-:-:S02]  /*1be40*/  WARPGROUP.DEPBAR.LE gsb0, 0x0 ;  /* 0x00008000000079c5 */ /* 0x000fc40000010000 */
[----:B------:R-:W-:-:S06]  /*1be50*/  WARPGROUP.ARRIVE ;  /* 0x00000000000079c5 */ /* 0x000fcc0000000000 */
[----:B------:R-:W-:Y:S01]  /*1be60*/  HGMMA.64x256x16.F32 R24, R184, gdesc[UR4].tnspB, R24, gsb0 ;  /* 0x43e00004b8187df0 */ /* 0x000fe20008000818 */
        /* <DEDUP_REMOVED lines=19> */
[----:B------:R-:W-:Y:S01]  /*1bfa0*/  SHF.L.U32 R177, R5, 0x6, RZ ;  /* 0x0000000605b17819 */ /* 0x000fe200000006ff */
[----:B------:R-:W-:Y:S01]  /*1bfb0*/  FMUL.FTZ R186, R164, UR8 ;  /* 0x00000008a4ba7c20 */ /* 0x000fe20008410000 */
[----:B------:R-:W-:Y:S01]  /*1bfc0*/  FMUL.FTZ R164, R171, UR8 ;  /* 0x00000008aba47c20 */ /* 0x000fe20008410000 */
[----:B------:R-:W-:Y:S01]  /*1bfd0*/  FMUL.FTZ R171, R179, UR8 ;  /* 0x00000008b3ab7c20 */ /* 0x000fe20008410000 */
[----:B------:R5:W-:Y:S01]  /*1bfe0*/  @!P1 SYNCS.ARRIVE.TRANS64.RED.A1T0 RZ, [R4+URZ], RZ ;  /* 0x000000ff04ff99a7 */ /* 0x000be2000810043f */
[----:B------:R-:W-:Y:S01]  /*1bff0*/  FMUL.FTZ R184, R157, UR8 ;  /* 0x000000089db87c20 */ /* 0x000fe20008410000 */
[----:B------:R-:W-:Y:S01]  /*1c000*/  FMUL.FTZ R179, R181, UR8 ;  /* 0x00000008b5b37c20 */ /* 0x000fe20008410000 */
[----:B------:R-:W-:Y:S01]  /*1c010*/  IADD3 R156, R219, 0x1, -R177 ;  /* 0x00000001db9c7810 */ /* 0x000fe20007ffe8b1 */
[----:B-----5:R-:W-:-:S04]  /*1c020*/  FMUL.FTZ R4, R182, UR8 ;  /* 0x00000008b6047c20 */ /* 0x020fc80008410000 */
[----:B------:R-:W-:Y:S01]  /*1c030*/  IMAD.IADD R156, R156, 0x1, -R224 ;  /* 0x000000019c9c7824 */ /* 0x000fe200078e0ae0 */
[----:B------:R-:W0:Y:S03]  /*1c040*/  MUFU.TANH R184, R184 ;  /* 0x000000b800b87308 */ /* 0x000e260000002400 */
[----:B------:R-:W-:-:S05]  /*1c050*/  IMAD R183, R234, -0x2, R156 ;  /* 0xfffffffeeab77824 */ /* 0x000fca00078e029c */
[----:B------:R-:W0:Y:S01]  /*1c060*/  MUFU.TANH R185, R185 ;  /* 0x000000b900b97308 */ /* 0x000e220000002400 */
[----:B------:R-:W-:-:S07]  /*1c070*/  VIADD R187, R183, UR5 ;  /* 0x00000005b7bb7c36 */ /* 0x000fce0008000000 */
        /* <DEDUP_REMOVED lines=9> */
[----:B------:R-:W-:Y:S01]  /*1c110*/  IADD3 R183, R183, UR4, RZ ;  /* 0x00000004b7b77c10 */ /* 0x000fe2000fffe0ff */
[----:B------:R-:W-:-:S03]  /*1c120*/  IMAD.IADD R182, R180, 0x1, R187 ;  /* 0x00000001b4b67824 */ /* 0x000fc600078e02bb */
[----:B------:R-:W-:Y:S01]  /*1c130*/  IADD3 R181, R180, R183, RZ ;  /* 0x000000b7b4b57210 */ /* 0x000fe20007ffe0ff */
[----:B-1234-:R-:W-:Y:S06]  /*1c140*/  @!P5 BRA `(.L_x_1616) ;  /* 0x000000000064d947 */ /* 0x01efec0003800000 */
[----:B------:R-:W-:Y:S01]  /*1c150*/  IADD3 R189, R180, R219, -R224 ;  /* 0x000000dbb4bd7210 */ /* 0x000fe20007ffe8e0 */
[----:B------:R-:W-:Y:S03]  /*1c160*/  BSSY B1, `(.L_x_1617) ;  /* 0x0000013000017945 */ /* 0x000fe60003800000 */
        /* <DEDUP_REMOVED lines=11> */
.L_x_1618:
[----:B------:R-:W-:Y:S01]  /*1c220*/  ULDC UR4, c[0x0][0x9e4] ;  /* 0x0002790000047ab9 */ /* 0x000fe20000000800 */
[----:B------:R-:W-:Y:S01]  /*1c230*/  IADD3 R189, R180, R219, -R224 ;  /* 0x000000dbb4bd7210 */ /* 0x000fe20007ffe8e0 */
[----:B------:R-:W-:-:S05]  /*1c240*/  IMAD.U32 R188, RZ, RZ, UR4 ;  /* 0x00000004ffbc7e24 */ /* 0x000fca000f8e00ff */
[----:B------:R-:W-:-:S13]  /*1c250*/  ISETP.NE.AND P2, PT, R188, 0x1, PT ;  /* 0x00000001bc00780c */ /* 0x000fda0003f45270 */
[----:B------:R-:W1:Y:S02]  /*1c260*/  @P2 LDC.64 R156, c[0x0][0x9e8] ;  /* 0x00027a00ff9c2b82 */ /* 0x000e640000000a00 */
[----:B-1----:R-:W-:-:S05]  /*1c270*/  @P2 IMAD.HI.U32 R156, R189, R156, RZ ;  /* 0x0000009cbd9c2227 */ /* 0x002fca00078e00ff */
[----:B------:R-:W-:-:S07]  /*1c280*/  @P2 SHF.R.U32.HI R189, RZ, R157, R156 ;  /* 0x0000009dffbd2219 */ /* 0x000fce000001169c */
.L_x_1619:
[----:B------:R-:W-:Y:S05]  /*1c290*/  BSYNC B1 ;  /* 0x0000000000017941 */ /* 0x000fea0003800000 */
.L_x_1617:
[----:B------:R-:W-:-:S04]  /*1c2a0*/  IMAD R189, R189, R188, -R177 ;  /* 0x000000bcbdbd7224 */ /* 0x000fc800078e0ab1 */
[----:B------:R-:W-:-:S05]  /*1c2b0*/  IMAD R189, R234, -0x2, R189 ;  /* 0xfffffffeeabd7824 */ /* 0x000fca00078e02bd */
[----:B------:R-:W-:Y:S02]  /*1c2c0*/  VIMNMX R181, R181, R189, !PT ;  /* 0x000000bdb5b57248 */ /* 0x000fe40007fe0100 */
[----:B------:R-:W-:-:S07]  /*1c2d0*/  VIADDMNMX R182, R189, R188, R182, PT ;  /* 0x000000bcbdb67246 */ /* 0x000fce00038001b6 */
.L_x_1616:
[----:B------:R-:W-:Y:S02]  /*1c2e0*/  ISETP.GT.AND P2, PT, R5, -0x1, PT ;  /* 0xffffffff0500780c */ /* 0x000fe40003f44270 */
[----:B------:R-:W-:Y:S02]  /*1c2f0*/  IADD3 R187, R187, 0x8, R180 ;  /* 0x00000008bbbb7810 */ /* 0x000fe40007ffe0b4 */
[C---:B------:R-:W-:Y:S02]  /*1c300*/  ISETP.GT.AND P3, PT, R181.reuse, RZ, P2 ;  /* 0x000000ffb500720c */ /* 0x040fe40001764270 */
[C---:B------:R-:W-:Y:S02]  /*1c310*/  ISETP.GT.AND P6, PT, R181.reuse, 0x1, P2 ;  /* 0x00000001b500780c */ /* 0x040fe400017c4270 */
[----:B------:R-:W-:Y:S02]  /*1c320*/  ISETP.LT.OR P4, PT, R182, 0x1, P3 ;  /* 0x00000001b600780c */ /* 0x000fe40001f81670 */
[----:B------:R-:W-:-:S02]  /*1c330*/  ISETP.GT.AND P3, PT, R181, 0x8, P2 ;  /* 0x00000008b500780c */ /* 0x000fc40001764270 */
[----:B0-----:R-:W-:Y:S02]  /*1c340*/  FSEL R156, R2, -INF , !P4 ;  /* 0xff800000029c7808 */ /* 0x001fe40006000000 */
        /* <DEDUP_REMOVED lines=48> */
[----:B------:R-:W-:Y:S01]  /*1c650*/  ULDC UR4, c[0x0][0x9e4] ;  /* 0x0002790000047ab9 */ /* 0x000fe20000000800 */
[----:B------:R-:W-:Y:S01]  /*1c660*/  VIADD R180, R180, 0x8 ;  /* 0x00000008b4b47836 */ /* 0x000fe20000000000 */
[----:B------:R-:W-:-:S04]  /*1c670*/  MOV R181, UR4 ;  /* 0x0000000400b57c02 */ /* 0x000fc80008000f00 */
[----:B------:R-:W-:Y:S02]  /*1c680*/  ISETP.NE.AND P3, PT, R181, 0x1, PT ;  /* 0x00000001b500780c */ /* 0x000fe40003f65270 */
[----:B------:R-:W-:-:S04]  /*1c690*/  IADD3 R180, R180, R219, -R224 ;  /* 0x000000dbb4b47210 */ /* 0x000fc80007ffe8e0 */
[----:B------:R-:W-:-:S07]  /*1c6a0*/  LOP3.LUT R180, RZ, R180, RZ, 0x33, !PT ;  /* 0x000000b4ffb47212 */ /* 0x000fce00078e33ff */
[----:B------:R-:W0:Y:S02]  /*1c6b0*/  @P3 LDC.64 R2, c[0x0][0x9e8] ;  /* 0x00027a00ff023b82 */ /* 0x000e240000000a00 */
[----:B0-----:R-:W-:-:S05]  /*1c6c0*/  @P3 IMAD.HI.U32 R2, R180, R2, RZ ;  /* 0x00000002b4023227 */ /* 0x001fca00078e00ff */
[----:B------:R-:W-:-:S04]  /*1c6d0*/  @P3 SHF.R.U32.HI R180, RZ, R3, R2 ;  /* 0x00000003ffb43219 */ /* 0x000fc80000011602 */
[----:B------:R-:W-:Y:S01]  /*1c6e0*/  LOP3.LUT R180, RZ, R180, RZ, 0x33, !PT ;  /* 0x000000b4ffb47212 */ /* 0x000fe200078e33ff */
[----:B------:R-:W-:Y:S06]  /*1c6f0*/  BRA `(.L_x_1623) ;  /* 0x00000000001c7947 */ /* 0x000fec0003800000 */
.L_x_1622:
[----:B------:R-:W-:Y:S01]  /*1c700*/  ULDC UR4, c[0x0][0x9e4] ;  /* 0x0002790000047ab9 */ /* 0x000fe20000000800 */
[----:B------:R-:W-:Y:S01]  /*1c710*/  MOV R180, R231 ;  /* 0x000000e700b47202 */ /* 0x000fe20000000f00 */
[----:B------:R-:W-:-:S05]  /*1c720*/  IMAD.U32 R181, RZ, RZ, UR4 ;  /* 0x00000004ffb57e24 */ /* 0x000fca000f8e00ff */
[----:B------:R-:W-:-:S13]  /*1c730*/  ISETP.NE.AND P3, PT, R181, 0x1, PT ;  /* 0x00000001b500780c */ /* 0x000fda0003f65270 */
[----:B------:R-:W0:Y:S02]  /*1c740*/  @P3 LDC.64 R2, c[0x0][0x9e8] ;  /* 0x00027a00ff023b82 */ /* 0x000e240000000a00 */
[----:B0-----:R-:W-:-:S05]  /*1c750*/  @P3 IMAD.HI.U32 R2, R231, R2, RZ ;  /* 0x00000002e7023227 */ /* 0x001fca00078e00ff */
[----:B------:R-:W-:-:S07]  /*1c760*/  @P3 SHF.R.U32.HI R180, RZ, R3, R2 ;  /* 0x00000003ffb43219 */ /* 0x000fce0000011602 */
.L_x_1623:
[----:B------:R-:W-:Y:S05]  /*1c770*/  BSYNC B1 ;  /* 0x0000000000017941 */ /* 0x000fea0003800000 */
.L_x_1621:
[----:B------:R-:W-:-:S04]  /*1c780*/  IMAD R177, R180, R181, -R177 ;  /* 0x000000b5b4b17224 */ /* 0x000fc800078e0ab1 */
[----:B------:R-:W-:-:S05]  /*1c790*/  IMAD R177, R234, -0x2, R177 ;  /* 0xfffffffeeab17824 */ /* 0x000fca00078e02b1 */
[----:B------:R-:W-:Y:S02]  /*1c7a0*/  VIMNMX R183, R183, R177, !PT ;  /* 0x000000b1b7b77248 */ /* 0x000fe40007fe0100 */
[----:B------:R-:W-:-:S07]  /*1c7b0*/  VIADDMNMX R187, R177, R181, R187, PT ;  /* 0x000000b5b1bb7246 */ /* 0x000fce00038001bb */
.L_x_1620:
[----:B------:R-:W-:Y:S01]  /*1c7c0*/  @!P1 VIADD R0, R0, 0x30860 ;  /* 0x0003086000009836 */ /* 0x000fe20000000000 */
[----:B------:R-:W2:Y:S01]  /*1c7d0*/  LDL R181, [R1+0x50] ;  /* 0x0000500001b57983 */ /* 0x000ea20000100800 */
[----:B------:R-:W-:Y:S01]  /*1c7e0*/  ULDC UR4, c[0x0][0x988] ;  /* 0x0002620000047ab9 */ /* 0x000fe20000000800 */
[----:B------:R-:W-:Y:S01]  /*1c7f0*/  ISETP.GT.AND P6, PT, R183, 0x9, P2 ;  /* 0x00000009b700780c */ /* 0x000fe200017c4270 */
[----:B------:R-:W-:Y:S01]  /*1c800*/  IMAD.MOV.U32 R235, RZ, RZ, R218 ;  /* 0x000000ffffeb7224 */ /* 0x000fe200078e00da */
[----:B------:R-:W-:Y:S01]  /*1c810*/  @!P1 PRMT R0, RZ, 0x654, R0 ;  /* 0x00000654ff009816 */ /* 0x000fe20000000000 */
[----:B------:R-:W-:Y:S01]  /*1c820*/  IMAD.MOV.U32 R232, RZ, RZ, R22 ;  /* 0x000000ffffe87224 */ /* 0x000fe200078e0016 */
[----:B------:R-:W-:Y:S02]  /*1c830*/  ISETP.LT.OR P6, PT, R187, 0xa, P6 ;  /* 0x0000000abb00780c */ /* 0x000fe400037c1670 */
[----:B------:R0:W-:Y:S01]  /*1c840*/  @!P1 SYNCS.ARRIVE.TRANS64.RED.A1T0 RZ, [R0+URZ], RZ ;  /* 0x000000ff00ff99a7 */ /* 0x0001e2000810043f */
[----:B------:R-:W-:-:S02]  /*1c850*/  ISETP.GT.AND P4, PT, R183, 0x1, P2 ;  /* 0x00000001b700780c */ /* 0x000fc40001784270 */
[----:B------:R-:W-:Y:S02]  /*1c860*/  FSEL R155, R155, -INF , !P6 ;  /* 0xff8000009b9b7808 */ /* 0x000fe40007000000 */
[----:B------:R-:W-:Y:S02]  /*1c870*/  ISETP.GT.AND P6, PT, R183, 0x18, P2 ;  /* 0x00000018b700780c */ /* 0x000fe400017c4270 */
[C---:B------:R-:W-:Y:S02]  /*1c880*/  ISETP.LT.OR P4, PT, R187.reuse, 0x2, P4 ;  /* 0x00000002bb00780c */ /* 0x040fe40002781670 */
        /* <DEDUP_REMOVED lines=17> */
[----:B------:R-:W-:Y:S02]  /*1c9a0*/  ISETP.GT.AND P6, PT, R183, 0x38, P2 ;  /* 0x00000038b700780c */ /* 0x000fe400017c4270 */
[----:B------:R-:W-:Y:S02]  /*1c9b0*/  FMNMX.FTZ R0, R169, R0, !PT ;  /* 0x00000000a9007209 */ /* 0x000fe40007810000 */
[----:B------:R-:W-:Y:S02]  /*1c9c0*/  ISETP.LT.OR P6, PT, R187, 0x39, P6 ;  /* 0x00000039bb00780c */ /* 0x000fe400037c1670 */
        /* <DEDUP_REMOVED lines=9> */
[----:B0-----:R-:W-:Y:S01]  /*1ca60*/  FMNMX.FTZ R3, R2, R3, !PT ;  /* 0x0000000302037209 */ /* 0x001fe20007810000 */
[----:B------:R-:W-:-:S03]  /*1ca70*/  IMAD.U32 R2, RZ, RZ, UR4 ;  /* 0x00000004ff027e24 */ /* 0x000fc6000f8e00ff */
[C---:B------:R-:W-:Y:S01]  /*1ca80*/  FSETP.NEU.FTZ.AND P3, PT, R3.reuse, -INF , PT ;  /* 0xff8000000300780b */ /* 0x040fe20003f7d000 */
[----:B------:R-:W-:-:S03]  /*1ca90*/  FMUL.FTZ R0, R3, R2 ;  /* 0x0000000203007220 */ /* 0x000fc60000410000 */
[----:B------:R-:W-:Y:S02]  /*1caa0*/  FSEL R177, R3, RZ, P3 ;  /* 0x000000ff03b17208 */ /* 0x000fe40001800000 */
[----:B------:R-:W-:Y:S02]  /*1cab0*/  FSEL R0, R0, RZ, P3 ;  /* 0x000000ff00007208 */ /* 0x000fe40001800000 */
[----:B------:R-:W-:Y:S01]  /*1cac0*/  ISETP.GT.AND P3, PT, R183, 0x8, P2 ;  /* 0x00000008b700780c */ /* 0x000fe20001764270 */
[----:B------:R-:W-:Y:S01]  /*1cad0*/  FADD.FTZ R177, -R177, R230 ;  /* 0x000000e6b1b17221 */ /* 0x000fe20000010100 */
[----:B------:R-:W-:Y:S01]  /*1cae0*/  MOV R230, R3 ;  /* 0x0000000300e67202 */ /* 0x000fe20000000f00 */
[-CC-:B------:R-:W-:Y:S01]  /*1caf0*/  FFMA.FTZ R156, R156, R2.reuse, -R0.reuse ;  /* 0x000000029c9c7223 */ /* 0x180fe20000010800 */
[-CC-:B------:R-:W-:Y:S01]  /*1cb00*/  FFMA.FTZ R157, R157, R2.reuse, -R0.reuse ;  /* 0x000000029d9d7223 */ /* 0x180fe20000010800 */
[-C--:B------:R-:W-:Y:S01]  /*1cb10*/  FMUL.FTZ R177, R177, R2.reuse ;  /* 0x00000002b1b17220 */ /* 0x080fe20000410000 */
[-CC-:B------:R-:W-:Y:S01]  /*1cb20*/  FFMA.FTZ R154, R154, R2.reuse, -R0.reuse ;  /* 0x000000029a9a7223 */ /* 0x180fe20000010800 */
        /* <DEDUP_REMOVED lines=12> */
[----:B------:R-:W-:Y:S01]  /*1cbf0*/  FFMA.FTZ R0, R179, R2, -R0 ;  /* 0x00000002b3007223 */ /* 0x000fe20000010800 */
[----:B------:R-:W-:Y:S01]  /*1cc00*/  FSEL R179, R23, -INF , !P4 ;  /* 0xff80000017b37808 */ /* 0x000fe20006000000 */
[----:B------:R-:W-:Y:S01]  /*1cc10*/  MUFU.EX2 R156, R156 ;  /* 0x0000009c009c7308 */ /* 0x000fe20000000800 */
[----:B------:R-:W-:-:S02]  /*1cc20*/  ISETP.LT.OR P3, PT, R187, 0x9, P3 ;  /* 0x00000009bb00780c */ /* 0x000fc40001f61670 */
[----:B------:R-:W-:Y:S02]  /*1cc30*/  ISETP.GT.AND P4, PT, R183, 0x10, P2 ;  /* 0x00000010b700780c */ /* 0x000fe40001784270 */
[----:B------:R-:W-:Y:S02]  /*1cc40*/  FSEL R153, R153, -INF , !P3 ;  /* 0xff80000099997808 */ /* 0x000fe40005800000 */
[----:B------:R-:W-:Y:S01]  /*1cc50*/  ISETP.GT.AND P3, PT, R183, 0x11, P2 ;  /* 0x00000011b700780c */ /* 0x000fe20001764270 */
[----:B------:R-:W0:Y:S01]  /*1cc60*/  MUFU.EX2 R23, R177 ;  /* 0x000000b100177308 */ /* 0x000e220000000800 */
[C---:B------:R-:W-:Y:S02]  /*1cc70*/  ISETP.LT.OR P4, PT, R187.reuse, 0x11, P4 ;  /* 0x00000011bb00780c */ /* 0x040fe40002781670 */
[----:B------:R-:W-:Y:S02]  /*1cc80*/  ISETP.LT.OR P3, PT, R187, 0x12, P3 ;  /* 0x00000012bb00780c */ /* 0x000fe40001f61670 */
[----:B------:R-:W-:-:S02]  /*1cc90*/  FSEL R158, R158, -INF , !P4 ;  /* 0xff8000009e9e7808 */ /* 0x000fc40006000000 */
[C---:B------:R-:W-:Y:S01]  /*1cca0*/  ISETP.GT.AND P4, PT, R183.reuse, 0x19, P2 ;  /* 0x00000019b700780c */ /* 0x040fe20001784270 */
[----:B------:R0:W1:Y:S01]  /*1ccb0*/  MUFU.EX2 R196, R157 ;  /* 0x0000009d00c47308 */ /* 0x0000620000000800 */
[----:B------:R-:W-:Y:S02]  /*1ccc0*/  FSEL R160, R160, -INF , !P3 ;  /* 0xff800000a0a07808 */ /* 0x000fe40005800000 */
[----:B------:R-:W-:Y:S02]  /*1ccd0*/  ISETP.GT.AND P3, PT, R183, 0x20, P2 ;  /* 0x00000020b700780c */ /* 0x000fe40001764270 */
[C---:B------:R-:W-:Y:S02]  /*1cce0*/  ISETP.LT.OR P4, PT, R187.reuse, 0x1a, P4 ;  /* 0x0000001abb00780c */ /* 0x040fe40002781670 */
[----:B------:R-:W-:Y:S01]  /*1ccf0*/  ISETP.LT.OR P3, PT, R187, 0x21, P3 ;  /* 0x00000021bb00780c */ /* 0x000fe20001f61670 */
[----:B------:R-:W-:Y:S01]  /*1cd00*/  MUFU.EX2 R154, R154 ;  /* 0x0000009a009a7308 */ /* 0x000fe20000000800 */
[----:B0-----:R-:W-:Y:S01]  /*1cd10*/  FFMA.FTZ R157, R23, R227, R156 ;  /* 0x000000e3179d7223 */ /* 0x001fe2000001009c */
[----:B------:R-:W-:-:S02]  /*1cd20*/  FSEL R162, R162, -INF , !P4 ;  /* 0xff800000a2a27808 */ /* 0x000fc40006000000 */
[----:B------:R-:W-:Y:S02]  /*1cd30*/  ISETP.GT.AND P4, PT, R183, 0x28, P2 ;  /* 0x00000028b700780c */ /* 0x000fe40001784270 */
[----:B------:R-:W-:Y:S02]  /*1cd40*/  FSEL R163, R163, -INF , !P3 ;  /* 0xff800000a3a37808 */ /* 0x000fe40005800000 */
[----:B------:R-:W-:Y:S01]  /*1cd50*/  ISETP.GT.AND P3, PT, R183, 0x29, P2 ;  /* 0x00000029b700780c */ /* 0x000fe20001764270 */
[C---:B-1----:R-:W-:Y:S01]  /*1cd60*/  FADD.FTZ R157, R196.reuse, R157 ;  /* 0x0000009dc49d7221 */ /* 0x042fe20000010000 */
[----:B------:R-:W-:Y:S01]  /*1cd70*/  F2FP.F16.F32.PACK_AB R196, R196, R156 ;  /* 0x0000009cc4c4723e */ /* 0x000fe200000000ff */
[----:B------:R-:W0:Y:S01]  /*1cd80*/  MUFU.EX2 R184, R184 ;  /* 0x000000b800b87308 */ /* 0x000e220000000800 */
[----:B------:R-:W-:Y:S02]  /*1cd90*/  FMNMX.FTZ R156, R152, R229, !PT ;  /* 0x000000e5989c7209 */ /* 0x000fe40007810000 */
[----:B------:R-:W-:-:S02]  /*1cda0*/  ISETP.LT.OR P4, PT, R187, 0x29, P4 ;  /* 0x00000029bb00780c */ /* 0x000fc40002781670 */
[----:B------:R-:W-:Y:S02]  /*1cdb0*/  FMNMX.FTZ R156, R179, R156, !PT ;  /* 0x0000009cb39c7209 */ /* 0x000fe40007810000 */
[----:B------:R-:W-:Y:S01]  /*1cdc0*/  ISETP.LT.OR P3, PT, R187, 0x2a, P3 ;  /* 0x0000002abb00780c */ /* 0x000fe20001f61670 */
[----:B------:R-:W-:Y:S01]  /*1cdd0*/  MUFU.EX2 R159, R159 ;  /* 0x0000009f009f7308 */ /* 0x000fe20000000800 */
[----:B------:R-:W-:Y:S02]  /*1cde0*/  FMNMX.FTZ R156, R153, R156, !PT ;  /* 0x0000009c999c7209 */ /* 0x000fe40007810000 */
[----:B------:R-:W-:Y:S02]  /*1cdf0*/  FSEL R166, R166, -INF , !P4 ;  /* 0xff800000a6a67808 */ /* 0x000fe40006000000 */
[----:B------:R-:W-:Y:S02]  /*1ce00*/  FMNMX.FTZ R156, R155, R156, !PT ;  /* 0x0000009c9b9c7209 */ /* 0x000fe40007810000 */
[----:B------:R-:W-:Y:S01]  /*1ce10*/  ISETP.GT.AND P4, PT, R183, 0x30, P2 ;  /* 0x00000030b700780c */ /* 0x000fe20001784270 */
[----:B------:R-:W1:Y:S01]  /*1ce20*/  MUFU.EX2 R185, R185 ;  /* 0x000000b900b97308 */ /* 0x000e620000000800 */
[----:B------:R-:W-:-:S02]  /*1ce30*/  FMNMX.FTZ R156, R158, R156, !PT ;  /* 0x0000009c9e9c7209 */ /* 0x000fc40007810000 */
[----:B------:R-:W-:Y:S02]  /*1ce40*/  FSEL R168, R168, -INF , !P3 ;  /* 0xff800000a8a87808 */ /* 0x000fe40005800000 */
[----:B------:R-:W-:Y:S02]  /*1ce50*/  FMNMX.FTZ R156, R160, R156, !PT ;  /* 0x0000009ca09c7209 */ /* 0x000fe40007810000 */
[----:B------:R-:W-:Y:S01]  /*1ce60*/  ISETP.GT.AND P3, PT, R183, 0x31, P2 ;  /* 0x00000031b700780c */ /* 0x000fe20001764270 */
[----:B------:R-:W-:Y:S01]  /*1ce70*/  MUFU.EX2 R186, R186 ;  /* 0x000000ba00ba7308 */ /* 0x000fe20000000800 */
[----:B------:R-:W-:Y:S02]  /*1ce80*/  FMNMX.FTZ R156, R161, R156, !PT ;  /* 0x0000009ca19c7209 */ /* 0x000fe40007810000 */
[----:B------:R-:W-:Y:S02]  /*1ce90*/  ISETP.LT.OR P4, PT, R187, 0x31, P4 ;  /* 0x00000031bb00780c */ /* 0x000fe40002781670 */
[----:B------:R-:W-:-:S02]  /*1cea0*/  FMNMX.FTZ R156, R162, R156, !PT ;  /* 0x0000009ca29c7209 */ /* 0x000fc40007810000 */
[----:B------:R-:W-:Y:S01]  /*1ceb0*/  ISETP.LT.OR P3, PT, R187, 0x32, P3 ;  /* 0x00000032bb00780c */ /* 0x000fe20001f61670 */
[----:B------:R-:W3:Y:S01]  /*1cec0*/  MUFU.EX2 R165, R165 ;  /* 0x000000a500a57308 */ /* 0x000ee20000000800 */
[----:B------:R-:W-:Y:S02]  /*1ced0*/  FMNMX.FTZ R156, R163, R156, !PT ;  /* 0x0000009ca39c7209 */ /* 0x000fe40007810000 */
[----:B------:R-:W-:Y:S02]  /*1cee0*/  FSEL R170, R170, -INF , !P4 ;  /* 0xff800000aaaa7808 */ /* 0x000fe40006000000 */
[----:B------:R-:W-:Y:S02]  /*1cef0*/  FMNMX.FTZ R156, R164, R156, !PT ;  /* 0x0000009ca49c7209 */ /* 0x000fe40007810000 */
[----:B------:R-:W-:Y:S01]  /*1cf00*/  ISETP.GT.AND P2, PT, R183, 0x39, P2 ;  /* 0x00000039b700780c */ /* 0x000fe20001744270 */
[----:B------:R-:W-:Y:S01]  /*1cf10*/  MUFU.EX2 R167, R167 ;  /* 0x000000a700a77308 */ /* 0x000fe20000000800 */
[----:B------:R-:W-:-:S02]  /*1cf20*/  FMNMX.FTZ R156, R166, R156, !PT ;  /* 0x0000009ca69c7209 */ /* 0x000fc40007810000 */
[----:B------:R-:W-:Y:S02]  /*1cf30*/  FSEL R171, R171, -INF , !P3 ;  /* 0xff800000abab7808 */ /* 0x000fe40005800000 */
[----:B------:R-:W-:Y:S02]  /*1cf40*/  FMNMX.FTZ R156, R168, R156, !PT ;  /* 0x0000009ca89c7209 */ /* 0x000fe40007810000 */
[----:B------:R-:W-:Y:S01]  /*1cf50*/  ISETP.LT.OR P2, PT, R187, 0x3a, P2 ;  /* 0x0000003abb00780c */ /* 0x000fe20001741670 */
[----:B------:R-:W4:Y:S01]  /*1cf60*/  MUFU.EX2 R169, R169 ;  /* 0x000000a900a97308 */ /* 0x000f220000000800 */
[----:B------:R-:W-:Y:S02]  /*1cf70*/  FMNMX.FTZ R177, R170, R156, !PT ;  /* 0x0000009caab17209 */ /* 0x000fe40007810000 */
[----:B------:R-:W-:Y:S02]  /*1cf80*/  FSEL R156, R4, -INF , !P6 ;  /* 0xff800000049c7808 */ /* 0x000fe40007000000 */
[----:B------:R-:W-:-:S02]  /*1cf90*/  FMNMX.FTZ R177, R171, R177, !PT ;  /* 0x000000b1abb17209 */ /* 0x000fc40007810000 */
[----:B------:R-:W-:Y:S01]  /*1cfa0*/  FSEL R175, R175, -INF , !P2 ;  /* 0xff800000afaf7808 */ /* 0x000fe20005000000 */
[----:B------:R-:W-:Y:S01]  /*1cfb0*/  MUFU.EX2 R172, R172 ;  /* 0x000000ac00ac7308 */ /* 0x000fe20000000800 */
[----:B------:R-:W-:Y:S02]  /*1cfc0*/  FMNMX.FTZ R177, R156, R177, !PT ;  /* 0x000000b19cb17209 */ /* 0x000fe40007810000 */
[----:B0-----:R-:W-:Y:S02]  /*1cfd0*/  F2FP.F16.F32.PACK_AB R198, R184, R154 ;  /* 0x0000009ab8c6723e */ /* 0x001fe400000000ff */
[----:B------:R-:W-:Y:S02]  /*1cfe0*/  FMNMX.FTZ R177, R175, R177, !PT ;  /* 0x000000b1afb17209 */ /* 0x000fe40007810000 */
[----:B-1----:R-:W-:Y:S01]  /*1cff0*/  F2FP.F16.F32.PACK_AB R192, R185, R159 ;  /* 0x0000009fb9c0723e */ /* 0x002fe200000000ff */
[----:B------:R-:W0:Y:S01]  /*1d000*/  MUFU.EX2 R173, R173 ;  /* 0x000000ad00ad7308 */ /* 0x000e220000000800 */
[----:B---3--:R-:W-:Y:S01]  /*1d010*/  F2FP.F16.F32.PACK_AB R194, R165, R186 ;  /* 0x000000baa5c2723e */ /* 0x008fe200000000ff */
[----:B------:R-:W1:Y:S01]  /*1d020*/  SHFL.BFLY PT, R4, R177, 0x2, 0x1f ;  /* 0x0c401f00b1047f89 */ /* 0x000e6200000e0000 */
[----:B----4-:R-:W-:-:S05]  /*1d030*/  F2FP.F16.F32.PACK_AB R188, R169, R167 ;  /* 0x000000a7a9bc723e */ /* 0x010fca00000000ff */
[----:B------:R-:W-:Y:S08]  /*1d040*/  MUFU.EX2 R174, R174 ;  /* 0x000000ae00ae7308 */ /* 0x000ff00000000800 */
[----:B------:R-:W3:Y:S01]  /*1d050*/  MUFU.EX2 R176, R176 ;  /* 0x000000b000b07308 */ /* 0x000ee20000000800 */
[----:B0-----:R-:W-:-:S07]  /*1d060*/  F2FP.F16.F32.PACK_AB R190, R173, R172 ;  /* 0x000000acadbe723e */ /* 0x001fce00000000ff */
[----:B------:R-:W-:Y:S01]  /*1d070*/  MUFU.EX2 R178, R178 ;  /* 0x000000b200b27308 */ /* 0x000fe20000000800 */
[----:B-1----:R-:W-:-:S05]  /*1d080*/  FMNMX.FTZ R177, R177, R4, !PT ;  /* 0x00000004b1b17209 */ /* 0x002fca0007810000 */
        /* <DEDUP_REMOVED lines=12> */
[-C--:B------:R-:W-:Y:S01]  /*1d150*/  FFMA.FTZ R179, R179, R2.reuse, -R180 ;  /* 0x00000002b3b37223 */ /* 0x080fe200000108b4 */
[----:B------:R-:W-:Y:S01]  /*1d160*/  FADD.FTZ R0, R159, R0 ;  /* 0x000000009f007221 */ /* 0x000fe20000010000 */
[-C--:B------:R-:W-:Y:S01]  /*1d170*/  FFMA.FTZ R153, R153, R2.reuse, -R180 ;  /* 0x0000000299997223 */ /* 0x080fe200000108b4 */
[-C--:B------:R-:W-:Y:S01]  /*1d180*/  FMUL.FTZ R154, R154, R2.reuse ;  /* 0x000000029a9a7220 */ /* 0x080fe20000410000 */
[----:B------:R-:W-:Y:S01]  /*1d190*/  MUFU.EX2 R152, R152 ;  /* 0x0000009800987308 */ /* 0x000fe20000000800 */
[----:B------:R-:W-:Y:S01]  /*1d1a0*/  FADD.FTZ R0, R185, R0 ;  /* 0x00000000b9007221 */ /* 0x000fe20000010000 */
[-CC-:B------:R-:W-:Y:S01]  /*1d1b0*/  FFMA.FTZ R155, R155, R2.reuse, -R180.reuse ;  /* 0x000000029b9b7223 */ /* 0x180fe200000108b4 */
[-CC-:B------:R-:W-:Y:S01]  /*1d1c0*/  FFMA.FTZ R158, R158, R2.reuse, -R180.reuse ;  /* 0x000000029e9e7223 */ /* 0x180fe200000108b4 */
[-C--:B------:R-:W-:Y:S01]  /*1d1d0*/  FFMA.FTZ R160, R160, R2.reuse, -R180 ;  /* 0x00000002a0a07223 */ /* 0x080fe200000108b4 */
[----:B------:R-:W-:Y:S01]  /*1d1e0*/  FADD.FTZ R0, R186, R0 ;  /* 0x00000000ba007221 */ /* 0x000fe20000010000 */
[-CC-:B------:R-:W-:Y:S01]  /*1d1f0*/  FFMA.FTZ R161, R161, R2.reuse, -R180.reuse ;  /* 0x00000002a1a17223 */ /* 0x180fe200000108b4 */
[-C--:B------:R-:W-:Y:S01]  /*1d200*/  FFMA.FTZ R162, R162, R2.reuse, -R180 ;  /* 0x00000002a2a27223 */ /* 0x080fe200000108b4 */
[----:B------:R-:W0:Y:S01]  /*1d210*/  MUFU.EX2 R179, R179 ;  /* 0x000000b300b37308 */ /* 0x000e220000000800 */
[----:B------:R-:W-:Y:S01]  /*1d220*/  FADD.FTZ R0, R165, R0 ;  /* 0x00000000a5007221 */ /* 0x000fe20000010000 */
[-CC-:B------:R-:W-:Y:S01]  /*1d230*/  FFMA.FTZ R163, R163, R2.reuse, -R180.reuse ;  /* 0x00000002a3a37223 */ /* 0x180fe200000108b4 */
[-CC-:B------:R-:W-:Y:S01]  /*1d240*/  FFMA.FTZ R164, R164, R2.reuse, -R180.reuse ;  /* 0x00000002a4a47223 */ /* 0x180fe200000108b4 */
[-C--:B------:R-:W-:Y:S01]  /*1d250*/  FFMA.FTZ R166, R166, R2.reuse, -R180 ;  /* 0x00000002a6a67223 */ /* 0x080fe200000108b4 */
[----:B------:R-:W-:Y:S01]  /*1d260*/  FADD.FTZ R157, R167, R0 ;  /* 0x00000000a79d7221 */ /* 0x000fe20000010000 */
[-CC-:B------:R-:W-:Y:S01]  /*1d270*/  FFMA.FTZ R168, R168, R2.reuse, -R180.reuse ;  /* 0x00000002a8a87223 */ /* 0x180fe200000108b4 */
[-CC-:B------:R-:W-:Y:S01]  /*1d280*/  FFMA.FTZ R170, R170, R2.reuse, -R180.reuse ;  /* 0x00000002aaaa7223 */ /* 0x180fe200000108b4 */
[----:B------:R2:W4:Y:S01]  /*1d290*/  MUFU.EX2 R0, R154 ;  /* 0x0000009a00007308 */ /* 0x0005220000000800 */
[-CC-:B------:R-:W-:Y:S01]  /*1d2a0*/  FFMA.FTZ R171, R171, R2.reuse, -R180.reuse ;  /* 0x00000002abab7223 */ /* 0x180fe200000108b4 */
[-CC-:B------:R-:W-:Y:S01]  /*1d2b0*/  FFMA.FTZ R156, R156, R2.reuse, -R180.reuse ;  /* 0x000000029c9c7223 */ /* 0x180fe200000108b4 */
[----:B------:R-:W-:Y:S01]  /*1d2c0*/  FADD.FTZ R157, R169, R157 ;  /* 0x0000009da99d7221 */ /* 0x000fe20000010000 */
[----:B------:R-:W-:Y:S01]  /*1d2d0*/  FFMA.FTZ R175, R175, R2, -R180 ;  /* 0x00000002afaf7223 */ /* 0x000fe200000108b4 */
[----:B---3--:R-:W-:Y:S01]  /*1d2e0*/  F2FP.F16.F32.PACK_AB R184, R176, R174 ;  /* 0x000000aeb0b8723e */ /* 0x008fe200000000ff */
[----:B------:R-:W-:-:S02]  /*1d2f0*/  IMAD.MOV.U32 R229, RZ, RZ, R4 ;  /* 0x000000ffffe57224 */ /* 0x000fc400078e0004 */
[----:B------:R-:W-:Y:S01]  /*1d300*/  FADD.FTZ R157, R172, R157 ;  /* 0x0000009dac9d7221 */ /* 0x000fe20000010000 */
[----:B------:R-:W3:Y:S01]  /*1d310*/  MUFU.EX2 R153, R153 ;  /* 0x0000009900997308 */ /* 0x000ee20000000800 */
[----:B-1----:R-:W-:Y:S02]  /*1d320*/  F2FP.F16.F32.PACK_AB R186, R177, R178 ;  /* 0x000000b2b1ba723e */ /* 0x002fe400000000ff */
[----:B------:R-:W-:Y:S01]  /*1d330*/  FADD.FTZ R157, R173, R157 ;  /* 0x0000009dad9d7221 */ /* 0x000fe20000010000 */
[----:B0-----:R-:W-:Y:S02]  /*1d340*/  F2FP.F16.F32.PACK_AB R197, R179, R152 ;  /* 0x00000098b3c5723e */ /* 0x001fe400000000ff */
[----:B------:R-:W-:Y:S01]  /*1d350*/  IADD3 R5, R5, -0x1, RZ ;  /* 0xffffffff05057810 */ /* 0x000fe20007ffe0ff */
[----:B--2---:R-:W-:Y:S01]  /*1d360*/  FADD.FTZ R154, R174, R157 ;  /* 0x0000009dae9a7221 */ /* 0x004fe20000010000 */
[----:B------:R-:W0:Y:S01]  /*1d370*/  MUFU.EX2 R155, R155 ;  /* 0x0000009b009b7308 */ /* 0x000e220000000800 */
[----:B----4-:R-:W-:-:S02]  /*1d380*/  FFMA.FTZ R226, R0, R226, R152 ;  /* 0x000000e200e27223 */ /* 0x010fc40000010098 */
[----:B------:R-:W-:Y:S02]  /*1d390*/  FADD.FTZ R154, R176, R154 ;  /* 0x0000009ab09a7221 */ /* 0x000fe40000010000 */
[----:B------:R-:W-:Y:S02]  /*1d3a0*/  FADD.FTZ R226, R179, R226 ;  /* 0x000000e2b3e27221 */ /* 0x000fe40000010000 */
[----:B------:R-:W-:Y:S01]  /*1d3b0*/  FADD.FTZ R154, R178, R154 ;  /* 0x0000009ab29a7221 */ /* 0x000fe20000010000 */
[----:B------:R-:W1:Y:S01]  /*1d3c0*/  MUFU.EX2 R158, R158 ;  /* 0x0000009e009e7308 */ /* 0x000e620000000800 */
[----:B---3--:R-:W-:Y:S02]  /*1d3d0*/  FADD.FTZ R226, R153, R226 ;  /* 0x000000e299e27221 */ /* 0x008fe40000010000 */
[----:B------:R-:W-:-:S05]  /*1d3e0*/  FADD.FTZ R227, R177, R154 ;  /* 0x0000009ab1e37221 */ /* 0x000fca0000010000 */
        /* <DEDUP_REMOVED lines=27> */
[----:B------:R-:W-:-:S03]  /*1d5a0*/  F2FP.F16.F32.PACK_AB R185, R171, R170 ;  /* 0x000000aaabb9723e */ /* 0x000fc600000000ff */
[----:B--2---:R-:W-:-:S04]  /*1d5b0*/  FADD.FTZ R226, R156, R226 ;  /* 0x000000e29ce27221 */ /* 0x004fc80000010000 */
[C---:B0-----:R-:W-:Y:S01]  /*1d5c0*/  FADD.FTZ R226, R175.reuse, R226 ;  /* 0x000000e2afe27221 */ /* 0x041fe20000010000 */
[----:B------:R-:W-:Y:S01]  /*1d5d0*/  F2FP.F16.F32.PACK_AB R187, R175, R156 ;  /* 0x0000009cafbb723e */ /* 0x000fe200000000ff */
[----:B------:R-:W-:Y:S06]  /*1d5e0*/  @P2 BRA `(.L_x_1624) ;  /* 0xffffffd000502947 */ /* 0x000fec000383ffff */
.L_x_1605:
[----:B------:R-:W-:Y:S05]  /*1d5f0*/  BSYNC B0 ;  /* 0x0000000000007941 */ /* 0x000fea0003800000 */
.L_x_1604:
        /* <DEDUP_REMOVED lines=131> */
.L_x_1625:
[----:B------:R-:W-:Y:S01]  /*1de30*/  IMAD R12, R22, 0x8, R16 ;  /* 0x00000008160c7824 */ /* 0x000fe200078e0210 */
[----:B------:R-:W-:-:S04]  /*1de40*/  SHF.L.U32 R5, R218, 0x1f, RZ ;  /* 0x0000001fda057819 */ /* 0x000fc800000006ff */
[----:B------:R0:W1:Y:S01]  /*1de50*/  SYNCS.PHASECHK.TRANS64.TRYWAIT P2, [R12+URZ+0x30850], R5 ;  /* 0x030850050c0075a7 */ /* 0x000062000804017f */
[----:B------:R-:W-:Y:S05]  /*1de60*/  @!P0 BRA `(.L_x_1626) ;  /* 0x0000000000048947 */ /* 0x000fea0003800000 */
[----:B------:R-:W-:Y:S01]  /*1de70*/  BPT.TRAP 0x1 ;  /* 0x000000040000795c */ /* 0x000fe20000300000 */
.L_x_1626:
[----:B------:R-:W-:Y:S01]  /*1de80*/  IADD3 R16, R16, 0x400, RZ ;  /* 0x0000040010107810 */ /* 0x000fe20007ffe0ff */
[----:B------:R-:W-:Y:S03]  /*1de90*/  BSSY B0, `(.L_x_1627) ;  /* 0x0000008000007945 */ /* 0x000fe60003800000 */
[----:B------:R-:W-:-:S04]  /*1dea0*/  SHF.R.U32.HI R16, RZ, 0x4, R16 ;  /* 0x00000004ff107819 */ /* 0x000fc80000011610 */
[----:B------:R-:W-:-:S04]  /*1deb0*/  LOP3.LUT R16, R16, 0x3fff, RZ, 0xc0, !PT ;  /* 0x00003fff10107812 */ /* 0x000fc800078ec0ff */
[----:B------:R-:W-:-:S05]  /*1dec0*/  LOP3.LUT R7, R16, 0x2000000, RZ, 0xfc, !PT ;  /* 0x0200000010077812 */ /* 0x000fca00078efcff */
[----:B------:R-:W-:Y:S01]  /*1ded0*/  IMAD R0, R22, 0x800, R7 ;  /* 0x0000080016007824 */ /* 0x000fe200078e0207 */
[----:B-1----:R-:W-:Y:S06]  /*1dee0*/  @P2 BRA `(.L_x_1628) ;  /* 0x0000000000082947 */ /* 0x002fec0003800000 */
[----:B------:R-:W1:Y:S02]  /*1def0*/  SYNCS.PHASECHK.TRANS64.TRYWAIT P0, [R12+URZ+0x30850], R5 ;  /* 0x030850050c0075a7 */ /* 0x000e64000800017f */
[----:B-1----:R-:W-:Y:S05]  /*1df00*/  @!P0 BRA `(.L_x_1629) ;  /* 0x000000bc000c8947 */ /* 0x002fea0003800000 */
.L_x_1628:
[----:B------:R-:W-:Y:S05]  /*1df10*/  BSYNC B0 ;  /* 0x0000000000007941 */ /* 0x000fea0003800000 */
.L_x_1627:
[----:B------:R-:W-:Y:S01]  /*1df20*/  IMAD.MOV.U32 R6, RZ, RZ, R0 ;  /* 0x000000ffff067224 */ /* 0x000fe200078e0000 */
[----:B------:R-:W-:Y:S01]  /*1df30*/  MOV R7, 0x40000040 ;  /* 0x4000004000077802 */ /* 0x000fe20000000f00 */
[----:B------:R-:W2:Y:S01]  /*1df40*/  LDL.LU R16, [R1+0x68] ;  /* 0x0000680001107983 */ /* 0x000ea20000300800 */
[----:B------:R-:W-:Y:S01]  /*1df50*/  WARPGROUP.ARRIVE ;  /* 0x00000000000079c5 */ /* 0x000fe20000000000 */
[----:B------:R-:W-:Y:S01]  /*1df60*/  VIADD R22, R22, 0x1 ;  /* 0x0000000116167836 */ /* 0x000fe20000000000 */
[----:B------:R-:W-:Y:S01]  /*1df70*/  R2UR UR6, R6 ;  /* 0x00000000060672ca */ /* 0x000fe200000e0000 */
[----:B------:R-:W-:Y:S01]  /*1df80*/  VIADD R6, R0, 0x80 ;  /* 0x0000008000067836 */ /* 0x000fe20000000000 */
[----:B------:R-:W-:Y:S01]  /*1df90*/  R2UR UR7, R7 ;  /* 0x00000000070772ca */ /* 0x000fe200000e0000 */
[----:B------:R-:W-:Y:S01]  /*1dfa0*/  IMAD.MOV.U32 R7, RZ, RZ, 0x40000040 ;  /* 0x40000040ff077424 */ /* 0x000fe200078e00ff */
[----:B01----:R-:W-:Y:S01]  /*1dfb0*/  SHFL.BFLY PT, R5, R226, 0x2, 0x1f ;  /* 0x0c401f00e2057f89 */ /* 0x003fe200000e0000 */
[----:B------:R-:W-:Y:S01]  /*1dfc0*/  ISETP.NE.AND P2, PT, R22, 0x2, PT ;  /* 0x000000021600780c */ /* 0x000fe20003f45270 */
[----:B------:R-:W-:-:S03]  /*1dfd0*/  @!P1 VIADD R12, R12, 0x30860 ;  /* 0x000308600c0c9836 */ /* 0x000fc60000000000 */
[----:B------:R-:W-:Y:S02]  /*1dfe0*/  SEL R22, R22, RZ, P2 ;  /* 0x000000ff16167207 */ /* 0x000fe40001000000 */
[----:B------:R-:W-:-:S04]  /*1dff0*/  @!P1 PRMT R12, RZ, 0x654, R12 ;  /* 0x00000654ff0c9816 */ /* 0x000fc8000000000c */
        /* <DEDUP_REMOVED lines=9> */
[----:B------:R-:W-:Y:S01]  /*1e090*/  R2UR UR6, R6 ;  /* 0x00000000060672ca */ /* 0x000fe200000e0000 */
[----:B------:R-:W-:Y:S01]  /*1e0a0*/  VIADD R6, R0, 0x180 ;  /* 0x0000018000067836 */ /* 0x000fe20000000000 */
[----:B------:R-:W-:Y:S01]  /*1e0b0*/  R2UR UR7, R7 ;  /* 0x00000000070772ca */ /* 0x000fe200000e0000 */
[----:B------:R-:W0:Y:S01]  /*1e0c0*/  SHFL.BFLY PT, R0, R227, 0x2, 0x1f ;  /* 0x0c401f00e3007f89 */ /* 0x000e2200000e0000 */
[----:B------:R-:W-:Y:S01]  /*1e0d0*/  MOV R7, 0x40000040 ;  /* 0x4000004000077802 */ /* 0x000fe20000000f00 */
[----:B--2---:R-:W-:-:S05]  /*1e0e0*/  VIADD R16, R16, 0x1 ;  /* 0x0000000110107836 */ /* 0x004fca0000000000 */
[----:B------:R-:W-:Y:S01]  /*1e0f0*/  STL [R1+0x68], R16 ;  /* 0x0000681001007387 */ /* 0x000fe20000100800 */
[----:B0-----:R-:W-:Y:S01]  /*1e100*/  FADD.FTZ R0, R0, R227 ;  /* 0x000000e300007221 */ /* 0x001fe20000010000 */
[----:B------:R-:W-:Y:S02]  /*1e110*/  WARPGROUP.DEPBAR.LE gsb0, 0x0 ;  /* 0x00008000000079c5 */ /* 0x000fe40000010000 */
[----:B------:R-:W-:-:S13]  /*1e120*/  WARPGROUP.ARRIVE ;  /* 0x00000000000079c5 */ /* 0x000fda0000000000 */
[----:B------:R-:W-:Y:S01]  /*1e130*/  HGMMA.64x256x16.F32 R24, R188, gdesc[UR4].tnspB, R24, gsb0 ;  /* 0x43e00004bc187df0 */ /* 0x000fe20008000818 */
[----:B------:R-:W-:Y:S01]  /*1e140*/  R2UR UR6, R6 ;  /* 0x00000000060672ca */ /* 0x000fe200000e0000 */
[----:B------:R-:W-:Y:S01]  /*1e150*/  FADD.FTZ R6, R5, R226 ;  /* 0x000000e205067221 */ /* 0x000fe20000010000 */
[----:B------:R-:W-:Y:S01]  /*1e160*/  R2UR UR7, R7 ;  /* 0x00000000070772ca */ /* 0x000fe200000e0000 */
[----:B------:R-:W0:Y:S04]  /*1e170*/  SHFL.BFLY PT, R5, R0, 0x1, 0x1f ;  /* 0x0c201f0000057f89 */ /* 0x000e2800000e0000 */
[----:B------:R-:W1:Y:S01]  /*1e180*/  SHFL.BFLY PT, R7, R6, 0x1, 0x1f ;  /* 0x0c201f0006077f89 */ /* 0x000e6200000e0000 */
[----:B0-----:R-:W-:Y:S01]  /*1e190*/  FADD.FTZ R13, R0, R5 ;  /* 0x00000005000d7221 */ /* 0x001fe20000010000 */
[----:B------:R-:W-:Y:S01]  /*1e1a0*/  SEL R5, RZ, 0x1, P2 ;  /* 0x00000001ff057807 */ /* 0x000fe20001000000 */
[----:B------:R-:W-:-:S02]  /*1e1b0*/  IMAD.MOV.U32 R0, RZ, RZ, -0x800000 ;  /* 0xff800000ff007424 */ /* 0x000fc400078e00ff */
[----:B-1----:R-:W-:Y:S01]  /*1e1c0*/  FADD.FTZ R14, R6, R7 ;  /* 0x00000007060e7221 */ /* 0x002fe20000010000 */
[----:B------:R-:W-:Y:S02]  /*1e1d0*/  FSETP.NE.FTZ.AND P0, PT, R13, RZ, PT ;  /* 0x000000ff0d00720b */ /* 0x000fe40003f15000 */
[----:B------:R-:W-:Y:S02]  /*1e1e0*/  CS2R R6, SRZ ;  /* 0x0000000000067805 */ /* 0x000fe4000001ff00 */
[----:B------:R-:W-:Y:S02]  /*1e1f0*/  LOP3.LUT R218, R218, R5, RZ, 0x3c, !PT ;  /* 0x00000005dada7212 */ /* 0x000fe400078e3cff */
[----:B------:R-:W-:Y:S02]  /*1e200*/  FSETP.NE.FTZ.AND P3, PT, R14, RZ, PT ;  /* 0x000000ff0e00720b */ /* 0x000fe40003f75000 */
[----:B------:R-:W-:-:S05]  /*1e210*/  MOV R5, 0xff800000 ;  /* 0xff80000000057802 */ /* 0x000fca0000000f00 */
[----:B------:R-:W0:Y:S01]  /*1e220*/  @P0 MUFU.LG2 R9, R13 ;  /* 0x0000000d00090308 */ /* 0x000e220000000c00 */
[----:B------:R-:W-:-:S05]  /*1e230*/  @P0 FMUL.FTZ R8, R2, 0.69314718246459960938 ;  /* 0x3f31721802080820 */ /* 0x000fca0000410000 */
[----:B------:R-:W-:Y:S02]  /*1e240*/  @P3 FMUL.FTZ R2, R2, 0.69314718246459960938 ;  /* 0x3f31721802023820 */ /* 0x000fe40000410000 */
[----:B------:R-:W1:Y:S08]  /*1e250*/  @P3 MUFU.LG2 R10, R14 ;  /* 0x0000000e000a3308 */ /* 0x000e700000000c00 */
[----:B------:R-:W2:Y:S01]  /*1e260*/  @P0 MUFU.RCP R7, R13 ;  /* 0x0000000d00070308 */ /* 0x000ea20000001000 */
[----:B0-----:R-:W-:-:S04]  /*1e270*/  @P0 FMUL.FTZ R9, R9, 0.69314718246459960938 ;  /* 0x3f31721809090820 */ /* 0x001fc80000410000 */
[----:B------:R-:W-:Y:S01]  /*1e280*/  @P0 FFMA.FTZ R5, R8, R3, R9 ;  /* 0x0000000308050223 */ /* 0x000fe20000010009 */
[----:B------:R-:W-:Y:S02]  /*1e290*/  PLOP3.LUT P0, PT, PT, PT, PT, 0x8, 0x0 ;  /* 0x000000000000781c */ /* 0x000fe40003f0e170 */
[----:B------:R-:W0:Y:S01]  /*1e2a0*/  @P3 MUFU.RCP R6, R14 ;  /* 0x0000000e00063308 */ /* 0x000e220000001000 */
[----:B-1----:R-:W-:-:S04]  /*1e2b0*/  @P3 FMUL.FTZ R11, R10, 0.69314718246459960938 ;  /* 0x3f3172180a0b3820 */ /* 0x002fc80000410000 */
[----:B------:R-:W-:Y:S01]  /*1e2c0*/  @P3 FFMA.FTZ R0, R2, R4, R11 ;  /* 0x0000000402003223 */ /* 0x000fe2000001000b */
[----:B------:R-:W-:Y:S02]  /*1e2d0*/  WARPGROUP.DEPBAR.LE gsb0, 0x0 ;  /* 0x00008000000079c5 */ /* 0x000fe40000010000 */
[----:B------:R-:W-:-:S06]  /*1e2e0*/  WARPGROUP.ARRIVE ;  /* 0x00000000000079c5 */ /* 0x000fcc0000000000 */
[----:B------:R-:W-:Y:S03]  /*1e2f0*/  HGMMA.64x256x16.F32 R24, R184, gdesc[UR4].tnspB, R24, gsb0 ;  /* 0x43e00004b8187df0 */ /* 0x000fe60008000818 */
[----:B------:R-:W-:Y:S02]  /*1e300*/  WARPGROUP.DEPBAR.LE gsb0, 0x0 ;  /* 0x00008000000079c5 */ /* 0x000fe40000010000 */
[-C--:B--2---:R-:W-:Y:S01]  /*1e310*/  FMUL.FTZ R153, R48, R7.reuse ;  /* 0x0000000730997220 */ /* 0x084fe20000410000 */
[-C--:B------:R-:W-:Y:S01]  /*1e320*/  FMUL.FTZ R154, R52, R7.reuse ;  /* 0x00000007349a7220 */ /* 0x080fe20000410000 */
[-C--:B------:R-:W-:Y:S01]  /*1e330*/  FMUL.FTZ R152, R44, R7.reuse ;  /* 0x000000072c987220 */ /* 0x080fe20000410000 */
[-C--:B0-----:R-:W-:Y:S01]  /*1e340*/  FMUL.FTZ R52, R27, R6.reuse ;  /* 0x000000061b347220 */ /* 0x081fe20000410000 */
[-C--:B------:R-:W-:Y:S01]  /*1e350*/  FMUL.FTZ R48, R31, R6.reuse ;  /* 0x000000061f307220 */ /* 0x080fe20000410000 */
        /* <DEDUP_REMOVED lines=124> */
.L_x_1439:
[----:B------:R-:W0:Y:S08]  /*1eb20*/  S2UR UR5, SR_CgaCtaId ;  /* 0x00000000000579c3 */ /* 0x000e300000008800 */
[----:B------:R-:W-:Y:S06]  /*1eb30*/  BAR.SYNC.DEFER_BLOCKING 0x5, 0x120 ;  /* 0x0144800000007b1d */ /* 0x000fec0000010000 */
[----:B------:R-:W-:Y:S01]  /*1eb40*/  UMOV UR4, 0x400 ;  /* 0x0000040000047882 */ /* 0x000fe20000000000 */
[----:B------:R-:W-:Y:S01]  /*1eb50*/  BSSY B0, `(.L_x_1630) ;  /* 0x0000293000007945 */ /* 0x000fe20003800000 */
[----:B0-----:R-:W-:-:S06]  /*1eb60*/  ULEA UR4, UR5, UR4, 0x18 ;  /* 0x0000000405047291 */ /* 0x001fcc000f8ec03f */
[----:B------:R-:W-:-:S05]  /*1eb70*/  MOV R16, UR4 ;  /* 0x0000000400107c02 */ /* 0x000fca0008000f00 */
[----:B------:R-:W0:Y:S04]  /*1eb80*/  LDS.128 R172, [R16+0x308d0] ;  /* 0x0308d00010ac7984 */ /* 0x000e280000000c00 */
[----:B0-----:R0:W-:Y:S04]  /*1eb90*/  STL.64 [R1], R172 ;  /* 0x000000ac01007387 */ /* 0x0011e80000100a00 */
[----:B------:R0:W-:Y:S01]  /*1eba0*/  STL.64 [R1+0x8], R174 ;  /* 0x000008ae01007387 */ /* 0x0001e20000100a00 */
[----:B------:R-:W-:Y:S06]  /*1ebb0*/  BAR.ARV 0x4, 0x120 ;  /* 0x0104800000007b1d */ /* 0x000fec0000002000 */
[----:B------:R-:W-:Y:S05]  /*1ebc0*/  @P0 BRA `(.L_x_1631) ;  /* 0x0000001c00540947 */ /* 0x000fea0003800000 */
[----:B------:R-:W2:Y:S04]  /*1ebd0*/  LDL R6, [R1+0x94] ;  /* 0x0000940001067983 */ /* 0x000ea80000100800 */
[----:B0-----:R-:W3:Y:S04]  /*1ebe0*/  LDL R172, [R1+0x64] ;  /* 0x0000640001ac7983 */ /* 0x001ee80000100800 */
[----:B------:R-:W4:Y:S04]  /*1ebf0*/  LDL R176, [R1+0x38] ;  /* 0x0000380001b07983 */ /* 0x000f280000100800 */
[----:B------:R-:W4:Y:S01]  /*1ec00*/  LDL R174, [R1+0x24] ;  /* 0x0000240001ae7983 */ /* 0x000f220000100800 */
[----:B------:R-:W0:Y:S01]  /*1ec10*/  S2R R7, SR_SWINHI ;  /* 0x0000000000077919 */ /* 0x000e220000002f00 */
[----:B------:R-:W-:Y:S01]  /*1ec20*/  F2FP.F16.F32.PACK_AB R24, R25, R24 ;  /* 0x000000181918723e */ /* 0x000fe200000000ff */
[----:B------:R-:W-:Y:S01]  /*1ec30*/  ULDC.64 UR4, c[0x0][0xbd8] ;  /* 0x0002f60000047ab9 */ /* 0x000fe20000000a00 */
[----:B------:R-:W-:-:S02]  /*1ec40*/  MOV R2, R16 ;  /* 0x0000001000027202 */ /* 0x000fc40000000f00 */
[----:B0-----:R-:W-:Y:S02]  /*1ec50*/  MOV R3, R7 ;  /* 0x0000000700037202 */ /* 0x001fe40000000f00 */
        /* <DEDUP_REMOVED lines=33> */
[----:B------:R-:W-:Y:S01]  /*1ee70*/  F2FP.F16.F32.PACK_AB R147, R151, R150 ;  /* 0x000000969793723e */ /* 0x000fe200000000ff */
[----:B------:R-:W-:Y:S01]  /*1ee80*/  ULDC.64 UR6, c[0x0][0x208] ;  /* 0x0000820000067ab9 */ /* 0x000fe20000000a00 */
[----:B--2---:R-:W-:-:S03]  /*1ee90*/  IMAD.WIDE R130, R6, 0x2, R2 ;  /* 0x0000000206827825 */ /* 0x004fc600078e0202 */
[----:B------:R-:W-:-:S04]  /*1eea0*/  IADD3 R20, P1, R130, 0x20, RZ ;  /* 0x0000002082147810 */ /* 0x000fc80007f3e0ff */
[----:B------:R-:W-:Y:S02]  /*1eeb0*/  LOP3.LUT R173, R20, 0x380, RZ, 0xc0, !PT ;  /* 0x0000038014ad7812 */ /* 0x000fe400078ec0ff */
[C---:B------:R-:W-:Y:S02]  /*1eec0*/  IADD3 R54, P6, R130.reuse, 0x4020, RZ ;  /* 0x0000402082367810 */ /* 0x040fe40007fde0ff */
[----:B------:R-:W-:Y:S02]  /*1eed0*/  SHF.R.U64 R173, R173, 0x3, RZ ;  /* 0x00000003adad7819 */ /* 0x000fe400000012ff */
[----:B------:R-:W-:Y:S02]  /*1eee0*/  IADD3 R38, P0, R130, 0x40, RZ ;  /* 0x0000004082267810 */ /* 0x000fe40007f1e0ff */
[----:B------:R-:W-:Y:S02]  /*1eef0*/  LOP3.LUT R20, R173, R20, RZ, 0x3c, !PT ;  /* 0x00000014ad147212 */ /* 0x000fe400078e3cff */
[----:B------:R-:W-:Y:S01]  /*1ef00*/  LOP3.LUT R173, R54, 0x380, RZ, 0xc0, !PT ;  /* 0x0000038036ad7812 */ /* 0x000fe200078ec0ff */
[----:B------:R-:W-:Y:S01]  /*1ef10*/  IMAD.X R39, RZ, RZ, R131, P0 ;  /* 0x000000ffff277224 */ /* 0x000fe200000e0683 */
[----:B------:R-:W-:-:S02]  /*1ef20*/  IADD3 R106, P0, R130, 0x8020, RZ ;  /* 0x00008020826a7810 */ /* 0x000fc40007f1e0ff */
[----:B------:R-:W-:Y:S01]  /*1ef30*/  SHF.R.U64 R173, R173, 0x3, RZ ;  /* 0x00000003adad7819 */ /* 0x000fe200000012ff */
[----:B------:R-:W-:Y:S01]  /*1ef40*/  IMAD.X R21, RZ, RZ, R131, P1 ;  /* 0x000000ffff157224 */ /* 0x000fe200008e0683 */
[C---:B------:R-:W-:Y:S02]  /*1ef50*/  IADD3 R46, P4, R130.reuse, 0x60, RZ ;  /* 0x00000060822e7810 */ /* 0x040fe40007f9e0ff */
[C---:B------:R-:W-:Y:S02]  /*1ef60*/  IADD3 R50, P3, R130.reuse, 0x4000, RZ ;  /* 0x0000400082327810 */ /* 0x040fe40007f7e0ff */
[C---:B------:R-:W-:Y:S02]  /*1ef70*/  IADD3 R58, P5, R130.reuse, 0x4040, RZ ;  /* 0x00004040823a7810 */ /* 0x040fe40007fbe0ff */
[----:B------:R-:W-:Y:S02]  /*1ef80*/  IADD3 R102, P1, R130, 0x8000, RZ ;  /* 0x0000800082667810 */ /* 0x000fe40007f3e0ff */
[----:B------:R-:W-:-:S02]  /*1ef90*/  LOP3.LUT R54, R173, R54, RZ, 0x3c, !PT ;  /* 0x00000036ad367212 */ /* 0x000fc400078e3cff */
[----:B------:R-:W-:Y:S02]  /*1efa0*/  LOP3.LUT R175, R38, 0x380, RZ, 0xc0, !PT ;  /* 0x0000038026af7812 */ /* 0x000fe400078ec0ff */
[----:B------:R-:W-:Y:S02]  /*1efb0*/  LOP3.LUT R173, R106, 0x380, RZ, 0xc0, !PT ;  /* 0x000003806aad7812 */ /* 0x000fe400078ec0ff */
[----:B------:R-:W-:Y:S01]  /*1efc0*/  LOP3.LUT R177, R46, 0x380, RZ, 0xc0, !PT ;  /* 0x000003802eb17812 */ /* 0x000fe200078ec0ff */
[----:B------:R-:W-:Y:S01]  /*1efd0*/  IMAD.X R103, RZ, RZ, R131, P1 ;  /* 0x000000ffff677224 */ /* 0x000fe200008e0683 */
[----:B------:R-:W-:Y:S02]  /*1efe0*/  IADD3.X R59, RZ, R131, RZ, P5, !PT ;  /* 0x00000083ff3b7210 */ /* 0x000fe40002ffe4ff */
[----:B------:R-:W-:Y:S02]  /*1eff0*/  LOP3.LUT R122, R50, 0x380, RZ, 0xc0, !PT ;  /* 0x00000380327a7812 */ /* 0x000fe400078ec0ff */
[----:B------:R-:W-:-:S02]  /*1f000*/  LOP3.LUT R7, R130, 0x380, RZ, 0xc0, !PT ;  /* 0x0000038082077812 */ /* 0x000fc400078ec0ff */
[C---:B------:R-:W-:Y:S02]  /*1f010*/  IADD3 R6, P5, R130.reuse, 0xc020, RZ ;  /* 0x0000c02082067810 */ /* 0x040fe40007fbe0ff */
[----:B------:R-:W-:Y:S02]  /*1f020*/  SHF.R.U64 R175, R175, 0x3, RZ ;  /* 0x00000003afaf7819 */ /* 0x000fe400000012ff */
[----:B------:R-:W-:Y:S01]  /*1f030*/  SHF.R.U64 R173, R173, 0x3, RZ ;  /* 0x00000003adad7819 */ /* 0x000fe200000012ff */
[----:B------:R-:W-:Y:S01]  /*1f040*/  IMAD.X R51, RZ, RZ, R131, P3 ;  /* 0x000000ffff337224 */ /* 0x000fe200018e0683 */
[C---:B------:R-:W-:Y:S02]  /*1f050*/  IADD3 R62, P2, R130.reuse, 0x4060, RZ ;  /* 0x00004060823e7810 */ /* 0x040fe40007f5e0ff */
[----:B-----5:R-:W-:Y:S02]  /*1f060*/  IADD3 R100, P1, R130, 0xc060, RZ ;  /* 0x0000c06082647810 */ /* 0x020fe40007f3e0ff */
[----:B------:R-:W-:-:S02]  /*1f070*/  SHF.R.U64 R177, R177, 0x3, RZ ;  /* 0x00000003b1b17819 */ /* 0x000fc400000012ff */
[----:B------:R-:W-:Y:S02]  /*1f080*/  IADD3 R114, P3, R130, 0x8060, RZ ;  /* 0x0000806082727810 */ /* 0x000fe40007f7e0ff */
[----:B------:R-:W-:Y:S02]  /*1f090*/  SHF.R.U64 R179, R122, 0x3, RZ ;  /* 0x000000037ab37819 */ /* 0x000fe400000012ff */
[----:B------:R-:W-:Y:S02]  /*1f0a0*/  SHF.R.U64 R7, R7, 0x3, RZ ;  /* 0x0000000307077819 */ /* 0x000fe400000012ff */
[----:B------:R-:W-:Y:S02]  /*1f0b0*/  LOP3.LUT R38, R175, R38, RZ, 0x3c, !PT ;  /* 0x00000026af267212 */ /* 0x000fe400078e3cff */
[----:B------:R-:W-:Y:S02]  /*1f0c0*/  LOP3.LUT R106, R173, R106, RZ, 0x3c, !PT ;  /* 0x0000006aad6a7212 */ /* 0x000fe400078e3cff */
[----:B------:R-:W-:Y:S01]  /*1f0d0*/  LOP3.LUT R52, R6, 0x380, RZ, 0xc0, !PT ;  /* 0x0000038006347812 */ /* 0x000fe200078ec0ff */
[--C-:B------:R-:W-:Y:S01]  /*1f0e0*/  IMAD.X R55, RZ, RZ, R131.reuse, P6 ;  /* 0x000000ffff377224 */ /* 0x100fe200030e0683 */
[----:B------:R-:W-:Y:S01]  /*1f0f0*/  LOP3.LUT R46, R177, R46, RZ, 0x3c, !PT ;  /* 0x0000002eb12e7212 */ /* 0x000fe200078e3cff */
[----:B------:R-:W-:Y:S01]  /*1f100*/  IMAD.X R63, RZ, RZ, R131, P2 ;  /* 0x000000ffff3f7224 */ /* 0x000fe200010e0683 */
[----:B------:R-:W-:-:S02]  /*1f110*/  LOP3.LUT R175, R58, 0x380, RZ, 0xc0, !PT ;  /* 0x000003803aaf7812 */ /* 0x000fc400078ec0ff */
[----:B------:R-:W-:Y:S02]  /*1f120*/  LOP3.LUT R173, R100, 0x380, RZ, 0xc0, !PT ;  /* 0x0000038064ad7812 */ /* 0x000fe400078ec0ff */
[----:B------:R-:W-:Y:S02]  /*1f130*/  IADD3.X R47, RZ, R131, RZ, P4, !PT ;  /* 0x00000083ff2f7210 */ /* 0x000fe400027fe4ff */
[----:B------:R-:W-:Y:S01]  /*1f140*/  LOP3.LUT R177, R62, 0x380, RZ, 0xc0, !PT ;  /* 0x000003803eb17812 */ /* 0x000fe200078ec0ff */
[----:B------:R-:W-:Y:S01]  /*1f150*/  IMAD.X R115, RZ, RZ, R131, P3 ;  /* 0x000000ffff737224 */ /* 0x000fe200018e0683 */
[C---:B------:R-:W-:Y:S02]  /*1f160*/  IADD3 R110, P4, R130.reuse, 0x8040, RZ ;  /* 0x00008040826e7810 */ /* 0x040fe40007f9e0ff */
[C---:B------:R-:W-:Y:S02]  /*1f170*/  IADD3 R118, P6, R130.reuse, 0xc000, RZ ;  /* 0x0000c00082767810 */ /* 0x040fe40007fde0ff */
[----:B------:R-:W-:-:S02]  /*1f180*/  IADD3 R104, P2, R130, 0xc040, RZ ;  /* 0x0000c04082687810 */ /* 0x000fc40007f5e0ff */
[----:B------:R-:W-:Y:S02]  /*1f190*/  LOP3.LUT R50, R179, R50, RZ, 0x3c, !PT ;  /* 0x00000032b3327212 */ /* 0x000fe400078e3cff */
[----:B------:R-:W-:Y:S02]  /*1f1a0*/  LOP3.LUT R130, R7, R130, RZ, 0x3c, !PT ;  /* 0x0000008207827212 */ /* 0x000fe400078e3cff */
[----:B------:R-:W-:Y:S02]  /*1f1b0*/  LOP3.LUT R179, R102, 0x380, RZ, 0xc0, !PT ;  /* 0x0000038066b37812 */ /* 0x000fe400078ec0ff */
[----:B------:R-:W-:Y:S02]  /*1f1c0*/  SHF.R.U64 R29, R52, 0x3, RZ ;  /* 0x00000003341d7819 */ /* 0x000fe400000012ff */
[----:B------:R-:W-:Y:S02]  /*1f1d0*/  SHF.R.U64 R175, R175, 0x3, RZ ;  /* 0x00000003afaf7819 */ /* 0x000fe400000012ff */
[----:B------:R-:W-:-:S02]  /*1f1e0*/  SHF.R.U64 R173, R173, 0x3, RZ ;  /* 0x00000003adad7819 */ /* 0x000fc400000012ff */
[----:B------:R-:W-:Y:S02]  /*1f1f0*/  ISETP.NE.U32.AND P3, PT, RZ, UR4, PT ;  /* 0x00000004ff007c0c */ /* 0x000fe4000bf65070 */
[----:B------:R-:W-:Y:S02]  /*1f200*/  SHF.R.U64 R177, R177, 0x3, RZ ;  /* 0x00000003b1b17819 */ /* 0x000fe400000012ff */
[----:B------:R-:W-:Y:S02]  /*1f210*/  SHF.R.U64 R179, R179, 0x3, RZ ;  /* 0x00000003b3b37819 */ /* 0x000fe400000012ff */
[----:B------:R-:W-:Y:S01]  /*1f220*/  MOV R130, R130 ;  /* 0x0000008200827202 */ /* 0x000fe20000000f00 */
[----:B------:R-:W-:Y:S01]  /*1f230*/  BAR.SYNC.DEFER_BLOCKING 0x1, 0x100 ;  /* 0x0044000000007b1d */ /* 0x000fe20000010000 */
[----:B------:R-:W-:Y:S02]  /*1f240*/  LOP3.LUT R122, R29, R6, RZ, 0x3c, !PT ;  /* 0x000000061d7a7212 */ /* 0x000fe400078e3cff */
[----:B------:R-:W-:-:S02]  /*1f250*/  IADD3.X R7, RZ, R131, RZ, P1, !PT ;  /* 0x00000083ff077210 */ /* 0x000fc40000ffe4ff */
[----:B------:R-:W-:Y:S02]  /*1f260*/  LOP3.LUT R58, R175, R58, RZ, 0x3c, !PT ;  /* 0x0000003aaf3a7212 */ /* 0x000fe400078e3cff */
[----:B------:R-:W-:Y:S02]  /*1f270*/  LOP3.LUT R6, R173, R100, RZ, 0x3c, !PT ;  /* 0x00000064ad067212 */ /* 0x000fe400078e3cff */
[----:B------:R-:W-:Y:S02]  /*1f280*/  MOV R21, R20 ;  /* 0x0000001400157202 */ /* 0x000fe40000000f00 */
[----:B------:R-:W-:Y:S01]  /*1f290*/  ISETP.NE.AND.EX P3, PT, RZ, UR5, PT, P3 ;  /* 0x00000005ff007c0c */ /* 0x000fe2000bf65330 */
[----:B------:R-:W-:Y:S01]  /*1f2a0*/  ULDC.64 UR4, c[0x0][0xbe0] ;  /* 0x0002f80000047ab9 */ /* 0x000fe20000000a00 */
[----:B------:R-:W-:Y:S01]  /*1f2b0*/  LOP3.LUT R62, R177, R62, RZ, 0x3c, !PT ;  /* 0x0000003eb13e7212 */ /* 0x000fe200078e3cff */
[----:B------:R-:W-:Y:S01]  /*1f2c0*/  IMAD.X R127, RZ, RZ, R131, P2 ;  /* 0x000000ffff7f7224 */ /* 0x000fe200010e0683 */
[----:B------:R-:W-:-:S02]  /*1f2d0*/  LOP3.LUT R175, R110, 0x380, RZ, 0xc0, !PT ;  /* 0x000003806eaf7812 */ /* 0x000fc400078ec0ff */
[----:B------:R-:W-:Y:S02]  /*1f2e0*/  MOV R38, R38 ;  /* 0x0000002600267202 */ /* 0x000fe40000000f00 */
[----:B------:R-:W-:Y:S02]  /*1f2f0*/  LOP3.LUT R177, R114, 0x380, RZ, 0xc0, !PT ;  /* 0x0000038072b17812 */ /* 0x000fe400078ec0ff */
[----:B------:R-:W-:Y:S02]  /*1f300*/  MOV R46, R46 ;  /* 0x0000002e002e7202 */ /* 0x000fe40000000f00 */
[----:B------:R-:W-:Y:S01]  /*1f310*/  LOP3.LUT R102, R179, R102, RZ, 0x3c, !PT ;  /* 0x00000066b3667212 */ /* 0x000fe200078e3cff */
[----:B------:R0:W-:Y:S01]  /*1f320*/  STSM.16.M88.4 [R130], R24 ;  /* 0x0000001882007844 */ /* 0x0001e20000000200 */
[----:B------:R-:W-:Y:S01]  /*1f330*/  ISETP.NE.U32.AND P2, PT, RZ, UR4, PT ;  /* 0x00000004ff007c0c */ /* 0x000fe2000bf45070 */
[--C-:B------:R-:W-:Y:S01]  /*1f340*/  IMAD.X R111, RZ, RZ, R131.reuse, P4 ;  /* 0x000000ffff6f7224 */ /* 0x100fe200020e0683 */
[----:B------:R-:W-:Y:S01]  /*1f350*/  LOP3.LUT R179, R118, 0x380, RZ, 0xc0, !PT ;  /* 0x0000038076b37812 */ /* 0x000fe200078ec0ff */
[----:B------:R-:W-:Y:S01]  /*1f360*/  IMAD.X R123, RZ, RZ, R131, P5 ;  /* 0x000000ffff7b7224 */ /* 0x000fe200028e0683 */
[-C--:B------:R-:W-:Y:S01]  /*1f370*/  IADD3.X R107, RZ, R131.reuse, RZ, P0, !PT ;  /* 0x00000083ff6b7210 */ /* 0x080fe200007fe4ff */
[----:B------:R-:W-:Y:S01]  /*1f380*/  STSM.16.M88.4 [R21], R32 ;  /* 0x0000002015007844 */ /* 0x000fe20000000200 */
[----:B------:R-:W-:-:S02]  /*1f390*/  IADD3.X R119, RZ, R131, RZ, P6, !PT ;  /* 0x00000083ff777210 */ /* 0x000fc400037fe4ff */
[----:B------:R-:W-:Y:S01]  /*1f3a0*/  SHF.R.U64 R175, R175, 0x3, RZ ;  /* 0x00000003afaf7819 */ /* 0x000fe200000012ff */
[----:B------:R-:W-:Y:S01]  /*1f3b0*/  STSM.16.M88.4 [R38], R40 ;  /* 0x0000002826007844 */ /* 0x000fe20000000200 */
[----:B------:R-:W-:Y:S02]  /*1f3c0*/  MOV R20, R6 ;  /* 0x0000000600147202 */ /* 0x000fe40000000f00 */
[----:B------:R-:W-:Y:S01]  /*1f3d0*/  SHF.R.U64 R177, R177, 0x3, RZ ;  /* 0x00000003b1b17819 */ /* 0x000fe200000012ff */
[----:B------:R-:W3:Y:S01]  /*1f3e0*/  LDC.64 R6, c[0x0][0xbd8] ;  /* 0x0002f600ff067b82 */ /* 0x000ee20000000a00 */
[----:B------:R-:W-:Y:S01]  /*1f3f0*/  LOP3.LUT R131, R104, 0x380, RZ, 0xc0, !PT ;  /* 0x0000038068837812 */ /* 0x000fe200078ec0ff */
[----:B------:R1:W-:Y:S01]  /*1f400*/  STSM.16.M88.4 [R46], R8 ;  /* 0x000000082e007844 */ /* 0x0003e20000000200 */
[----:B------:R-:W-:Y:S02]  /*1f410*/  MOV R50, R50 ;  /* 0x0000003200327202 */ /* 0x000fe40000000f00 */
[----:B------:R-:W-:-:S02]  /*1f420*/  MOV R54, R54 ;  /* 0x0000003600367202 */ /* 0x000fc40000000f00 */
[----:B0-----:R-:W-:Y:S02]  /*1f430*/  F2FP.F16.F32.PACK_AB R24, R65, R157 ;  /* 0x0000009d4118723e */ /* 0x001fe400000000ff */
[----:B------:R-:W-:Y:S02]  /*1f440*/  F2FP.F16.F32.PACK_AB R25, R67, R66 ;  /* 0x000000424319723e */ /* 0x000fe400000000ff */
[----:B------:R-:W-:Y:S02]  /*1f450*/  F2FP.F16.F32.PACK_AB R26, R69, R158 ;  /* 0x0000009e451a723e */ /* 0x000fe400000000ff */
[----:B------:R-:W-:Y:S02]  /*1f460*/  F2FP.F16.F32.PACK_AB R27, R71, R70 ;  /* 0x00000046471b723e */ /* 0x000fe400000000ff */
[----:B------:R-:W-:Y:S02]  /*1f470*/  ISETP.NE.AND.EX P2, PT, RZ, UR5, PT, P2 ;  /* 0x00000005ff007c0c */ /* 0x000fe4000bf45320 */
[----:B------:R-:W-:-:S02]  /*1f480*/  SHF.R.U64 R179, R179, 0x3, RZ ;  /* 0x00000003b3b37819 */ /* 0x000fc400000012ff */
[----:B------:R-:W-:Y:S02]  /*1f490*/  MOV R58, R58 ;  /* 0x0000003a003a7202 */ /* 0x000fe40000000f00 */
[----:B-1----:R-:W-:Y:S02]  /*1f4a0*/  F2FP.F16.F32.PACK_AB R8, R73, R159 ;  /* 0x0000009f4908723e */ /* 0x002fe400000000ff */
[----:B------:R-:W-:Y:S02]  /*1f4b0*/  F2FP.F16.F32.PACK_AB R9, R75, R74 ;  /* 0x0000004a4b09723e */ /* 0x000fe400000000ff */
[----:B------:R-:W-:Y:S02]  /*1f4c0*/  F2FP.F16.F32.PACK_AB R10, R77, R160 ;  /* 0x000000a04d0a723e */ /* 0x000fe400000000ff */
[----:B------:R-:W-:Y:S02]  /*1f4d0*/  F2FP.F16.F32.PACK_AB R11, R79, R78 ;  /* 0x0000004e4f0b723e */ /* 0x000fe400000000ff */
[----:B------:R-:W-:Y:S01]  /*1f4e0*/  LOP3.LUT R110, R175, R110, RZ, 0x3c, !PT ;  /* 0x0000006eaf6e7212 */ /* 0x000fe200078e3cff */
[----:B------:R-:W-:Y:S01]  /*1f4f0*/  STSM.16.M88.4 [R50], R12 ;  /* 0x0000000c32007844 */ /* 0x000fe20000000200 */
[----:B------:R-:W-:-:S02]  /*1f500*/  LOP3.LUT R114, R177, R114, RZ, 0x3c, !PT ;  /* 0x00000072b1727212 */ /* 0x000fc400078e3cff */
[----:B------:R-:W-:Y:S02]  /*1f510*/  SHF.R.U64 R131, R131, 0x3, RZ ;  /* 0x0000000383837819 */ /* 0x000fe400000012ff */
[----:B------:R-:W-:Y:S02]  /*1f520*/  MOV R62, R62 ;  /* 0x0000003e003e7202 */ /* 0x000fe40000000f00 */
[----:B------:R-:W-:Y:S01]  /*1f530*/  F2FP.F16.F32.PACK_AB R29, R83, R82 ;  /* 0x00000052531d723e */ /* 0x000fe200000000ff */
[----:B------:R-:W-:Y:S01]  /*1f540*/  STSM.16.M88.4 [R54], R24 ;  /* 0x0000001836007844 */ /* 0x000fe20000000200 */
[----:B------:R-:W-:Y:S02]  /*1f550*/  MOV R102, R102 ;  /* 0x0000006600667202 */ /* 0x000fe40000000f00 */
[----:B------:R-:W-:Y:S02]  /*1f560*/  F2FP.F16.F32.PACK_AB R32, R89, R163 ;  /* 0x000000a35920723e */ /* 0x000fe400000000ff */
[----:B------:R-:W-:-:S02]  /*1f570*/  F2FP.F16.F32.PACK_AB R33, R91, R90 ;  /* 0x0000005a5b21723e */ /* 0x000fc400000000ff */
[----:B------:R-:W-:Y:S02]  /*1f580*/  F2FP.F16.F32.PACK_AB R34, R93, R164 ;  /* 0x000000a45d22723e */ /* 0x000fe400000000ff */
[----:B------:R-:W-:Y:S01]  /*1f590*/  F2FP.F16.F32.PACK_AB R35, R95, R94 ;  /* 0x0000005e5f23723e */ /* 0x000fe200000000ff */
[----:B------:R0:W-:Y:S01]  /*1f5a0*/  STSM.16.M88.4 [R58], R8 ;  /* 0x000000083a007844 */ /* 0x0001e20000000200 */
[----:B------:R-:W-:Y:S02]  /*1f5b0*/  LOP3.LUT R118, R179, R118, RZ, 0x3c, !PT ;  /* 0x00000076b3767212 */ /* 0x000fe400078e3cff */
[----:B------:R-:W-:Y:S02]  /*1f5c0*/  MOV R106, R106 ;  /* 0x0000006a006a7202 */ /* 0x000fe40000000f00 */
[----:B------:R-:W-:Y:S02]  /*1f5d0*/  F2FP.F16.F32.PACK_AB R38, R101, R166 ;  /* 0x000000a66526723e */ /* 0x000fe400000000ff */
[----:B------:R-:W-:-:S02]  /*1f5e0*/  F2FP.F16.F32.PACK_AB R39, R60, R56 ;  /* 0x000000383c27723e */ /* 0x000fc400000000ff */
[----:B------:R-:W-:Y:S02]  /*1f5f0*/  MOV R110, R110 ;  /* 0x0000006e006e7202 */ /* 0x000fe40000000f00 */
[----:B------:R-:W-:Y:S02]  /*1f600*/  F2FP.F16.F32.PACK_AB R40, R105, R167 ;  /* 0x000000a76928723e */ /* 0x000fe400000000ff */
[----:B------:R-:W-:Y:S02]  /*1f610*/  F2FP.F16.F32.PACK_AB R41, R68, R64 ;  /* 0x000000404429723e */ /* 0x000fe400000000ff */
[----:B------:R-:W-:Y:S02]  /*1f620*/  F2FP.F16.F32.PACK_AB R42, R109, R168 ;  /* 0x000000a86d2a723e */ /* 0x000fe400000000ff */
[----:B------:R-:W-:Y:S01]  /*1f630*/  F2FP.F16.F32.PACK_AB R43, R76, R72 ;  /* 0x000000484c2b723e */ /* 0x000fe200000000ff */
[----:B------:R-:W-:Y:S01]  /*1f640*/  STSM.16.M88.4 [R62], R28 ;  /* 0x0000001c3e007844 */ /* 0x000fe20000000200 */
[----:B------:R-:W-:-:S02]  /*1f650*/  LOP3.LUT R126, R131, R104, RZ, 0x3c, !PT ;  /* 0x00000068837e7212 */ /* 0x000fc400078e3cff */
[----:B------:R-:W-:Y:S02]  /*1f660*/  MOV R114, R114 ;  /* 0x0000007200727202 */ /* 0x000fe40000000f00 */
[----:B0-----:R-:W-:Y:S02]  /*1f670*/  F2FP.F16.F32.PACK_AB R8, R113, R169 ;  /* 0x000000a97108723e */ /* 0x001fe400000000ff */
[----:B------:R-:W-:Y:S02]  /*1f680*/  F2FP.F16.F32.PACK_AB R9, R84, R80 ;  /* 0x000000505409723e */ /* 0x000fe400000000ff */
[----:B------:R-:W-:Y:S02]  /*1f690*/  F2FP.F16.F32.PACK_AB R10, R117, R170 ;  /* 0x000000aa750a723e */ /* 0x000fe400000000ff */
[----:B------:R-:W-:Y:S01]  /*1f6a0*/  F2FP.F16.F32.PACK_AB R11, R88, R87 ;  /* 0x00000057580b723e */ /* 0x000fe200000000ff */
[----:B------:R-:W-:Y:S01]  /*1f6b0*/  STSM.16.M88.4 [R102], R32 ;  /* 0x0000002066007844 */ /* 0x000fe20000000200 */
[----:B------:R-:W-:-:S02]  /*1f6c0*/  MOV R118, R118 ;  /* 0x0000007600767202 */ /* 0x000fc40000000f00 */
[----:B------:R-:W-:Y:S01]  /*1f6d0*/  F2FP.F16.F32.PACK_AB R12, R121, R171 ;  /* 0x000000ab790c723e */ /* 0x000fe200000000ff */
[----:B------:R-:W-:Y:S01]  /*1f6e0*/  STSM.16.M88.4 [R106], R36 ;  /* 0x000000246a007844 */ /* 0x000fe20000000200 */
[----:B------:R-:W-:Y:S02]  /*1f6f0*/  F2FP.F16.F32.PACK_AB R13, R96, R92 ;  /* 0x0000005c600d723e */ /* 0x000fe400000000ff */
[----:B------:R-:W-:Y:S02]  /*1f700*/  F2FP.F16.F32.PACK_AB R14, R125, R124 ;  /* 0x0000007c7d0e723e */ /* 0x000fe400000000ff */
[----:B------:R-:W-:Y:S01]  /*1f710*/  F2FP.F16.F32.PACK_AB R15, R112, R108 ;  /* 0x0000006c700f723e */ /* 0x000fe200000000ff */
[----:B------:R-:W-:Y:S01]  /*1f720*/  STSM.16.M88.4 [R110], R40 ;  /* 0x000000286e007844 */ /* 0x000fe20000000200 */
[----:B------:R-:W-:Y:S02]  /*1f730*/  MOV R122, R122 ;  /* 0x0000007a007a7202 */ /* 0x000fe40000000f00 */
[----:B------:R-:W-:-:S02]  /*1f740*/  F2FP.F16.F32.PACK_AB R130, R133, R132 ;  /* 0x000000848582723e */ /* 0x000fc400000000ff */
[----:B------:R-:W-:Y:S01]  /*1f750*/  F2FP.F16.F32.PACK_AB R131, R135, R134 ;  /* 0x000000868783723e */ /* 0x000fe200000000ff */
[----:B------:R0:W-:Y:S01]  /*1f760*/  STSM.16.M88.4 [R114], R8 ;  /* 0x0000000872007844 */ /* 0x0001e20000000200 */
[----:B------:R-:W-:-:S03]  /*1f770*/  MOV R126, R126 ;  /* 0x0000007e007e7202 */ /* 0x000fc60000000f00 */
[----:B------:R1:W-:Y:S04]  /*1f780*/  STSM.16.M88.4 [R118], R12 ;  /* 0x0000000c76007844 */ /* 0x0003e80000000200 */
[----:B------:R-:W-:Y:S04]  /*1f790*/  STSM.16.M88.4 [R122], R128 ;  /* 0x000000807a007844 */ /* 0x000fe80000000200 */
[----:B------:R-:W-:Y:S01]  /*1f7a0*/  STSM.16.M88.4 [R126], R136 ;  /* 0x000000887e007844 */ /* 0x000fe20000000200 */
[----:B0-----:R-:W0:Y:S03]  /*1f7b0*/  @P2 LDC.64 R8, c[0x0][0xbe0] ;  /* 0x0002f800ff082b82 */ /* 0x001e260000000a00 */
[----:B------:R2:W-:Y:S01]  /*1f7c0*/  STSM.16.M88.4 [R20], R144 ;  /* 0x0000009014007844 */ /* 0x0005e20000000200 */
[----:B---3--:R-:W-:-:S04]  /*1f7d0*/  IMAD.WIDE R10, R172, 0x4, R6 ;  /* 0x00000004ac0a7825 */ /* 0x008fc800078e0206 */
[----:B----4-:R-:W-:-:S04]  /*1f7e0*/  IMAD R7, R174, 0x8, R176 ;  /* 0x00000008ae077824 */ /* 0x010fc800078e02b0 */
[----:B------:R-:W-:Y:S01]  /*1f7f0*/  IMAD.WIDE R6, R7, 0x2, R2 ;  /* 0x0000000207067825 */ /* 0x000fe200078e0202 */
[----:B------:R-:W-:Y:S01]  /*1f800*/  ULDC UR4, c[0x0][0xa88] ;  /* 0x0002a20000047ab9 */ /* 0x000fe20000000800 */
[----:B------:R-:W-:Y:S01]  /*1f810*/  BAR.SYNC.DEFER_BLOCKING 0x1, 0x100 ;  /* 0x0044000000007b1d */ /* 0x000fe20000010000 */
[----:B-1----:R-:W-:Y:S01]  /*1f820*/  IADD3 R15, P0, R6, 0x1000, RZ ;  /* 0x00001000060f7810 */ /* 0x002fe20007f1e0ff */
[----:B------:R-:W-:Y:S01]  /*1f830*/  IMAD.MOV.U32 R21, RZ, RZ, RZ ;  /* 0x000000ffff157224 */ /* 0x000fe200078e00ff */
[----:B--2---:R-:W-:Y:S02]  /*1f840*/  MOV R20, UR4 ;  /* 0x0000000400147c02 */ /* 0x004fe40008000f00 */
[----:B------:R-:W-:Y:S01]  /*1f850*/  LOP3.LUT R4, R15, 0x380, RZ, 0xc0, !PT ;  /* 0x000003800f047812 */ /* 0x000fe200078ec0ff */
[----:B0-----:R-:W-:-:S03]  /*1f860*/  @P2 IMAD.WIDE R2, R172, 0x4, R8 ;  /* 0x00000004ac022825 */ /* 0x001fc600078e0208 */
[----:B------:R-:W-:Y:S02]  /*1f870*/  SHF.R.U64 R8, R4, 0x3, RZ ;  /* 0x0000000304087819 */ /* 0x000fe400000012ff */
[----:B------:R-:W-:Y:S02]  /*1f880*/  IADD3 R13, P1, R6, 0x2000, RZ ;  /* 0x00002000060d7810 */ /* 0x000fe40007f3e0ff */
[----:B------:R-:W-:Y:S01]  /*1f890*/  LOP3.LUT R8, R8, R15, RZ, 0x3c, !PT ;  /* 0x0000000f08087212 */ /* 0x000fe200078e3cff */
[----:B------:R0:W5:Y:S04]  /*1f8a0*/  @P3 LDG.E R21, desc[UR6][R10.64] ;  /* 0x000000060a153981 */ /* 0x000168000c1e1900 */
[----:B------:R0:W5:Y:S01]  /*1f8b0*/  @P2 LDG.E R20, desc[UR6][R2.64] ;  /* 0x0000000602142981 */ /* 0x000162000c1e1900 */
[----:B------:R-:W-:Y:S05]  /*1f8c0*/  @P2 BRA `(.L_x_1632) ;  /* 0x0000000000142947 */ /* 0x000fea0003800000 */
[----:B------:R-:W-:Y:S05]  /*1f8d0*/  @!P3 BRA `(.L_x_1632) ;  /* 0x000000000010b947 */ /* 0x000fea0003800000 */
[----:B------:R-:W-:Y:S02]  /*1f8e0*/  ULDC.64 UR4, c[0x0][0x208] ;  /* 0x0000820000047ab9 */ /* 0x000fe40000000a00 */
[----:B0-----:R-:W2:Y:S04]  /*1f8f0*/  LDG.E R3, desc[UR4][R10.64] ;  /* 0x000000040a037981 */ /* 0x001ea8000c1e1900 */
[----:B-----5:R-:W2:Y:S02]  /*1f900*/  LDG.E R20, desc[UR4][R10.64+0x4] ;  /* 0x000004040a147981 */ /* 0x020ea4000c1e1900 */
[----:B--2---:R-:W-:-:S07]  /*1f910*/  IMAD.IADD R20, R20, 0x1, -R3 ;  /* 0x0000000114147824 */ /* 0x004fce00078e0a03 */
.L_x_1632:
[----:B------:R-:W2:Y:S01]  /*1f920*/  LDL R14, [R1+0x54] ;  /* 0x00005400010e7983 */ /* 0x000ea20000100800 */
[----:B------:R-:W-:-:S03]  /*1f930*/  ULDC.64 UR4, c[0x0][0xb70] ;  /* 0x0002dc0000047ab9 */ /* 0x000fc60000000a00 */
[----:B------:R-:W3:Y:S04]  /*1f940*/  LDL.LU R81, [R1+0x60] ;  /* 0x0000600001517983 */ /* 0x000ee80000300800 */
[----:B------:R-:W2:Y:S01]  /*1f950*/  LDL.LU R79, [R1+0x70] ;  /* 0x00007000014f7983 */ /* 0x000ea20000300800 */
[--C-:B0----5:R-:W-:Y:S01]  /*1f960*/  SHF.R.S32.HI R3, RZ, 0x1f, R21.reuse ;  /* 0x0000001fff037819 */ /* 0x121fe20000011415 */
[----:B------:R-:W-:Y:S01]  /*1f970*/  IMAD.MOV.U32 R2, RZ, RZ, R21 ;  /* 0x000000ffff027224 */ /* 0x000fe200078e0015 */
[----:B------:R-:W-:Y:S01]  /*1f980*/  SHF.R.S32.HI R4, RZ, 0x1f, R172 ;  /* 0x0000001fff047819 */ /* 0x000fe200000114ac */
[----:B------:R-:W4:Y:S01]  /*1f990*/  LDL R80, [R1+0x6c] ;  /* 0x00006c0001507983 */ /* 0x000f220000100800 */
[----:B------:R-:W-:Y:S02]  /*1f9a0*/  SEL R77, R172, RZ, !P3 ;  /* 0x000000ffac4d7207 */ /* 0x000fe40005800000 */
[----:B------:R-:W-:-:S02]  /*1f9b0*/  SEL R76, R4, RZ, !P3 ;  /* 0x000000ff044c7207 */ /* 0x000fc40005800000 */
[----:B------:R-:W-:Y:S02]  /*1f9c0*/  IADD3 R25, P2, R6, 0x3000, RZ ;  /* 0x0000300006197810 */ /* 0x000fe40007f5e0ff */
[----:B------:R-:W-:Y:S02]  /*1f9d0*/  LOP3.LUT R12, R13, 0x380, RZ, 0xc0, !PT ;  /* 0x000003800d0c7812 */ /* 0x000fe400078ec0ff */
[----:B------:R-:W-:Y:S02]  /*1f9e0*/  LOP3.LUT R24, R25, 0x380, RZ, 0xc0, !PT ;  /* 0x0000038019187812 */ /* 0x000fe400078ec0ff */
[----:B------:R-:W-:Y:S02]  /*1f9f0*/  SHF.R.U64 R12, R12, 0x3, RZ ;  /* 0x000000030c0c7819 */ /* 0x000fe400000012ff */
[----:B------:R-:W-:Y:S02]  /*1fa00*/  SHF.R.U64 R24, R24, 0x3, RZ ;  /* 0x0000000318187819 */ /* 0x000fe400000012ff */
[----:B------:R-:W-:-:S02]  /*1fa10*/  LOP3.LUT R12, R12, R13, RZ, 0x3c, !PT ;  /* 0x0000000d0c0c7212 */ /* 0x000fc400078e3cff */
[----:B------:R-:W-:Y:S02]  /*1fa20*/  LOP3.LUT R24, R24, R25, RZ, 0x3c, !PT ;  /* 0x0000001918187212 */ /* 0x000fe400078e3cff */
[C---:B------:R-:W-:Y:S02]  /*1fa30*/  IADD3 R29, P6, R6.reuse, 0x4000, RZ ;  /* 0x00004000061d7810 */ /* 0x040fe40007fde0ff */
[C---:B------:R-:W-:Y:S02]  /*1fa40*/  IADD3 R33, P5, R6.reuse, 0x5000, RZ ;  /* 0x0000500006217810 */ /* 0x040fe40007fbe0ff */
[----:B------:R-:W-:Y:S01]  /*1fa50*/  IADD3 R37, P4, R6, 0x6000, RZ ;  /* 0x0000600006257810 */ /* 0x000fe20007f9e0ff */
[----:B------:R-:W-:Y:S01]  /*1fa60*/  ULDC.64 UR6, c[0x0][0x208] ;  /* 0x0000820000067ab9 */ /* 0x000fe20000000a00 */
[----:B------:R-:W-:Y:S01]  /*1fa70*/  SHF.R.S32.HI R229, RZ, 0x1f, R228 ;  /* 0x0000001fffe57819 */ /* 0x000fe200000114e4 */
[----:B------:R-:W-:Y:S01]  /*1fa80*/  VIADD R78, R18, 0x40 ;  /* 0x00000040124e7836 */ /* 0x000fe20000000000 */
[----:B------:R-:W-:Y:S01]  /*1fa90*/  BSSY B1, `(.L_x_1633) ;  /* 0x000009c000017945 */ /* 0x000fe20003800000 */
[----:B------:R-:W-:Y:S01]  /*1faa0*/  VIADD R82, R228, 0x80 ;  /* 0x00000080e4527836 */ /* 0x000fe20000000000 */
[----:B---3--:R-:W-:Y:S01]  /*1fab0*/  SHF.R.S32.HI R23, RZ, 0x1f, R81 ;  /* 0x0000001fff177819 */ /* 0x008fe20000011451 */
[----:B------:R-:W-:-:S04]  /*1fac0*/  IMAD.WIDE.U32 R10, R81, UR4, R2 ;  /* 0x00000004510a7c25 */ /* 0x000fc8000f8e0002 */
[----:B--2---:R-:W-:Y:S02]  /*1fad0*/  IMAD R15, R79, 0x80, R14 ;  /* 0x000000804f0f7824 */ /* 0x004fe400078e020e */
[----:B------:R-:W2:Y:S01]  /*1fae0*/  LDL R14, [R1+0x74] ;  /* 0x00007400010e7983 */ /* 0x000ea20000100800 */
[----:B------:R-:W-:-:S04]  /*1faf0*/  IMAD R9, R23, UR4, RZ ;  /* 0x0000000417097c24 */ /* 0x000fc8000f8e02ff */
[----:B------:R-:W-:Y:S01]  /*1fb00*/  IMAD R9, R81, UR5, R9 ;  /* 0x0000000551097c24 */ /* 0x000fe2000f8e0209 */
[----:B------:R-:W-:Y:S02]  /*1fb10*/  ULDC.64 UR4, c[0x0][0xb78] ;  /* 0x0002de0000047ab9 */ /* 0x000fe40000000a00 */
[----:B------:R-:W-:Y:S02]  /*1fb20*/  IMAD R2, R76, UR4, RZ ;  /* 0x000000044c027c24 */ /* 0x000fe4000f8e02ff */
[----:B------:R-:W-:-:S03]  /*1fb30*/  IADD3 R11, R11, R9, RZ ;  /* 0x000000090b0b7210 */ /* 0x000fc60007ffe0ff */
[----:B------:R-:W-:Y:S01]  /*1fb40*/  IMAD.WIDE.U32 R10, R77, UR4, R10 ;  /* 0x000000044d0a7c25 */ /* 0x000fe2000f8e000a */
[----:B------:R-:W-:-:S03]  /*1fb50*/  SHF.R.S32.HI R9, RZ, 0x1f, R15 ;  /* 0x0000001fff097819 */ /* 0x000fc6000001140f */
[----:B------:R-:W-:Y:S01]  /*1fb60*/  IMAD R4, R77, UR5, R2 ;  /* 0x000000054d047c24 */ /* 0x000fe2000f8e0202 */
[----:B------:R-:W-:Y:S01]  /*1fb70*/  IADD3 R2, P3, R15, R10, RZ ;  /* 0x0000000a0f027210 */ /* 0x000fe20007f7e0ff */
[----:B------:R-:W-:-:S03]  /*1fb80*/  ULDC.64 UR4, c[0x0][0xb40] ;  /* 0x0002d00000047ab9 */ /* 0x000fc60000000a00 */
[----:B------:R-:W-:Y:S02]  /*1fb90*/  IADD3.X R9, R9, R11, R4, P3, !PT ;  /* 0x0000000b09097210 */ /* 0x000fe40001ffe404 */
[----:B------:R-:W-:-:S04]  /*1fba0*/  LEA R54, P3, R2, UR4, 0x2 ;  /* 0x0000000402367c11 */ /* 0x000fc8000f8610ff */
[----:B------:R-:W-:Y:S01]  /*1fbb0*/  LEA.HI.X R55, R2, UR5, R9, 0x2, P3 ;  /* 0x0000000502377c11 */ /* 0x000fe200098f1409 */
[--C-:B------:R-:W-:Y:S01]  /*1fbc0*/  IMAD.X R9, RZ, RZ, R7.reuse, P0 ;  /* 0x000000ffff097224 */ /* 0x100fe200000e0607 */
[C---:B------:R-:W-:Y:S01]  /*1fbd0*/  IADD3 R45, P0, R6.reuse, 0x8000, RZ ;  /* 0x00008000062d7810 */ /* 0x040fe20007f1e0ff */
[----:B------:R-:W-:Y:S01]  /*1fbe0*/  IMAD.X R25, RZ, RZ, R7, P2 ;  /* 0x000000ffff197224 */ /* 0x000fe200010e0607 */
[----:B------:R-:W-:Y:S02]  /*1fbf0*/  IADD3.X R13, RZ, R7, RZ, P1, !PT ;  /* 0x00000007ff0d7210 */ /* 0x000fe40000ffe4ff */
[----:B------:R-:W-:Y:S02]  /*1fc00*/  LOP3.LUT R28, R29, 0x380, RZ, 0xc0, !PT ;  /* 0x000003801d1c7812 */ /* 0x000fe400078ec0ff */
[----:B------:R-:W-:Y:S02]  /*1fc10*/  LOP3.LUT R32, R33, 0x380, RZ, 0xc0, !PT ;  /* 0x0000038021207812 */ /* 0x000fe400078ec0ff */
[----:B------:R-:W-:Y:S01]  /*1fc20*/  LOP3.LUT R36, R37, 0x380, RZ, 0xc0, !PT ;  /* 0x0000038025247812 */ /* 0x000fe200078ec0ff */
[----:B------:R-:W-:Y:S01]  /*1fc30*/  VIADD R11, R15, 0x8 ;  /* 0x000000080f0b7836 */ /* 0x000fe20000000000 */
[C---:B------:R-:W-:Y:S01]  /*1fc40*/  IADD3 R41, P3, R6.reuse, 0x7000, RZ ;  /* 0x0000700006297810 */ /* 0x040fe20007f7e0ff */
[----:B------:R-:W-:Y:S01]  /*1fc50*/  ULDC.64 UR4, c[0x0][0xaa0] ;  /* 0x0002a80000047ab9 */ /* 0x000fe20000000a00 */
[----:B------:R-:W-:-:S02]  /*1fc60*/  IADD3 R49, P1, R6, 0x9000, RZ ;  /* 0x0000900006317810 */ /* 0x000fc40007f3e0ff */
[----:B------:R-:W-:Y:S02]  /*1fc70*/  LOP3.LUT R44, R45, 0x380, RZ, 0xc0, !PT ;  /* 0x000003802d2c7812 */ /* 0x000fe400078ec0ff */
[----:B------:R-:W-:Y:S02]  /*1fc80*/  IADD3 R53, P2, R6, 0xa000, RZ ;  /* 0x0000a00006357810 */ /* 0x000fe40007f5e0ff */
[----:B------:R-:W-:Y:S02]  /*1fc90*/  LOP3.LUT R40, R41, 0x380, RZ, 0xc0, !PT ;  /* 0x0000038029287812 */ /* 0x000fe400078ec0ff */
[----:B------:R-:W-:Y:S02]  /*1fca0*/  LOP3.LUT R48, R49, 0x380, RZ, 0xc0, !PT ;  /* 0x0000038031307812 */ /* 0x000fe400078ec0ff */
[----:B------:R-:W-:Y:S02]  /*1fcb0*/  SHF.R.U64 R44, R44, 0x3, RZ ;  /* 0x000000032c2c7819 */ /* 0x000fe400000012ff */
[----:B------:R-:W-:-:S02]  /*1fcc0*/  LOP3.LUT R52, R53, 0x380, RZ, 0xc0, !PT ;  /* 0x0000038035347812 */ /* 0x000fc400078ec0ff */
[----:B------:R-:W-:Y:S02]  /*1fcd0*/  SHF.R.U64 R28, R28, 0x3, RZ ;  /* 0x000000031c1c7819 */ /* 0x000fe400000012ff */
[----:B------:R-:W-:Y:S02]  /*1fce0*/  SHF.R.U64 R32, R32, 0x3, RZ ;  /* 0x0000000320207819 */ /* 0x000fe400000012ff */
[----:B------:R-:W-:Y:S02]  /*1fcf0*/  SHF.R.U64 R36, R36, 0x3, RZ ;  /* 0x0000000324247819 */ /* 0x000fe400000012ff */
[----:B------:R-:W-:Y:S02]  /*1fd00*/  SHF.R.U64 R40, R40, 0x3, RZ ;  /* 0x0000000328287819 */ /* 0x000fe400000012ff */
[----:B------:R-:W-:Y:S02]  /*1fd10*/  SHF.R.U64 R48, R48, 0x3, RZ ;  /* 0x0000000330307819 */ /* 0x000fe400000012ff */
[----:B------:R-:W-:-:S02]  /*1fd20*/  LOP3.LUT R44, R44, R45, RZ, 0x3c, !PT ;  /* 0x0000002d2c2c7212 */ /* 0x000fc400078e3cff */
[----:B------:R-:W-:Y:S02]  /*1fd30*/  SHF.R.U64 R52, R52, 0x3, RZ ;  /* 0x0000000334347819 */ /* 0x000fe400000012ff */
[----:B------:R-:W-:Y:S02]  /*1fd40*/  IADD3.X R45, RZ, R7, RZ, P0, !PT ;  /* 0x00000007ff2d7210 */ /* 0x000fe400007fe4ff */
[----:B------:R-:W-:Y:S01]  /*1fd50*/  LOP3.LUT R28, R28, R29, RZ, 0x3c, !PT ;  /* 0x0000001d1c1c7212 */ /* 0x000fe200078e3cff */
[--C-:B------:R-:W-:Y:S01]  /*1fd60*/  IMAD.X R29, RZ, RZ, R7.reuse, P6 ;  /* 0x000000ffff1d7224 */ /* 0x100fe200030e0607 */
[----:B------:R-:W-:Y:S02]  /*1fd70*/  LOP3.LUT R32, R32, R33, RZ, 0x3c, !PT ;  /* 0x0000002120207212 */ /* 0x000fe400078e3cff */
[----:B------:R-:W-:Y:S01]  /*1fd80*/  LOP3.LUT R36, R36, R37, RZ, 0x3c, !PT ;  /* 0x0000002524247212 */ /* 0x000fe200078e3cff */
[--C-:B------:R-:W-:Y:S01]  /*1fd90*/  IMAD.X R37, RZ, RZ, R7.reuse, P4 ;  /* 0x000000ffff257224 */ /* 0x100fe200020e0607 */
[----:B------:R-:W-:Y:S01]  /*1fda0*/  LOP3.LUT R40, R40, R41, RZ, 0x3c, !PT ;  /* 0x0000002928287212 */ /* 0x000fe200078e3cff */
[--C-:B------:R-:W-:Y:S01]  /*1fdb0*/  IMAD.X R41, RZ, RZ, R7.reuse, P3 ;  /* 0x000000ffff297224 */ /* 0x100fe200018e0607 */
[----:B------:R-:W-:Y:S01]  /*1fdc0*/  LOP3.LUT R48, R48, R49, RZ, 0x3c, !PT ;  /* 0x0000003130307212 */ /* 0x000fe200078e3cff */
[----:B------:R-:W-:Y:S01]  /*1fdd0*/  IMAD.X R49, RZ, RZ, R7, P1 ;  /* 0x000000ffff317224 */ /* 0x000fe200008e0607 */
[----:B------:R-:W-:-:S02]  /*1fde0*/  LOP3.LUT R52, R52, R53, RZ, 0x3c, !PT ;  /* 0x0000003534347212 */ /* 0x000fc400078e3cff */
[----:B------:R-:W-:Y:S02]  /*1fdf0*/  IADD3.X R33, RZ, R7, RZ, P5, !PT ;  /* 0x00000007ff217210 */ /* 0x000fe40002ffe4ff */
[C---:B------:R-:W-:Y:S02]  /*1fe00*/  IADD3 R57, P6, R6.reuse, 0xb000, RZ ;  /* 0x0000b00006397810 */ /* 0x040fe40007fde0ff */
[C---:B------:R-:W-:Y:S02]  /*1fe10*/  IADD3 R61, P5, R6.reuse, 0xc000, RZ ;  /* 0x0000c000063d7810 */ /* 0x040fe40007fbe0ff */
[C---:B------:R-:W-:Y:S02]  /*1fe20*/  IADD3 R65, P4, R6.reuse, 0xd000, RZ ;  /* 0x0000d00006417810 */ /* 0x040fe40007f9e0ff */
[C---:B------:R-:W-:Y:S02]  /*1fe30*/  IADD3 R69, P3, R6.reuse, 0xe000, RZ ;  /* 0x0000e00006457810 */ /* 0x040fe40007f7e0ff */
[----:B------:R-:W-:-:S02]  /*1fe40*/  LOP3.LUT R2, R6, 0x380, RZ, 0xc0, !PT ;  /* 0x0000038006027812 */ /* 0x000fc400078ec0ff */
[----:B------:R-:W-:Y:S02]  /*1fe50*/  IADD3.X R53, RZ, R7, RZ, P2, !PT ;  /* 0x00000007ff357210 */ /* 0x000fe400017fe4ff */
[----:B------:R-:W-:Y:S02]  /*1fe60*/  LOP3.LUT R56, R57, 0x380, RZ, 0xc0, !PT ;  /* 0x0000038039387812 */ /* 0x000fe400078ec0ff */
[----:B------:R-:W-:Y:S02]  /*1fe70*/  LOP3.LUT R60, R61, 0x380, RZ, 0xc0, !PT ;  /* 0x000003803d3c7812 */ /* 0x000fe400078ec0ff */
[----:B------:R-:W-:Y:S02]  /*1fe80*/  LOP3.LUT R64, R65, 0x380, RZ, 0xc0, !PT ;  /* 0x0000038041407812 */ /* 0x000fe400078ec0ff */
[----:B------:R-:W-:Y:S02]  /*1fe90*/  LOP3.LUT R68, R69, 0x380, RZ, 0xc0, !PT ;  /* 0x0000038045447812 */ /* 0x000fe400078ec0ff */
[----:B------:R-:W-:-:S02]  /*1fea0*/  SHF.R.U64 R56, R56, 0x3, RZ ;  /* 0x0000000338387819 */ /* 0x000fc400000012ff */
[----:B------:R-:W-:Y:S02]  /*1feb0*/  SHF.R.U64 R60, R60, 0x3, RZ ;  /* 0x000000033c3c7819 */ /* 0x000fe400000012ff */
[----:B------:R-:W-:Y:S02]  /*1fec0*/  SHF.R.U64 R64, R64, 0x3, RZ ;  /* 0x0000000340407819 */ /* 0x000fe400000012ff */
[----:B------:R-:W-:Y:S02]  /*1fed0*/  SHF.R.U64 R68, R68, 0x3, RZ ;  /* 0x0000000344447819 */ /* 0x000fe400000012ff */
[----:B------:R-:W-:Y:S01]  /*1fee0*/  LOP3.LUT R56, R56, R57, RZ, 0x3c, !PT ;  /* 0x0000003938387212 */ /* 0x000fe200078e3cff */
[--C-:B------:R-:W-:Y:S01]  /*1fef0*/  IMAD.X R57, RZ, RZ, R7.reuse, P6 ;  /* 0x000000ffff397224 */ /* 0x100fe200030e0607 */
[----:B------:R-:W-:Y:S01]  /*1ff00*/  LOP3.LUT R60, R60, R61, RZ, 0x3c, !PT ;  /* 0x0000003d3c3c7212 */ /* 0x000fe200078e3cff */
[----:B------:R-:W-:Y:S01]  /*1ff10*/  IMAD.X R61, RZ, RZ, R7, P5 ;  /* 0x000000ffff3d7224 */ /* 0x000fe200028e0607 */
[----:B------:R-:W-:-:S02]  /*1ff20*/  LOP3.LUT R64, R64, R65, RZ, 0x3c, !PT ;  /* 0x0000004140407212 */ /* 0x000fc400078e3cff */
[----:B------:R-:W-:Y:S01]  /*1ff30*/  LOP3.LUT R68, R68, R69, RZ, 0x3c, !PT ;  /* 0x0000004544447212 */ /* 0x000fe200078e3cff */
[----:B------:R-:W-:Y:S01]  /*1ff40*/  IMAD.X R69, RZ, RZ, R7, P3 ;  /* 0x000000ffff457224 */ /* 0x000fe200018e0607 */
[----:B------:R-:W-:Y:S02]  /*1ff50*/  IADD3.X R65, RZ, R7, RZ, P4, !PT ;  /* 0x00000007ff417210 */ /* 0x000fe400027fe4ff */
[----:B--2---:R-:W-:-:S04]  /*1ff60*/  LOP3.LUT P0, RZ, R14, 0x3, RZ, 0xc0, !PT ;  /* 0x000000030eff7812 */ /* 0x004fc8000780c0ff */
[-C--:B------:R-:W-:Y:S02]  /*1ff70*/  ISETP.GE.OR P1, PT, R15, R20.reuse, P0 ;  /* 0x000000140f00720c */ /* 0x080fe40000726670 */
[----:B------:R-:W-:Y:S02]  /*1ff80*/  IADD3 R15, P2, R6, 0xf000, RZ ;  /* 0x0000f000060f7810 */ /* 0x000fe40007f5e0ff */
[----:B------:R-:W-:Y:S02]  /*1ff90*/  ISETP.GE.OR P0, PT, R11, R20, P0 ;  /* 0x000000140b00720c */ /* 0x000fe40000706670 */
[----:B------:R-:W-:Y:S02]  /*1ffa0*/  SHF.R.U64 R11, R2, 0x3, RZ ;  /* 0x00000003020b7819 */ /* 0x000fe400000012ff */
[----:B------:R-:W-:-:S04]  /*1ffb0*/  LOP3.LUT R2, R15, 0x380, RZ, 0xc0, !PT ;  /* 0x000003800f027812 */ /* 0x000fc800078ec0ff */
[----:B------:R-:W-:Y:S01]  /*1ffc0*/  SHF.R.U64 R2, R2, 0x3, RZ ;  /* 0x0000000302027819 */ /* 0x000fe200000012ff */
[----:B------:R-:W-:Y:S01]  /*1ffd0*/  IMAD.X R73, RZ, RZ, R7, P2 ;  /* 0x000000ffff497224 */ /* 0x000fe200010e0607 */
[----:B------:R-:W-:Y:S02]  /*1ffe0*/  LOP3.LUT R6, R11, R6, RZ, 0x3c, !PT ;  /* 0x000000060b067212 */ /* 0x000fe400078e3cff */
[----:B------:R-:W-:Y:S01]  /*1fff0*/  LOP3.LUT R72, R2, R15, RZ, 0x3c, !PT ;  /* 0x0000000f02487212 */ /* 0x000fe200078e3cff */
[----:B------:R0:W-:Y:S04]  /*20000*/  @!P1 STG.E desc[UR6][R54.64], R5 ;  /* 0x0000000536009986 */ /* 0x0001e8000c101906 */
[----:B------:R1:W-:Y:S04]  /*20010*/  @!P0 STG.E desc[UR6][R54.64+0x20], R0 ;  /* 0x0000200036008986 */ /* 0x0003e8000c101906 */
[----:B------:R-:W5:Y:S04]  /*20020*/  LD.E.128 R8, desc[UR6][R8.64] ;  /* 0x0000000608087980 */ /* 0x000f68000c101d00 */
[----:B0-----:R-:W5:Y:S04]  /*20030*/  LD.E.128 R4, desc[UR6][R6.64] ;  /* 0x0000000606047980 */ /* 0x001f68000c101d00 */
[----:B------:R-:W5:Y:S01]  /*20040*/  LD.E.128 R12, desc[UR6][R12.64] ;  /* 0x000000060c0c7980 */ /* 0x000f62000c101d00 */
[----:B-1----:R-:W-:-:S03]  /*20050*/  IMAD R0, R3, UR4, RZ ;  /* 0x0000000403007c24 */ /* 0x002fc6000f8e02ff */
[----:B------:R-:W5:Y:S01]  /*20060*/  LD.E.128 R24, desc[UR6][R24.64] ;  /* 0x0000000618187980 */ /* 0x000f62000c101d00 */
[----:B------:R-:W-:-:S03]  /*20070*/  IMAD.WIDE.U32 R2, R21, UR4, R228 ;  /* 0x0000000415027c25 */ /* 0x000fc6000f8e00e4 */
        /* <DEDUP_REMOVED lines=12> */
[----:B------:R-:W-:Y:S01]  /*20140*/  IMAD R21, R21, UR5, R0 ;  /* 0x0000000515157c24 */ /* 0x000fe2000f8e0200 */
[----:B------:R-:W-:Y:S01]  /*20150*/  ULDC.64 UR4, c[0x0][0xae0] ;  /* 0x0002b80000047ab9 */ /* 0x000fe20000000a00 */
[----:B------:R-:W-:Y:S01]  /*20160*/  @!PT LDS RZ, [RZ] ;  /* 0x00000000fffff984 */ /* 0x000fe20000000800 */
[----:B------:R-:W-:Y:S01]  /*20170*/  @!PT LDS RZ, [RZ] ;  /* 0x00000000fffff984 */ /* 0x000fe20000000800 */
[----:B------:R-:W-:Y:S01]  /*20180*/  @!PT LDS RZ, [RZ] ;  /* 0x00000000fffff984 */ /* 0x000fe20000000800 */
[----:B------:R-:W-:Y:S01]  /*20190*/  @!PT LDS RZ, [RZ] ;  /* 0x00000000fffff984 */ /* 0x000fe20000000800 */
[----:B------:R0:W-:Y:S06]  /*201a0*/  MEMBAR.ALL.CTA ;  /* 0x0000000000007992 */ /* 0x0001ec0000008000 */
[----:B0-----:R-:W0:Y:S01]  /*201b0*/  FENCE.VIEW.ASYNC.S ;  /* 0x00000000000073c6 */ /* 0x001e220000000000 */
[----:B------:R-:W-:-:S02]  /*201c0*/  IMAD R0, R23, UR4, RZ ;  /* 0x0000000417007c24 */ /* 0x000fc4000f8e02ff */
[----:B------:R-:W-:Y:S01]  /*201d0*/  IMAD R23, R79, -0x80, R20 ;  /* 0xffffff804f177824 */ /* 0x000fe200078e0214 */
[----:B------:R-:W-:Y:S01]  /*201e0*/  IADD3 R3, R3, R21, RZ ;  /* 0x0000001503037210 */ /* 0x000fe20007ffe0ff */
[----:B------:R-:W-:-:S03]  /*201f0*/  IMAD R21, R81, UR5, R0 ;  /* 0x0000000551157c24 */ /* 0x000fc6000f8e0200 */
[-C--:B------:R-:W-:Y:S01]  /*20200*/  ISETP.GE.AND P3, PT, R18, R23.reuse, PT ;  /* 0x000000171200720c */ /* 0x080fe20003f66270 */
[----:B------:R-:W-:Y:S01]  /*20210*/  IMAD.WIDE.U32 R2, R81, UR4, R2 ;  /* 0x0000000451027c25 */ /* 0x000fe2000f8e0002 */
[----:B------:R-:W-:Y:S01]  /*20220*/  ULDC.64 UR4, c[0x0][0xae8] ;  /* 0x0002ba0000047ab9 */ /* 0x000fe20000000a00 */
[----:B------:R-:W-:Y:S02]  /*20230*/  IADD3 R0, R16, 0x30820, RZ ;  /* 0x0003082010007810 */ /* 0x000fe40007ffe0ff */
[----:B------:R-:W-:Y:S02]  /*20240*/  IMAD R20, R76, UR4, RZ ;  /* 0x000000044c147c24 */ /* 0x000fe4000f8e02ff */
[----:B------:R-:W-:Y:S01]  /*20250*/  IMAD.IADD R3, R3, 0x1, R21 ;  /* 0x0000000103037824 */ /* 0x000fe200078e0215 */
[-C--:B------:R-:W-:Y:S02]  /*20260*/  ISETP.GE.AND P0, PT, R78, R23.reuse, PT ;  /* 0x000000174e00720c */ /* 0x080fe40003f06270 */
[----:B------:R-:W-:-:S02]  /*20270*/  ISETP.GE.AND P1, PT, R233, R23, PT ;  /* 0x00000017e900720c */ /* 0x000fc40003f26270 */
[----:B----4-:R-:W-:Y:S01]  /*20280*/  ISETP.GE.AND P2, PT, R80, R23, PT ;  /* 0x000000175000720c */ /* 0x010fe20003f46270 */
[C---:B------:R-:W-:Y:S01]  /*20290*/  IMAD R23, R77.reuse, UR5, R20 ;  /* 0x000000054d177c24 */ /* 0x040fe2000f8e0214 */
[----:B------:R-:W-:Y:S01]  /*202a0*/  PRMT R0, RZ, 0x654, R0 ;  /* 0x00000654ff007816 */ /* 0x000fe20000000000 */
[----:B------:R-:W-:-:S03]  /*202b0*/  IMAD.WIDE.U32 R76, R77, UR4, R2 ;  /* 0x000000044d4c7c25 */ /* 0x000fc6000f8e0002 */
[----:B0-----:R0:W-:Y:S01]  /*202c0*/  SYNCS.ARRIVE.TRANS64.RED.A1T0 RZ, [R0+URZ], RZ ;  /* 0x000000ff00ff79a7 */ /* 0x0011e2000810043f */
[----:B------:R-:W-:Y:S01]  /*202d0*/  IMAD.WIDE R20, R79, 0x80, R18 ;  /* 0x000000804f147825 */ /* 0x000fe200078e0212 */
[----:B------:R-:W-:-:S03]  /*202e0*/  IADD3 R81, R77, R23, RZ ;  /* 0x000000174d517210 */ /* 0x000fc60007ffe0ff */
[----:B------:R-:W-:Y:S01]  /*202f0*/  VIADD R80, R228, 0xc0 ;  /* 0x000000c0e4507836 */ /* 0x000fe20000000000 */
[----:B------:R-:W-:Y:S06]  /*20300*/  @P3 BRA `(.L_x_1634) ;  /* 0x0000000000503947 */ /* 0x000fec0003800000 */
[----:B------:R-:W-:Y:S01]  /*20310*/  ULDC.64 UR4, c[0x0][0xad8] ;  /* 0x0002b60000047ab9 */ /* 0x000fe20000000a00 */
[----:B------:R-:W-:Y:S01]  /*20320*/  IMAD.MOV.U32 R2, RZ, RZ, R76 ;  /* 0x000000ffff027224 */ /* 0x000fe200078e004c */
[----:B------:R-:W-:Y:S01]  /*20330*/  ULDC.64 UR6, c[0x0][0xa80] ;  /* 0x0002a00000067ab9 */ /* 0x000fe20000000a00 */
[----:B------:R-:W-:Y:S01]  /*20340*/  IMAD R23, R21, UR4, RZ ;  /* 0x0000000415177c24 */ /* 0x000fe2000f8e02ff */
[----:B------:R-:W-:Y:S01]  /*20350*/  ULDC.64 UR8, c[0x0][0x208] ;  /* 0x0000820000087ab9 */ /* 0x000fe20000000a00 */
[----:B------:R-:W-:Y:S02]  /*20360*/  IMAD.MOV.U32 R3, RZ, RZ, R81 ;  /* 0x000000ffff037224 */ /* 0x000fe400078e0051 */
[C---:B------:R-:W-:Y:S02]  /*20370*/  IMAD R23, R20.reuse, UR5, R23 ;  /* 0x0000000514177c24 */ /* 0x040fe4000f8e0217 */
[----:B------:R-:W-:Y:S01]  /*20380*/  IMAD.WIDE.U32 R2, R20, UR4, R2 ;  /* 0x0000000414027c25 */ /* 0x000fe2000f8e0002 */
[----:B------:R-:W-:-:S02]  /*20390*/  ULDC UR4, c[0x0][0xa8c] ;  /* 0x0002a30000047ab9 */ /* 0x000fc40000000800 */
[----:B------:R-:W-:Y:S02]  /*203a0*/  ISETP.GE.AND P3, PT, R228, UR4, PT ;  /* 0x00000004e4007c0c */ /* 0x000fe4000bf66270 */
[C---:B------:R-:W-:Y:S02]  /*203b0*/  LEA R78, P5, R2.reuse, UR6, 0x1 ;  /* 0x00000006024e7c11 */ /* 0x040fe4000f8a08ff */
[----:B------:R-:W-:Y:S02]  /*203c0*/  IADD3 R3, R3, R23, RZ ;  /* 0x0000001703037210 */ /* 0x000fe40007ffe0ff */
[----:B------:R-:W-:Y:S02]  /*203d0*/  ISETP.GE.AND P4, PT, R225, UR4, PT ;  /* 0x00000004e1007c0c */ /* 0x000fe4000bf86270 */
[----:B------:R-:W-:Y:S02]  /*203e0*/  LEA.HI.X R79, R2, UR7, R3, 0x1, P5 ;  /* 0x00000007024f7c11 */ /* 0x000fe4000a8f0c03 */
[----:B------:R-:W-:-:S02]  /*203f0*/  ISETP.GE.AND P5, PT, R82, UR4, PT ;  /* 0x0000000452007c0c */ /* 0x000fc4000bfa6270 */
[----:B------:R-:W-:Y:S01]  /*20400*/  ISETP.GE.AND P6, PT, R80, UR4, PT ;  /* 0x0000000450007c0c */ /* 0x000fe2000bfc6270 */
[----:B-----5:R1:W-:Y:S06]  /*20410*/  @!P3 STG.E.128 desc[UR8][R78.64], R4 ;  /* 0x000000044e00b986 */ /* 0x0203ec000c101d08 */
[----:B------:R1:W-:Y:S04]  /*20420*/  @!P4 STG.E.128 desc[UR8][R78.64+0x80], R28 ;  /* 0x0000801c4e00c986 */ /* 0x0003e8000c101d08 */
[----:B------:R1:W-:Y:S04]  /*20430*/  @!P5 STG.E.128 desc[UR8][R78.64+0x100], R44 ;  /* 0x0001002c4e00d986 */ /* 0x0003e8000c101d08 */
[----:B------:R1:W-:Y:S02]  /*20440*/  @!P6 STG.E.128 desc[UR8][R78.64+0x180], R60 ;  /* 0x0001803c4e00e986 */ /* 0x0003e4000c101d08 */
.L_x_1634:
[----:B------:R-:W-:Y:S05]  /*20450*/  BSYNC B1 ;  /* 0x0000000000017941 */ /* 0x000fea0003800000 */
.L_x_1633:
[----:B------:R-:W-:Y:S04]  /*20460*/  BSSY B1, `(.L_x_1635) ;  /* 0x0000018000017945 */ /* 0x000fe80003800000 */
[----:B------:R-:W-:Y:S05]  /*20470*/  @P1 BRA `(.L_x_1636) ;  /* 0x0000000000581947 */ /* 0x000fea0003800000 */
[----:B-1---5:R-:W-:Y:S01]  /*20480*/  IADD3 R5, P1, R20, 0x20, RZ ;  /* 0x0000002014057810 */ /* 0x022fe20007f3e0ff */
[----:B------:R-:W-:Y:S01]  /*20490*/  ULDC.64 UR6, c[0x0][0xad8] ;  /* 0x0002b60000067ab9 */ /* 0x000fe20000000a00 */
[----:B------:R-:W-:Y:S01]  /*204a0*/  MOV R3, R81 ;  /* 0x0000005100037202 */ /* 0x000fe20000000f00 */
[----:B------:R-:W-:Y:S01]  /*204b0*/  IMAD.MOV.U32 R2, RZ, RZ, R76 ;  /* 0x000000ffff027224 */ /* 0x000fe200078e004c */
[----:B------:R-:W-:Y:S01]  /*204c0*/  ULDC UR4, c[0x0][0xa8c] ;  /* 0x0002a30000047ab9 */ /* 0x000fe20000000800 */
[----:B0-----:R-:W-:Y:S01]  /*204d0*/  IMAD.X R0, RZ, RZ, R21, P1 ;  /* 0x000000ffff007224 */ /* 0x001fe200008e0615 */
        /* <DEDUP_REMOVED lines=16> */
.L_x_1636:
[----:B------:R-:W-:Y:S05]  /*205e0*/  BSYNC B1 ;  /* 0x0000000000017941 */ /* 0x000fea0003800000 */
.L_x_1635:
[----:B------:R-:W-:Y:S04]  /*205f0*/  BSSY B1, `(.L_x_1637) ;  /* 0x0000018000017945 */ /* 0x000fe80003800000 */
[----:B------:R-:W-:Y:S05]  /*20600*/  @P0 BRA `(.L_x_1638) ;  /* 0x0000000000580947 */ /* 0x000fea0003800000 */
[----:B-12--5:R-:W-:Y:S01]  /*20610*/  IADD3 R5, P0, R20, 0x40, RZ ;  /* 0x0000004014057810 */ /* 0x026fe20007f1e0ff */
        /* <DEDUP_REMOVED lines=21> */
.L_x_1638:
[----:B------:R-:W-:Y:S05]  /*20770*/  BSYNC B1 ;  /* 0x0000000000017941 */ /* 0x000fea0003800000 */
.L_x_1637:
[----:B------:R-:W-:Y:S05]  /*20780*/  @P2 BRA `(.L_x_1639) ;  /* 0x0000000c003c2947 */ /* 0x000fea0003800000 */
[----:B-123-5:R-:W-:Y:S01]  /*20790*/  IADD3 R5, P0, R20, 0x60, RZ ;  /* 0x0000006014057810 */ /* 0x02efe20007f1e0ff */
[----:B------:R-:W-:Y:S01]  /*207a0*/  ULDC.64 UR6, c[0x0][0xad8] ;  /* 0x0002b60000067ab9 */ /* 0x000fe20000000a00 */
[----:B------:R-:W-:Y:S01]  /*207b0*/  IMAD.MOV.U32 R2, RZ, RZ, R76 ;  /* 0x000000ffff027224 */ /* 0x000fe200078e004c */
[----:B------:R-:W-:Y:S01]  /*207c0*/  ULDC UR4, c[0x0][0xa8c] ;  /* 0x0002a30000047ab9 */ /* 0x000fe20000000800 */
[----:B------:R-:W-:Y:S01]  /*207d0*/  IADD3.X R20, RZ, R21, RZ, P0, !PT ;  /* 0x00000015ff147210 */ /* 0x000fe200007fe4ff */
[----:B------:R-:W-:Y:S01]  /*207e0*/  IMAD.MOV.U32 R3, RZ, RZ, R81 ;  /* 0x000000ffff037224 */ /* 0x000fe200078e0051 */
[----:B------:R-:W-:Y:S01]  /*207f0*/  ISETP.GE.AND P1, PT, R228, UR4, PT ;  /* 0x00000004e4007c0c */ /* 0x000fe2000bf26270 */
[----:B------:R-:W-:Y:S01]  /*20800*/  ULDC.64 UR8, c[0x0][0x208] ;  /* 0x0000820000087ab9 */ /* 0x000fe20000000a00 */
[----:B------:R-:W-:Y:S01]  /*20810*/  ISETP.GE.AND P2, PT, R225, UR4, PT ;  /* 0x00000004e1007c0c */ /* 0x000fe2000bf46270 */
[----:B------:R-:W-:Y:S01]  /*20820*/  IMAD R20, R20, UR6, RZ ;  /* 0x0000000614147c24 */ /* 0x000fe2000f8e02ff */
[----:B------:R-:W-:Y:S01]  /*20830*/  ISETP.GE.AND P3, PT, R82, UR4, PT ;  /* 0x0000000452007c0c */ /* 0x000fe2000bf66270 */
[----:B------:R-:W-:-:S04]  /*20840*/  IMAD.WIDE.U32 R2, R5, UR6, R2 ;  /* 0x0000000605027c25 */ /* 0x000fc8000f8e0002 */
        /* <DEDUP_REMOVED lines=13> */
.L_x_1631:
[----:B------:R-:W2:Y:S01]  /*20920*/  LDL R10, [R1+0x64] ;  /* 0x00006400010a7983 */ /* 0x000ea20000100800 */
[----:B------:R-:W-:Y:S01]  /*20930*/  ULDC.64 UR4, c[0x0][0xbd8] ;  /* 0x0002f60000047ab9 */ /* 0x000fe20000000a00 */
[----:B------:R-:W2:Y:S01]  /*20940*/  LDC.64 R2, c[0x0][0xbd8] ;  /* 0x0002f600ff027b82 */ /* 0x000ea20000000a00 */
[----:B------:R-:W-:Y:S01]  /*20950*/  ISETP.NE.U32.AND P0, PT, RZ, UR4, PT ;  /* 0x00000004ff007c0c */ /* 0x000fe2000bf05070 */
[----:B------:R-:W-:Y:S01]  /*20960*/  IMAD.MOV.U32 R7, RZ, RZ, RZ ;  /* 0x000000ffff077224 */ /* 0x000fe200078e00ff */
[----:B------:R-:W-:Y:S02]  /*20970*/  ULDC.64 UR6, c[0x0][0x208] ;  /* 0x0000820000067ab9 */ /* 0x000fe40000000a00 */
[----:B------:R-:W-:Y:S01]  /*20980*/  ISETP.NE.AND.EX P0, PT, RZ, UR5, PT, P0 ;  /* 0x00000005ff007c0c */ /* 0x000fe2000bf05300 */
[----:B------:R-:W-:Y:S02]  /*20990*/  ULDC.64 UR4, c[0x0][0xbe0] ;  /* 0x0002f80000047ab9 */ /* 0x000fe40000000a00 */
[----:B------:R-:W-:-:S04]  /*209a0*/  ISETP.NE.U32.AND P1, PT, RZ, UR4, PT ;  /* 0x00000004ff007c0c */ /* 0x000fc8000bf25070 */
[----:B------:R-:W-:Y:S01]  /*209b0*/  ISETP.NE.AND.EX P1, PT, RZ, UR5, PT, P1 ;  /* 0x00000005ff007c0c */ /* 0x000fe2000bf25310 */
[----:B------:R-:W1:-:S12]  /*209c0*/  S2R R8, SR_TID.X ;  /* 0x0000000000087919 */ /* 0x000e580000002100 */
[----:B------:R-:W3:Y:S01]  /*209d0*/  @P1 LDC.64 R4, c[0x0][0xbe0] ;  /* 0x0002f800ff041b82 */ /* 0x000ee20000000a00 */
[----:B------:R-:W-:Y:S02]  /*209e0*/  ULDC UR4, c[0x0][0xa88] ;  /* 0x0002a20000047ab9 */ /* 0x000fe40000000800 */
[----:B------:R-:W-:Y:S01]  /*209f0*/  IMAD.U32 R0, RZ, RZ, UR4 ;  /* 0x00000004ff007e24 */ /* 0x000fe2000f8e00ff */
[----:B-1----:R-:W-:-:S04]  /*20a00*/  IADD3 R6, R8, -0x80, RZ ;  /* 0xffffff8008067810 */ /* 0x002fc80007ffe0ff */
[----:B------:R-:W-:Y:S01]  /*20a10*/  ISETP.GT.AND P2, PT, R6, 0x7f, PT ;  /* 0x0000007f0600780c */ /* 0x000fe20003f44270 */
[----:B--2---:R-:W-:-:S04]  /*20a20*/  IMAD.WIDE R2, R10, 0x4, R2 ;  /* 0x000000040a027825 */ /* 0x004fc800078e0202 */
[----:B---3--:R-:W-:Y:S01]  /*20a30*/  @P1 IMAD.WIDE R4, R10, 0x4, R4 ;  /* 0x000000040a041825 */ /* 0x008fe200078e0204 */
[----:B------:R1:W5:Y:S04]  /*20a40*/  @P0 LDG.E R7, desc[UR6][R2.64] ;  /* 0x0000000602070981 */ /* 0x000368000c1e1900 */
[----:B------:R1:W5:Y:S01]  /*20a50*/  @P1 LDG.E R0, desc[UR6][R4.64] ;  /* 0x0000000604001981 */ /* 0x000362000c1e1900 */
[----:B------:R-:W-:Y:S05]  /*20a60*/  @P1 BRA `(.L_x_1640) ;  /* 0x0000000000141947 */ /* 0x000fea0003800000 */
[----:B------:R-:W-:Y:S05]  /*20a70*/  @!P0 BRA `(.L_x_1640) ;  /* 0x0000000000108947 */ /* 0x000fea0003800000 */
[----:B------:R-:W-:Y:S02]  /*20a80*/  ULDC.64 UR4, c[0x0][0x208] ;  /* 0x0000820000047ab9 */ /* 0x000fe40000000a00 */
[----:B-1----:R-:W2:Y:S04]  /*20a90*/  LDG.E R5, desc[UR4][R2.64] ;  /* 0x0000000402057981 */ /* 0x002ea8000c1e1900 */
[----:B-----5:R-:W2:Y:S02]  /*20aa0*/  LDG.E R0, desc[UR4][R2.64+0x4] ;  /* 0x0000040402007981 */ /* 0x020ea4000c1e1900 */
[----:B--2---:R-:W-:-:S07]  /*20ab0*/  IMAD.IADD R0, R0, 0x1, -R5 ;  /* 0x0000000100007824 */ /* 0x004fce00078e0a05 */
.L_x_1640:
[----:B------:R-:W2:Y:S04]  /*20ac0*/  LDL R13, [R1+0x60] ;  /* 0x00006000010d7983 */ /* 0x000ea80000100800 */
[----:B------:R3:W5:Y:S01]  /*20ad0*/  LDL R12, [R1+0x70] ;  /* 0x00007000010c7983 */ /* 0x0007620000100800 */
[----:B-1----:R-:W-:Y:S01]  /*20ae0*/  SHF.R.S32.HI R2, RZ, 0x1f, R10 ;  /* 0x0000001fff027819 */ /* 0x002fe2000001140a */
[----:B------:R-:W-:Y:S01]  /*20af0*/  BSSY B1, `(.L_x_1641) ;  /* 0x000001d000017945 */ /* 0x000fe20003800000 */
[----:B------:R-:W-:Y:S02]  /*20b00*/  SEL R11, R10, RZ, !P0 ;  /* 0x000000ff0a0b7207 */ /* 0x000fe40004000000 */
[----:B------:R-:W-:Y:S02]  /*20b10*/  SHF.R.S32.HI R229, RZ, 0x1f, R228 ;  /* 0x0000001fffe57819 */ /* 0x000fe400000114e4 */
[----:B------:R-:W-:-:S02]  /*20b20*/  SEL R10, R2, RZ, !P0 ;  /* 0x000000ff020a7207 */ /* 0x000fc40004000000 */
[----:B-----5:R-:W-:Y:S02]  /*20b30*/  SHF.R.S32.HI R6, RZ, 0x1f, R7 ;  /* 0x0000001fff067819 */ /* 0x020fe40000011407 */
[----:B--2---:R-:W-:Y:S01]  /*20b40*/  SHF.R.S32.HI R9, RZ, 0x1f, R13 ;  /* 0x0000001fff097819 */ /* 0x004fe2000001140d */
[----:B---3--:R-:W-:Y:S06]  /*20b50*/  @P2 BRA `(.L_x_1642) ;  /* 0x0000000000582947 */ /* 0x008fec0003800000 */
[----:B------:R-:W-:-:S05]  /*20b60*/  IMAD R2, R12, 0x80, R8 ;  /* 0x000000800c027824 */ /* 0x000fca00078e0208 */
[----:B------:R-:W-:-:S04]  /*20b70*/  IADD3 R3, R2, -0x80, RZ ;  /* 0xffffff8002037810 */ /* 0x000fc80007ffe0ff */
        /* <DEDUP_REMOVED lines=10> */
[----:B------:R-:W-:Y:S02]  /*20c20*/  IMAD R4, R10, UR4, RZ ;  /* 0x000000040a047c24 */ /* 0x000fe4000f8e02ff */
[----:B------:R-:W-:Y:S02]  /*20c30*/  IMAD.IADD R3, R3, 0x1, R5 ;  /* 0x0000000103037824 */ /* 0x000fe400078e0205 */
        /* <DEDUP_REMOVED lines=8> */
.L_x_1642:
[----:B------:R-:W-:Y:S05]  /*20cc0*/  BSYNC B1 ;  /* 0x0000000000017941 */ /* 0x000fea0003800000 */
.L_x_1641:
[----:B------:R-:W-:Y:S01]  /*20cd0*/  ULDC.64 UR4, c[0x0][0xaa0] ;  /* 0x0002a80000047ab9 */ /* 0x000fe20000000a00 */
[----:B------:R-:W-:Y:S01]  /*20ce0*/  IMAD R8, R12, -0x80, R0 ;  /* 0xffffff800c087824 */ /* 0x000fe200078e0200 */
[----:B------:R-:W-:Y:S01]  /*20cf0*/  BSSY B1, `(.L_x_1643) ;  /* 0x000002d000017945 */ /* 0x000fe20003800000 */
[----:B-1----:R-:W-:Y:S01]  /*20d00*/  IMAD R4, R6, UR4, RZ ;  /* 0x0000000406047c24 */ /* 0x002fe2000f8e02ff */
[----:B------:R-:W-:Y:S01]  /*20d10*/  IADD3 R14, R228, 0xc0, RZ ;  /* 0x000000c0e40e7810 */ /* 0x000fe20007ffe0ff */
[----:B------:R-:W-:Y:S01]  /*20d20*/  IMAD.WIDE.U32 R2, R7, UR4, R228 ;  /* 0x0000000407027c25 */ /* 0x000fe2000f8e00e4 */
[-C--:B------:R-:W-:Y:S02]  /*20d30*/  ISETP.GE.AND P2, PT, R18, R8.reuse, PT ;  /* 0x000000081200720c */ /* 0x080fe40003f46270 */
[----:B------:R-:W-:Y:S01]  /*20d40*/  ISETP.GE.AND P1, PT, R233, R8, PT ;  /* 0x00000008e900720c */ /* 0x000fe20003f26270 */
[----:B------:R-:W-:Y:S01]  /*20d50*/  IMAD R7, R7, UR5, R4 ;  /* 0x0000000507077c24 */ /* 0x000fe2000f8e0204 */
[----:B------:R-:W-:Y:S01]  /*20d60*/  ULDC.64 UR4, c[0x0][0xae0] ;  /* 0x0002b80000047ab9 */ /* 0x000fe20000000a00 */
[----:B------:R-:W-:-:S02]  /*20d70*/  VIADD R15, R228, 0x80 ;  /* 0x00000080e40f7836 */ /* 0x000fc40000000000 */
[----:B------:R-:W-:Y:S02]  /*20d80*/  IMAD R4, R9, UR4, RZ ;  /* 0x0000000409047c24 */ /* 0x000fe4000f8e02ff */
[----:B------:R-:W-:Y:S02]  /*20d90*/  IMAD.IADD R3, R3, 0x1, R7 ;  /* 0x0000000103037824 */ /* 0x000fe400078e0207 */
[C---:B------:R-:W-:Y:S02]  /*20da0*/  IMAD R5, R13.reuse, UR5, R4 ;  /* 0x000000050d057c24 */ /* 0x040fe4000f8e0204 */
[----:B------:R-:W-:Y:S01]  /*20db0*/  IMAD.WIDE.U32 R2, R13, UR4, R2 ;  /* 0x000000040d027c25 */ /* 0x000fe2000f8e0002 */
[----:B------:R-:W-:-:S03]  /*20dc0*/  ULDC.64 UR4, c[0x0][0xae8] ;  /* 0x0002ba0000047ab9 */ /* 0x000fc60000000a00 */
[----:B------:R-:W-:Y:S01]  /*20dd0*/  IMAD R0, R10, UR4, RZ ;  /* 0x000000040a007c24 */ /* 0x000fe2000f8e02ff */
[----:B------:R-:W-:Y:S01]  /*20de0*/  IADD3 R3, R3, R5, RZ ;  /* 0x0000000503037210 */ /* 0x000fe20007ffe0ff */
[----:B------:R-:W-:Y:S02]  /*20df0*/  VIADD R7, R18, 0x40 ;  /* 0x0000004012077836 */ /* 0x000fe40000000000 */
[C---:B------:R-:W-:Y:S02]  /*20e00*/  IMAD R9, R11.reuse, UR5, R0 ;  /* 0x000000050b097c24 */ /* 0x040fe4000f8e0200 */
[----:B------:R-:W-:Y:S01]  /*20e10*/  IMAD.WIDE.U32 R4, R11, UR4, R2 ;  /* 0x000000040b047c25 */ /* 0x000fe2000f8e0002 */
[----:B------:R-:W-:-:S03]  /*20e20*/  ISETP.GE.AND P0, PT, R7, R8, PT ;  /* 0x000000080700720c */ /* 0x000fc60003f06270 */
[----:B------:R-:W-:Y:S02]  /*20e30*/  IMAD.MOV.U32 R2, RZ, RZ, R18 ;  /* 0x000000ffff027224 */ /* 0x000fe400078e0012 */
[----:B------:R-:W-:Y:S02]  /*20e40*/  IMAD.MOV.U32 R3, RZ, RZ, R19 ;  /* 0x000000ffff037224 */ /* 0x000fe400078e0013 */
[----:B------:R-:W-:Y:S02]  /*20e50*/  IMAD.IADD R11, R5, 0x1, R9 ;  /* 0x00000001050b7824 */ /* 0x000fe400078e0209 */
[----:B------:R-:W-:Y:S01]  /*20e60*/  IMAD.WIDE R6, R12, 0x80, R2 ;  /* 0x000000800c067825 */ /* 0x000fe200078e0202 */
        /* <DEDUP_REMOVED lines=21> */
.L_x_1644:
[----:B------:R-:W-:Y:S05]  /*20fc0*/  BSYNC B1 ;  /* 0x0000000000017941 */ /* 0x000fea0003800000 */
.L_x_1643:
[----:B------:R-:W2:Y:S01]  /*20fd0*/  LDL R0, [R1+0x6c] ;  /* 0x00006c0001007983 */ /* 0x000ea20000100800 */
[----:B------:R-:W-:Y:S01]  /*20fe0*/  BSSY B1, `(.L_x_1645) ;  /* 0x0000019000017945 */ /* 0x000fe20003800000 */
[----:B--2---:R-:W-:-:S03]  /*20ff0*/  ISETP.GE.AND P2, PT, R0, R8, PT ;  /* 0x000000080000720c */ /* 0x004fc60003f46270 */
[----:B------:R-:W-:Y:S10]  /*21000*/  @P1 BRA `(.L_x_1646) ;  /* 0x0000000000581947 */ /* 0x000ff40003800000 */
[----:B------:R-:W-:Y:S01]  /*21010*/  IADD3 R9, P1, R6, 0x20, RZ ;  /* 0x0000002006097810 */ /* 0x000fe20007f3e0ff */
        /* <DEDUP_REMOVED lines=10> */
[----:B------:R-:W-:Y:S01]  /*210c0*/  IMAD.WIDE.U32 R2, R9, UR6, R2 ;  /* 0x0000000609027c25 */ /* 0x000fe2000f8e0002 */
[----:B------:R-:W-:-:S03]  /*210d0*/  ISETP.GE.AND P6, PT, R14, UR4, PT ;  /* 0x000000040e007c0c */ /* 0x000fc6000bfc6270 */
        /* <DEDUP_REMOVED lines=9> */
.L_x_1646:
[----:B------:R-:W-:Y:S05]  /*21170*/  BSYNC B1 ;  /* 0x0000000000017941 */ /* 0x000fea0003800000 */
.L_x_1645:
[----:B------:R-:W-:Y:S04]  /*21180*/  BSSY B1, `(.L_x_1647) ;  /* 0x0000018000017945 */ /* 0x000fe80003800000 */
[----:B------:R-:W-:Y:S05]  /*21190*/  @P0 BRA `(.L_x_1648) ;  /* 0x0000000000580947 */ /* 0x000fea0003800000 */
[----:B--2---:R-:W-:Y:S01]  /*211a0*/  IADD3 R9, P0, R6, 0x40, RZ ;  /* 0x0000004006097810 */ /* 0x004fe20007f1e0ff */
        /* <DEDUP_REMOVED lines=21> */
.L_x_1648:
[----:B------:R-:W-:Y:S05]  /*21300*/  BSYNC B1 ;  /* 0x0000000000017941 */ /* 0x000fea0003800000 */
.L_x_1647:
[----:B------:R-:W-:Y:S05]  /*21310*/  @P2 BRA `(.L_x_1639) ;  /* 0x0000000000582947 */ /* 0x000fea0003800000 */
[----:B------:R-:W-:Y:S01]  /*21320*/  IADD3 R5, P0, R6, 0x60, RZ ;  /* 0x0000006006057810 */ /* 0x000fe20007f1e0ff */
        /* <DEDUP_REMOVED lines=21> */
.L_x_1639:
[----:B------:R-:W-:Y:S05]  /*21480*/  BSYNC B0 ;  /* 0x0000000000007941 */ /* 0x000fea0003800000 */
.L_x_1630:
[----:B0-----:R-:W3:Y:S01]  /*21490*/  LDL R0, [R1+0xc] ;  /* 0x00000c0001007983 */ /* 0x001ee20000100800 */
[----:B------:R-:W-:Y:S02]  /*214a0*/  ULDC UR4, c[0x0][0xc14] ;  /* 0x0003050000047ab9 */ /* 0x000fe40000000800 */
[----:B---3--:R-:W-:-:S13]  /*214b0*/  ISETP.GE.AND P0, PT, R0, UR4, PT ;  /* 0x0000000400007c0c */ /* 0x008fda000bf06270 */
[----:B------:R-:W-:Y:S05]  /*214c0*/  @!P0 BRA `(.L_x_1649) ;  /* 0xfffffdfc00d48947 */ /* 0x000fea000383ffff */
[----:B------:R-:W-:Y:S05]  /*214d0*/  BRA `(.L_x_1336) ;  /* 0x0000006c008c7947 */ /* 0x000fea0003800000 */
.L_x_1334:
[----:B------:R-:W-:-:S08]  /*214e0*/  NOP ;  /* 0x0000000000007918 */ /* 0x000fd00000000000 */
[----:B0-----:R-:W0:-:S00]  /*214f0*/  USETMAXREG.DEALLOC.CTAPOOL 0x18 ;  /* 0x00000018000079c8 */ /* 0x001e0000080e0500 */
[----:B0-----:R-:W-:-:S06]  /*21500*/  LOP3.LUT R0, R0, 0x3, RZ, 0xc0, !PT ;  /* 0x0000000300007812 */ /* 0x001fcc00078ec0ff */
[----:B------:R-:W0:Y:S02]  /*21510*/  SHFL.IDX PT, R0, R0, RZ, 0x1f ;  /* 0x00001fff00007589 */ /* 0x000e2400000e0000 */
[----:B0-----:R-:W-:-:S13]  /*21520*/  ISETP.NE.AND P0, PT, R0, RZ, PT ;  /* 0x000000ff0000720c */ /* 0x001fda0003f05270 */
[----:B------:R-:W-:Y:S05]  /*21530*/  @P0 BRA `(.L_x_1336) ;  /* 0x0000006c00740947 */ /* 0x000fea0003800000 */
        /* <DEDUP_REMOVED lines=15> */
[----:B------:R-:W-:Y:S02]  /*21630*/  ISETP.GE.U32.AND P0, PT, R7, 0x2, PT ;  /* 0x000000020700780c */ /* 0x000fe40003f06070 */
        /* <DEDUP_REMOVED lines=35> */
[----:B------:R-:W-:Y:S01]  /*21870*/  MOV R5, R2 ;  /* 0x0000000200057202 */ /* 0x000fe20000000f00 */
[----:B------:R-:W-:Y:S01]  /*21880*/  IMAD.MOV.U32 R6, RZ, RZ, RZ ;  /* 0x000000ffff067224 */ /* 0x000fe200078e00ff */
[----:B------:R-:W-:Y:S01]  /*21890*/  ULDC UR5, c[0x0][0xc14] ;  /* 0x0003050000057ab9 */ /* 0x000fe20000000800 */
[----:B------:R-:W-:Y:S01]  /*218a0*/  ULDC UR7, c[0x0][0xc14] ;  /* 0x0003050000077ab9 */ /* 0x000fe20000000800 */
[----:B------:R-:W-:-:S05]  /*218b0*/  ULDC UR4, c[0x0][0xc10] ;  /* 0x0003040000047ab9 */ /* 0x000fca0000000800 */
.L_x_1654:
[----:B------:R-:W-:Y:S01]  /*218c0*/  VIADD R6, R6, 0x1f ;  /* 0x0000001f06067836 */ /* 0x000fe20000000000 */
[----:B------:R-:W-:-:S04]  /*218d0*/  MOV R19, UR7 ;  /* 0x0000000700137c02 */ /* 0x000fc80008000f00 */
        /* <DEDUP_REMOVED lines=14> */
.L_x_1653:
[----:B------:R-:W-:Y:S05]  /*219c0*/  BSYNC B0 ;  /* 0x0000000000007941 */ /* 0x000fea0003800000 */
.L_x_1652:
        /* <DEDUP_REMOVED lines=25> */
.L_x_1650:
[----:B------:R-:W-:Y:S01]  /*21b60*/  IADD3 R7, -R2, R5, RZ ;  /* 0x0000000502077210 */ /* 0x000fe20007ffe1ff */
[----:B------:R-:W-:-:S04]  /*21b70*/  ULDC.64 UR8, c[0x0][0x208] ;  /* 0x0000820000087ab9 */ /* 0x000fc80000000a00 */
        /* <DEDUP_REMOVED lines=17> */
[----:B------:R-:W-:-:S05]  /*21c90*/  IADD3 R5, R5, -0x1, RZ ;  /* 0xffffffff05057810 */ /* 0x000fca0007ffe0ff */
[----:B------:R2:W3:Y:S02]  /*21ca0*/  SHFL.IDX PT, R16, R4, R5, 0x1f ;  /* 0x00001f0504107589 */ /* 0x0004e400000e0000 */
.L_x_1655:
[----:B-1----:R-:W-:Y:S01]  /*21cb0*/  IMAD.MOV R2, RZ, RZ, -R3 ;  /* 0x000000ffff027224 */ /* 0x002fe200078e0a03 */
[----:B--2---:R-:W-:Y:S01]  /*21cc0*/  IABS R4, R6 ;  /* 0x0000000600047213 */ /* 0x004fe20000000000 */
[----:B---3--:R-:W-:Y:S02]  /*21cd0*/  IMAD R16, R16, UR4, R7 ;  /* 0x0000000410107c24 */ /* 0x008fe4000f8e0207 */
[----:B------:R-:W-:Y:S01]  /*21ce0*/  IMAD R5, R2, R11, RZ ;  /* 0x0000000b02057224 */ /* 0x000fe200078e02ff */
[----:B------:R-:W-:Y:S01]  /*21cf0*/  IADD3 R4, RZ, -R4, RZ ;  /* 0x80000004ff047210 */ /* 0x000fe20007ffe0ff */
[----:B------:R-:W-:-:S04]  /*21d00*/  IMAD.MOV.U32 R2, RZ, RZ, RZ ;  /* 0x000000ffff027224 */ /* 0x000fc800078e00ff */
[----:B------:R-:W-:Y:S01]  /*21d10*/  IMAD.HI.U32 R2, R3, R5, R2 ;  /* 0x0000000503027227 */ /* 0x000fe200078e0002 */
[----:B------:R-:W-:-:S04]  /*21d20*/  IADD3 R5, -R16, UR6, RZ ;  /* 0x0000000610057c10 */ /* 0x000fc8000fffe1ff */
[----:B------:R-:W-:-:S05]  /*21d30*/  IABS R3, R5 ;  /* 0x0000000500037213 */ /* 0x000fca0000000000 */
[----:B------:R-:W-:-:S04]  /*21d40*/  IMAD.HI.U32 R9, R2, R3, RZ ;  /* 0x0000000302097227 */ /* 0x000fc800078e00ff */
[----:B------:R-:W-:-:S05]  /*21d50*/  IMAD R2, R9, R4, R3 ;  /* 0x0000000409027224 */ /* 0x000fca00078e0203 */
[----:B------:R-:W-:-:S13]  /*21d60*/  ISETP.GT.U32.AND P0, PT, R11, R2, PT ;  /* 0x000000020b00720c */ /* 0x000fda0003f04070 */
[----:B------:R-:W-:Y:S02]  /*21d70*/  @!P0 IMAD.IADD R2, R2, 0x1, -R11 ;  /* 0x0000000102028824 */ /* 0x000fe400078e0a0b */
[----:B------:R-:W-:-:S03]  /*21d80*/  @!P0 VIADD R9, R9, 0x1 ;  /* 0x0000000109098836 */ /* 0x000fc60000000000 */
[----:B------:R-:W-:Y:S02]  /*21d90*/  ISETP.GE.U32.AND P0, PT, R2, R11, PT ;  /* 0x0000000b0200720c */ /* 0x000fe40003f06070 */
[----:B------:R-:W-:-:S11]  /*21da0*/  LOP3.LUT R2, R5, R6, RZ, 0x3c, !PT ;  /* 0x0000000605027212 */ /* 0x000fd600078e3cff */
[----:B------:R-:W-:Y:S02]  /*21db0*/  @P0 IADD3 R9, R9, 0x1, RZ ;  /* 0x0000000109090810 */ /* 0x000fe40007ffe0ff */
        /* <DEDUP_REMOVED lines=8> */
[----:B------:R-:W-:Y:S02]  /*21e40*/  VIADDMNMX R8, R3, UR4, R8, PT ;  /* 0x0000000403087c46 */ /* 0x000fe4000b800108 */
[----:B------:R-:W-:Y:S02]  /*21e50*/  IADD3 R4, R5, R4, RZ ;  /* 0x0000000405047210 */ /* 0x000fe40007ffe0ff */
[----:B------:R-:W-:-:S04]  /*21e60*/  IABS R7, R8 ;  /* 0x0000000800077213 */ /* 0x000fc80000000000 */
[----:B------:R-:W1:Y:S08]  /*21e70*/  I2F.RP R10, R7 ;  /* 0x00000007000a7306 */ /* 0x000e700000209400 */
[----:B-1----:R-:W1:Y:S02]  /*21e80*/  MUFU.RCP R10, R10 ;  /* 0x0000000a000a7308 */ /* 0x002e640000001000 */
[----:B-1----:R-:W-:-:S06]  /*21e90*/  IADD3 R2, R10, 0xffffffe, RZ ;  /* 0x0ffffffe0a027810 */ /* 0x002fcc0007ffe0ff */
[----:B------:R1:W2:Y:S02]  /*21ea0*/  F2I.FTZ.U32.TRUNC.NTZ R3, R2 ;  /* 0x0000000200037305 */ /* 0x0002a4000021f000 */
[----:B-1----:R-:W-:Y:S01]  /*21eb0*/  MOV R2, RZ ;  /* 0x000000ff00027202 */ /* 0x002fe20000000f00 */
[----:B--2---:R-:W-:-:S04]  /*21ec0*/  IMAD.MOV R6, RZ, RZ, -R3 ;  /* 0x000000ffff067224 */ /* 0x004fc800078e0a03 */
        /* <DEDUP_REMOVED lines=22> */
.L_x_1651:
[----:B------:R-:W-:Y:S01]  /*22030*/  MOV R17, RZ ;  /* 0x000000ff00117202 */ /* 0x000fe20000000f00 */
[----:B------:R-:W-:Y:S02]  /*22040*/  IMAD.U32 R16, RZ, RZ, UR6 ;  /* 0x00000006ff107e24 */ /* 0x000fe4000f8e00ff */
[----:B------:R-:W-:-:S07]  /*22050*/  IMAD.MOV.U32 R18, RZ, RZ, RZ ;  /* 0x000000ffff127224 */ /* 0x000fce00078e00ff */
.L_x_1656:
        /* <DEDUP_REMOVED lines=9> */
[----:B------:R-:W-:Y:S02]  /*220f0*/  ISETP.GE.AND P0, PT, R19, UR5, PT ;  /* 0x0000000513007c0c */ /* 0x000fe4000bf06270 */
[----:B-1----:R-:W-:-:S05]  /*22100*/  MOV R0, 0x1 ;  /* 0x0000000100007802 */ /* 0x002fca0000000f00 */
[----:B------:R1:W-:Y:S04]  /*22110*/  STL [R1+0x8], R0 ;  /* 0x0000080001007387 */ /* 0x0003e80000100800 */
[----:B------:R1:W-:Y:S02]  /*22120*/  STL [R1+0x24], RZ ;  /* 0x000024ff01007387 */ /* 0x0003e40000100800 */
[----:B------:R-:W-:Y:S05]  /*22130*/  @P0 BRA `(.L_x_1657) ;  /* 0x0000005c008c0947 */ /* 0x000fea0003800000 */
[----:B-1----:R-:W-:Y:S01]  /*22140*/  IMAD.MOV.U32 R0, RZ, RZ, 0x1 ;  /* 0x00000001ff007424 */ /* 0x002fe200078e00ff */
[----:B------:R1:W-:Y:S01]  /*22150*/  STL [R1+0x24], RZ ;  /* 0x000024ff01007387 */ /* 0x0003e20000100800 */
[----:B------:R-:W-:Y:S01]  /*22160*/  ULDC.64 UR36, c[0x0][0x198] ;  /* 0x0000660000247ab9 */ /* 0x000fe20000000a00 */
[----:B------:R-:W-:Y:S02]  /*22170*/  ULDC UR38, c[0x0][0xc] ;  /* 0x0000030000267ab9 */ /* 0x000fe40000000800 */
[----:B------:R1:W-:Y:S04]  /*22180*/  STL [R1+0x10], R0 ;  /* 0x0000100001007387 */ /* 0x0003e80000100800 */
[----:B------:R1:W-:Y:S04]  /*22190*/  STL [R1+0xc], RZ ;  /* 0x00000cff01007387 */ /* 0x0003e80000100800 */
[----:B------:R1:W-:Y:S04]  /*221a0*/  STL [R1], RZ ;  /* 0x000000ff01007387 */ /* 0x0003e80000100800 */
[----:B------:R1:W-:Y:S02]  /*221b0*/  STL [R1+0x8], R0 ;  /* 0x0000080001007387 */ /* 0x0003e40000100800 */
.L_x_1760:
[----:B------:R-:W-:Y:S05]  /*221c0*/  YIELD ;  /* 0x0000000000007946 */ /* 0x000fea0003800000 */
[----:B------:R-:W-:Y:S01]  /*221d0*/  ULDC.64 UR4, c[0x0][0xa28] ;  /* 0x00028a0000047ab9 */ /* 0x000fe20000000a00 */
[----:B------:R-:W-:Y:S01]  /*221e0*/  IMAD.MOV.U32 R9, RZ, RZ, RZ ;  /* 0x000000ffff097224 */ /* 0x000fe200078e00ff */
[----:B------:R-:W-:Y:S01]  /*221f0*/  ISETP.NE.U32.AND P0, PT, RZ, UR4, PT ;  /* 0x00000004ff007c0c */ /* 0x000fe2000bf05070 */
[----:B------:R-:W-:Y:S01]  /*22200*/  ULDC.64 UR6, c[0x0][0x208] ;  /* 0x0000820000067ab9 */ /* 0x000fe20000000a00 */
[----:B-1----:R-:W-:Y:S01]  /*22210*/  MOV R0, RZ ;  /* 0x000000ff00007202 */ /* 0x002fe20000000f00 */
[----:B------:R-:W-:Y:S01]  /*22220*/  ULDC.64 UR8, c[0x0][0xa08] ;  /* 0x0002820000087ab9 */ /* 0x000fe20000000a00 */
[----:B------:R-:W-:Y:S01]  /*22230*/  ISETP.NE.AND.EX P0, PT, RZ, UR5, PT, P0 ;  /* 0x00000005ff007c0c */ /* 0x000fe2000bf05300 */
[----:B------:R-:W-:Y:S01]  /*22240*/  ULDC.64 UR4, c[0x0][0xa00] ;  /* 0x0002800000047ab9 */ /* 0x000fe20000000a00 */
[----:B------:R-:W-:-:S11]  /*22250*/  ULDC.64 UR10, c[0x0][0xa10] ;  /* 0x00028400000a7ab9 */ /* 0x000fd60000000a00 */
[----:B--2---:R-:W1:Y:S01]  /*22260*/  @P0 LDC.64 R2, c[0x0][0xa28] ;  /* 0x00028a00ff020b82 */ /* 0x004e620000000a00 */
[----:B------:R-:W-:Y:S01]  /*22270*/  ISETP.NE.U32.AND P2, PT, RZ, UR4, PT ;  /* 0x00000004ff007c0c */ /* 0x000fe2000bf45070 */
[----:B-1----:R-:W-:-:S05]  /*22280*/  @P0 IMAD.WIDE R2, R19, 0x4, R2 ;  /* 0x0000000413020825 */ /* 0x002fca00078e0202 */
[----:B------:R1:W5:Y:S01]  /*22290*/  @P0 LDG.E R9, desc[UR6][R2.64] ;  /* 0x0000000602090981 */ /* 0x000362000c1e1900 */
[----:B------:R-:W-:Y:S01]  /*222a0*/  ISETP.NE.AND.EX P2, PT, RZ, UR5, PT, P2 ;  /* 0x00000005ff007c0c */ /* 0x000fe2000bf45320 */
[----:B------:R-:W-:Y:S01]  /*222b0*/  ULDC.64 UR4, c[0x0][0xa18] ;  /* 0x0002860000047ab9 */ /* 0x000fe20000000a00 */
[----:B-1----:R-:W1:Y:S02]  /*222c0*/  LDC.64 R2, c[0x0][0xa00] ;  /* 0x00028000ff027b82 */ /* 0x002e640000000a00 */
[----:B-1----:R-:W-:-:S09]  /*222d0*/  IMAD.WIDE R2, R19, 0x4, R2 ;  /* 0x0000000413027825 */ /* 0x002fd200078e0202 */
[----:B------:R-:W2:Y:S01]  /*222e0*/  @P2 LDG.E R0, desc[UR6][R2.64] ;  /* 0x0000000602002981 */ /* 0x000ea2000c1e1900 */
[----:B------:R-:W-:Y:S01]  /*222f0*/  ISETP.NE.U32.AND P0, PT, RZ, UR4, PT ;  /* 0x00000004ff007c0c */ /* 0x000fe2000bf05070 */
[----:B------:R-:W-:-:S03]  /*22300*/  ULDC UR4, c[0x0][0x288] ;  /* 0x0000a20000047ab9 */ /* 0x000fc60000000800 */
[----:B------:R-:W-:-:S13]  /*22310*/  ISETP.NE.AND.EX P0, PT, RZ, UR5, PT, P0 ;  /* 0x00000005ff007c0c */ /* 0x000fda000bf05300 */
[----:B------:R-:W1:Y:S01]  /*22320*/  @P0 LDC.64 R4, c[0x0][0xa18] ;  /* 0x00028600ff040b82 */ /* 0x000e620000000a00 */
[----:B------:R-:W-:-:S04]  /*22330*/  ISETP.NE.U32.AND P1, PT, RZ, UR8, PT ;  /* 0x00000008ff007c0c */ /* 0x000fc8000bf25070 */
[----:B------:R-:W-:Y:S02]  /*22340*/  ISETP.NE.AND.EX P3, PT, RZ, UR9, PT, P1 ;  /* 0x00000009ff007c0c */ /* 0x000fe4000bf65310 */
[----:B------:R-:W-:-:S04]  /*22350*/  ISETP.NE.U32.AND P1, PT, RZ, UR10, PT ;  /* 0x0000000aff007c0c */ /* 0x000fc8000bf25070 */
[----:B------:R-:W-:Y:S01]  /*22360*/  ISETP.NE.AND.EX P1, PT, RZ, UR11, PT, P1 ;  /* 0x0000000bff007c0c */ /* 0x000fe2000bf25310 */
        /* <DEDUP_REMOVED lines=8> */
[----:B------:R-:W-:Y:S01]  /*223f0*/  ULDC UR6, c[0x0][0x338] ;  /* 0x0000ce0000067ab9 */ /* 0x000fe20000000800 */
[----:B------:R-:W-:Y:S01]  /*22400*/  ULDC UR5, c[0x0][0x2e0] ;  /* 0x0000b80000057ab9 */ /* 0x000fe20000000800 */
[----:B------:R-:W-:Y:S01]  /*22410*/  USEL UR4, UR4, 0x1, UP0 ;  /* 0x0000000104047887 */ /* 0x000fe20008000000 */
[----:B------:R-:W-:-:S03]  /*22420*/  IMAD.U32 R10, RZ, RZ, UR6 ;  /* 0x00000006ff0a7e24 */ /* 0x000fc6000f8e00ff */
[----:B------:R-:W-:-:S06]  /*22430*/  UIMAD UR4, UR4, UR5, URZ ;  /* 0x00000005040472a4 */ /* 0x000fcc000f8e023f */
[----:B-1----:R-:W-:Y:S01]  /*22440*/  MOV R4, UR4 ;  /* 0x0000000400047c02 */ /* 0x002fe20008000f00 */
[----:B------:R-:W-:Y:S06]  /*22450*/  @P0 BRA `(.L_x_1658) ;  /* 0x0000000000140947 */ /* 0x000fec0003800000 */
[----:B------:R-:W-:Y:S05]  /*22460*/  @!P2 BRA `(.L_x_1658) ;  /* 0x000000000010a947 */ /* 0x000fea0003800000 */
[----:B------:R-:W-:Y:S02]  /*22470*/  ULDC.64 UR4, c[0x0][0x208] ;  /* 0x0000820000047ab9 */ /* 0x000fe40000000a00 */
[----:B------:R-:W2:Y:S04]  /*22480*/  LDG.E R5, desc[UR4][R2.64] ;  /* 0x0000000402057981 */ /* 0x000ea8000c1e1900 */
[----:B-----5:R-:W2:Y:S02]  /*22490*/  LDG.E R0, desc[UR4][R2.64+0x4] ;  /* 0x0000040402007981 */ /* 0x020ea4000c1e1900 */
[----:B--2---:R-:W-:-:S07]  /*224a0*/  IMAD.IADD R0, R0, 0x1, -R5 ;  /* 0x0000000100007824 */ /* 0x004fce00078e0a05 */
.L_x_1658:
[----:B------:R-:W1:Y:S01]  /*224b0*/  LDC.64 R6, c[0x0][0xa08] ;  /* 0x00028200ff067b82 */ /* 0x000e620000000a00 */
[----:B------:R-:W-:Y:S01]  /*224c0*/  IMAD.MOV.U32 R8, RZ, RZ, RZ ;  /* 0x000000ffff087224 */ /* 0x000fe200078e00ff */
[----:B------:R-:W-:-:S06]  /*224d0*/  ULDC.64 UR4, c[0x0][0x208] ;  /* 0x0000820000047ab9 */ /* 0x000fcc0000000a00 */
[----:B------:R-:W2:Y:S01]  /*224e0*/  LDC.64 R2, c[0x0][0xa10] ;  /* 0x00028400ff027b82 */ /* 0x000ea20000000a00 */
[----:B-1----:R-:W-:-:S05]  /*224f0*/  IMAD.WIDE R6, R19, 0x4, R6 ;  /* 0x0000000413067825 */ /* 0x002fca00078e0206 */
[----:B------:R-:W3:Y:S01]  /*22500*/  @P3 LDG.E R8, desc[UR4][R6.64] ;  /* 0x0000000406083981 */ /* 0x000ee2000c1e1900 */
[----:B------:R-:W-:Y:S01]  /*22510*/  MOV R5, RZ ;  /* 0x000000ff00057202 */ /* 0x000fe20000000f00 */
[----:B--2---:R-:W-:-:S05]  /*22520*/  IMAD.WIDE R2, R19, 0x4, R2 ;  /* 0x0000000413027825 */ /* 0x004fca00078e0202 */
[----:B------:R1:W5:Y:S01]  /*22530*/  @P1 LDG.E R5, desc[UR4][R2.64] ;  /* 0x0000000402051981 */ /* 0x000362000c1e1900 */
[----:B------:R-:W-:Y:S02]  /*22540*/  ULDC.64 UR4, c[0x0][0xa20] ;  /* 0x0002880000047ab9 */ /* 0x000fe40000000a00 */
[----:B------:R-:W-:-:S04]  /*22550*/  ISETP.NE.U32.AND P0, PT, RZ, UR4, PT ;  /* 0x00000004ff007c0c */ /* 0x000fc8000bf05070 */
[----:B------:R-:W-:Y:S01]  /*22560*/  ISETP.NE.AND.EX P0, PT, RZ, UR5, PT, P0 ;  /* 0x00000005ff007c0c */ /* 0x000fe2000bf05300 */
[----:B---3-5:R-:W-:-:S05]  /*22570*/  IMAD.IADD R8, R8, 0x1, R9 ;  /* 0x0000000108087824 */ /* 0x028fca00078e0209 */
[----:B------:R1:W-:Y:S07]  /*22580*/  STL [R1+0x4], R8 ;  /* 0x0000040801007387 */ /* 0x0003ee0000100800 */
[----:B------:R-:W-:Y:S05]  /*22590*/  @!P0 BRA `(.L_x_1659) ;  /* 0x0000000000148947 */ /* 0x000fea0003800000 */
[----:B------:R-:W2:Y:S01]  /*225a0*/  LDC.64 R6, c[0x0][0xa20] ;  /* 0x00028800ff067b82 */ /* 0x000ea20000000a00 */
[----:B------:R-:W-:Y:S01]  /*225b0*/  ULDC.64 UR4, c[0x0][0x208] ;  /* 0x0000820000047ab9 */ /* 0x000fe20000000a00 */
[----:B--2---:R-:W-:-:S05]  /*225c0*/  IMAD.WIDE R6, R19, 0x4, R6 ;  /* 0x0000000413067825 */ /* 0x004fca00078e0206 */
[----:B------:R2:W5:Y:S01]  /*225d0*/  LDG.E R4, desc[UR4][R6.64] ;  /* 0x0000000406047981 */ /* 0x000562000c1e1900 */
[----:B------:R-:W-:Y:S05]  /*225e0*/  BRA `(.L_x_1660) ;  /* 0x0000000000147947 */ /* 0x000fea0003800000 */
.L_x_1659:
[----:B------:R-:W-:Y:S05]  /*225f0*/  @!P3 BRA `(.L_x_1660) ;  /* 0x000000000010b947 */ /* 0x000fea0003800000 */
[----:B------:R-:W-:Y:S02]  /*22600*/  ULDC.64 UR4, c[0x0][0x208] ;  /* 0x0000820000047ab9 */ /* 0x000fe40000000a00 */
[----:B------:R-:W2:Y:S04]  /*22610*/  LDG.E R4, desc[UR4][R6.64] ;  /* 0x0000000406047981 */ /* 0x000ea8000c1e1900 */
[----:B------:R-:W2:Y:S02]  /*22620*/  LDG.E R6, desc[UR4][R6.64+0x4] ;  /* 0x0000040406067981 */ /* 0x000ea4000c1e1900 */
[----:B--2---:R-:W-:-:S07]  /*22630*/  IMAD.IADD R4, R6, 0x1, -R4 ;  /* 0x0000000106047824 */ /* 0x004fce00078e0a04 */
.L_x_1660:
[----:B------:R-:W-:Y:S02]  /*22640*/  ULDC.64 UR4, c[0x0][0x208] ;  /* 0x0000820000047ab9 */ /* 0x000fe40000000a00 */
[----:B--2---:R-:W2:Y:S04]  /*22650*/  @P1 LDG.E R6, desc[UR4][R2.64] ;  /* 0x0000000402061981 */ /* 0x004ea8000c1e1900 */
[----:B-1----:R-:W2:Y:S01]  /*22660*/  @P1 LDG.E R2, desc[UR4][R2.64+0x4] ;  /* 0x0000040402021981 */ /* 0x002ea2000c1e1900 */
[----:B-----5:R-:W-:Y:S01]  /*22670*/  IMAD.IADD R9, R4, 0x1, -R9 ;  /* 0x0000000104097824 */ /* 0x020fe200078e0a09 */
[----:B------:R-:W-:Y:S02]  /*22680*/  LEA R4, R17, 0x80, 0x7 ;  /* 0x0000008011047811 */ /* 0x000fe400078e38ff */
[----:B--2---:R-:W-:-:S05]  /*22690*/  @P1 IADD3 R10, -R6, R2, RZ ;  /* 0x00000002060a1210 */ /* 0x004fca0007ffe1ff */
[----:B------:R-:W-:-:S05]  /*226a0*/  IMAD.IADD R8, R9, 0x1, R10 ;  /* 0x0000000109087824 */ /* 0x000fca00078e020a */
[C---:B------:R-:W-:Y:S02]  /*226b0*/  IADD3 R20, R8.reuse, 0x3f, RZ ;  /* 0x0000003f08147810 */ /* 0x040fe40007ffe0ff */
[----:B------:R-:W-:Y:S02]  /*226c0*/  IADD3 R4, R8, R4, -R0 ;  /* 0x0000000408047210 */ /* 0x000fe40007ffe800 */
[----:B------:R-:W-:-:S04]  /*226d0*/  SHF.R.S32.HI R2, RZ, 0x1f, R20 ;  /* 0x0000001fff027819 */ /* 0x000fc80000011414 */
[----:B------:R-:W-:Y:S02]  /*226e0*/  LEA.HI R20, R2, R20, RZ, 0x6 ;  /* 0x0000001402147211 */ /* 0x000fe400078f30ff */
[----:B------:R-:W1:Y:S02]  /*226f0*/  LDC.64 R2, c[0x0][0x9e0] ;  /* 0x00027800ff027b82 */ /* 0x000e640000000a00 */
[----:B------:R-:W-:Y:S02]  /*22700*/  SHF.R.S32.HI R20, RZ, 0x6, R20 ;  /* 0x00000006ff147819 */ /* 0x000fe40000011414 */
[----:B-1----:R-:W-:Y:S01]  /*22710*/  ISETP.GE.AND P2, PT, R3, 0x1, PT ;  /* 0x000000010300780c */ /* 0x002fe20003f46270 */
[----:B------:R-:W-:-:S12]  /*22720*/  IMAD.IADD R2, R4, 0x1, R2 ;  /* 0x0000000104027824 */ /* 0x000fd800078e0202 */
[----:B------:R-:W-:Y:S05]  /*22730*/  @!P2 BRA `(.L_x_1661) ;  /* 0x000000000048a947 */ /* 0x000fea0003800000 */
[C---:B------:R-:W-:Y:S01]  /*22740*/  ISETP.GT.AND P0, PT, R4.reuse, RZ, PT ;  /* 0x000000ff0400720c */ /* 0x040fe20003f04270 */
[----:B------:R-:W-:Y:S01]  /*22750*/  BSSY B0, `(.L_x_1662) ;  /* 0x000000e000007945 */ /* 0x000fe20003800000 */
[----:B------:R-:W-:-:S11]  /*22760*/  VIADD R11, R4, 0xffffffff ;  /* 0xffffffff040b7836 */ /* 0x000fd60000000000 */
[----:B------:R-:W-:Y:S05]  /*22770*/  @P0 BRA `(.L_x_1663) ;  /* 0x00000000001c0947 */ /* 0x000fea0003800000 */
[----:B------:R-:W-:Y:S02]  /*22780*/  ISETP.NE.AND P0, PT, R3, 0x1, PT ;  /* 0x000000010300780c */ /* 0x000fe40003f05270 */
[----:B------:R-:W-:-:S11]  /*22790*/  IADD3 R11, -R4, RZ, RZ ;  /* 0x000000ff040b7210 */ /* 0x000fd60007ffe1ff */
[----:B------:R-:W1:Y:S02]  /*227a0*/  @P0 LDC.64 R6, c[0x0][0x9e8] ;  /* 0x00027a00ff060b82 */ /* 0x000e640000000a00 */
[----:B-1----:R-:W-:-:S05]  /*227b0*/  @P0 IMAD.HI.U32 R6, R11, R6, RZ ;  /* 0x000000060b060227 */ /* 0x002fca00078e00ff */
[----:B------:R-:W-:-:S04]  /*227c0*/  @P0 SHF.R.U32.HI R11, RZ, R7, R6 ;  /* 0x00000007ff0b0219 */ /* 0x000fc80000011606 */
[----:B------:R-:W-:Y:S01]  /*227d0*/  LOP3.LUT R11, RZ, R11, RZ, 0x33, !PT ;  /* 0x0000000bff0b7212 */ /* 0x000fe200078e33ff */
[----:B------:R-:W-:Y:S06]  /*227e0*/  BRA `(.L_x_1664) ;  /* 0x0000000000107947 */ /* 0x000fec0003800000 */
.L_x_1663:
[----:B------:R-:W-:-:S13]  /*227f0*/  ISETP.NE.AND P0, PT, R3, 0x1, PT ;  /* 0x000000010300780c */ /* 0x000fda0003f05270 */
[----:B------:R-:W1:Y:S02]  /*22800*/  @P0 LDC.64 R6, c[0x0][0x9e8] ;  /* 0x00027a00ff060b82 */ /* 0x000e640000000a00 */
[----:B-1----:R-:W-:-:S05]  /*22810*/  @P0 IMAD.HI.U32 R6, R11, R6, RZ ;  /* 0x000000060b060227 */ /* 0x002fca00078e00ff */
[----:B------:R-:W-:-:S07]  /*22820*/  @P0 SHF.R.U32.HI R11, RZ, R7, R6 ;  /* 0x00000007ff0b0219 */ /* 0x000fce0000011606 */
.L_x_1664:
[----:B------:R-:W-:Y:S05]  /*22830*/  BSYNC B0 ;  /* 0x0000000000007941 */ /* 0x000fea0003800000 */
.L_x_1662:
[----:B------:R-:W-:-:S05]  /*22840*/  IMAD R11, R11, R3, R3 ;  /* 0x000000030b0b7224 */ /* 0x000fca00078e0203 */
[----:B------:R-:W-:-:S07]  /*22850*/  VIMNMX R2, R2, R11, PT ;  /* 0x0000000b02027248 */ /* 0x000fce0003fe0100 */
.L_x_1661:
[----:B------:R-:W-:Y:S01]  /*22860*/  IMAD R0, R17, 0x80, -R0 ;  /* 0x0000008011007824 */ /* 0x000fe200078e0a00 */
[----:B------:R-:W-:-:S03]  /*22870*/  ULDC UR4, c[0x0][0x9dc] ;  /* 0x0002770000047ab9 */ /* 0x000fc60000000800 */
[----:B------:R-:W-:-:S05]  /*22880*/  IMAD.IADD R0, R8, 0x1, R0 ;  /* 0x0000000108007824 */ /* 0x000fca00078e0200 */
[----:B------:R-:W-:Y:S01]  /*22890*/  IADD3 R8, R0, -UR4, RZ ;  /* 0x8000000400087c10 */ /* 0x000fe2000fffe0ff */
[----:B------:R-:W-:Y:S06]  /*228a0*/  @!P2 BRA `(.L_x_1665) ;  /* 0x000000000048a947 */ /* 0x000fec0003800000 */
[----:B------:R-:W-:Y:S01]  /*228b0*/  ISETP.GT.AND P0, PT, R0, -0x1, PT ;  /* 0xffffffff0000780c */ /* 0x000fe20003f04270 */
[----:B------:R-:W-:-:S12]  /*228c0*/  BSSY B0, `(.L_x_1666) ;  /* 0x000000e000007945 */ /* 0x000fd80003800000 */
        /* <DEDUP_REMOVED lines=8> */
.L_x_1667:
[----:B------:R-:W-:Y:S01]  /*22950*/  ISETP.NE.AND P0, PT, R3, 0x1, PT ;  /* 0x000000010300780c */ /* 0x000fe20003f05270 */
[----:B------:R-:W-:-:S12]  /*22960*/  IMAD.MOV.U32 R11, RZ, RZ, R0 ;  /* 0x000000ffff0b7224 */ /* 0x000fd800078e0000 */
[----:B------:R-:W1:Y:S02]  /*22970*/  @P0 LDC.64 R6, c[0x0][0x9e8] ;  /* 0x00027a00ff060b82 */ /* 0x000e640000000a00 */
[----:B-1----:R-:W-:-:S05]  /*22980*/  @P0 IMAD.HI.U32 R6, R0, R6, RZ ;  /* 0x0000000600060227 */ /* 0x002fca00078e00ff */
[----:B------:R-:W-:-:S07]  /*22990*/  @P0 SHF.R.U32.HI R11, RZ, R7, R6 ;  /* 0x00000007ff0b0219 */ /* 0x000fce0000011606 */
.L_x_1668:
[----:B------:R-:W-:Y:S05]  /*229a0*/  BSYNC B0 ;  /* 0x0000000000007941 */ /* 0x000fea0003800000 */
.L_x_1666:
[----:B------:R-:W-:-:S05]  /*229b0*/  IMAD R3, R11, R3, RZ ;  /* 0x000000030b037224 */ /* 0x000fca00078e02ff */
[----:B------:R-:W-:-:S07]  /*229c0*/  VIMNMX R8, R8, R3, !PT ;  /* 0x0000000308087248 */ /* 0x000fce0007fe0100 */
.L_x_1665:
[----:B------:R-:W-:Y:S01]  /*229d0*/  VIADD R2, R2, 0x3f ;  /* 0x0000003f02027836 */ /* 0x000fe20000000000 */
[----:B------:R-:W-:Y:S01]  /*229e0*/  BSSY B0, `(.L_x_1669) ;  /* 0x0000103000007945 */ /* 0x000fe20003800000 */
[----:B------:R-:W-:-:S03]  /*229f0*/  PLOP3.LUT P2, PT, PT, PT, PT, 0x80, 0x0 ;  /* 0x000000000000781c */ /* 0x000fc60003f4f070 */
[----:B------:R-:W-:-:S04]  /*22a00*/  SHF.R.S32.HI R3, RZ, 0x1f, R2 ;  /* 0x0000001fff037819 */ /* 0x000fc80000011402 */
[----:B------:R-:W-:Y:S02]  /*22a10*/  LEA.HI R3, R3, R2, RZ, 0x6 ;  /* 0x0000000203037211 */ /* 0x000fe400078f30ff */
[----:B------:R-:W-:Y:S02]  /*22a20*/  SHF.R.S32.HI R2, RZ, 0x1f, R8 ;  /* 0x0000001fff027819 */ /* 0x000fe40000011408 */
[----:B------:R-:W-:Y:S02]  /*22a30*/  SHF.R.S32.HI R3, RZ, 0x6, R3 ;  /* 0x00000006ff037819 */ /* 0x000fe40000011403 */
[----:B------:R-:W-:Y:S02]  /*22a40*/  LEA.HI R2, R2, R8, RZ, 0x6 ;  /* 0x0000000802027211 */ /* 0x000fe400078f30ff */
[----:B------:R-:W-:Y:S02]  /*22a50*/  VIMNMX R3, R20, R3, PT ;  /* 0x0000000314037248 */ /* 0x000fe40003fe0100 */
[----:B------:R-:W-:-:S03]  /*22a60*/  SHF.R.S32.HI R2, RZ, 0x6, R2 ;  /* 0x00000006ff027819 */ /* 0x000fc60000011402 */
[----:B------:R-:W-:Y:S01]  /*22a70*/  IMAD R3, R3, 0x40, -R9 ;  /* 0x0000004003037824 */ /* 0x000fe200078e0a09 */
[----:B------:R-:W-:-:S04]  /*22a80*/  VIMNMX R2, RZ, R2, !PT ;  /* 0x00000002ff027248 */ /* 0x000fc80007fe0100 */
[----:B------:R-:W-:Y:S02]  /*22a90*/  LEA R2, R2, -R9, 0x6 ;  /* 0x8000000902027211 */ /* 0x000fe400078e30ff */
[----:B------:R-:W-:Y:S02]  /*22aa0*/  VIMNMX R3, R3, R10, PT ;  /* 0x0000000a03037248 */ /* 0x000fe40003fe0100 */
[----:B------:R-:W-:-:S04]  /*22ab0*/  VIMNMX R2, RZ, R2, !PT ;  /* 0x00000002ff027248 */ /* 0x000fc80007fe0100 */
[----:B------:R-:W-:Y:S02]  /*22ac0*/  ISETP.GT.AND P0, PT, R3, R2, PT ;  /* 0x000000020300720c */ /* 0x000fe40003f04270 */
[----:B------:R-:W-:-:S04]  /*22ad0*/  SHF.R.U32.HI R2, RZ, 0x6, R2 ;  /* 0x00000006ff027819 */ /* 0x000fc80000011602 */
[----:B------:R-:W-:-:S07]  /*22ae0*/  MOV R7, R2 ;  /* 0x0000000200077202 */ /* 0x000fce0000000f00 */
[----:B------:R-:W-:-:S05]  /*22af0*/  @P0 VIADD R3, R3, 0x3f ;  /* 0x0000003f03030836 */ /* 0x000fca0000000000 */
[----:B------:R-:W-:-:S04]  /*22b00*/  @P0 SHF.R.S32.HI R6, RZ, 0x1f, R3 ;  /* 0x0000001fff060819 */ /* 0x000fc80000011403 */
[----:B------:R-:W-:-:S04]  /*22b10*/  @P0 LEA.HI R6, R6, R3, RZ, 0x6 ;  /* 0x0000000306060211 */ /* 0x000fc800078f30ff */
[----:B------:R-:W-:-:S04]  /*22b20*/  @P0 SHF.R.S32.HI R7, RZ, 0x6, R6 ;  /* 0x00000006ff070819 */ /* 0x000fc80000011406 */
[----:B------:R-:W-:-:S13]  /*22b30*/  ISETP.GT.AND P0, PT, R7, R2, PT ;  /* 0x000000020700720c */ /* 0x000fda0003f04270 */
[----:B------:R-:W-:Y:S05]  /*22b40*/  @!P0 BRA `(.L_x_1670) ;  /* 0x0000000c00b08947 */ /* 0x000fea0003800000 */
[----:B------:R-:W1:Y:S01]  /*22b50*/  LDC R3, c[0x0][0x428] ;  /* 0x00010a00ff037b82 */ /* 0x000e620000000800 */
[----:B------:R-:W-:Y:S01]  /*22b60*/  UMOV UR4, 0xffffffff ;  /* 0xffffffff00047882 */ /* 0x000fe20000000000 */
[----:B-1----:R-:W-:Y:S01]  /*22b70*/  ISETP.NE.AND P0, PT, R3, 0x1, PT ;  /* 0x000000010300780c */ /* 0x002fe20003f05270 */
[----:B------:R-:W-:-:S12]  /*22b80*/  IMAD.MOV.U32 R3, RZ, RZ, R18 ;  /* 0x000000ffff037224 */ /* 0x000fd800078e0012 */
[----:B------:R-:W1:Y:S08]  /*22b90*/  @P0 LDC R8, c[0x0][0x42c] ;  /* 0x00010b00ff080b82 */ /* 0x000e700000000800 */
[----:B------:R-:W2:Y:S01]  /*22ba0*/  @P0 LDC R6, c[0x0][0x430] ;  /* 0x00010c00ff060b82 */ /* 0x000ea20000000800 */
[----:B-1----:R-:W-:-:S05]  /*22bb0*/  @P0 IMAD.HI.U32 R8, R18, R8, RZ ;  /* 0x0000000812080227 */ /* 0x002fca00078e00ff */
[----:B--2---:R-:W-:Y:S02]  /*22bc0*/  @P0 SHF.R.U32.HI R3, RZ, R6, R8 ;  /* 0x00000006ff030219 */ /* 0x004fe40000011608 */
[----:B------:R-:W-:Y:S01]  /*22bd0*/  SEL R6, R19, RZ, !P1 ;  /* 0x000000ff13067207 */ /* 0x000fe20004800000 */
[----:B------:R-:W-:Y:S06]  /*22be0*/  BRA.DIV UR4, `(.L_x_1671) ;  /* 0x0000006e04e87947 */ /* 0x000fec000b800000 */
.L_x_1875:
[----:B------:R-:W-:-:S03]  /*22bf0*/  UMOV UR4, 0xffffffff ;  /* 0xffffffff00047882 */ /* 0x000fc60000000000 */
[----:B------:R-:W-:Y:S05]  /*22c00*/  BRA.DIV UR4, `(.L_x_1672) ;  /* 0x0000007204147947 */ /* 0x000fea000b800000 */
[----:B------:R-:W-:-:S13]  /*22c10*/  ELECT P6, URZ, PT ;  /* 0x00000000003f782f */ /* 0x000fda00038c0000 */
.L_x_1878:
[----:B------:R-:W2:Y:S01]  /*22c20*/  LDL R8, [R1+0x24] ;  /* 0x0000240001087983 */ /* 0x000ea20000100800 */
[----:B------:R-:W-:Y:S01]  /*22c30*/  BSSY B1, `(.L_x_1673) ;  /* 0x000000b000017945 */ /* 0x000fe20003800000 */
[----:B------:R-:W1:Y:S01]  /*22c40*/  S2R R12, SR_CgaCtaId ;  /* 0x00000000000c7919 */ /* 0x000e620000008800 */
[----:B--2---:R-:W-:-:S05]  /*22c50*/  VIADD R8, R8, 0x1 ;  /* 0x0000000108087836 */ /* 0x004fca0000000000 */
[----:B------:R-:W-:-:S04]  /*22c60*/  LEA.HI R9, R8, R8, RZ, 0x1 ;  /* 0x0000000808097211 */ /* 0x000fc800078f08ff */
[----:B------:R-:W-:-:S04]  /*22c70*/  LOP3.LUT R9, R9, 0xfffffffe, RZ, 0xc0, !PT ;  /* 0xfffffffe09097812 */ /* 0x000fc800078ec0ff */
[----:B------:R-:W-:Y:S02]  /*22c80*/  IADD3 R8, R8, -R9, RZ ;  /* 0x8000000908087210 */ /* 0x000fe40007ffe0ff */
[----:B------:R-:W-:Y:S02]  /*22c90*/  MOV R9, 0x400 ;  /* 0x0000040000097802 */ /* 0x000fe40000000f00 */
[----:B------:R-:W-:Y:S02]  /*22ca0*/  SHF.L.U32 R8, R8, 0x1f, RZ ;  /* 0x0000001f08087819 */ /* 0x000fe400000006ff */
[----:B-1----:R-:W-:-:S04]  /*22cb0*/  LEA R12, R12, R9, 0x18 ;  /* 0x000000090c0c7211 */ /* 0x002fc800078ec0ff */
[----:B------:R-:W1:Y:S02]  /*22cc0*/  SYNCS.PHASECHK.TRANS64.TRYWAIT P0, [R12+URZ+0x30820], R8 ;  /* 0x030820080c0075a7 */ /* 0x000e64000800017f */
[----:B-1----:R-:W-:Y:S05]  /*22cd0*/  @!P0 BRA `(.L_x_1674) ;  /* 0x0000007000008947 */ /* 0x002fea0003800000 */
.L_x_1879:
[----:B------:R-:W-:Y:S05]  /*22ce0*/  BSYNC B1 ;  /* 0x0000000000017941 */ /* 0x000fea0003800000 */
.L_x_1673:
[----:B------:R-:W-:Y:S04]  /*22cf0*/  BSSY B1, `(.L_x_1675) ;  /* 0x000005d000017945 */ /* 0x000fe80003800000 */
[----:B------:R-:W-:Y:S05]  /*22d00*/  @!P6 BRA `(.L_x_1676) ;  /* 0x00000004006ce947 */ /* 0x000fea0003800000 */
[----:B------:R-:W1:Y:S04]  /*22d10*/  LDL R10, [R1+0xc] ;  /* 0x00000c00010a7983 */ /* 0x000e680000100800 */
[----:B------:R-:W2:Y:S01]  /*22d20*/  LDL R9, [R1+0x10] ;  /* 0x0000100001097983 */ /* 0x000ea20000100800 */
[----:B-1----:R-:W-:Y:S01]  /*22d30*/  IMAD R8, R10, 0x8, R12 ;  /* 0x000000080a087824 */ /* 0x002fe200078e020c */
[----:B--2---:R-:W-:-:S04]  /*22d40*/  SHF.L.U32 R10, R9, 0x1f, RZ ;  /* 0x0000001f090a7819 */ /* 0x004fc800000006ff */
[----:B------:R-:W1:Y:S02]  /*22d50*/  SYNCS.PHASECHK.TRANS64.TRYWAIT P0, [R8+URZ+0x308a0], R10 ;  /* 0x0308a00a080075a7 */ /* 0x000e64000800017f */
[----:B-1----:R-:W-:Y:S05]  /*22d60*/  @!P0 BRA `(.L_x_1677) ;  /* 0x0000006c00f08947 */ /* 0x002fea0003800000 */
.L_x_1880:
[----:B------:R-:W2:Y:S02]  /*22d70*/  S2R R9, SR_TID.X ;  /* 0x0000000000097919 */ /* 0x000ea40000002100 */
[----:B--2---:R-:W-:-:S04]  /*22d80*/  LOP3.LUT R9, R9, 0x7f, RZ, 0xc0, !PT ;  /* 0x0000007f09097812 */ /* 0x004fc800078ec0ff */
[----:B------:R-:W-:-:S13]  /*22d90*/  ISETP.NE.AND P1, PT, R9, RZ, PT ;  /* 0x000000ff0900720c */ /* 0x000fda0003f25270 */
[----:B------:R-:W-:Y:S05]  /*22da0*/  @P1 BRA `(.L_x_1678) ;  /* 0x00000000001c1947 */ /* 0x000fea0003800000 */
[----:B------:R-:W2:Y:S02]  /*22db0*/  S2R R9, SR_TID.X ;  /* 0x0000000000097919 */ /* 0x000ea40000002100 */
[----:B--2---:R-:W-:-:S04]  /*22dc0*/  LOP3.LUT R9, R9, 0x1f, RZ, 0xc0, !PT ;  /* 0x0000001f09097812 */ /* 0x004fc800078ec0ff */
[----:B------:R-:W-:Y:S01]  /*22dd0*/  ISETP.NE.AND P0, PT, R9, RZ, PT ;  /* 0x000000ff0900720c */ /* 0x000fe20003f05270 */
[----:B------:R-:W-:-:S04]  /*22de0*/  IMAD.MOV.U32 R9, RZ, RZ, 0x8000 ;  /* 0x00008000ff097424 */ /* 0x000fc800078e00ff */
[----:B------:R2:W-:Y:S08]  /*22df0*/  SYNCS.ARRIVE.TRANS64 RZ, [R8+URZ+0x30890], R9 ;  /* 0x0308900908ff79a7 */ /* 0x0005f0000800003f */
[----:B------:R-:W-:Y:S05]  /*22e00*/  @!P0 BRA `(.L_x_1678) ;  /* 0x0000000000048947 */ /* 0x000fea0003800000 */
[----:B------:R-:W-:Y:S01]  /*22e10*/  BPT.TRAP 0x1 ;  /* 0x000000040000795c */ /* 0x000fe20000300000 */
.L_x_1678:
[----:B--2---:R-:W2:Y:S01]  /*22e20*/  LDL R9, [R1+0xc] ;  /* 0x00000c0001097983 */ /* 0x004ea20000100800 */
[----:B------:R-:W-:Y:S01]  /*22e30*/  R2UR UR9, R8 ;  /* 0x00000000080972ca */ /* 0x000fe200000e0000 */
[----:B------:R-:W-:Y:S01]  /*22e40*/  UIADD3 UR4, UP0, UR36, 0x570, URZ ;  /* 0x0000057024047890 */ /* 0x000fe2000ff1e03f */
[----:B------:R-:W-:Y:S01]  /*22e50*/  R2UR UR12, R3 ;  /* 0x00000000030c72ca */ /* 0x000fe200000e0000 */
[----:B------:R-:W-:Y:S01]  /*22e60*/  UMOV UR10, URZ ;  /* 0x0000003f000a7c82 */ /* 0x000fe20008000000 */
[----:B------:R-:W-:Y:S01]  /*22e70*/  R2UR UR13, R6 ;  /* 0x00000000060d72ca */ /* 0x000fe200000e0000 */
[----:B------:R-:W-:Y:S01]  /*22e80*/  UIADD3.X UR5, URZ, UR37, URZ, UP0, !UPT ;  /* 0x000000253f057290 */ /* 0x000fe200087fe43f */
[----:B------:R-:W-:Y:S01]  /*22e90*/  UMOV UR6, 0x0 ;  /* 0x0000000000067882 */ /* 0x000fe20000000000 */
[----:B------:R-:W-:Y:S01]  /*22ea0*/  UMOV UR7, 0x12f00000 ;  /* 0x12f0000000077882 */ /* 0x000fe20000000000 */
[----:B------:R-:W-:-:S05]  /*22eb0*/  UMOV UR17, 0x40 ;  /* 0x0000004000117882 */ /* 0x000fca0000000000 */
[----:B------:R-:W-:Y:S01]  /*22ec0*/  UIADD3 UR9, UR9, 0x30890, URZ ;  /* 0x0003089009097890 */ /* 0x000fe2000fffe03f */
[----:B--2---:R-:W-:-:S04]  /*22ed0*/  LEA R9, R9, R12, 0xf ;  /* 0x0000000c09097211 */ /* 0x004fc800078e78ff */
[----:B------:R-:W-:Y:S01]  /*22ee0*/  R2UR UR14, R9 ;  /* 0x00000000090e72ca */ /* 0x000fe200000e0000 */
[----:B------:R-:W-:-:S04]  /*22ef0*/  IMAD R9, R7, 0x40, R5 ;  /* 0x0000004007097824 */ /* 0x000fc800078e0205 */
[----:B------:R-:W-:-:S05]  /*22f00*/  VIADD R9, R9, 0xffffffc0 ;  /* 0xffffffc009097836 */ /* 0x000fca0000000000 */
[----:B------:R-:W-:-:S03]  /*22f10*/  R2UR UR11, R9 ;  /* 0x00000000090b72ca */ /* 0x000fc600000e0000 */
[----:B------:R-:W-:Y:S02]  /*22f20*/  UIADD3 UR8, UR14, 0x20400, URZ ;  /* 0x000204000e087890 */ /* 0x000fe4000fffe03f */
[----:B------:R-:W-:Y:S02]  /*22f30*/  UIADD3 UR15, UR14, 0x22400, URZ ;  /* 0x000224000e0f7890 */ /* 0x000fe4000fffe03f */
[----:B------:R-:W-:Y:S02]  /*22f40*/  UIADD3 UR16, UR14, 0x24400, URZ ;  /* 0x000244000e107890 */ /* 0x000fe4000fffe03f */
[----:B------:R-:W-:-:S04]  /*22f50*/  UIADD3 UR14, UR14, 0x26400, URZ ;  /* 0x000264000e0e7890 */ /* 0x000fc8000fffe03f */
        /* <DEDUP_REMOVED lines=11> */
[----:B------:R2:W-:Y:S01]  /*23010*/  UTMALDG.4D [UR8], [UR4], desc[UR6] ;  /* 0x00000608040075b4 */ /* 0x0005e20008019000 */
[----:B------:R-:W3:Y:S02]  /*23020*/  SYNCS.PHASECHK.TRANS64.TRYWAIT P0, [R8+URZ+0x308c0], R10 ;  /* 0x0308c00a080075a7 */ /* 0x000ee4000800017f */
[----:B--23--:R-:W-:Y:S05]  /*23030*/  @!P0 BRA `(.L_x_1679) ;  /* 0x0000006c00508947 */ /* 0x00cfea0003800000 */
.L_x_1881:
[----:B------:R-:W1:Y:S02]  /*23040*/  LDL R11, [R1+0xc] ;  /* 0x00000c00010b7983 */ /* 0x000e640000100800 */
[----:B-12---:R-:W-:Y:S01]  /*23050*/  SHF.L.U32 R10, R11, 0xe, RZ ;  /* 0x0000000e0b0a7819 */ /* 0x006fe200000006ff */
[----:B------:R-:W-:Y:S06]  /*23060*/  @P1 BRA `(.L_x_1680) ;  /* 0x00000000001c1947 */ /* 0x000fec0003800000 */
[----:B------:R-:W1:Y:S02]  /*23070*/  S2R R11, SR_TID.X ;  /* 0x00000000000b7919 */ /* 0x000e640000002100 */
[----:B-1----:R-:W-:-:S04]  /*23080*/  LOP3.LUT R11, R11, 0x1f, RZ, 0xc0, !PT ;  /* 0x0000001f0b0b7812 */ /* 0x002fc800078ec0ff */
[----:B------:R-:W-:Y:S01]  /*23090*/  ISETP.NE.AND P0, PT, R11, RZ, PT ;  /* 0x000000ff0b00720c */ /* 0x000fe20003f05270 */
[----:B------:R-:W-:-:S04]  /*230a0*/  IMAD.MOV.U32 R11, RZ, RZ, 0x8000 ;  /* 0x00008000ff0b7424 */ /* 0x000fc800078e00ff */
[----:B------:R1:W-:Y:S08]  /*230b0*/  SYNCS.ARRIVE.TRANS64 RZ, [R8+URZ+0x308b0], R11 ;  /* 0x0308b00b08ff79a7 */ /* 0x0003f0000800003f */
[----:B------:R-:W-:Y:S05]  /*230c0*/  @!P0 BRA `(.L_x_1680) ;  /* 0x0000000000048947 */ /* 0x000fea0003800000 */
[----:B------:R-:W-:Y:S01]  /*230d0*/  BPT.TRAP 0x1 ;  /* 0x000000040000795c */ /* 0x000fe20000300000 */
.L_x_1680:
[----:B------:R-:W-:Y:S01]  /*230e0*/  IMAD R10, R10, 0x2, R12 ;  /* 0x000000020a0a7824 */ /* 0x000fe200078e020c */
        /* <DEDUP_REMOVED lines=11> */
[----:B------:R-:W-:-:S04]  /*231a0*/  UIADD3 UR9, UR9, 0x308b0, URZ ;  /* 0x000308b009097890 */ /* 0x000fc8000fffe03f */
        /* <DEDUP_REMOVED lines=17> */
.L_x_1676:
[----:B------:R-:W-:Y:S05]  /*232c0*/  BSYNC B1 ;  /* 0x0000000000017941 */ /* 0x000fea0003800000 */
.L_x_1675:
[----:B-1----:R-:W2:Y:S04]  /*232d0*/  LDL.LU R8, [R1+0xc] ;  /* 0x00000c0001087983 */ /* 0x002ea80000300800 */
[----:B------:R-:W3:Y:S01]  /*232e0*/  LDL.LU R10, [R1+0x10] ;  /* 0x00001000010a7983 */ /* 0x000ee20000300800 */
[----:B------:R-:W-:Y:S01]  /*232f0*/  VIADD R7, R7, 0xfffffffe ;  /* 0xfffffffe07077836 */ /* 0x000fe20000000000 */
[----:B------:R-:W-:Y:S02]  /*23300*/  PLOP3.LUT P2, PT, PT, PT, PT, 0x8, 0x0 ;  /* 0x000000000000781c */ /* 0x000fe40003f4e170 */
[----:B--2---:R-:W-:-:S04]  /*23310*/  IADD3 R8, R8, 0x1, RZ ;  /* 0x0000000108087810 */ /* 0x004fc80007ffe0ff */
[----:B------:R-:W-:-:S04]  /*23320*/  ISETP.NE.AND P0, PT, R8, 0x2, PT ;  /* 0x000000020800780c */ /* 0x000fc80003f05270 */
[----:B------:R-:W-:Y:S02]  /*23330*/  SEL R9, RZ, 0x1, P0 ;  /* 0x00000001ff097807 */ /* 0x000fe40000000000 */
[----:B------:R-:W-:Y:S02]  /*23340*/  SEL R8, R8, RZ, P0 ;  /* 0x000000ff08087207 */ /* 0x000fe40000000000 */
[----:B---3--:R-:W-:Y:S02]  /*23350*/  LOP3.LUT R10, R10, R9, RZ, 0x3c, !PT ;  /* 0x000000090a0a7212 */ /* 0x008fe400078e3cff */
[----:B------:R-:W-:-:S03]  /*23360*/  ISETP.GE.AND P0, PT, R7, R2, PT ;  /* 0x000000020700720c */ /* 0x000fc60003f06270 */
[----:B------:R1:W-:Y:S04]  /*23370*/  STL [R1+0x10], R10 ;  /* 0x0000100a01007387 */ /* 0x0003e80000100800 */
[----:B------:R1:W-:Y:S06]  /*23380*/  STL [R1+0xc], R8 ;  /* 0x00000c0801007387 */ /* 0x0003ec0000100800 */
[----:B------:R-:W-:Y:S05]  /*23390*/  @!P0 BRA `(.L_x_1670) ;  /* 0x00000004009c8947 */ /* 0x000fea0003800000 */
.L_x_1687:
[----:B------:R-:W-:Y:S05]  /*233a0*/  YIELD ;  /* 0x0000000000007946 */ /* 0x000fea0003800000 */
[----:B------:R-:W-:Y:S04]  /*233b0*/  BSSY B1, `(.L_x_1681) ;  /* 0x0000059000017945 */ /* 0x000fe80003800000 */
[----:B--2---:R-:W-:Y:S05]  /*233c0*/  @!P6 BRA `(.L_x_1682) ;  /* 0x00000004005ce947 */ /* 0x004fea0003800000 */
[----:B-1----:R-:W2:Y:S04]  /*233d0*/  LDL R8, [R1+0xc] ;  /* 0x00000c0001087983 */ /* 0x002ea80000100800 */
[----:B------:R-:W3:Y:S01]  /*233e0*/  LDL R9, [R1+0x10] ;  /* 0x0000100001097983 */ /* 0x000ee20000100800 */
[----:B--2---:R-:W-:Y:S01]  /*233f0*/  IMAD R8, R8, 0x8, R12 ;  /* 0x0000000808087824 */ /* 0x004fe200078e020c */
[----:B---3--:R-:W-:-:S04]  /*23400*/  SHF.L.U32 R9, R9, 0x1f, RZ ;  /* 0x0000001f09097819 */ /* 0x008fc800000006ff */
[----:B------:R-:W1:Y:S02]  /*23410*/  SYNCS.PHASECHK.TRANS64.TRYWAIT P0, [R8+URZ+0x308a0], R9 ;  /* 0x0308a009080075a7 */ /* 0x000e64000800017f */
[----:B-1----:R-:W-:Y:S05]  /*23420*/  @!P0 BRA `(.L_x_1683) ;  /* 0x0000006800688947 */ /* 0x002fea0003800000 */
.L_x_1882:
[----:B------:R-:W2:Y:S02]  /*23430*/  S2R R10, SR_TID.X ;  /* 0x00000000000a7919 */ /* 0x000ea40000002100 */
[----:B--2---:R-:W-:-:S04]  /*23440*/  LOP3.LUT R10, R10, 0x7f, RZ, 0xc0, !PT ;  /* 0x0000007f0a0a7812 */ /* 0x004fc800078ec0ff */
[----:B------:R-:W-:-:S13]  /*23450*/  ISETP.NE.AND P0, PT, R10, RZ, PT ;  /* 0x000000ff0a00720c */ /* 0x000fda0003f05270 */
[----:B------:R-:W-:Y:S05]  /*23460*/  @P0 BRA `(.L_x_1684) ;  /* 0x00000000001c0947 */ /* 0x000fea0003800000 */
[----:B------:R-:W2:Y:S02]  /*23470*/  S2R R10, SR_TID.X ;  /* 0x00000000000a7919 */ /* 0x000ea40000002100 */
[----:B--2---:R-:W-:-:S04]  /*23480*/  LOP3.LUT R10, R10, 0x1f, RZ, 0xc0, !PT ;  /* 0x0000001f0a0a7812 */ /* 0x004fc800078ec0ff */
[----:B------:R-:W-:Y:S02]  /*23490*/  ISETP.NE.AND P1, PT, R10, RZ, PT ;  /* 0x000000ff0a00720c */ /* 0x000fe40003f25270 */
[----:B------:R-:W-:-:S04]  /*234a0*/  MOV R10, 0x8000 ;  /* 0x00008000000a7802 */ /* 0x000fc80000000f00 */
[----:B------:R2:W-:Y:S07]  /*234b0*/  SYNCS.ARRIVE.TRANS64 RZ, [R8+URZ+0x30890], R10 ;  /* 0x0308900a08ff79a7 */ /* 0x0005ee000800003f */
[----:B------:R-:W-:Y:S05]  /*234c0*/  @!P1 BRA `(.L_x_1684) ;  /* 0x0000000000049947 */ /* 0x000fea0003800000 */
[----:B------:R-:W-:Y:S01]  /*234d0*/  BPT.TRAP 0x1 ;  /* 0x000000040000795c */ /* 0x000fe20000300000 */
.L_x_1684:
[----:B--2---:R-:W2:Y:S01]  /*234e0*/  LDL R10, [R1+0xc] ;  /* 0x00000c00010a7983 */ /* 0x004ea20000100800 */
[----:B------:R-:W-:Y:S01]  /*234f0*/  R2UR UR9, R8 ;  /* 0x00000000080972ca */ /* 0x000fe200000e0000 */
[----:B------:R-:W-:Y:S01]  /*23500*/  IMAD R11, R7, 0x40, R5 ;  /* 0x00000040070b7824 */ /* 0x000fe200078e0205 */
        /* <DEDUP_REMOVED lines=8> */
[----:B------:R-:W-:-:S03]  /*23590*/  UMOV UR17, 0x40 ;  /* 0x0000004000117882 */ /* 0x000fc60000000000 */
        /* <DEDUP_REMOVED lines=21> */
.L_x_1883:
[----:B------:R-:W-:Y:S05]  /*236f0*/  @P0 BRA `(.L_x_1686) ;  /* 0x00000000001c0947 */ /* 0x000fea0003800000 */
[----:B0-----:R-:W0:Y:S01]  /*23700*/  S2R R13, SR_TID.X ;  /* 0x00000000000d7919 */ /* 0x001e220000002100 */
[----:B-12---:R-:W-:-:S04]  /*23710*/  MOV R9, 0x8000 ;  /* 0x0000800000097802 */ /* 0x006fc80000000f00 */
[----:B------:R3:W-:Y:S01]  /*23720*/  SYNCS.ARRIVE.TRANS64 RZ, [R8+URZ+0x308b0], R9 ;  /* 0x0308b00908ff79a7 */ /* 0x0007e2000800003f */
[----:B0-----:R-:W-:-:S04]  /*23730*/  LOP3.LUT R13, R13, 0x1f, RZ, 0xc0, !PT ;  /* 0x0000001f0d0d7812 */ /* 0x001fc800078ec0ff */
[----:B------:R-:W-:-:S13]  /*23740*/  ISETP.NE.AND P1, PT, R13, RZ, PT ;  /* 0x000000ff0d00720c */ /* 0x000fda0003f25270 */
[----:B---3--:R-:W-:Y:S05]  /*23750*/  @!P1 BRA `(.L_x_1686) ;  /* 0x0000000000049947 */ /* 0x008fea0003800000 */
[----:B------:R-:W-:Y:S01]  /*23760*/  BPT.TRAP 0x1 ;  /* 0x000000040000795c */ /* 0x000fe20000300000 */
.L_x_1686:
        /* <DEDUP_REMOVED lines=17> */
[----:B---3--:R-:W-:Y:S01]  /*23880*/  UMOV UR8, UR14 ;  /* 0x0000000e00087c82 */ /* 0x008fe20008000000 */
[----:B------:R-:W-:Y:S01]  /*23890*/  UMOV UR10, UR17 ;  /* 0x00000011000a7c82 */ /* 0x000fe20008000000 */
[----:B------:R-:W-:Y:S01]  /*238a0*/  UMOV UR14, 0x80 ;  /* 0x00000080000e7882 */ /* 0x000fe20000000000 */
[----:B------:R3:W-:Y:S02]  /*238b0*/  UTMALDG.4D [UR8], [UR4], desc[UR6] ;  /* 0x00000608040075b4 */ /* 0x0007e40008019000 */
[----:B---3--:R-:W-:Y:S01]  /*238c0*/  UMOV UR8, UR15 ;  /* 0x0000000f00087c82 */ /* 0x008fe20008000000 */
[----:B------:R-:W-:Y:S01]  /*238d0*/  UMOV UR10, UR14 ;  /* 0x0000000e000a7c82 */ /* 0x000fe20008000000 */
[----:B------:R-:W-:Y:S01]  /*238e0*/  UMOV UR14, 0xc0 ;  /* 0x000000c0000e7882 */ /* 0x000fe20000000000 */
[----:B------:R3:W-:Y:S02]  /*238f0*/  UTMALDG.4D [UR8], [UR4], desc[UR6] ;  /* 0x00000608040075b4 */ /* 0x0007e40008019000 */
[----:B---3--:R-:W-:Y:S01]  /*23900*/  UMOV UR8, UR16 ;  /* 0x0000001000087c82 */ /* 0x008fe20008000000 */
[----:B------:R-:W-:-:S02]  /*23910*/  UMOV UR10, UR14 ;  /* 0x0000000e000a7c82 */ /* 0x000fc40008000000 */
[----:B------:R3:W-:Y:S02]  /*23920*/  UTMALDG.4D [UR8], [UR4], desc[UR6] ;  /* 0x00000608040075b4 */ /* 0x0007e40008019000 */
[----:B---3--:R-:W-:Y:S01]  /*23930*/  NOP ;  /* 0x0000000000007918 */ /* 0x008fe20000000000 */
.L_x_1682:
[----:B------:R-:W-:Y:S05]  /*23940*/  BSYNC B1 ;  /* 0x0000000000017941 */ /* 0x000fea0003800000 */
.L_x_1681:
[----:B-12---:R-:W2:Y:S04]  /*23950*/  LDL.LU R8, [R1+0xc] ;  /* 0x00000c0001087983 */ /* 0x006ea80000300800 */
[----:B------:R-:W3:Y:S01]  /*23960*/  LDL.LU R10, [R1+0x10] ;  /* 0x00001000010a7983 */ /* 0x000ee20000300800 */
[----:B--2---:R-:W-:-:S05]  /*23970*/  VIADD R8, R8, 0x1 ;  /* 0x0000000108087836 */ /* 0x004fca0000000000 */
[----:B------:R-:W-:-:S04]  /*23980*/  ISETP.NE.AND P0, PT, R8, 0x2, PT ;  /* 0x000000020800780c */ /* 0x000fc80003f05270 */
[----:B------:R-:W-:Y:S02]  /*23990*/  SEL R9, RZ, 0x1, P0 ;  /* 0x00000001ff097807 */ /* 0x000fe40000000000 */
[----:B------:R-:W-:Y:S02]  /*239a0*/  SEL R8, R8, RZ, P0 ;  /* 0x000000ff08087207 */ /* 0x000fe40000000000 */
[----:B---3--:R-:W-:Y:S02]  /*239b0*/  LOP3.LUT R10, R10, R9, RZ, 0x3c, !PT ;  /* 0x000000090a0a7212 */ /* 0x008fe400078e3cff */
[C---:B------:R-:W-:Y:S01]  /*239c0*/  ISETP.GT.AND P0, PT, R7.reuse, R2, PT ;  /* 0x000000020700720c */ /* 0x040fe20003f04270 */
[----:B------:R-:W-:Y:S02]  /*239d0*/  VIADD R7, R7, 0xffffffff ;  /* 0xffffffff07077836 */ /* 0x000fe40000000000 */
[----:B------:R2:W-:Y:S04]  /*239e0*/  STL [R1+0x10], R10 ;  /* 0x0000100a01007387 */ /* 0x0005e80000100800 */
[----:B------:R2:W-:Y:S06]  /*239f0*/  STL [R1+0xc], R8 ;  /* 0x00000c0801007387 */ /* 0x0005ec0000100800 */
[----:B------:R-:W-:Y:S05]  /*23a00*/  @P0 BRA `(.L_x_1687) ;  /* 0xfffffff800640947 */ /* 0x000fea000383ffff */
.L_x_1670:
[----:B------:R-:W-:Y:S05]  /*23a10*/  BSYNC B0 ;  /* 0x0000000000007941 */ /* 0x000fea0003800000 */
.L_x_1669:
[----:B------:R-:W3:Y:S01]  /*23a20*/  LDC.64 R2, c[0x0][0x9e0] ;  /* 0x00027800ff027b82 */ /* 0x000ee20000000a00 */
[----:B------:R-:W-:Y:S07]  /*23a30*/  @!P2 WARPSYNC.ALL ;  /* 0x000000000000a948 */ /* 0x000fee0003800000 */
[----:B------:R-:W-:Y:S01]  /*23a40*/  @!P2 BAR.SYNC.DEFER_BLOCKING 0xc, 0x120 ;  /* 0x030480000000ab1d */ /* 0x000fe20000010000 */
[----:B---3--:R-:W-:Y:S02]  /*23a50*/  ISETP.GE.AND P0, PT, R3, 0x1, PT ;  /* 0x000000010300780c */ /* 0x008fe40003f06270 */
[----:B------:R-:W-:-:S11]  /*23a60*/  IADD3 R2, R4, R2, RZ ;  /* 0x0000000204027210 */ /* 0x000fd60007ffe0ff */
[----:B------:R-:W-:Y:S05]  /*23a70*/  @!P0 BRA `(.L_x_1688) ;  /* 0x0000000000488947 */ /* 0x000fea0003800000 */
[C---:B------:R-:W-:Y:S01]  /*23a80*/  ISETP.GT.AND P1, PT, R4.reuse, RZ, PT ;  /* 0x000000ff0400720c */ /* 0x040fe20003f24270 */
[----:B------:R-:W-:Y:S01]  /*23a90*/  BSSY B0, `(.L_x_1689) ;  /* 0x000000e000007945 */ /* 0x000fe20003800000 */
[----:B------:R-:W-:-:S11]  /*23aa0*/  VIADD R6, R4, 0xffffffff ;  /* 0xffffffff04067836 */ /* 0x000fd60000000000 */
[----:B------:R-:W-:Y:S05]  /*23ab0*/  @P1 BRA `(.L_x_1690) ;  /* 0x00000000001c1947 */ /* 0x000fea0003800000 */
[----:B------:R-:W-:Y:S01]  /*23ac0*/  ISETP.NE.AND P1, PT, R3, 0x1, PT ;  /* 0x000000010300780c */ /* 0x000fe20003f25270 */
[----:B------:R-:W-:-:S12]  /*23ad0*/  IMAD.MOV R4, RZ, RZ, -R4 ;  /* 0x000000ffff047224 */ /* 0x000fd800078e0a04 */
[----:B------:R-:W3:Y:S02]  /*23ae0*/  @P1 LDC.64 R6, c[0x0][0x9e8] ;  /* 0x00027a00ff061b82 */ /* 0x000ee40000000a00 */
[----:B---3--:R-:W-:-:S05]  /*23af0*/  @P1 IMAD.HI.U32 R6, R4, R6, RZ ;  /* 0x0000000604061227 */ /* 0x008fca00078e00ff */
[----:B------:R-:W-:-:S04]  /*23b00*/  @P1 SHF.R.U32.HI R4, RZ, R7, R6 ;  /* 0x00000007ff041219 */ /* 0x000fc80000011606 */
[----:B------:R-:W-:Y:S01]  /*23b10*/  LOP3.LUT R6, RZ, R4, RZ, 0x33, !PT ;  /* 0x00000004ff067212 */ /* 0x000fe200078e33ff */
[----:B------:R-:W-:Y:S06]  /*23b20*/  BRA `(.L_x_1691) ;  /* 0x0000000000107947 */ /* 0x000fec0003800000 */
.L_x_1690:
[----:B------:R-:W-:-:S13]  /*23b30*/  ISETP.NE.AND P1, PT, R3, 0x1, PT ;  /* 0x000000010300780c */ /* 0x000fda0003f25270 */
[----:B------:R-:W3:Y:S02]  /*23b40*/  @P1 LDC.64 R4, c[0x0][0x9e8] ;  /* 0x00027a00ff041b82 */ /* 0x000ee40000000a00 */
[----:B---3--:R-:W-:-:S05]  /*23b50*/  @P1 IMAD.HI.U32 R4, R6, R4, RZ ;  /* 0x0000000406041227 */ /* 0x008fca00078e00ff */
[----:B------:R-:W-:-:S07]  /*23b60*/  @P1 SHF.R.U32.HI R6, RZ, R5, R4 ;  /* 0x00000005ff061219 */ /* 0x000fce0000011604 */
.L_x_1691:
[----:B------:R-:W-:Y:S05]  /*23b70*/  BSYNC B0 ;  /* 0x0000000000007941 */ /* 0x000fea0003800000 */
.L_x_1689:
[----:B------:R-:W-:-:S05]  /*23b80*/  IMAD R5, R6, R3, R3 ;  /* 0x0000000306057224 */ /* 0x000fca00078e0203 */
[----:B------:R-:W-:-:S07]  /*23b90*/  VIMNMX R2, R2, R5, PT ;  /* 0x0000000502027248 */ /* 0x000fce0003fe0100 */
.L_x_1688:
[----:B------:R-:W-:Y:S01]  /*23ba0*/  IADD3 R2, R2, 0x3f, RZ ;  /* 0x0000003f02027810 */ /* 0x000fe20007ffe0ff */
[----:B------:R-:W-:-:S03]  /*23bb0*/  ULDC UR4, c[0x0][0x9dc] ;  /* 0x0002770000047ab9 */ /* 0x000fc60000000800 */
[----:B------:R-:W-:-:S04]  /*23bc0*/  SHF.R.S32.HI R5, RZ, 0x1f, R2 ;  /* 0x0000001fff057819 */ /* 0x000fc80000011402 */
[----:B------:R-:W-:Y:S01]  /*23bd0*/  LEA.HI R5, R5, R2, RZ, 0x6 ;  /* 0x0000000205057211 */ /* 0x000fe200078f30ff */
[----:B------:R-:W-:-:S03]  /*23be0*/  VIADD R2, R0, -UR4 ;  /* 0x8000000400027c36 */ /* 0x000fc60008000000 */
[----:B------:R-:W-:-:S04]  /*23bf0*/  SHF.R.S32.HI R5, RZ, 0x6, R5 ;  /* 0x00000006ff057819 */ /* 0x000fc80000011405 */
[----:B------:R-:W-:-:S05]  /*23c00*/  VIMNMX R6, R20, R5, PT ;  /* 0x0000000514067248 */ /* 0x000fca0003fe0100 */
[----:B------:R3:W-:Y:S01]  /*23c10*/  STL [R1+0x20], R6 ;  /* 0x0000200601007387 */ /* 0x0007e20000100800 */
[----:B------:R-:W-:Y:S05]  /*23c20*/  @!P0 BRA `(.L_x_1692) ;  /* 0x0000000000448947 */ /* 0x000fea0003800000 */
[----:B------:R-:W-:Y:S01]  /*23c30*/  ISETP.GT.AND P0, PT, R0, -0x1, PT ;  /* 0xffffffff0000780c */ /* 0x000fe20003f04270 */
[----:B------:R-:W-:-:S12]  /*23c40*/  BSSY B0, `(.L_x_1693) ;  /* 0x000000d000007945 */ /* 0x000fd80003800000 */
[----:B------:R-:W-:Y:S05]  /*23c50*/  @P0 BRA `(.L_x_1694) ;  /* 0x00000000001c0947 */ /* 0x000fea0003800000 */
[----:B------:R-:W-:Y:S02]  /*23c60*/  ISETP.NE.AND P0, PT, R3, 0x1, PT ;  /* 0x000000010300780c */ /* 0x000fe40003f05270 */
[----:B------:R-:W-:-:S11]  /*23c70*/  LOP3.LUT R7, RZ, R0, RZ, 0x33, !PT ;  /* 0x00000000ff077212 */ /* 0x000fd600078e33ff */
[----:B------:R-:W4:Y:S02]  /*23c80*/  @P0 LDC.64 R4, c[0x0][0x9e8] ;  /* 0x00027a00ff040b82 */ /* 0x000f240000000a00 */
[----:B----4-:R-:W-:-:S05]  /*23c90*/  @P0 IMAD.HI.U32 R4, R7, R4, RZ ;  /* 0x0000000407040227 */ /* 0x010fca00078e00ff */
[----:B------:R-:W-:-:S04]  /*23ca0*/  @P0 SHF.R.U32.HI R7, RZ, R5, R4 ;  /* 0x00000005ff070219 */ /* 0x000fc80000011604 */
[----:B------:R-:W-:Y:S01]  /*23cb0*/  LOP3.LUT R0, RZ, R7, RZ, 0x33, !PT ;  /* 0x00000007ff007212 */ /* 0x000fe200078e33ff */
[----:B------:R-:W-:Y:S06]  /*23cc0*/  BRA `(.L_x_1695) ;  /* 0x0000000000107947 */ /* 0x000fec0003800000 */
.L_x_1694:
[----:B------:R-:W-:-:S13]  /*23cd0*/  ISETP.NE.AND P0, PT, R3, 0x1, PT ;  /* 0x000000010300780c */ /* 0x000fda0003f05270 */
[----:B------:R-:W4:Y:S02]  /*23ce0*/  @P0 LDC.64 R4, c[0x0][0x9e8] ;  /* 0x00027a00ff040b82 */ /* 0x000f240000000a00 */
[----:B----4-:R-:W-:-:S05]  /*23cf0*/  @P0 IMAD.HI.U32 R4, R0, R4, RZ ;  /* 0x0000000400040227 */ /* 0x010fca00078e00ff */
[----:B------:R-:W-:-:S07]  /*23d00*/  @P0 SHF.R.U32.HI R0, RZ, R5, R4 ;  /* 0x00000005ff000219 */ /* 0x000fce0000011604 */
.L_x_1695:
[----:B------:R-:W-:Y:S05]  /*23d10*/  BSYNC B0 ;  /* 0x0000000000007941 */ /* 0x000fea0003800000 */
.L_x_1693:
[----:B------:R-:W-:-:S05]  /*23d20*/  IMAD R3, R0, R3, RZ ;  /* 0x0000000300037224 */ /* 0x000fca00078e02ff */
[----:B------:R-:W-:-:S07]  /*23d30*/  VIMNMX R2, R2, R3, !PT ;  /* 0x0000000302027248 */ /* 0x000fce0007fe0100 */
.L_x_1692:
[----:B------:R-:W-:Y:S01]  /*23d40*/  SHF.R.S32.HI R3, RZ, 0x1f, R2 ;  /* 0x0000001fff037819 */ /* 0x000fe20000011402 */
[----:B------:R-:W-:Y:S03]  /*23d50*/  BSSY B6, `(.L_x_1696) ;  /* 0x000035d000067945 */ /* 0x000fe60003800000 */
[----:B------:R-:W-:-:S04]  /*23d60*/  LEA.HI R3, R3, R2, RZ, 0x6 ;  /* 0x0000000203037211 */ /* 0x000fc800078f30ff */
[----:B------:R-:W-:-:S04]  /*23d70*/  SHF.R.S32.HI R3, RZ, 0x6, R3 ;  /* 0x00000006ff037819 */ /* 0x000fc80000011403 */
[----:B------:R-:W-:-:S04]  /*23d80*/  VIMNMX R0, RZ, R3, !PT ;  /* 0x00000003ff007248 */ /* 0x000fc80007fe0100 */
[----:B------:R-:W-:Y:S01]  /*23d90*/  ISETP.GT.AND P0, PT, R6, R0, PT ;  /* 0x000000000600720c */ /* 0x000fe20003f04270 */
[----:B------:R4:W-:-:S12]  /*23da0*/  STL [R1+0x1c], R0 ;  /* 0x00001c0001007387 */ /* 0x0009d80000100800 */
[----:B----4-:R-:W-:Y:S05]  /*23db0*/  @P0 BRA `(.L_x_1697) ;  /* 0x0000000000480947 */ /* 0x010fea0003800000 */
[----:B------:R-:W4:Y:S02]  /*23dc0*/  S2R R0, SR_TID.X ;  /* 0x0000000000007919 */ /* 0x000f240000002100 */
[----:B----4-:R-:W-:-:S04]  /*23dd0*/  LOP3.LUT R0, R0, 0x1f, RZ, 0xc0, !PT ;  /* 0x0000001f00007812 */ /* 0x010fc800078ec0ff */
[----:B------:R-:W-:-:S13]  /*23de0*/  ISETP.NE.AND P1, PT, R0, RZ, PT ;  /* 0x000000ff0000720c */ /* 0x000fda0003f25270 */
[----:B------:R-:W-:Y:S05]  /*23df0*/  @P1 BRA `(.L_x_1698) ;  /* 0x0000003400481947 */ /* 0x000fea0003800000 */
[----:B------:R-:W4:Y:S01]  /*23e00*/  S2R R7, SR_LANEID ;  /* 0x0000000000077919 */ /* 0x000f220000000000 */
[----:B------:R-:W-:Y:S01]  /*23e10*/  VOTEU.ANY UR4, UPT, PT ;  /* 0x0000000000047886 */ /* 0x000fe200038e0100 */
[----:B------:R-:W5:Y:S01]  /*23e20*/  LDC.64 R2, c[0x0][0xc38] ;  /* 0x00030e00ff027b82 */ /* 0x000f620000000a00 */
[----:B------:R-:W4:Y:S01]  /*23e30*/  FLO.U32 R0, UR4 ;  /* 0x0000000400007d00 */ /* 0x000f2200080e0000 */
[----:B------:R-:W-:-:S07]  /*23e40*/  ULDC.64 UR6, c[0x0][0x208] ;  /* 0x0000820000067ab9 */ /* 0x000fce0000000a00 */
[----:B------:R-:W5:Y:S01]  /*23e50*/  POPC R5, UR4 ;  /* 0x0000000400057d09 */ /* 0x000f620008000000 */
[----:B----4-:R-:W-:-:S13]  /*23e60*/  ISETP.EQ.U32.AND P0, PT, R0, R7, PT ;  /* 0x000000070000720c */ /* 0x010fda0003f02070 */
[----:B-----5:R-:W4:Y:S01]  /*23e70*/  @P0 ATOMG.E.ADD.STRONG.GPU PT, R3, desc[UR6][R2.64], R5 ;  /* 0x00000005020309a8 */ /* 0x020f2200081ee1c6 */
[----:B------:R-:W5:Y:S02]  /*23e80*/  S2R R4, SR_LTMASK ;  /* 0x0000000000047919 */ /* 0x000f640000003900 */
[----:B-----5:R-:W-:-:S04]  /*23e90*/  LOP3.LUT R4, R4, UR4, RZ, 0xc0, !PT ;  /* 0x0000000404047c12 */ /* 0x020fc8000f8ec0ff */
[----:B------:R-:W5:Y:S01]  /*23ea0*/  POPC R7, R4 ;  /* 0x0000000400077309 */ /* 0x000f620000000000 */
[----:B----4-:R-:W5:Y:S02]  /*23eb0*/  SHFL.IDX PT, R0, R3, R0, 0x1f ;  /* 0x00001f0003007589 */ /* 0x010f6400000e0000 */
[----:B-----5:R-:W-:Y:S01]  /*23ec0*/  IADD3 R16, R0, UR38, R7 ;  /* 0x0000002600107c10 */ /* 0x020fe2000fffe007 */
[----:B------:R-:W-:Y:S06]  /*23ed0*/  BRA `(.L_x_1698) ;  /* 0x0000003400107947 */ /* 0x000fec0003800000 */
.L_x_1697:
[----:B------:R-:W4:Y:S01]  /*23ee0*/  S2R R3, SR_CgaCtaId ;  /* 0x0000000000037919 */ /* 0x000f220000008800 */
[----:B------:R-:W-:-:S04]  /*23ef0*/  MOV R0, 0x400 ;  /* 0x0000040000007802 */ /* 0x000fc80000000f00 */
[----:B----4-:R-:W-:-:S05]  /*23f00*/  LEA R2, R3, R0, 0x18 ;  /* 0x0000000003027211 */ /* 0x010fca00078ec0ff */
[----:B------:R4:W-:Y:S01]  /*23f10*/  STL [R1+0x14], R2 ;  /* 0x0000140201007387 */ /* 0x0009e20000100800 */
[----:B------:R-:W-:-:S05]  /*23f20*/  VIADD R0, R2, 0x20400 ;  /* 0x0002040002007836 */ /* 0x000fca0000000000 */
[----:B------:R-:W-:-:S13]  /*23f30*/  LOP3.LUT P0, RZ, R0, 0x3ff, RZ, 0xc0, !PT ;  /* 0x000003ff00ff7812 */ /* 0x000fda000780c0ff */
[----:B----4-:R-:W-:Y:S05]  /*23f40*/  @!P0 BRA `(.L_x_1699) ;  /* 0x0000000000408947 */ /* 0x010fea0003800000 */
[----:B------:R-:W-:Y:S01]  /*23f50*/  MOV R2, 0x0 ;  /* 0x0000000000027802 */ /* 0x000fe20000000f00 */
[----:B------:R-:W-:Y:S01]  /*23f60*/  ULDC.64 UR6, c[0x4][0xa8] ;  /* 0x01002a0000067ab9 */ /* 0x000fe20000000a00 */
[----:B------:R-:W-:Y:S01]  /*23f70*/  ULDC.64 UR8, c[0x4][0xb0] ;  /* 0x01002c0000087ab9 */ /* 0x000fe20000000a00 */
[----:B------:R-:W-:Y:S01]  /*23f80*/  ULDC.64 UR4, c[0x4][0x30] ;  /* 0x01000c0000047ab9 */ /* 0x000fe20000000a00 */
[----:B------:R-:W-:Y:S01]  /*23f90*/  MOV R4, UR6 ;  /* 0x0000000600047c02 */ /* 0x000fe20008000f00 */
[----:B------:R-:W-:Y:S01]  /*23fa0*/  IMAD.U32 R5, RZ, RZ, UR7 ;  /* 0x00000007ff057e24 */ /* 0x000fe2000f8e00ff */
[----:B------:R-:W4:Y:S01]  /*23fb0*/  LDC.64 R2, c[0x4][R2] ;  /* 0x0100000002027b82 */ /* 0x000f220000000a00 */
[----:B---3--:R-:W-:Y:S01]  /*23fc0*/  IMAD.U32 R6, RZ, RZ, UR8 ;  /* 0x00000008ff067e24 */ /* 0x008fe2000f8e00ff */
[----:B------:R-:W-:Y:S01]  /*23fd0*/  MOV R7, UR9 ;  /* 0x0000000900077c02 */ /* 0x000fe20008000f00 */
[----:B-12---:R-:W-:Y:S01]  /*23fe0*/  IMAD.U32 R10, RZ, RZ, UR4 ;  /* 0x00000004ff0a7e24 */ /* 0x006fe2000f8e00ff */
[----:B------:R-:W-:Y:S01]  /*23ff0*/  MOV R8, 0x70 ;  /* 0x0000007000087802 */ /* 0x000fe20000000f00 */
[----:B------:R-:W-:-:S02]  /*24000*/  IMAD.U32 R11, RZ, RZ, UR5 ;  /* 0x00000005ff0b7e24 */ /* 0x000fc4000f8e00ff */
[----:B------:R-:W-:Y:S02]  /*24010*/  IMAD.MOV.U32 R12, RZ, RZ, 0x1 ;  /* 0x00000001ff0c7424 */ /* 0x000fe400078e00ff */
[----:B0-----:R-:W-:-:S07]  /*24020*/  IMAD.MOV.U32 R13, RZ, RZ, RZ ;  /* 0x000000ffff0d7224 */ /* 0x001fce00078e00ff */
[----:B------:R-:W-:-:S07]  /*24030*/  LEPC R20, `(.L_x_1699) ;  /* 0x000000001014794e */ /* 0x000fce0000000000 */
[----:B----4-:R-:W-:Y:S05]  /*24040*/  CALL.ABS.NOINC R2 ;  /* 0x0000000002007343 */ /* 0x010fea0003c00000 */
.L_x_1699:
[----:B------:R-:W4:Y:S02]  /*24050*/  LDL R2, [R1+0x14] ;  /* 0x0000140001027983 */ /* 0x000f240000100800 */
[----:B----4-:R-:W-:-:S04]  /*24060*/  IADD3 R0, R2, 0x400, RZ ;  /* 0x0000040002007810 */ /* 0x010fc80007ffe0ff */
[----:B------:R-:W-:-:S13]  /*24070*/  LOP3.LUT P0, RZ, R0, 0x3ff, RZ, 0xc0, !PT ;  /* 0x000003ff00ff7812 */ /* 0x000fda000780c0ff */
[----:B------:R-:W-:Y:S05]  /*24080*/  @!P0 BRA `(.L_x_1700) ;  /* 0x0000000000808947 */ /* 0x000fea0003800000 */
[----:B------:R-:W-:Y:S01]  /*24090*/  MOV R0, 0x0 ;  /* 0x0000000000007802 */ /* 0x000fe20000000f00 */
[----:B------:R-:W-:Y:S01]  /*240a0*/  ULDC.64 UR6, c[0x4][0xa8] ;  /* 0x01002a0000067ab9 */ /* 0x000fe20000000a00 */
[----:B------:R-:W-:Y:S01]  /*240b0*/  ULDC.64 UR8, c[0x4][0xb0] ;  /* 0x01002c0000087ab9 */ /* 0x000fe20000000a00 */
[----:B------:R-:W-:Y:S01]  /*240c0*/  ULDC.64 UR4, c[0x4][0x38] ;  /* 0x01000e0000047ab9 */ /* 0x000fe20000000a00 */
[----:B------:R4:W4:Y:S01]  /*240d0*/  LDC.64 R2, c[0x4][R0] ;  /* 0x0100000000027b82 */ /* 0x0009220000000a00 */
[----:B------:R-:W-:Y:S01]  /*240e0*/  IMAD.U32 R4, RZ, RZ, UR6 ;  /* 0x00000006ff047e24 */ /* 0x000fe2000f8e00ff */
[----:B---3--:R-:W-:Y:S01]  /*240f0*/  MOV R6, UR8 ;  /* 0x0000000800067c02 */ /* 0x008fe20008000f00 */
[----:B------:R-:W-:Y:S01]  /*24100*/  IMAD.U32 R5, RZ, RZ, UR7 ;  /* 0x00000007ff057e24 */ /* 0x000fe2000f8e00ff */
[----:B------:R-:W-:Y:S01]  /*24110*/  MOV R11, UR5 ;  /* 0x00000005000b7c02 */ /* 0x000fe20008000f00 */
[----:B------:R-:W-:Y:S01]  /*24120*/  IMAD.U32 R7, RZ, RZ, UR9 ;  /* 0x00000009ff077e24 */ /* 0x000fe2000f8e00ff */
[----:B0-----:R-:W-:Y:S01]  /*24130*/  MOV R13, RZ ;  /* 0x000000ff000d7202 */ /* 0x001fe20000000f00 */
[----:B-12---:R-:W-:-:S02]  /*24140*/  IMAD.U32 R10, RZ, RZ, UR4 ;  /* 0x00000004ff0a7e24 */ /* 0x006fc4000f8e00ff */
[----:B------:R-:W-:Y:S02]  /*24150*/  IMAD.MOV.U32 R8, RZ, RZ, 0x70 ;  /* 0x00000070ff087424 */ /* 0x000fe400078e00ff */
[----:B------:R-:W-:-:S07]  /*24160*/  IMAD.MOV.U32 R12, RZ, RZ, 0x1 ;  /* 0x00000001ff0c7424 */ /* 0x000fce00078e00ff */
[----:B------:R-:W-:-:S07]  /*24170*/  LEPC R20, `(.L_x_1701) ;  /* 0x000000001014794e */ /* 0x000fce0000000000 */
[----:B----4-:R-:W-:Y:S05]  /*24180*/  CALL.ABS.NOINC R2 ;  /* 0x0000000002007343 */ /* 0x010fea0003c00000 */
.L_x_1701:
        /* <DEDUP_REMOVED lines=8> */
[----:B------:R-:W-:Y:S01]  /*24210*/  MOV R11, UR9 ;  /* 0x00000009000b7c02 */ /* 0x000fe20008000f00 */
[----:B------:R-:W-:Y:S01]  /*24220*/  IMAD.U32 R7, RZ, RZ, UR7 ;  /* 0x00000007ff077e24 */ /* 0x000fe2000f8e00ff */
[----:B------:R-:W-:Y:S01]  /*24230*/  MOV R13, RZ ;  /* 0x000000ff000d7202 */ /* 0x000fe20000000f00 */
[----:B------:R-:W-:-:S02]  /*24240*/  IMAD.U32 R10, RZ, RZ, UR8 ;  /* 0x00000008ff0a7e24 */ /* 0x000fc4000f8e00ff */
[----:B------:R-:W-:Y:S02]  /*24250*/  IMAD.MOV.U32 R8, RZ, RZ, 0x70 ;  /* 0x00000070ff087424 */ /* 0x000fe400078e00ff */
[----:B------:R-:W-:-:S07]  /*24260*/  IMAD.MOV.U32 R12, RZ, RZ, 0x1 ;  /* 0x00000001ff0c7424 */ /* 0x000fce00078e00ff */
[----:B------:R-:W-:-:S07]  /*24270*/  LEPC R20, `(.L_x_1700) ;  /* 0x000000001014794e */ /* 0x000fce0000000000 */
[----:B0-----:R-:W-:Y:S05]  /*24280*/  CALL.ABS.NOINC R2 ;  /* 0x0000000002007343 */ /* 0x001fea0003c00000 */
.L_x_1700:
[----:B------:R-:W4:Y:S01]  /*24290*/  LDL.LU R4, [R1+0x28] ;  /* 0x0000280001047983 */ /* 0x000f220000300800 */
[----:B------:R-:W0:Y:S01]  /*242a0*/  LDC R0, c[0x0][0x428] ;  /* 0x00010a00ff007b82 */ /* 0x000e220000000800 */
[----:B------:R-:W-:Y:S01]  /*242b0*/  ULDC.64 UR4, c[0x0][0x9f8] ;  /* 0x00027e0000047ab9 */ /* 0x000fe20000000a00 */
[----:B------:R-:W-:Y:S01]  /*242c0*/  MOV R5, R19 ;  /* 0x0000001300057202 */ /* 0x000fe20000000f00 */
[----:B------:R-:W-:Y:S01]  /*242d0*/  ULDC.64 UR6, c[0x0][0x208] ;  /* 0x0000820000067ab9 */ /* 0x000fe20000000a00 */
[----:B0-----:R-:W-:Y:S01]  /*242e0*/  ISETP.NE.AND P0, PT, R0, 0x1, PT ;  /* 0x000000010000780c */ /* 0x001fe20003f05270 */
[----:B------:R-:W-:-:S12]  /*242f0*/  IMAD.MOV.U32 R0, RZ, RZ, R18 ;  /* 0x000000ffff007224 */ /* 0x000fd800078e0012 */
[----:B------:R-:W0:Y:S08]  /*24300*/  @P0 LDC R3, c[0x0][0x42c] ;  /* 0x00010b00ff030b82 */ /* 0x000e300000000800 */
[----:B------:R-:W1:Y:S01]  /*24310*/  @P0 LDC R2, c[0x0][0x430] ;  /* 0x00010c00ff020b82 */ /* 0x000e620000000800 */
[----:B0-----:R-:W-:-:S05]  /*24320*/  @P0 IMAD.HI.U32 R3, R18, R3, RZ ;  /* 0x0000000312030227 */ /* 0x001fca00078e00ff */
[----:B-1----:R-:W-:Y:S02]  /*24330*/  @P0 SHF.R.U32.HI R0, RZ, R2, R3 ;  /* 0x00000002ff000219 */ /* 0x002fe40000011603 */
[----:B------:R-:W-:-:S04]  /*24340*/  ISETP.NE.U32.AND P0, PT, RZ, UR4, PT ;  /* 0x00000004ff007c0c */ /* 0x000fc8000bf05070 */
[----:B------:R-:W-:Y:S01]  /*24350*/  ISETP.NE.AND.EX P0, PT, RZ, UR5, PT, P0 ;  /* 0x00000005ff007c0c */ /* 0x000fe2000bf05300 */
[----:B------:R-:W-:-:S12]  /*24360*/  ULDC.64 UR4, c[0x0][0xa00] ;  /* 0x0002800000047ab9 */ /* 0x000fd80000000a00 */
[----:B---3--:R-:W0:Y:S02]  /*24370*/  @P0 LDC.64 R6, c[0x0][0x9f8] ;  /* 0x00027e00ff060b82 */ /* 0x008e240000000a00 */
[----:B0-----:R-:W-:-:S05]  /*24380*/  @P0 IMAD.WIDE R6, R19, 0x4, R6 ;  /* 0x0000000413060825 */ /* 0x001fca00078e0206 */
[----:B------:R0:W5:Y:S01]  /*24390*/  @P0 LDG.E R5, desc[UR6][R6.64] ;  /* 0x0000000606050981 */ /* 0x000162000c1e1900 */
[----:B------:R-:W-:-:S04]  /*243a0*/  ISETP.NE.U32.AND P0, PT, RZ, UR4, PT ;  /* 0x00000004ff007c0c */ /* 0x000fc8000bf05070 */
[----:B------:R-:W-:-:S04]  /*243b0*/  ISETP.NE.AND.EX P0, PT, RZ, UR5, PT, P0 ;  /* 0x00000005ff007c0c */ /* 0x000fc8000bf05300 */
[----:B------:R-:W-:Y:S01]  /*243c0*/  SEL R3, R19, RZ, !P0 ;  /* 0x000000ff13037207 */ /* 0x000fe20004000000 */
[----:B----4-:R-:W-:Y:S02]  /*243d0*/  IMAD R2, R17, 0x80, R4 ;  /* 0x0000008011027824 */ /* 0x010fe400078e0204 */
[----:B------:R-:W1:Y:S02]  /*243e0*/  S2R R4, SR_TID.X ;  /* 0x0000000000047919 */ /* 0x000e640000002100 */
[----:B-1----:R-:W-:-:S04]  /*243f0*/  LOP3.LUT R4, R4, 0x1f, RZ, 0xc0, !PT ;  /* 0x0000001f04047812 */ /* 0x002fc800078ec0ff */
[----:B------:R-:W-:-:S04]  /*24400*/  ISETP.NE.AND P6, PT, R4, RZ, PT ;  /* 0x000000ff0400720c */ /* 0x000fc80003fc5270 */
[----:B------:R-:W-:-:S09]  /*24410*/  PLOP3.LUT P1, PT, P6, PT, PT, 0x8, 0x0 ;  /* 0x000000000000781c */ /* 0x000fd2000372e170 */
[----:B------:R-:W-:-:S05]  /*24420*/  VOTEU.ALL UP1, P6 ;  /* 0x00000000003f7886 */ /* 0x000fca0003020000 */
[----:B------:R-:W-:-:S04]  /*24430*/  @!UP1 UIADD3 UR8, UP0, UR36, 0x270, URZ ;  /* 0x0000027024089890 */ /* 0x000fc8000ff1e03f */
[----:B------:R-:W-:-:S03]  /*24440*/  @!UP1 UIADD3.X UR9, URZ, UR37, URZ, UP0, !UPT ;  /* 0x000000253f099290 */ /* 0x000fc600087fe43f */
[----:B0-----:R-:W-:-:S09]  /*24450*/  VOTEU.ALL UP0, P6 ;  /* 0x00000000003f7886 */ /* 0x001fd20003000000 */
.L_x_1702:
        /* <DEDUP_REMOVED lines=16> */
.L_x_1703:
        /* <DEDUP_REMOVED lines=15> */
.L_x_1704:
        /* <DEDUP_REMOVED lines=15> */
.L_x_1705:
        /* <DEDUP_REMOVED lines=9> */
[----:B------:R-:W3:Y:S01]  /*247d0*/  LDL R4, [R1+0x20] ;  /* 0x0000200001047983 */ /* 0x000ee20000100800 */
[----:B--2---:R-:W0:Y:S01]  /*247e0*/  LDC.64 R8, c[0x0][0x3f8] ;  /* 0x0000fe00ff087b82 */ /* 0x004e220000000a00 */
[----:B------:R-:W-:Y:S02]  /*247f0*/  ULDC.64 UR4, c[0x0][0xa08] ;  /* 0x0002820000047ab9 */ /* 0x000fe40000000a00 */
[----:B0-----:R-:W-:Y:S01]  /*24800*/  LOP3.LUT P0, RZ, R8, UR4, RZ, 0xfc, !PT ;  /* 0x0000000408ff7c12 */ /* 0x001fe2000f80fcff */
[----:B------:R-:W-:-:S03]  /*24810*/  UMOV UR4, 0xffffffff ;  /* 0xffffffff00047882 */ /* 0x000fc60000000000 */
[----:B------:R-:W-:-:S04]  /*24820*/  LOP3.LUT P0, RZ, R9, UR5, RZ, 0xfc, P0 ;  /* 0x0000000509ff7c12 */ /* 0x000fc8000800fcff */
[----:B-----5:R-:W-:Y:S01]  /*24830*/  SEL R6, R5, RZ, !P0 ;  /* 0x000000ff05067207 */ /* 0x020fe20004000000 */
[----:B---3--:R-:W-:Y:S01]  /*24840*/  VIADD R4, R4, 0xffffffff ;  /* 0xffffffff04047836 */ /* 0x008fe20000000000 */
[----:B------:R-:W-:Y:S07]  /*24850*/  BRA.DIV UR4, `(.L_x_1706) ;  /* 0x0000005604847947 */ /* 0x000fee000b800000 */
.L_x_1886:
[----:B------:R-:W-:Y:S01]  /*24860*/  UMOV UR4, 0xffffffff ;  /* 0xffffffff00047882 */ /* 0x000fe20000000000 */
[----:B------:R-:W-:Y:S02]  /*24870*/  SHF.R.S32.HI R17, RZ, 0x1f, R5 ;  /* 0x0000001fff117819 */ /* 0x000fe40000011405 */
[----:B------:R-:W-:Y:S05]  /*24880*/  BRA.DIV UR4, `(.L_x_1707) ;  /* 0x0000005604ac7947 */ /* 0x000fea000b800000 */
[----:B------:R-:W-:-:S13]  /*24890*/  ELECT P6, URZ, PT ;  /* 0x00000000003f782f */ /* 0x000fda00038c0000 */
.L_x_1889:
[----:B------:R-:W-:Y:S05]  /*248a0*/  @!P6 BRA `(.L_x_1708) ;  /* 0x000000040038e947 */ /* 0x000fea0003800000 */
[----:B------:R-:W-:-:S04]  /*248b0*/  ISETP.NE.U32.AND P0, PT, R8, RZ, PT ;  /* 0x000000ff0800720c */ /* 0x000fc80003f05070 */
        /* <DEDUP_REMOVED lines=20> */
.L_x_1709:
        /* <DEDUP_REMOVED lines=9> */
.L_x_1890:
        /* <DEDUP_REMOVED lines=11> */
.L_x_1711:
[----:B------:R-:W2:Y:S01]  /*24b40*/  LDL R11, [R1] ;  /* 0x00000000010b7983 */ /* 0x000ea20000100800 */
[----:B------:R-:W-:-:S03]  /*24b50*/  MOV R12, 0x400 ;  /* 0x00000400000c7802 */ /* 0x000fc60000000f00 */
[----:B0-----:R-:W3:Y:S01]  /*24b60*/  LDL R10, [R1+0x4] ;  /* 0x00000400010a7983 */ /* 0x001ee20000100800 */
[----:B------:R-:W0:Y:S01]  /*24b70*/  S2R R13, SR_CgaCtaId ;  /* 0x00000000000d7919 */ /* 0x000e220000008800 */
        /* <DEDUP_REMOVED lines=33> */
.L_x_1708:
[----:B------:R-:W2:Y:S01]  /*24d90*/  LDL.LU R12, [R1+0x24] ;  /* 0x00002400010c7983 */ /* 0x000ea20000300800 */
[----:B------:R-:W-:Y:S01]  /*24da0*/  MOV R10, 0x400 ;  /* 0x00000400000a7802 */ /* 0x000fe20000000f00 */
[----:B------:R-:W-:Y:S05]  /*24db0*/  WARPSYNC.ALL ;  /* 0x0000000000007948 */ /* 0x000fea0003800000 */
[----:B------:R-:W0:Y:S01]  /*24dc0*/  S2R R11, SR_CgaCtaId ;  /* 0x00000000000b7919 */ /* 0x000e220000008800 */
        /* <DEDUP_REMOVED lines=51> */
.L_x_1891:
[----:B------:R-:W-:Y:S05]  /*25100*/  BSYNC B0 ;  /* 0x0000000000007941 */ /* 0x000fea0003800000 */
.L_x_1712:
[----:B0-----:R-:W2:Y:S04]  /*25110*/  LDL R3, [R1+0x20] ;  /* 0x0000200001037983 */ /* 0x001ea80000100800 */
[----:B------:R-:W3:Y:S01]  /*25120*/  LDL R10, [R1+0x1c] ;  /* 0x00001c00010a7983 */ /* 0x000ee20000100800 */
[----:B------:R-:W-:Y:S01]  /*25130*/  BSSY B0, `(.L_x_1714) ;  /* 0x00001c6000007945 */ /* 0x000fe20003800000 */
[----:B--2---:R-:W-:-:S05]  /*25140*/  VIADD R7, R3, 0xfffffffe ;  /* 0xfffffffe03077836 */ /* 0x004fca0000000000 */
[----:B---3--:R-:W-:-:S13]  /*25150*/  ISETP.GE.AND P0, PT, R7, R10, PT ;  /* 0x0000000a0700720c */ /* 0x008fda0003f06270 */
[----:B------:R-:W-:Y:S05]  /*25160*/  @!P0 BRA `(.L_x_1715) ;  /* 0x0000001c00088947 */ /* 0x000fea0003800000 */
[----:B------:R-:W-:Y:S01]  /*25170*/  LOP3.LUT R2, RZ, R10, RZ, 0x33, !PT ;  /* 0x0000000aff027212 */ /* 0x000fe200078e33ff */
[----:B------:R-:W-:Y:S01]  /*25180*/  BSSY B1, `(.L_x_1716) ;  /* 0x000009d000017945 */ /* 0x000fe20003800000 */
[----:B------:R-:W-:-:S04]  /*25190*/  IADD3 R13, -R3, RZ, RZ ;  /* 0x000000ff030d7210 */ /* 0x000fc80007ffe1ff */
        /* <DEDUP_REMOVED lines=14> */
[----:B------:R-:W-:Y:S02]  /*25280*/  ISETP.NE.U32.AND P0, PT, R8, RZ, PT ;  /* 0x000000ff0800720c */ /* 0x000fe40003f05070 */
[----:B------:R-:W-:Y:S02]  /*25290*/  MOV R2, R6 ;  /* 0x0000000600027202 */ /* 0x000fe40000000f00 */
        /* <DEDUP_REMOVED lines=13> */
[----:B------:R-:W-:Y:S01]  /*25370*/  IMAD.WIDE.U32 R10, R5, UR4, R2 ;  /* 0x00000004050a7c25 */ /* 0x000fe2000f8e0002 */
[----:B------:R-:W-:-:S03]  /*25380*/  IADD3 R2, -R2, RZ, RZ ;  /* 0x000000ff02027210 */ /* 0x000fc60007ffe1ff */
[----:B------:R-:W-:Y:S01]  /*25390*/  IMAD.IADD R15, R15, 0x1, R11 ;  /* 0x000000010f0f7824 */ /* 0x000fe200078e020b */
[----:B------:R-:W-:Y:S01]  /*253a0*/  LEA R8, P0, R10, R8, 0x2 ;  /* 0x000000080a087211 */ /* 0x000fe200078010ff */
[----:B------:R-:W-:-:S03]  /*253b0*/  IMAD R7, R18, R2, R7 ;  /* 0x0000000212077224 */ /* 0x000fc600078e0207 */
[----:B------:R-:W-:-:S05]  /*253c0*/  LEA.HI.X R9, R10, R9, R15, 0x2, P0 ;  /* 0x000000090a097211 */ /* 0x000fca00000f140f */
[----:B------:R0:W5:Y:S04]  /*253d0*/  LDG.E R2, desc[UR6][R8.64] ;  /* 0x0000000608027981 */ /* 0x000168000c1e1900 */
.L_x_1720:
[----:B0-----:R-:W0:Y:S01]  /*253e0*/  S2R R8, SR_CgaCtaId ;  /* 0x0000000000087919 */ /* 0x001e220000008800 */
[----:B------:R-:W-:-:S04]  /*253f0*/  MOV R3, 0x400 ;  /* 0x0000040000037802 */ /* 0x000fc80000000f00 */
[----:B0-----:R-:W-:Y:S02]  /*25400*/  LEA R3, R8, R3, 0x18 ;  /* 0x0000000308037211 */ /* 0x001fe400078ec0ff */
[----:B------:R-:W-:-:S03]  /*25410*/  SHF.L.U32 R8, R14, 0x1f, RZ ;  /* 0x0000001f0e087819 */ /* 0x000fc600000006ff */
[----:B------:R-:W-:-:S04]  /*25420*/  IMAD R3, R12, 0x8, R3 ;  /* 0x000000080c037824 */ /* 0x000fc800078e0203 */
[----:B------:R-:W0:Y:S02]  /*25430*/  SYNCS.PHASECHK.TRANS64.TRYWAIT P0, [R3+URZ+0x30840], R8 ;  /* 0x03084008030075a7 */ /* 0x000e24000800017f */
[----:B0-----:R-:W-:Y:S05]  /*25440*/  @!P0 BRA `(.L_x_1721) ;  /* 0x0000004c00108947 */ /* 0x001fea0003800000 */
.L_x_1892:
        /* <DEDUP_REMOVED lines=11> */
.L_x_1722:
        /* <DEDUP_REMOVED lines=10> */
[----:B0-----:R-:W-:-:S04]  /*255a0*/  LEA R8, R10, R8, 0x18 ;  /* 0x000000080a087211 */ /* 0x001fc800078ec0ff */
[----:B------:R-:W-:-:S04]  /*255b0*/  LEA R3, R12, R8, 0xf ;  /* 0x000000080c037211 */ /* 0x000fc800078e78ff */
        /* <DEDUP_REMOVED lines=30> */
.L_x_1893:
        /* <DEDUP_REMOVED lines=8> */
[----:B0-----:R-:W-:-:S03]  /*25820*/  IMAD.MOV.U32 R8, RZ, RZ, 0x8000 ;  /* 0x00008000ff087424 */ /* 0x001fc600078e00ff */
[----:B---3--:R-:W-:-:S04]  /*25830*/  LEA R3, R9, R10, 0x3 ;  /* 0x0000000a09037211 */ /* 0x008fc800078e18ff */
[----:B------:R1:W-:Y:S03]  /*25840*/  SYNCS.ARRIVE.TRANS64 RZ, [R3+URZ+0x30850], R8 ;  /* 0x0308500803ff79a7 */ /* 0x0003e6000800003f */
[----:B------:R-:W-:Y:S05]  /*25850*/  @!P0 BRA `(.L_x_1724) ;  /* 0x0000000000048947 */ /* 0x000fea0003800000 */
[----:B------:R-:W-:Y:S01]  /*25860*/  BPT.TRAP 0x1 ;  /* 0x000000040000795c */ /* 0x000fe20000300000 */
.L_x_1724:
        /* <DEDUP_REMOVED lines=13> */
[----:B------:R-:W-:Y:S01]  /*25940*/  IMAD.MOV.U32 R6, RZ, RZ, R2 ;  /* 0x000000ffff067224 */ /* 0x000fe200078e0002 */
[----:B------:R-:W-:Y:S01]  /*25950*/  MOV R4, R7 ;  /* 0x0000000700047202 */ /* 0x000fe20000000f00 */
[----:B--2---:R-:W-:-:S05]  /*25960*/  IMAD.MOV.U32 R9, RZ, RZ, R3 ;  /* 0x000000ffff097224 */ /* 0x004fca00078e0003 */
[----:B------:R-:W-:-:S04]  /*25970*/  LEA R3, R9, R10, 0x3 ;  /* 0x0000000a09037211 */ /* 0x000fc800078e18ff */
[----:B------:R-:W-:Y:S01]  /*25980*/  R2UR UR9, R3 ;  /* 0x00000000030972ca */ /* 0x000fe200000e0000 */
[----:B------:R-:W-:Y:S01]  /*25990*/  IMAD R3, R9, 0x8000, R10 ;  /* 0x0000800009037824 */ /* 0x000fe200078e020a */
[----:B---3--:R-:W-:-:S04]  /*259a0*/  R2UR UR5, R8 ;  /* 0x00000000080572ca */ /* 0x008fc800000e0000 */
        /* <DEDUP_REMOVED lines=21> */
.L_x_1719:
[----:B------:R-:W-:Y:S05]  /*25b00*/  BSYNC B2 ;  /* 0x0000000000027941 */ /* 0x000fea0003800000 */
.L_x_1718:
[----:B------:R-:W2:Y:S04]  /*25b10*/  LDL R2, [R1+0x20] ;  /* 0x0000200001027983 */ /* 0x000ea80000100800 */
[----:B------:R0:W-:Y:S04]  /*25b20*/  STL [R1], R12 ;  /* 0x0000000c01007387 */ /* 0x0001e80000100800 */
[----:B------:R0:W-:Y:S02]  /*25b30*/  STL [R1+0x8], R14 ;  /* 0x0000080e01007387 */ /* 0x0001e40000100800 */
[----:B0-2---:R-:W-:-:S07]  /*25b40*/  VIADD R7, R2, 0xfffffffd ;  /* 0xfffffffd02077836 */ /* 0x005fce0000000000 */
.L_x_1717:
[----:B------:R-:W-:Y:S05]  /*25b50*/  BSYNC B1 ;  /* 0x0000000000017941 */ /* 0x000fea0003800000 */
.L_x_1716:
[----:B------:R-:W2:Y:S01]  /*25b60*/  LDL.LU R2, [R1+0x20] ;  /* 0x0000200001027983 */ /* 0x000ea20000300800 */
[----:B------:R-:W-:Y:S01]  /*25b70*/  VIADD R13, R13, 0xfffffffe ;  /* 0xfffffffe0d0d7836 */ /* 0x000fe20000000000 */
[----:B--2---:R-:W-:-:S04]  /*25b80*/  LOP3.LUT R2, RZ, R2, RZ, 0x33, !PT ;  /* 0x00000002ff027212 */ /* 0x004fc800078e33ff */
[----:B------:R-:W-:-:S13]  /*25b90*/  ISETP.NE.AND P0, PT, R13, R2, PT ;  /* 0x000000020d00720c */ /* 0x000fda0003f05270 */
[----:B------:R-:W-:Y:S05]  /*25ba0*/  @!P0 BRA `(.L_x_1715) ;  /* 0x0000001000788947 */ /* 0x000fea0003800000 */
[----:B------:R-:W-:-:S07]  /*25bb0*/  MOV R13, R6 ;  /* 0x00000006000d7202 */ /* 0x000fce0000000f00 */
.L_x_1739:
        /* <DEDUP_REMOVED lines=23> */
[----:B------:R-:W-:-:S03]  /*25d30*/  IMAD R10, R17, UR6, RZ ;  /* 0x00000006110a7c24 */ /* 0x000fc6000f8e02ff */
[--C-:B------:R-:W-:Y:S01]  /*25d40*/  SHF.R.S32.HI R3, RZ, 0x1f, R2.reuse ;  /* 0x0000001fff037819 */ /* 0x100fe20000011402 */
[----:B------:R-:W-:Y:S02]  /*25d50*/  IMAD.MOV R12, RZ, RZ, -R2 ;  /* 0x000000ffff0c7224 */ /* 0x000fe400078e0a02 */
[C---:B------:R-:W-:Y:S02]  /*25d60*/  IMAD R10, R5.reuse, UR7, R10 ;  /* 0x00000007050a7c24 */ /* 0x040fe4000f8e020a */
[----:B------:R-:W-:-:S04]  /*25d70*/  IMAD.WIDE.U32 R2, R5, UR6, R2 ;  /* 0x0000000605027c25 */ /* 0x000fc8000f8e0002 */
[----:B------:R-:W-:Y:S01]  /*25d80*/  IMAD.IADD R3, R10, 0x1, R3 ;  /* 0x000000010a037824 */ /* 0x000fe200078e0203 */
[----:B------:R-:W-:Y:S01]  /*25d90*/  LEA R10, P0, R2, UR4, 0x2 ;  /* 0x00000004020a7c11 */ /* 0x000fe2000f8010ff */
[----:B------:R-:W-:-:S03]  /*25da0*/  IMAD R12, R11, R12, R7 ;  /* 0x0000000c0b0c7224 */ /* 0x000fc600078e0207 */
[----:B------:R-:W-:-:S05]  /*25db0*/  LEA.HI.X R11, R2, UR5, R3, 0x2, P0 ;  /* 0x00000005020b7c11 */ /* 0x000fca00080f1403 */
[----:B------:R0:W5:Y:S04]  /*25dc0*/  LDG.E R13, desc[UR8][R10.64] ;  /* 0x000000080a0d7981 */ /* 0x000168000c1e1900 */
.L_x_1727:
[----:B------:R-:W1:Y:S01]  /*25dd0*/  S2R R3, SR_CgaCtaId ;  /* 0x0000000000037919 */ /* 0x000e620000008800 */
[----:B------:R-:W-:-:S04]  /*25de0*/  MOV R2, 0x400 ;  /* 0x0000040000027802 */ /* 0x000fc80000000f00 */
[----:B-1----:R-:W-:Y:S02]  /*25df0*/  LEA R2, R3, R2, 0x18 ;  /* 0x0000000203027211 */ /* 0x002fe400078ec0ff */
[----:B------:R-:W-:Y:S02]  /*25e00*/  SHF.L.U32 R3, R9, 0x1f, RZ ;  /* 0x0000001f09037819 */ /* 0x000fe400000006ff */
[----:B------:R-:W-:-:S04]  /*25e10*/  LEA R2, R8, R2, 0x3 ;  /* 0x0000000208027211 */ /* 0x000fc800078e18ff */
[----:B------:R-:W1:Y:S02]  /*25e20*/  SYNCS.PHASECHK.TRANS64.TRYWAIT P0, [R2+URZ+0x30840], R3 ;  /* 0x03084003020075a7 */ /* 0x000e64000800017f */
[----:B-1----:R-:W-:Y:S05]  /*25e30*/  @!P0 BRA `(.L_x_1728) ;  /* 0x0000004000bc8947 */ /* 0x002fea0003800000 */
.L_x_1894:
        /* <DEDUP_REMOVED lines=11> */
.L_x_1729:
        /* <DEDUP_REMOVED lines=42> */
.L_x_1895:
        /* <DEDUP_REMOVED lines=8> */
.L_x_1731:
        /* <DEDUP_REMOVED lines=15> */
[----:B------:R-:W-:Y:S02]  /*26300*/  IMAD.MOV.U32 R4, RZ, RZ, R12 ;  /* 0x000000ffff047224 */ /* 0x000fe400078e000c */
[----:B------:R-:W-:Y:S01]  /*26310*/  IMAD.MOV.U32 R6, RZ, RZ, R13 ;  /* 0x000000ffff067224 */ /* 0x000fe200078e000d */
[----:B--2---:R-:W-:Y:S02]  /*26320*/  LEA R2, R2, R11, 0xf ;  /* 0x0000000b02027211 */ /* 0x004fe400078e78ff */
[----:B---3--:R-:W-:-:S02]  /*26330*/  R2UR UR5, R10 ;  /* 0x000000000a0572ca */ /* 0x008fc400000e0000 */
[----:B------:R-:W-:-:S11]  /*26340*/  R2UR UR14, R2 ;  /* 0x00000000020e72ca */ /* 0x000fd600000e0000 */
[----:B------:R-:W-:Y:S02]  /*26350*/  ULEA UR11, UR11, UR5, 0x6 ;  /* 0x000000050b0b7291 */ /* 0x000fe4000f8e303f */
        /* <DEDUP_REMOVED lines=18> */
.L_x_1726:
[----:B------:R-:W-:Y:S05]  /*26480*/  BSYNC B1 ;  /* 0x0000000000017941 */ /* 0x000fea0003800000 */
.L_x_1725:
[----:B------:R-:W-:Y:S01]  /*26490*/  IADD3 R3, R8, 0x1, RZ ;  /* 0x0000000108037810 */ /* 0x000fe20007ffe0ff */
[----:B------:R-:W-:Y:S01]  /*264a0*/  BSSY B1, `(.L_x_1732) ;  /* 0x000008a000017945 */ /* 0x000fe20003800000 */
[----:B------:R-:W-:Y:S02]  /*264b0*/  VIADD R11, R7, 0xffffffff ;  /* 0xffffffff070b7836 */ /* 0x000fe40000000000 */
        /* <DEDUP_REMOVED lines=28> */
[----:B------:R-:W-:-:S06]  /*26680*/  LEA.HI.X R13, R2, UR5, R3, 0x2, P0 ;  /* 0x00000005020d7c11 */ /* 0x000fcc00080f1403 */
[----:B------:R1:W5:Y:S03]  /*26690*/  LDG.E R13, desc[UR8][R12.64] ;  /* 0x000000080c0d7981 */ /* 0x000366000c1e1900 */
.L_x_1734:
[----:B------:R-:W2:Y:S01]  /*266a0*/  S2R R3, SR_CgaCtaId ;  /* 0x0000000000037919 */ /* 0x000ea20000008800 */
[----:B------:R-:W-:-:S04]  /*266b0*/  MOV R2, 0x400 ;  /* 0x0000040000027802 */ /* 0x000fc80000000f00 */
[----:B--2---:R-:W-:Y:S02]  /*266c0*/  LEA R2, R3, R2, 0x18 ;  /* 0x0000000203027211 */ /* 0x004fe400078ec0ff */
[----:B------:R-:W-:Y:S02]  /*266d0*/  SHF.L.U32 R3, R14, 0x1f, RZ ;  /* 0x0000001f0e037819 */ /* 0x000fe400000006ff */
[----:B------:R-:W-:-:S04]  /*266e0*/  LEA R2, R15, R2, 0x3 ;  /* 0x000000020f027211 */ /* 0x000fc800078e18ff */
[----:B------:R-:W2:Y:S02]  /*266f0*/  SYNCS.PHASECHK.TRANS64.TRYWAIT P0, [R2+URZ+0x30840], R3 ;  /* 0x03084003020075a7 */ /* 0x000ea4000800017f */
[----:B--2---:R-:W-:Y:S05]  /*26700*/  @!P0 BRA `(.L_x_1735) ;  /* 0x0000003800b08947 */ /* 0x004fea0003800000 */
.L_x_1896:
        /* <DEDUP_REMOVED lines=11> */
.L_x_1736:
        /* <DEDUP_REMOVED lines=42> */
.L_x_1897:
        /* <DEDUP_REMOVED lines=8> */
.L_x_1738:
        /* <DEDUP_REMOVED lines=20> */
[----:B------:R-:W-:Y:S01]  /*26c20*/  IMAD.MOV.U32 R4, RZ, RZ, R10 ;  /* 0x000000ffff047224 */ /* 0x000fe200078e000a */
[----:B------:R-:W-:Y:S02]  /*26c30*/  MOV R6, R13 ;  /* 0x0000000d00067202 */ /* 0x000fe40000000f00 */
        /* <DEDUP_REMOVED lines=16> */
.L_x_1733:
[----:B------:R-:W-:Y:S05]  /*26d40*/  BSYNC B1 ;  /* 0x0000000000017941 */ /* 0x000fea0003800000 */
.L_x_1732:
[----:B------:R-:W2:Y:S01]  /*26d50*/  LDL R2, [R1+0x1c] ;  /* 0x00001c0001027983 */ /* 0x000ea20000100800 */
[----:B------:R-:W-:Y:S01]  /*26d60*/  VIADD R7, R7, 0xfffffffe ;  /* 0xfffffffe07077836 */ /* 0x000fe20000000000 */
[----:B--2---:R-:W-:-:S13]  /*26d70*/  ISETP.GT.AND P0, PT, R11, R2, PT ;  /* 0x000000020b00720c */ /* 0x004fda0003f04270 */
[----:B------:R-:W-:Y:S05]  /*26d80*/  @P0 BRA `(.L_x_1739) ;  /* 0xffffffec008c0947 */ /* 0x000fea000383ffff */
.L_x_1715:
[----:B------:R-:W-:Y:S05]  /*26d90*/  BSYNC B0 ;  /* 0x0000000000007941 */ /* 0x000fea0003800000 */
.L_x_1714:
        /* <DEDUP_REMOVED lines=14> */
[----:B-1----:R-:W-:-:S06]  /*26e80*/  LOP3.LUT R8, R8, UR4, RZ, 0xc0, !PT ;  /* 0x0000000408087c12 */ /* 0x002fcc000f8ec0ff */
[----:B------:R-:W1:Y:S01]  /*26e90*/  POPC R8, R8 ;  /* 0x0000000800087309 */ /* 0x000e620000000000 */
[----:B--2---:R-:W1:Y:S02]  /*26ea0*/  SHFL.IDX PT, R5, R2, R5, 0x1f ;  /* 0x00001f0502057589 */ /* 0x004e6400000e0000 */
[----:B-1----:R-:W-:-:S07]  /*26eb0*/  IADD3 R16, R5, UR38, R8 ;  /* 0x0000002605107c10 */ /* 0x002fce000fffe008 */
.L_x_1741:
[----:B------:R-:W-:Y:S05]  /*26ec0*/  BSYNC B0 ;  /* 0x0000000000007941 */ /* 0x000fea0003800000 */
.L_x_1740:
        /* <DEDUP_REMOVED lines=11> */
.L_x_1898:
        /* <DEDUP_REMOVED lines=11> */
.L_x_1745:
        /* <DEDUP_REMOVED lines=37> */
.L_x_1743:
[----:B------:R-:W-:Y:S05]  /*27280*/  BSYNC B0 ;  /* 0x0000000000007941 */ /* 0x000fea0003800000 */
.L_x_1742:
        /* <DEDUP_REMOVED lines=9> */
.L_x_1698:
[----:B------:R-:W-:Y:S05]  /*27320*/  BSYNC B6 ;  /* 0x0000000000067941 */ /* 0x000fea0003800000 */
.L_x_1696:
[----:B------:R-:W-:-:S03]  /*27330*/  UMOV UR4, 0xffffffff ;  /* 0xffffffff00047882 */ /* 0x000fc60000000000 */
[----:B------:R-:W-:Y:S05]  /*27340*/  BRA.DIV UR4, `(.L_x_1746) ;  /* 0x0000002e04dc7947 */ /* 0x000fea000b800000 */
[----:B------:R0:W0:Y:S04]  /*27350*/  SHFL.IDX PT, R4, R16, RZ, 0x1f ;  /* 0x00001fff10047589 */ /* 0x00002800000e0000 */
[----:B------:R-:W0:Y:S02]  /*27360*/  SHFL.IDX PT, R16, R16, 0x1, 0x1f ;  /* 0x00201f0010107f89 */ /* 0x000e2400000e0000 */
.L_x_1902:
[----:B----4-:R-:W1:Y:S01]  /*27370*/  S2R R0, SR_TID.X ;  /* 0x0000000000007919 */ /* 0x010e620000002100 */
[----:B------:R-:W-:Y:S01]  /*27380*/  ULDC UR4, c[0x0][0xc14] ;  /* 0x0003050000047ab9 */ /* 0x000fe20000000800 */
[----:B------:R-:W-:Y:S01]  /*27390*/  BSSY B0, `(.L_x_1747) ;  /* 0x000000c000007945 */ /* 0x000fe20003800000 */
[----:B------:R-:W-:Y:S01]  /*273a0*/  IMAD.MOV.U32 R3, RZ, RZ, RZ ;  /* 0x000000ffff037224 */ /* 0x000fe200078e00ff */
[----:B-12---:R-:W-:Y:S01]  /*273b0*/  LOP3.LUT R8, R0, 0x1f, RZ, 0xc0, !PT ;  /* 0x0000001f00087812 */ /* 0x006fe200078ec0ff */
[----:B------:R-:W-:-:S03]  /*273c0*/  IMAD.U32 R0, RZ, RZ, UR4 ;  /* 0x00000004ff007e24 */ /* 0x000fc6000f8e00ff */
[C---:B------:R-:W-:Y:S02]  /*273d0*/  ISETP.NE.AND P0, PT, R8.reuse, 0x1f, PT ;  /* 0x0000001f0800780c */ /* 0x040fe40003f05270 */
[----:B------:R-:W-:-:S04]  /*273e0*/  IADD3 R5, R8, R19, RZ ;  /* 0x0000001308057210 */ /* 0x000fc80007ffe0ff */
[----:B------:R-:W-:-:S13]  /*273f0*/  ISETP.GE.OR P0, PT, R5, R0, !P0 ;  /* 0x000000000500720c */ /* 0x000fda0004706670 */
[----:B------:R-:W-:Y:S05]  /*27400*/  @P0 BRA `(.L_x_1748) ;  /* 0x0000000000100947 */ /* 0x000fea0003800000 */
[----:B------:R-:W1:Y:S01]  /*27410*/  LDC.64 R2, c[0x0][0xc58] ;  /* 0x00031600ff027b82 */ /* 0x000e620000000a00 */
[----:B------:R-:W-:Y:S01]  /*27420*/  ULDC.64 UR4, c[0x0][0x208] ;  /* 0x0000820000047ab9 */ /* 0x000fe20000000a00 */
[----:B-1----:R-:W-:-:S06]  /*27430*/  IMAD.WIDE R2, R5, 0x4, R2 ;  /* 0x0000000405027825 */ /* 0x002fcc00078e0202 */
[----:B------:R1:W5:Y:S02]  /*27440*/  LDG.E R3, desc[UR4][R2.64] ;  /* 0x0000000402037981 */ /* 0x000364000c1e1900 */
.L_x_1748:
[----:B------:R-:W-:Y:S05]  /*27450*/  BSYNC B0 ;  /* 0x0000000000007941 */ /* 0x000fea0003800000 */
.L_x_1747:
[----:B------:R-:W-:-:S03]  /*27460*/  UMOV UR4, 0xffffffff ;  /* 0xffffffff00047882 */ /* 0x000fc60000000000 */
[----:B------:R-:W-:Y:S05]  /*27470*/  BRA.DIV UR4, `(.L_x_1749) ;  /* 0x0000002e04dc7947 */ /* 0x000fea000b800000 */
        /* <DEDUP_REMOVED lines=10> */
[----:B------:R-:W3:Y:S02]  /*27520*/  SHFL.UP PT, R14, R5, 0x4, RZ ;  /* 0x04800000050e7989 */ /* 0x000ee400000e00ff */
[----:B---3--:R-:W-:Y:S02]  /*27530*/  SEL R6, R14, RZ, P0 ;  /* 0x000000ff0e067207 */ /* 0x008fe40000000000 */
[----:B------:R-:W-:-:S03]  /*27540*/  ISETP.GE.U32.AND P0, PT, R8, 0x10, PT ;  /* 0x000000100800780c */ /* 0x000fc60003f06070 */
[----:B------:R-:W-:-:S05]  /*27550*/  IMAD.IADD R6, R5, 0x1, R6 ;  /* 0x0000000105067824 */ /* 0x000fca00078e0206 */
[----:B------:R-:W0:Y:S02]  /*27560*/  SHFL.UP PT, R14, R6, 0x8, RZ ;  /* 0x05000000060e7989 */ /* 0x000e2400000e00ff */
[----:B0-----:R-:W-:-:S04]  /*27570*/  SEL R7, R14, RZ, P1 ;  /* 0x000000ff0e077207 */ /* 0x001fc80000800000 */
[----:B------:R-:W-:-:S05]  /*27580*/  IADD3 R7, R6, R7, RZ ;  /* 0x0000000706077210 */ /* 0x000fca0007ffe0ff */
[----:B------:R-:W1:Y:S02]  /*27590*/  SHFL.UP PT, R14, R7, 0x10, RZ ;  /* 0x06000000070e7989 */ /* 0x000e6400000e00ff */
[----:B-1----:R-:W-:-:S05]  /*275a0*/  SEL R2, R14, RZ, P0 ;  /* 0x000000ff0e027207 */ /* 0x002fca0000000000 */
[----:B------:R-:W-:-:S05]  /*275b0*/  IMAD.IADD R2, R7, 0x1, R2 ;  /* 0x0000000107027824 */ /* 0x000fca00078e0202 */
[----:B------:R0:W1:Y:S02]  /*275c0*/  SHFL.IDX PT, R14, R2, 0x1f, 0x1f ;  /* 0x03e01f00020e7f89 */ /* 0x00006400000e0000 */
.L_x_1910:
[----:B------:R-:W-:Y:S02]  /*275d0*/  ULDC UR4, c[0x0][0xc10] ;  /* 0x0003040000047ab9 */ /* 0x000fe40000000800 */
[----:B------:R-:W-:-:S04]  /*275e0*/  IMAD.U32 R5, RZ, RZ, UR4 ;  /* 0x00000004ff057e24 */ /* 0x000fc8000f8e00ff */
[----:B-1----:R-:W-:-:S05]  /*275f0*/  IMAD R7, R14, R5, RZ ;  /* 0x000000050e077224 */ /* 0x002fca00078e02ff */
[----:B------:R-:W-:-:S04]  /*27600*/  IADD3 R16, R16, R7, RZ ;  /* 0x0000000710107210 */ /* 0x000fc80007ffe0ff */
[----:B------:R-:W-:-:S13]  /*27610*/  ISETP.GT.AND P0, PT, R16, R4, PT ;  /* 0x000000041000720c */ /* 0x000fda0003f04270 */
[----:B------:R-:W-:Y:S05]  /*27620*/  @P0 BRA `(.L_x_1750) ;  /* 0x0000000000b80947 */ /* 0x000fea0003800000 */
[----:B------:R-:W1:Y:S02]  /*27630*/  LDC R0, c[0x0][0xc14] ;  /* 0x00030500ff007b82 */ /* 0x000e640000000800 */
.L_x_1755:
[----:B------:R-:W-:-:S05]  /*27640*/  VIADD R19, R19, 0x1f ;  /* 0x0000001f13137836 */ /* 0x000fca0000000000 */
[----:B-1----:R-:W-:-:S13]  /*27650*/  ISETP.GE.AND P0, PT, R19, R0, PT ;  /* 0x000000001300720c */ /* 0x002fda0003f06270 */
[----:B------:R-:W-:Y:S05]  /*27660*/  @P0 BRA `(.L_x_1751) ;  /* 0x0000000400f40947 */ /* 0x000fea0003800000 */
[----:B0-----:R-:W0:Y:S01]  /*27670*/  S2R R2, SR_TID.X ;  /* 0x0000000000027919 */ /* 0x001e220000002100 */
[----:B------:R-:W-:Y:S01]  /*27680*/  BSSY B0, `(.L_x_1752) ;  /* 0x000000b000007945 */ /* 0x000fe20003800000 */
[----:B------:R-:W-:Y:S02]  /*27690*/  MOV R3, RZ ;  /* 0x000000ff00037202 */ /* 0x000fe40000000f00 */
        /* <DEDUP_REMOVED lines=9> */
.L_x_1753:
[----:B------:R-:W-:Y:S05]  /*27730*/  BSYNC B0 ;  /* 0x0000000000007941 */ /* 0x000fea0003800000 */
.L_x_1752:
        /* <DEDUP_REMOVED lines=17> */
[----:B-1----:R-:W-:-:S05]  /*27850*/  SEL R7, R14, RZ, P1 ;  /* 0x000000ff0e077207 */ /* 0x002fca0000800000 */
[----:B------:R-:W-:-:S05]  /*27860*/  IMAD.IADD R7, R6, 0x1, R7 ;  /* 0x0000000106077824 */ /* 0x000fca00078e0207 */
[----:B------:R-:W0:Y:S02]  /*27870*/  SHFL.UP PT, R14, R7, 0x10, RZ ;  /* 0x06000000070e7989 */ /* 0x000e2400000e00ff */
[----:B0-----:R-:W-:-:S05]  /*27880*/  SEL R2, R14, RZ, P0 ;  /* 0x000000ff0e027207 */ /* 0x001fca0000000000 */
[----:B------:R-:W-:-:S05]  /*27890*/  IMAD.IADD R2, R7, 0x1, R2 ;  /* 0x0000000107027824 */ /* 0x000fca00078e0202 */
[----:B------:R0:W1:Y:S02]  /*278a0*/  SHFL.IDX PT, R14, R2, 0x1f, 0x1f ;  /* 0x03e01f00020e7f89 */ /* 0x00006400000e0000 */
.L_x_1918:
[----:B------:R-:W-:Y:S02]  /*278b0*/  ULDC UR4, c[0x0][0xc10] ;  /* 0x0003040000047ab9 */ /* 0x000fe40000000800 */
[----:B------:R-:W-:-:S05]  /*278c0*/  MOV R5, UR4 ;  /* 0x0000000400057c02 */ /* 0x000fca0008000f00 */
[----:B-1----:R-:W-:-:S04]  /*278d0*/  IMAD R7, R14, R5, RZ ;  /* 0x000000050e077224 */ /* 0x002fc800078e02ff */
[----:B------:R-:W-:-:S05]  /*278e0*/  IMAD.IADD R16, R7, 0x1, R16 ;  /* 0x0000000107107824 */ /* 0x000fca00078e0210 */
[----:B------:R-:W-:-:S13]  /*278f0*/  ISETP.GT.AND P0, PT, R16, R4, PT ;  /* 0x000000041000720c */ /* 0x000fda0003f04270 */
[----:B------:R-:W-:Y:S05]  /*27900*/  @!P0 BRA `(.L_x_1755) ;  /* 0xfffffffc004c8947 */ /* 0x000fea000383ffff */
.L_x_1750:
        /* <DEDUP_REMOVED lines=8> */
.L_x_1922:
[----:B------:R-:W-:Y:S02]  /*27990*/  ISETP.NE.AND P0, PT, R6, RZ, PT ;  /* 0x000000ff0600720c */ /* 0x000fe40003f05270 */
[----:B------:R-:W-:-:S11]  /*279a0*/  MOV R6, RZ ;  /* 0x000000ff00067202 */ /* 0x000fd60000000f00 */
[----:B------:R-:W-:Y:S05]  /*279b0*/  @!P0 BRA `(.L_x_1757) ;  /* 0x0000000000108947 */ /* 0x000fea0003800000 */
[----:B------:R-:W-:Y:S01]  /*279c0*/  UMOV UR4, 0xffffffff ;  /* 0xffffffff00047882 */ /* 0x000fe20000000000 */
[----:B------:R-:W-:Y:S02]  /*279d0*/  VIADD R12, R7, 0xffffffff ;  /* 0xffffffff070c7836 */ /* 0x000fe40000000000 */
[----:B------:R-:W-:Y:S05]  /*279e0*/  BRA.DIV UR4, `(.L_x_1758) ;  /* 0x0000003204687947 */ /* 0x000fea000b800000 */
[----:B------:R3:W4:Y:S02]  /*279f0*/  SHFL.IDX PT, R6, R2, R12, 0x1f ;  /* 0x00001f0c02067589 */ /* 0x00072400000e0000 */
.L_x_1757:
[----:B01-3--:R-:W0:Y:S01]  /*27a00*/  LDC.64 R2, c[0x0][0xc68] ;  /* 0x00031a00ff027b82 */ /* 0x00be220000000a00 */
[----:B------:R-:W-:Y:S01]  /*27a10*/  IMAD.IADD R19, R7, 0x1, R19 ;  /* 0x0000000107137824 */ /* 0x000fe200078e0213 */
[----:B------:R-:W-:-:S03]  /*27a20*/  ULDC.64 UR4, c[0x0][0x208] ;  /* 0x0000820000047ab9 */ /* 0x000fc60000000a00 */
[----:B0-----:R-:W-:-:S05]  /*27a30*/  IMAD.WIDE R2, R19, 0x4, R2 ;  /* 0x0000000413027825 */ /* 0x001fca00078e0202 */
[----:B------:R-:W2:Y:S01]  /*27a40*/  LDG.E R9, desc[UR4][R2.64] ;  /* 0x0000000402097981 */ /* 0x000ea2000c1e1900 */
[----:B----4-:R-:W-:Y:S02]  /*27a50*/  IMAD R16, R6, R5, R16 ;  /* 0x0000000506107224 */ /* 0x010fe400078e0210 */
[----:B--2---:R-:W-:-:S05]  /*27a60*/  IMAD R7, R17, R9, RZ ;  /* 0x0000000911077224 */ /* 0x004fca00078e02ff */
[----:B------:R-:W-:-:S04]  /*27a70*/  IABS R8, R7 ;  /* 0x0000000700087213 */ /* 0x000fc80000000000 */
[----:B------:R-:W0:Y:S08]  /*27a80*/  I2F.RP R11, R8 ;  /* 0x00000008000b7306 */ /* 0x000e300000209400 */
[----:B0-----:R-:W0:Y:S02]  /*27a90*/  MUFU.RCP R11, R11 ;  /* 0x0000000b000b7308 */ /* 0x001e240000001000 */
[----:B0-----:R-:W-:-:S06]  /*27aa0*/  IADD3 R12, R11, 0xffffffe, RZ ;  /* 0x0ffffffe0b0c7810 */ /* 0x001fcc0007ffe0ff */
[----:B------:R-:W0:Y:S02]  /*27ab0*/  F2I.FTZ.U32.TRUNC.NTZ R3, R12 ;  /* 0x0000000c00037305 */ /* 0x000e24000021f000 */
[----:B0-----:R-:W-:-:S04]  /*27ac0*/  IMAD.MOV R2, RZ, RZ, -R3 ;  /* 0x000000ffff027224 */ /* 0x001fc800078e0a03 */
[----:B------:R-:W-:Y:S02]  /*27ad0*/  IMAD R10, R2, R8, RZ ;  /* 0x00000008020a7224 */ /* 0x000fe400078e02ff */
[----:B------:R-:W-:-:S04]  /*27ae0*/  IMAD.MOV.U32 R2, RZ, RZ, RZ ;  /* 0x000000ffff027224 */ /* 0x000fc800078e00ff */
[----:B------:R-:W-:Y:S01]  /*27af0*/  IMAD.HI.U32 R10, R3, R10, R2 ;  /* 0x0000000a030a7227 */ /* 0x000fe200078e0002 */
[----:B------:R-:W-:Y:S02]  /*27b00*/  IADD3 R2, R4, -R16, RZ ;  /* 0x8000001004027210 */ /* 0x000fe40007ffe0ff */
[----:B------:R-:W-:Y:S02]  /*27b10*/  IABS R4, R7 ;  /* 0x0000000700047213 */ /* 0x000fe40000000000 */
[----:B------:R-:W-:-:S03]  /*27b20*/  IABS R3, R2 ;  /* 0x0000000200037213 */ /* 0x000fc60000000000 */
[----:B------:R-:W-:Y:S02]  /*27b30*/  IMAD.MOV R4, RZ, RZ, -R4 ;  /* 0x000000ffff047224 */ /* 0x000fe400078e0a04 */
        /* <DEDUP_REMOVED lines=8> */
[----:B------:R-:W-:-:S03]  /*27bc0*/  ISETP.GE.AND P0, PT, R3, RZ, PT ;  /* 0x000000ff0300720c */ /* 0x000fc60003f06270 */
[----:B------:R-:W-:-:S10]  /*27bd0*/  IMAD.MOV.U32 R4, RZ, RZ, R10 ;  /* 0x000000ffff047224 */ /* 0x000fd400078e000a */
[----:B------:R-:W-:Y:S02]  /*27be0*/  @!P0 IADD3 R4, -R4, RZ, RZ ;  /* 0x000000ff04048210 */ /* 0x000fe40007ffe1ff */
[----:B------:R-:W-:-:S13]  /*27bf0*/  ISETP.NE.AND P0, PT, R7, RZ, PT ;  /* 0x000000ff0700720c */ /* 0x000fda0003f05270 */
[----:B------:R-:W-:-:S05]  /*27c00*/  @!P0 LOP3.LUT R4, RZ, R7, RZ, 0x33, !PT ;  /* 0x00000007ff048212 */ /* 0x000fca00078e33ff */
[----:B------:R-:W-:Y:S01]  /*27c10*/  IMAD R6, R9, R4, RZ ;  /* 0x0000000409067224 */ /* 0x000fe200078e02ff */
[----:B------:R-:W-:-:S03]  /*27c20*/  IADD3 R4, -R4, RZ, RZ ;  /* 0x000000ff04047210 */ /* 0x000fc60007ffe1ff */
[----:B------:R-:W-:Y:S02]  /*27c30*/  IMAD.MOV R8, RZ, RZ, -R6 ;  /* 0x000000ffff087224 */ /* 0x000fe400078e0a06 */
[----:B------:R-:W-:-:S03]  /*27c40*/  IMAD R7, R7, R4, R2 ;  /* 0x0000000407077224 */ /* 0x000fc600078e0202 */
[----:B------:R-:W-:-:S04]  /*27c50*/  VIADDMNMX R9, R8, R5, R9, PT ;  /* 0x0000000508097246 */ /* 0x000fc80003800109 */
[-C--:B------:R-:W-:Y:S02]  /*27c60*/  IABS R5, R9.reuse ;  /* 0x0000000900057213 */ /* 0x080fe40000000000 */
[----:B------:R-:W-:Y:S02]  /*27c70*/  IABS R4, R9 ;  /* 0x0000000900047213 */ /* 0x000fe40000000000 */
[----:B------:R-:W0:Y:S02]  /*27c80*/  I2F.RP R8, R5 ;  /* 0x0000000500087306 */ /* 0x000e240000209400 */
[----:B------:R-:W-:-:S06]  /*27c90*/  IADD3 R4, RZ, -R4, RZ ;  /* 0x80000004ff047210 */ /* 0x000fcc0007ffe0ff */
[----:B0-----:R-:W0:Y:S02]  /*27ca0*/  MUFU.RCP R8, R8 ;  /* 0x0000000800087308 */ /* 0x001e240000001000 */
[----:B0-----:R-:W-:-:S06]  /*27cb0*/  VIADD R10, R8, 0xffffffe ;  /* 0x0ffffffe080a7836 */ /* 0x001fcc0000000000 */
[----:B------:R-:W0:Y:S02]  /*27cc0*/  F2I.FTZ.U32.TRUNC.NTZ R3, R10 ;  /* 0x0000000a00037305 */ /* 0x000e24000021f000 */
[----:B0-----:R-:W-:-:S04]  /*27cd0*/  IMAD.MOV R2, RZ, RZ, -R3 ;  /* 0x000000ffff027224 */ /* 0x001fc800078e0a03 */
[----:B------:R-:W-:Y:S02]  /*27ce0*/  IMAD R11, R2, R5, RZ ;  /* 0x00000005020b7224 */ /* 0x000fe400078e02ff */
[----:B------:R-:W-:-:S04]  /*27cf0*/  IMAD.MOV.U32 R2, RZ, RZ, RZ ;  /* 0x000000ffff027224 */ /* 0x000fc800078e00ff */
[----:B------:R-:W-:Y:S01]  /*27d00*/  IMAD.HI.U32 R2, R3, R11, R2 ;  /* 0x0000000b03027227 */ /* 0x000fe200078e0002 */
[----:B------:R-:W-:-:S05]  /*27d10*/  IABS R3, R7 ;  /* 0x0000000700037213 */ /* 0x000fca0000000000 */
[----:B------:R-:W-:-:S04]  /*27d20*/  IMAD.HI.U32 R2, R2, R3, RZ ;  /* 0x0000000302027227 */ /* 0x000fc800078e00ff */
[----:B------:R-:W-:Y:S01]  /*27d30*/  IMAD R4, R2, R4, R3 ;  /* 0x0000000402047224 */ /* 0x000fe200078e0203 */
[C---:B------:R-:W-:Y:S01]  /*27d40*/  LOP3.LUT R3, R7.reuse, R9, RZ, 0x3c, !PT ;  /* 0x0000000907037212 */ /* 0x040fe200078e3cff */
[----:B------:R-:W-:-:S03]  /*27d50*/  IMAD.IADD R7, R7, 0x1, R6 ;  /* 0x0000000107077824 */ /* 0x000fc600078e0206 */
[----:B------:R-:W-:-:S13]  /*27d60*/  ISETP.GT.U32.AND P0, PT, R5, R4, PT ;  /* 0x000000040500720c */ /* 0x000fda0003f04070 */
[----:B------:R-:W-:Y:S02]  /*27d70*/  @!P0 IMAD.IADD R4, R4, 0x1, -R5 ;  /* 0x0000000104048824 */ /* 0x000fe400078e0a05 */
[----:B------:R-:W-:-:S03]  /*27d80*/  @!P0 VIADD R2, R2, 0x1 ;  /* 0x0000000102028836 */ /* 0x000fc60000000000 */
[----:B------:R-:W-:-:S13]  /*27d90*/  ISETP.GE.U32.AND P0, PT, R4, R5, PT ;  /* 0x000000050400720c */ /* 0x000fda0003f06070 */
[----:B------:R-:W-:Y:S02]  /*27da0*/  @P0 IADD3 R2, R2, 0x1, RZ ;  /* 0x0000000102020810 */ /* 0x000fe40007ffe0ff */
[----:B------:R-:W-:-:S13]  /*27db0*/  ISETP.GE.AND P0, PT, R3, RZ, PT ;  /* 0x000000ff0300720c */ /* 0x000fda0003f06270 */
[----:B------:R-:W-:Y:S01]  /*27dc0*/  @!P0 IMAD.MOV R2, RZ, RZ, -R2 ;  /* 0x000000ffff028224 */ /* 0x000fe200078e0a02 */
[----:B------:R-:W-:-:S13]  /*27dd0*/  ISETP.NE.AND P0, PT, R9, RZ, PT ;  /* 0x000000ff0900720c */ /* 0x000fda0003f05270 */
[----:B------:R-:W-:Y:S02]  /*27de0*/  @!P0 LOP3.LUT R2, RZ, R9, RZ, 0x33, !PT ;  /* 0x00000009ff028212 */ /* 0x000fe400078e33ff */
[----:B------:R-:W-:-:S05]  /*27df0*/  IADD3 R9, -R9, RZ, RZ ;  /* 0x000000ff09097210 */ /* 0x000fca0007ffe1ff */
[----:B------:R-:W-:Y:S01]  /*27e00*/  IMAD R18, R2, R9, R7 ;  /* 0x0000000902127224 */ /* 0x000fe200078e0207 */
[----:B------:R-:W-:-:S05]  /*27e10*/  LOP3.LUT R2, RZ, R2, RZ, 0x33, !PT ;  /* 0x00000002ff027212 */ /* 0x000fca00078e33ff */
[----:B------:R-:W-:Y:S01]  /*27e20*/  IMAD.IADD R17, R17, 0x1, R2 ;  /* 0x0000000111117824 */ /* 0x000fe200078e0202 */
[----:B------:R-:W-:Y:S06]  /*27e30*/  BRA `(.L_x_1759) ;  /* 0x00000000001c7947 */ /* 0x000fec0003800000 */
.L_x_1751:
[----:B------:R-:W-:Y:S01]  /*27e40*/  UMOV UR4, URZ ;  /* 0x0000003f00047c82 */ /* 0x000fe20008000000 */
[----:B------:R-:W-:Y:S01]  /*27e50*/  UMOV UR5, URZ ;  /* 0x0000003f00057c82 */ /* 0x000fe20008000000 */
[----:B------:R-:W-:Y:S01]  /*27e60*/  ULDC UR6, c[0x0][0xc14] ;  /* 0x0003050000067ab9 */ /* 0x000fe20000000800 */
[----:B------:R-:W-:Y:S01]  /*27e70*/  IMAD.MOV.U32 R16, RZ, RZ, R4 ;  /* 0x000000ffff107224 */ /* 0x000fe200078e0004 */
[----:B------:R-:W-:Y:S01]  /*27e80*/  MOV R17, UR4 ;  /* 0x0000000400117c02 */ /* 0x000fe20008000f00 */
[----:B------:R-:W-:Y:S02]  /*27e90*/  IMAD.U32 R18, RZ, RZ, UR5 ;  /* 0x00000005ff127e24 */ /* 0x000fe4000f8e00ff */
[----:B------:R-:W-:-:S07]  /*27ea0*/  IMAD.U32 R19, RZ, RZ, UR6 ;  /* 0x00000006ff137e24 */ /* 0x000fce000f8e00ff */
.L_x_1759:
        /* <DEDUP_REMOVED lines=12> */
.L_x_1657:
[----:B-1----:R-:W3:Y:S01]  /*27f70*/  LDL.LU R0, [R1+0x24] ;  /* 0x0000240001007983 */ /* 0x002ee20000300800 */
[----:B------:R-:W-:Y:S01]  /*27f80*/  BSSY B0, `(.L_x_1761) ;  /* 0x000000b000007945 */ /* 0x000fe20003800000 */
[----:B------:R-:W1:Y:S01]  /*27f90*/  S2R R5, SR_CgaCtaId ;  /* 0x0000000000057919 */ /* 0x000e620000008800 */
[----:B---3--:R-:W-:-:S04]  /*27fa0*/  IADD3 R0, R0, 0x1, RZ ;  /* 0x0000000100007810 */ /* 0x008fc80007ffe0ff */
        /* <DEDUP_REMOVED lines=8> */
.L_x_1925:
[----:B------:R-:W-:Y:S05]  /*28030*/  BSYNC B0 ;  /* 0x0000000000007941 */ /* 0x000fea0003800000 */
.L_x_1761:
[----:B------:R-:W-:-:S03]  /*28040*/  UMOV UR4, 0xffffffff ;  /* 0xffffffff00047882 */ /* 0x000fc60000000000 */
[----:B------:R-:W-:Y:S05]  /*28050*/  BRA.DIV UR4, `(.L_x_1763) ;  /* 0x0000002e04087947 */ /* 0x000fea000b800000 */
[----:B------:R-:W2:Y:S02]  /*28060*/  S2R R2, SR_TID.X ;  /* 0x0000000000027919 */ /* 0x000ea40000002100 */
[----:B--2---:R-:W-:-:S04]  /*28070*/  SHF.R.U32.HI R2, RZ, 0x5, R2 ;  /* 0x00000005ff027819 */ /* 0x004fc80000011602 */
[----:B------:R-:W-:-:S05]  /*28080*/  LOP3.LUT R2, R2, 0x3, RZ, 0xc0, !PT ;  /* 0x0000000302027812 */ /* 0x000fca00078ec0ff */
[----:B------:R2:W3:Y:S02]  /*28090*/  SHFL.IDX PT, R14, R2, RZ, 0x1f ;  /* 0x00001fff020e7589 */ /* 0x0004e400000e0000 */
.L_x_1928:
[----:B---3--:R-:W-:-:S13]  /*280a0*/  ISETP.NE.AND P0, PT, R14, RZ, PT ;  /* 0x000000ff0e00720c */ /* 0x008fda0003f05270 */
[----:B------:R-:W-:Y:S05]  /*280b0*/  @P0 BRA `(.L_x_1336) ;  /* 0x0000000000940947 */ /* 0x000fea0003800000 */
[----:B------:R-:W-:-:S03]  /*280c0*/  UMOV UR4, 0xffffffff ;  /* 0xffffffff00047882 */ /* 0x000fc60000000000 */
[----:B------:R-:W-:Y:S05]  /*280d0*/  BRA.DIV UR4, `(.L_x_1764) ;  /* 0x0000002e041c7947 */ /* 0x000fea000b800000 */
[----:B------:R-:W-:-:S13]  /*280e0*/  ELECT P6, URZ, PT ;  /* 0x00000000003f782f */ /* 0x000fda00038c0000 */
.L_x_1931:
[----:B------:R-:W-:Y:S05]  /*280f0*/  @!P6 BRA `(.L_x_1336) ;  /* 0x000000000084e947 */ /* 0x000fea0003800000 */
[----:B--2---:R-:W2:Y:S02]  /*28100*/  LDL.LU R2, [R1+0x2c] ;  /* 0x00002c0001027983 */ /* 0x004ea40000300800 */
[----:B--2---:R-:W-:-:S04]  /*28110*/  LOP3.LUT R2, R2, 0x2, RZ, 0xfc, !PT ;  /* 0x0000000202027812 */ /* 0x004fc800078efcff */
[----:B------:R-:W-:-:S13]  /*28120*/  ISETP.NE.AND P2, PT, R2, 0x3, PT ;  /* 0x000000030200780c */ /* 0x000fda0003f45270 */
[----:B------:R-:W-:Y:S05]  /*28130*/  @!P2 BRA `(.L_x_1765) ;  /* 0x000000000004a947 */ /* 0x000fea0003800000 */
[----:B------:R-:W-:Y:S01]  /*28140*/  BPT.TRAP 0x1 ;  /* 0x000000040000795c */ /* 0x000fe20000300000 */
.L_x_1765:
[----:B-1----:R-:W2:Y:S04]  /*28150*/  LDL R3, [R1] ;  /* 0x0000000001037983 */ /* 0x002ea80000100800 */
[----:B------:R-:W3:Y:S01]  /*28160*/  LDL.LU R7, [R1+0x8] ;  /* 0x0000080001077983 */ /* 0x000ee20000300800 */
[----:B------:R-:W-:-:S05]  /*28170*/  VIADD R2, R0, 0x30840 ;  /* 0x0003084000027836 */ /* 0x000fca0000000000 */
[C---:B--2---:R-:W-:Y:S01]  /*28180*/  LEA R6, R3.reuse, R2, 0x3 ;  /* 0x0000000203067211 */ /* 0x044fe200078e18ff */
        /* <DEDUP_REMOVED lines=10> */
.L_x_1932:
[----:B------:R-:W2:Y:S02]  /*28230*/  SYNCS.PHASECHK.TRANS64.TRYWAIT P0, [R7+URZ], R2 ;  /* 0x00000002070075a7 */ /* 0x000ea4000800017f */
[----:B--2---:R-:W-:Y:S05]  /*28240*/  @!P0 BRA `(.L_x_1767) ;  /* 0x0000002800f48947 */ /* 0x004fea0003800000 */
.L_x_1933:
[----:B------:R-:W-:Y:S05]  /*28250*/  @!P2 BRA `(.L_x_1768) ;  /* 0x000000000004a947 */ /* 0x000fea0003800000 */
[----:B------:R-:W-:Y:S01]  /*28260*/  BPT.TRAP 0x1 ;  /* 0x000000040000795c */ /* 0x000fe20000300000 */
.L_x_1768:
[----:B------:R-:W3:Y:S01]  /*28270*/  LDL.LU R4, [R1] ;  /* 0x0000000001047983 */ /* 0x000ee20000300800 */
[----:B------:R-:W-:-:S05]  /*28280*/  IADD3 R0, R0, 0x30860, RZ ;  /* 0x0003086000007810 */ /* 0x000fca0007ffe0ff */
[----:B---3--:R-:W-:-:S04]  /*28290*/  IMAD R4, R4, 0x8, R0 ;  /* 0x0000000804047824 */ /* 0x008fc800078e0200 */
[----:B------:R-:W3:Y:S02]  /*282a0*/  SYNCS.PHASECHK.TRANS64.TRYWAIT P0, [R4+URZ], R5 ;  /* 0x00000005040075a7 */ /* 0x000ee4000800017f */
[----:B---3--:R-:W-:Y:S05]  /*282b0*/  @!P0 BRA `(.L_x_1769) ;  /* 0x0000002800ec8947 */ /* 0x008fea0003800000 */
.L_x_1934:
[----:B------:R-:W-:-:S07]  /*282c0*/  IMAD R3, R3, 0x8, R0 ;  /* 0x0000000803037824 */ /* 0x000fce00078e0200 */
.L_x_1770:
[----:B----4-:R4:W0:Y:S02]  /*282d0*/  SYNCS.PHASECHK.TRANS64.TRYWAIT P0, [R3+URZ], R2 ;  /* 0x00000002030075a7 */ /* 0x010824000800017f */
[----:B0-----:R-:W-:Y:S05]  /*282e0*/  @!P0 NANOSLEEP.SYNCS 0x989680 ;  /* 0x009896800000895d */ /* 0x001fea0003900000 */
[----:B------:R-:W0:Y:S02]  /*282f0*/  @!P0 SYNCS.PHASECHK.TRANS64 P0, [R3+URZ], R2 ;  /* 0x00000002030085a7 */ /* 0x000e24000800007f */
[----:B0-----:R-:W-:Y:S05]  /*28300*/  @!P0 BRA `(.L_x_1770) ;  /* 0xfffffffc00f08947 */ /* 0x001fea000383ffff */
.L_x_1336:
[----:B------:R-:W-:Y:S05]  /*28310*/  BSYNC B7 ;  /* 0x0000000000077941 */ /* 0x000fea0003800000 */
.L_x_1333:
[----:B------:R-:W-:Y:S05]  /*28320*/  EXIT ;  /* 0x000000000000794d */ /* 0x000fea0003800000 */
.L_x_1362:
[----:B0-----:R0:W1:Y:S02]  /*28330*/  SYNCS.PHASECHK.TRANS64.TRYWAIT P5, [R97+URZ+0x30890], R109 ;  /* 0x0308906d610075a7 */ /* 0x00106400080a017f */
[----:B-1----:R-:W-:Y:S05]  /*28340*/  @!P5 NANOSLEEP.SYNCS 0x989680 ;  /* 0x009896800000d95d */ /* 0x002fea0003900000 */
[----:B------:R-:W1:Y:S02]  /*28350*/  @!P5 SYNCS.PHASECHK.TRANS64 P5, [R97+URZ+0x30890], R109 ;  /* 0x0308906d6100d5a7 */ /* 0x000e6400080a007f */
[----:B-1----:R-:W-:Y:S05]  /*28360*/  @!P5 BRA `(.L_x_1362) ;  /* 0xfffffffc00f0d947 */ /* 0x002fea000383ffff */
[----:B------:R-:W-:Y:S05]  /*28370*/  BRA `(.L_x_1771) ;  /* 0xfffffdb000a87947 */ /* 0x000fea000383ffff */
.L_x_1400:
[----:B-1----:R1:W3:Y:S02]  /*28380*/  SYNCS.PHASECHK.TRANS64.TRYWAIT P5, [R97+URZ+0x30890], R109 ;  /* 0x0308906d610075a7 */ /* 0x0022e400080a017f */
[----:B---3--:R-:W-:Y:S05]  /*28390*/  @!P5 NANOSLEEP.SYNCS 0x989680 ;  /* 0x009896800000d95d */ /* 0x008fea0003900000 */
[----:B------:R-:W3:Y:S02]  /*283a0*/  @!P5 SYNCS.PHASECHK.TRANS64 P5, [R97+URZ+0x30890], R109 ;  /* 0x0308906d6100d5a7 */ /* 0x000ee400080a007f */
[----:B---3--:R-:W-:Y:S05]  /*283b0*/  @!P5 BRA `(.L_x_1400) ;  /* 0xfffffffc00f0d947 */ /* 0x008fea000383ffff */
[----:B------:R-:W-:Y:S05]  /*283c0*/  BRA `(.L_x_1772) ;  /* 0xfffffdd400547947 */ /* 0x000fea000383ffff */
.L_x_1417:
[----:B0-----:R0:W1:Y:S02]  /*283d0*/  SYNCS.PHASECHK.TRANS64.TRYWAIT P0, [R97+URZ+0x30890], R109 ;  /* 0x0308906d610075a7 */ /* 0x001064000800017f */
[----:B-1----:R-:W-:Y:S05]  /*283e0*/  @!P0 NANOSLEEP.SYNCS 0x989680 ;  /* 0x009896800000895d */ /* 0x002fea0003900000 */
[----:B------:R-:W1:Y:S02]  /*283f0*/  @!P0 SYNCS.PHASECHK.TRANS64 P0, [R97+URZ+0x30890], R109 ;  /* 0x0308906d610085a7 */ /* 0x000e64000800007f */
[----:B-1----:R-:W-:Y:S05]  /*28400*/  @!P0 BRA `(.L_x_1417) ;  /* 0xfffffffc00f08947 */ /* 0x002fea000383ffff */
[----:B------:R-:W-:Y:S05]  /*28410*/  BRA `(.L_x_1773) ;  /* 0xfffffdf400907947 */ /* 0x000fea000383ffff */
.L_x_1423:
[----:B-1----:R1:W2:Y:S02]  /*28420*/  SYNCS.PHASECHK.TRANS64.TRYWAIT P1, [R97+URZ+0x308b0], R109 ;  /* 0x0308b06d610075a7 */ /* 0x0022a4000802017f */
[----:B--2---:R-:W-:Y:S05]  /*28430*/  @!P1 NANOSLEEP.SYNCS 0x989680 ;  /* 0x009896800000995d */ /* 0x004fea0003900000 */
[----:B------:R-:W2:Y:S02]  /*28440*/  @!P1 SYNCS.PHASECHK.TRANS64 P1, [R97+URZ+0x308b0], R109 ;  /* 0x0308b06d610095a7 */ /* 0x000ea4000802007f */
[----:B--2---:R-:W-:Y:S05]  /*28450*/  @!P1 BRA `(.L_x_1423) ;  /* 0xfffffffc00f09947 */ /* 0x004fea000383ffff */
[----:B------:R-:W-:Y:S05]  /*28460*/  BRA `(.L_x_1774) ;  /* 0xfffffdf800747947 */ /* 0x000fea000383ffff */
.L_x_1459:
[----:B------:R-:W-:Y:S01]  /*28470*/  BSSY B1, `(.L_x_1775) ;  /* 0x0000008000017945 */ /* 0x000fe20003800000 */
[----:B------:R-:W-:Y:S01]  /*28480*/  MOV R13, R5 ;  /* 0x00000005000d7202 */ /* 0x000fe20000000f00 */
[----:B------:R-:W-:Y:S01]  /*28490*/  IMAD.MOV.U32 R12, RZ, RZ, RZ ;  /* 0x000000ffff0c7224 */ /* 0x000fe200078e00ff */
[----:B------:R-:W-:Y:S01]  /*284a0*/  MOV R15, 0xffffffff ;  /* 0xffffffff000f7802 */ /* 0x000fe20000000f00 */
[----:B------:R-:W-:-:S07]  /*284b0*/  IMAD.MOV.U32 R11, RZ, RZ, 0x181f ;  /* 0x0000181fff0b7424 */ /* 0x000fce00078e00ff */
[----:B-----5:R-:W-:Y:S05]  /*284c0*/  WARPSYNC.COLLECTIVE R15, `(.L_x_1776) ;  /* 0x000000000f087348 */ /* 0x020fea0003c00000 */
[----:B------:R0:W1:Y:S02]  /*284d0*/  SHFL.IDX P6, R14, R13, R12, R11 ;  /* 0x0000000c0d0e7389 */ /* 0x00006400000c000b */
[----:B01---5:R-:W-:Y:S01]  /*284e0*/  ENDCOLLECTIVE ;  /* 0x000000000000791b */ /* 0x023fe20003800000 */
.L_x_1776:
[----:B------:R-:W-:Y:S05]  /*284f0*/  BSYNC B1 ;  /* 0x0000000000017941 */ /* 0x000fea0003800000 */
.L_x_1775:
[----:B------:R-:W-:Y:S05]  /*28500*/  BRA `(.L_x_1777) ;  /* 0xfffffe2000607947 */ /* 0x000fea000383ffff */
.L_x_1460:
[----:B------:R-:W-:Y:S01]  /*28510*/  BSSY B1, `(.L_x_1778) ;  /* 0x0000008000017945 */ /* 0x000fe20003800000 */
[----:B------:R-:W-:Y:S01]  /*28520*/  IMAD.MOV.U32 R13, RZ, RZ, R4 ;  /* 0x000000ffff0d7224 */ /* 0x000fe200078e0004 */
[----:B------:R-:W-:Y:S01]  /*28530*/  MOV R11, 0x181f ;  /* 0x0000181f000b7802 */ /* 0x000fe20000000f00 */
[----:B------:R-:W-:Y:S02]  /*28540*/  IMAD.MOV.U32 R12, RZ, RZ, RZ ;  /* 0x000000ffff0c7224 */ /* 0x000fe400078e00ff */
[----:B------:R-:W-:-:S07]  /*28550*/  IMAD.MOV.U32 R15, RZ, RZ, -0x1 ;  /* 0xffffffffff0f7424 */ /* 0x000fce00078e00ff */
[----:B-----5:R-:W-:Y:S05]  /*28560*/  WARPSYNC.COLLECTIVE R15, `(.L_x_1779) ;  /* 0x000000000f087348 */ /* 0x020fea0003c00000 */
[----:B------:R0:W1:Y:S02]  /*28570*/  SHFL.IDX P6, R14, R13, R12, R11 ;  /* 0x0000000c0d0e7389 */ /* 0x00006400000c000b */
[----:B01---5:R-:W-:Y:S01]  /*28580*/  ENDCOLLECTIVE ;  /* 0x000000000000791b */ /* 0x023fe20003800000 */
.L_x_1779:
[----:B------:R-:W-:Y:S05]  /*28590*/  BSYNC B1 ;  /* 0x0000000000017941 */ /* 0x000fea0003800000 */
.L_x_1778:
[----:B------:R-:W-:Y:S05]  /*285a0*/  BRA `(.L_x_1780) ;  /* 0xfffffe2000407947 */ /* 0x000fea000383ffff */
.L_x_1461:
[----:B------:R-:W-:Y:S01]  /*285b0*/  BSSY B1, `(.L_x_1781) ;  /* 0x0000008000017945 */ /* 0x000fe20003800000 */
[----:B------:R-:W-:Y:S01]  /*285c0*/  IMAD.MOV.U32 R13, RZ, RZ, R3 ;  /* 0x000000ffff0d7224 */ /* 0x000fe200078e0003 */
[----:B------:R-:W-:Y:S01]  /*285d0*/  MOV R12, RZ ;  /* 0x000000ff000c7202 */ /* 0x000fe20000000f00 */
[----:B------:R-:W-:Y:S02]  /*285e0*/  IMAD.MOV.U32 R11, RZ, RZ, 0x181f ;  /* 0x0000181fff0b7424 */ /* 0x000fe400078e00ff */
[----:B------:R-:W-:-:S07]  /*285f0*/  IMAD.MOV.U32 R15, RZ, RZ, -0x1 ;  /* 0xffffffffff0f7424 */ /* 0x000fce00078e00ff */
[----:B-----5:R-:W-:Y:S05]  /*28600*/  WARPSYNC.COLLECTIVE R15, `(.L_x_1782) ;  /* 0x000000000f087348 */ /* 0x020fea0003c00000 */
[----:B------:R0:W1:Y:S02]  /*28610*/  SHFL.IDX P6, R14, R13, R12, R11 ;  /* 0x0000000c0d0e7389 */ /* 0x00006400000c000b */
[----:B01---5:R-:W-:Y:S01]  /*28620*/  ENDCOLLECTIVE ;  /* 0x000000000000791b */ /* 0x023fe20003800000 */
.L_x_1782:
[----:B------:R-:W-:Y:S05]  /*28630*/  BSYNC B1 ;  /* 0x0000000000017941 */ /* 0x000fea0003800000 */
.L_x_1781:
[----:B------:R-:W-:Y:S05]  /*28640*/  BRA `(.L_x_1783) ;  /* 0xfffffe2000207947 */ /* 0x000fea000383ffff */
.L_x_1462:
        /* <DEDUP_REMOVED lines=8> */
.L_x_1785:
[----:B------:R-:W-:Y:S05]  /*286d0*/  BSYNC B1 ;  /* 0x0000000000017941 */ /* 0x000fea0003800000 */
.L_x_1784:
[----:B------:R-:W-:Y:S05]  /*286e0*/  BRA `(.L_x_1786) ;  /* 0xfffffe2000007947 */ /* 0x000fea000383ffff */
.L_x_1463:
[----:B------:R-:W-:Y:S01]  /*286f0*/  BSSY B1, `(.L_x_1787) ;  /* 0x0000008000017945 */ /* 0x000fe20003800000 */
[----:B------:R-:W-:Y:S01]  /*28700*/  IMAD.MOV.U32 R13, RZ, RZ, R5 ;  /* 0x000000ffff0d7224 */ /* 0x000fe200078e0005 */
[----:B------:R-:W-:Y:S01]  /*28710*/  MOV R11, 0x181f ;  /* 0x0000181f000b7802 */ /* 0x000fe20000000f00 */
[----:B------:R-:W-:Y:S02]  /*28720*/  IMAD.MOV.U32 R12, RZ, RZ, 0x1 ;  /* 0x00000001ff0c7424 */ /* 0x000fe400078e00ff */
[----:B------:R-:W-:-:S07]  /*28730*/  IMAD.MOV.U32 R15, RZ, RZ, -0x1 ;  /* 0xffffffffff0f7424 */ /* 0x000fce00078e00ff */
[----:B-----5:R-:W-:Y:S05]  /*28740*/  WARPSYNC.COLLECTIVE R15, `(.L_x_1788) ;  /* 0x000000000f087348 */ /* 0x020fea0003c00000 */
[----:B------:R0:W1:Y:S02]  /*28750*/  SHFL.IDX P6, R14, R13, R12, R11 ;  /* 0x0000000c0d0e7389 */ /* 0x00006400000c000b */
[----:B01---5:R-:W-:Y:S01]  /*28760*/  ENDCOLLECTIVE ;  /* 0x000000000000791b */ /* 0x023fe20003800000 */
.L_x_1788:
[----:B------:R-:W-:Y:S05]  /*28770*/  BSYNC B1 ;  /* 0x0000000000017941 */ /* 0x000fea0003800000 */
.L_x_1787:
[----:B------:R-:W-:Y:S05]  /*28780*/  BRA `(.L_x_1789) ;  /* 0xfffffe1c00e07947 */ /* 0x000fea000383ffff */
.L_x_1464:
        /* <DEDUP_REMOVED lines=8> */
.L_x_1791:
[----:B------:R-:W-:Y:S05]  /*28810*/  BSYNC B1 ;  /* 0x0000000000017941 */ /* 0x000fea0003800000 */
.L_x_1790:
[----:B------:R-:W-:Y:S05]  /*28820*/  BRA `(.L_x_1792) ;  /* 0xfffffe1c00c07947 */ /* 0x000fea000383ffff */
.L_x_1465:
[----:B------:R-:W-:Y:S01]  /*28830*/  BSSY B1, `(.L_x_1793) ;  /* 0x0000008000017945 */ /* 0x000fe20003800000 */
[----:B------:R-:W-:Y:S01]  /*28840*/  MOV R13, R3 ;  /* 0x00000003000d7202 */ /* 0x000fe20000000f00 */
[----:B------:R-:W-:Y:S01]  /*28850*/  IMAD.MOV.U32 R12, RZ, RZ, 0x1 ;  /* 0x00000001ff0c7424 */ /* 0x000fe200078e00ff */
[----:B------:R-:W-:Y:S01]  /*28860*/  MOV R15, 0xffffffff ;  /* 0xffffffff000f7802 */ /* 0x000fe20000000f00 */
[----:B------:R-:W-:-:S07]  /*28870*/  IMAD.MOV.U32 R11, RZ, RZ, 0x181f ;  /* 0x0000181fff0b7424 */ /* 0x000fce00078e00ff */
[----:B-----5:R-:W-:Y:S05]  /*28880*/  WARPSYNC.COLLECTIVE R15, `(.L_x_1794) ;  /* 0x000000000f087348 */ /* 0x020fea0003c00000 */
[----:B------:R0:W1:Y:S02]  /*28890*/  SHFL.IDX P6, R14, R13, R12, R11 ;  /* 0x0000000c0d0e7389 */ /* 0x00006400000c000b */
[----:B01---5:R-:W-:Y:S01]  /*288a0*/  ENDCOLLECTIVE ;  /* 0x000000000000791b */ /* 0x023fe20003800000 */
.L_x_1794:
[----:B------:R-:W-:Y:S05]  /*288b0*/  BSYNC B1 ;  /* 0x0000000000017941 */ /* 0x000fea0003800000 */
.L_x_1793:
[----:B------:R-:W-:Y:S05]  /*288c0*/  BRA `(.L_x_1795) ;  /* 0xfffffe1c00a07947 */ /* 0x000fea000383ffff */
.L_x_1466:
        /* <DEDUP_REMOVED lines=8> */
.L_x_1797:
[----:B------:R-:W-:Y:S05]  /*28950*/  BSYNC B1 ;  /* 0x0000000000017941 */ /* 0x000fea0003800000 */
.L_x_1796:
[----:B------:R-:W-:Y:S05]  /*28960*/  BRA `(.L_x_1798) ;  /* 0xfffffe1c00807947 */ /* 0x000fea000383ffff */
.L_x_1467:
        /* <DEDUP_REMOVED lines=8> */
.L_x_1800:
[----:B------:R-:W-:Y:S05]  /*289f0*/  BSYNC B1 ;  /* 0x0000000000017941 */ /* 0x000fea0003800000 */
.L_x_1799:
[----:B------:R-:W-:Y:S05]  /*28a00*/  BRA `(.L_x_1801) ;  /* 0xfffffe1c00607947 */ /* 0x000fea000383ffff */
.L_x_1468:
        /* <DEDUP_REMOVED lines=8> */
.L_x_1803:
[----:B------:R-:W-:Y:S05]  /*28a90*/  BSYNC B1 ;  /* 0x0000000000017941 */ /* 0x000fea0003800000 */
.L_x_1802:
[----:B------:R-:W-:Y:S05]  /*28aa0*/  BRA `(.L_x_1804) ;  /* 0xfffffe1c00407947 */ /* 0x000fea000383ffff */
.L_x_1469:
        /* <DEDUP_REMOVED lines=8> */
.L_x_1806:
[----:B------:R-:W-:Y:S05]  /*28b30*/  BSYNC B1 ;  /* 0x0000000000017941 */ /* 0x000fea0003800000 */
.L_x_1805:
[----:B------:R-:W-:Y:S05]  /*28b40*/  BRA `(.L_x_1807) ;  /* 0xfffffe1c00207947 */ /* 0x000fea000383ffff */
.L_x_1470:
        /* <DEDUP_REMOVED lines=8> */
.L_x_1809:
[----:B------:R-:W-:Y:S05]  /*28bd0*/  BSYNC B1 ;  /* 0x0000000000017941 */ /* 0x000fea0003800000 */
.L_x_1808:
[----:B------:R-:W-:Y:S05]  /*28be0*/  BRA `(.L_x_1810) ;  /* 0xfffffe1c00007947 */ /* 0x000fea000383ffff */
.L_x_1471:
        /* <DEDUP_REMOVED lines=8> */
.L_x_1812:
[----:B------:R-:W-:Y:S05]  /*28c70*/  BSYNC B1 ;  /* 0x0000000000017941 */ /* 0x000fea0003800000 */
.L_x_1811:
[----:B------:R-:W-:Y:S05]  /*28c80*/  BRA `(.L_x_1813) ;  /* 0xfffffe1800e07947 */ /* 0x000fea000383ffff */
.L_x_1472:
        /* <DEDUP_REMOVED lines=8> */
.L_x_1815:
[----:B------:R-:W-:Y:S05]  /*28d10*/  BSYNC B1 ;  /* 0x0000000000017941 */ /* 0x000fea0003800000 */
.L_x_1814:
[----:B------:R-:W-:Y:S05]  /*28d20*/  BRA `(.L_x_1816) ;  /* 0xfffffe1800c47947 */ /* 0x000fea000383ffff */
.L_x_1473:
        /* <DEDUP_REMOVED lines=8> */
.L_x_1818:
[----:B------:R-:W-:Y:S05]  /*28db0*/  BSYNC B1 ;  /* 0x0000000000017941 */ /* 0x000fea0003800000 */
.L_x_1817:
[----:B------:R-:W-:Y:S05]  /*28dc0*/  BRA `(.L_x_1819) ;  /* 0xfffffe1800a87947 */ /* 0x000fea000383ffff */
.L_x_1474:
        /* <DEDUP_REMOVED lines=8> */
.L_x_1821:
[----:B------:R-:W-:Y:S05]  /*28e50*/  BSYNC B1 ;  /* 0x0000000000017941 */ /* 0x000fea0003800000 */
.L_x_1820:
[----:B------:R-:W-:Y:S05]  /*28e60*/  BRA `(.L_x_1822) ;  /* 0xfffffe18008c7947 */ /* 0x000fea000383ffff */
.L_x_1476:
[----:B0-----:R0:W1:Y:S02]  /*28e70*/  SYNCS.PHASECHK.TRANS64.TRYWAIT P4, [R16+URZ+0x30800], R5 ;  /* 0x03080005100075a7 */ /* 0x001064000808017f */
[----:B-1----:R-:W-:Y:S05]  /*28e80*/  @!P4 NANOSLEEP.SYNCS 0x989680 ;  /* 0x009896800000c95d */ /* 0x002fea0003900000 */
[----:B------:R-:W1:Y:S02]  /*28e90*/  @!P4 SYNCS.PHASECHK.TRANS64 P4, [R16+URZ+0x30800], R5 ;  /* 0x030800051000c5a7 */ /* 0x000e64000808007f */
[----:B-1----:R-:W-:Y:S05]  /*28ea0*/  @!P4 BRA `(.L_x_1476) ;  /* 0xfffffffc00f0c947 */ /* 0x002fea000383ffff */
[----:B------:R-:W-:Y:S05]  /*28eb0*/  BRA `(.L_x_1823) ;  /* 0xfffffe1800f07947 */ /* 0x000fea000383ffff */
.L_x_1516:
[----:B------:R-:W-:Y:S01]  /*28ec0*/  BSSY B1, `(.L_x_1824) ;  /* 0x0000008000017945 */ /* 0x000fe20003800000 */
[----:B------:R-:W-:Y:S01]  /*28ed0*/  IMAD.MOV.U32 R13, RZ, RZ, R9 ;  /* 0x000000ffff0d7224 */ /* 0x000fe200078e0009 */
[----:B------:R-:W-:Y:S01]  /*28ee0*/  MOV R11, 0x181f ;  /* 0x0000181f000b7802 */ /* 0x000fe20000000f00 */
[----:B------:R-:W-:Y:S02]  /*28ef0*/  IMAD.MOV.U32 R12, RZ, RZ, RZ ;  /* 0x000000ffff0c7224 */ /* 0x000fe400078e00ff */
[----:B------:R-:W-:-:S07]  /*28f00*/  IMAD.MOV.U32 R15, RZ, RZ, -0x1 ;  /* 0xffffffffff0f7424 */ /* 0x000fce00078e00ff */
[----:B------:R-:W-:Y:S05]  /*28f10*/  WARPSYNC.COLLECTIVE R15, `(.L_x_1825) ;  /* 0x000000000f087348 */ /* 0x000fea0003c00000 */
[----:B------:R0:W1:Y:S02]  /*28f20*/  SHFL.IDX P6, R14, R13, R12, R11 ;  /* 0x0000000c0d0e7389 */ /* 0x00006400000c000b */
[----:B01----:R-:W-:Y:S01]  /*28f30*/  ENDCOLLECTIVE ;  /* 0x000000000000791b */ /* 0x003fe20003800000 */
.L_x_1825:
[----:B------:R-:W-:Y:S05]  /*28f40*/  BSYNC B1 ;  /* 0x0000000000017941 */ /* 0x000fea0003800000 */
.L_x_1824:
[----:B------:R-:W-:Y:S05]  /*28f50*/  BRA `(.L_x_1826) ;  /* 0xfffffe5800e87947 */ /* 0x000fea000383ffff */
.L_x_1517:
[----:B------:R-:W-:Y:S01]  /*28f60*/  BSSY B1, `(.L_x_1827) ;  /* 0x0000008000017945 */ /* 0x000fe20003800000 */
[----:B------:R-:W-:Y:S01]  /*28f70*/  IMAD.MOV.U32 R13, RZ, RZ, R8 ;  /* 0x000000ffff0d7224 */ /* 0x000fe200078e0008 */
[----:B------:R-:W-:Y:S01]  /*28f80*/  MOV R12, RZ ;  /* 0x000000ff000c7202 */ /* 0x000fe20000000f00 */
[----:B------:R-:W-:Y:S02]  /*28f90*/  IMAD.MOV.U32 R11, RZ, RZ, 0x181f ;  /* 0x0000181fff0b7424 */ /* 0x000fe400078e00ff */
[----:B------:R-:W-:-:S07]  /*28fa0*/  IMAD.MOV.U32 R15, RZ, RZ, -0x1 ;  /* 0xffffffffff0f7424 */ /* 0x000fce00078e00ff */
[----:B------:R-:W-:Y:S05]  /*28fb0*/  WARPSYNC.COLLECTIVE R15, `(.L_x_1828) ;  /* 0x000000000f087348 */ /* 0x000fea0003c00000 */
[----:B------:R0:W1:Y:S02]  /*28fc0*/  SHFL.IDX P6, R14, R13, R12, R11 ;  /* 0x0000000c0d0e7389 */ /* 0x00006400000c000b */
[----:B01----:R-:W-:Y:S01]  /*28fd0*/  ENDCOLLECTIVE ;  /* 0x000000000000791b */ /* 0x003fe20003800000 */
.L_x_1828:
[----:B------:R-:W-:Y:S05]  /*28fe0*/  BSYNC B1 ;  /* 0x0000000000017941 */ /* 0x000fea0003800000 */
.L_x_1827:
[----:B------:R-:W-:Y:S05]  /*28ff0*/  BRA `(.L_x_1829) ;  /* 0xfffffe5800c87947 */ /* 0x000fea000383ffff */
.L_x_1518:
[----:B------:R-:W-:Y:S01]  /*29000*/  BSSY B1, `(.L_x_1830) ;  /* 0x0000008000017945 */ /* 0x000fe20003800000 */
[----:B------:R-:W-:Y:S01]  /*29010*/  MOV R13, R3 ;  /* 0x00000003000d7202 */ /* 0x000fe20000000f00 */
[----:B------:R-:W-:Y:S01]  /*29020*/  IMAD.MOV.U32 R12, RZ, RZ, RZ ;  /* 0x000000ffff0c7224 */ /* 0x000fe200078e00ff */
[----:B------:R-:W-:Y:S01]  /*29030*/  MOV R15, 0xffffffff ;  /* 0xffffffff000f7802 */ /* 0x000fe20000000f00 */
[----:B------:R-:W-:-:S07]  /*29040*/  IMAD.MOV.U32 R11, RZ, RZ, 0x181f ;  /* 0x0000181fff0b7424 */ /* 0x000fce00078e00ff */
[----:B------:R-:W-:Y:S05]  /*29050*/  WARPSYNC.COLLECTIVE R15, `(.L_x_1831) ;  /* 0x000000000f087348 */ /* 0x000fea0003c00000 */
[----:B------:R0:W1:Y:S02]  /*29060*/  SHFL.IDX P6, R14, R13, R12, R11 ;  /* 0x0000000c0d0e7389 */ /* 0x00006400000c000b */
[----:B01----:R-:W-:Y:S01]  /*29070*/  ENDCOLLECTIVE ;  /* 0x000000000000791b */ /* 0x003fe20003800000 */
.L_x_1831:
[----:B------:R-:W-:Y:S05]  /*29080*/  BSYNC B1 ;  /* 0x0000000000017941 */ /* 0x000fea0003800000 */
.L_x_1830:
[----:B------:R-:W-:Y:S05]  /*29090*/  BRA `(.L_x_1832) ;  /* 0xfffffe5800a87947 */ /* 0x000fea000383ffff */
.L_x_1519:
        /* <DEDUP_REMOVED lines=8> */
.L_x_1834:
[----:B------:R-:W-:Y:S05]  /*29120*/  BSYNC B1 ;  /* 0x0000000000017941 */ /* 0x000fea0003800000 */
.L_x_1833:
[----:B------:R-:W-:Y:S05]  /*29130*/  BRA `(.L_x_1835) ;  /* 0xfffffe5800887947 */ /* 0x000fea000383ffff */
.L_x_1520:
[----:B------:R-:W-:Y:S01]  /*29140*/  BSSY B1, `(.L_x_1836) ;  /* 0x0000008000017945 */ /* 0x000fe20003800000 */
[----:B------:R-:W-:Y:S01]  /*29150*/  IMAD.MOV.U32 R13, RZ, RZ, R9 ;  /* 0x000000ffff0d7224 */ /* 0x000fe200078e0009 */
[----:B------:R-:W-:Y:S01]  /*29160*/  MOV R12, 0x1 ;  /* 0x00000001000c7802 */ /* 0x000fe20000000f00 */
[----:B------:R-:W-:Y:S02]  /*29170*/  IMAD.MOV.U32 R11, RZ, RZ, 0x181f ;  /* 0x0000181fff0b7424 */ /* 0x000fe400078e00ff */
[----:B------:R-:W-:-:S07]  /*29180*/  IMAD.MOV.U32 R15, RZ, RZ, -0x1 ;  /* 0xffffffffff0f7424 */ /* 0x000fce00078e00ff */
[----:B------:R-:W-:Y:S05]  /*29190*/  WARPSYNC.COLLECTIVE R15, `(.L_x_1837) ;  /* 0x000000000f087348 */ /* 0x000fea0003c00000 */
[----:B------:R0:W1:Y:S02]  /*291a0*/  SHFL.IDX P6, R14, R13, R12, R11 ;  /* 0x0000000c0d0e7389 */ /* 0x00006400000c000b */
[----:B01----:R-:W-:Y:S01]  /*291b0*/  ENDCOLLECTIVE ;  /* 0x000000000000791b */ /* 0x003fe20003800000 */
.L_x_1837:
[----:B------:R-:W-:Y:S05]  /*291c0*/  BSYNC B1 ;  /* 0x0000000000017941 */ /* 0x000fea0003800000 */
.L_x_1836:
[----:B------:R-:W-:Y:S05]  /*291d0*/  BRA `(.L_x_1838) ;  /* 0xfffffe5800687947 */ /* 0x000fea000383ffff */
.L_x_1521:
[----:B------:R-:W-:Y:S01]  /*291e0*/  BSSY B1, `(.L_x_1839) ;  /* 0x0000008000017945 */ /* 0x000fe20003800000 */
[----:B------:R-:W-:Y:S01]  /*291f0*/  MOV R13, R8 ;  /* 0x00000008000d7202 */ /* 0x000fe20000000f00 */
[----:B------:R-:W-:Y:S01]  /*29200*/  IMAD.MOV.U32 R12, RZ, RZ, 0x1 ;  /* 0x00000001ff0c7424 */ /* 0x000fe200078e00ff */
[----:B------:R-:W-:Y:S01]  /*29210*/  MOV R15, 0xffffffff ;  /* 0xffffffff000f7802 */ /* 0x000fe20000000f00 */
[----:B------:R-:W-:-:S07]  /*29220*/  IMAD.MOV.U32 R11, RZ, RZ, 0x181f ;  /* 0x0000181fff0b7424 */ /* 0x000fce00078e00ff */
[----:B------:R-:W-:Y:S05]  /*29230*/  WARPSYNC.COLLECTIVE R15, `(.L_x_1840) ;  /* 0x000000000f087348 */ /* 0x000fea0003c00000 */
[----:B------:R0:W1:Y:S02]  /*29240*/  SHFL.IDX P6, R14, R13, R12, R11 ;  /* 0x0000000c0d0e7389 */ /* 0x00006400000c000b */
[----:B01----:R-:W-:Y:S01]  /*29250*/  ENDCOLLECTIVE ;  /* 0x000000000000791b */ /* 0x003fe20003800000 */
.L_x_1840:
[----:B------:R-:W-:Y:S05]  /*29260*/  BSYNC B1 ;  /* 0x0000000000017941 */ /* 0x000fea0003800000 */
.L_x_1839:
[----:B------:R-:W-:Y:S05]  /*29270*/  BRA `(.L_x_1841) ;  /* 0xfffffe5800487947 */ /* 0x000fea000383ffff */
.L_x_1522:
        /* <DEDUP_REMOVED lines=8> */
.L_x_1843:
[----:B------:R-:W-:Y:S05]  /*29300*/  BSYNC B1 ;  /* 0x0000000000017941 */ /* 0x000fea0003800000 */
.L_x_1842:
[----:B------:R-:W-:Y:S05]  /*29310*/  BRA `(.L_x_1844) ;  /* 0xfffffe5800287947 */ /* 0x000fea000383ffff */
.L_x_1523:
        /* <DEDUP_REMOVED lines=8> */
.L_x_1846:
[----:B------:R-:W-:Y:S05]  /*293a0*/  BSYNC B1 ;  /* 0x0000000000017941 */ /* 0x000fea0003800000 */
.L_x_1845:
[----:B------:R-:W-:Y:S05]  /*293b0*/  BRA `(.L_x_1847) ;  /* 0xfffffe5800087947 */ /* 0x000fea000383ffff */
.L_x_1524:
        /* <DEDUP_REMOVED lines=8> */
.L_x_1849:
[----:B------:R-:W-:Y:S05]  /*29440*/  BSYNC B1 ;  /* 0x0000000000017941 */ /* 0x000fea0003800000 */
.L_x_1848:
[----:B------:R-:W-:Y:S05]  /*29450*/  BRA `(.L_x_1850) ;  /* 0xfffffe5400e87947 */ /* 0x000fea000383ffff */
.L_x_1525:
        /* <DEDUP_REMOVED lines=8> */
.L_x_1852:
[----:B------:R-:W-:Y:S05]  /*294e0*/  BSYNC B1 ;  /* 0x0000000000017941 */ /* 0x000fea0003800000 */
.L_x_1851:
[----:B------:R-:W-:Y:S05]  /*294f0*/  BRA `(.L_x_1853) ;  /* 0xfffffe5400c87947 */ /* 0x000fea000383ffff */
.L_x_1526:
        /* <DEDUP_REMOVED lines=8> */
.L_x_1855:
[----:B------:R-:W-:Y:S05]  /*29580*/  BSYNC B1 ;  /* 0x0000000000017941 */ /* 0x000fea0003800000 */
.L_x_1854:
[----:B------:R-:W-:Y:S05]  /*29590*/  BRA `(.L_x_1856) ;  /* 0xfffffe5400a87947 */ /* 0x000fea000383ffff */
.L_x_1527:
        /* <DEDUP_REMOVED lines=8> */
.L_x_1858:
[----:B------:R-:W-:Y:S05]  /*29620*/  BSYNC B1 ;  /* 0x0000000000017941 */ /* 0x000fea0003800000 */
.L_x_1857:
[----:B------:R-:W-:Y:S05]  /*29630*/  BRA `(.L_x_1859) ;  /* 0xfffffe5400887947 */ /* 0x000fea000383ffff */
.L_x_1528:
        /* <DEDUP_REMOVED lines=8> */
.L_x_1861:
[----:B------:R-:W-:Y:S05]  /*296c0*/  BSYNC B1 ;  /* 0x0000000000017941 */ /* 0x000fea0003800000 */
.L_x_1860:
[----:B------:R-:W-:Y:S05]  /*296d0*/  BRA `(.L_x_1862) ;  /* 0xfffffe5400687947 */ /* 0x000fea000383ffff */
.L_x_1529:
        /* <DEDUP_REMOVED lines=8> */
.L_x_1864:
[----:B------:R-:W-:Y:S05]  /*29760*/  BSYNC B1 ;  /* 0x0000000000017941 */ /* 0x000fea0003800000 */
.L_x_1863:
[----:B------:R-:W-:Y:S05]  /*29770*/  BRA `(.L_x_1865) ;  /* 0xfffffe54004c7947 */ /* 0x000fea000383ffff */
.L_x_1530:
        /* <DEDUP_REMOVED lines=8> */
.L_x_1867:
[----:B------:R-:W-:Y:S05]  /*29800*/  BSYNC B1 ;  /* 0x0000000000017941 */ /* 0x000fea0003800000 */
.L_x_1866:
[----:B------:R-:W-:Y:S05]  /*29810*/  BRA `(.L_x_1868) ;  /* 0xfffffe5400307947 */ /* 0x000fea000383ffff */
.L_x_1531:
        /* <DEDUP_REMOVED lines=8> */
.L_x_1870:
[----:B------:R-:W-:Y:S05]  /*298a0*/  BSYNC B1 ;  /* 0x0000000000017941 */ /* 0x000fea0003800000 */
.L_x_1869:
[----:B------:R-:W-:Y:S05]  /*298b0*/  BRA `(.L_x_1871) ;  /* 0xfffffe5400187947 */ /* 0x000fea000383ffff */
.L_x_1533:
[----:B0-----:R0:W1:Y:S02]  /*298c0*/  SYNCS.PHASECHK.TRANS64.TRYWAIT P4, [R16+URZ+0x30800], R9 ;  /* 0x03080009100075a7 */ /* 0x001064000808017f */
[----:B-1----:R-:W-:Y:S05]  /*298d0*/  @!P4 NANOSLEEP.SYNCS 0x989680 ;  /* 0x009896800000c95d */ /* 0x002fea0003900000 */
[----:B------:R-:W1:Y:S02]  /*298e0*/  @!P4 SYNCS.PHASECHK.TRANS64 P4, [R16+URZ+0x30800], R9 ;  /* 0x030800091000c5a7 */ /* 0x000e64000808007f */
[----:B-1----:R-:W-:Y:S05]  /*298f0*/  @!P4 BRA `(.L_x_1533) ;  /* 0xfffffffc00f0c947 */ /* 0x002fea000383ffff */
[----:B------:R-:W-:Y:S05]  /*29900*/  BRA `(.L_x_1872) ;  /* 0xfffffe54007c7947 */ /* 0x000fea000383ffff */
.L_x_1551:
[----:B0-----:R0:W1:Y:S02]  /*29910*/  SYNCS.PHASECHK.TRANS64.TRYWAIT P2, [R23+URZ+0x30830], R0 ;  /* 0x03083000170075a7 */ /* 0x001064000804017f */
[----:B-1----:R-:W-:Y:S05]  /*29920*/  @!P2 NANOSLEEP.SYNCS 0x989680 ;  /* 0x009896800000a95d */ /* 0x002fea0003900000 */
[----:B------:R-:W1:Y:S02]  /*29930*/  @!P2 SYNCS.PHASECHK.TRANS64 P2, [R23+URZ+0x30830], R0 ;  /* 0x030830001700a5a7 */ /* 0x000e64000804007f */
[----:B-1----:R-:W-:Y:S05]  /*29940*/  @!P2 BRA `(.L_x_1551) ;  /* 0xfffffffc00f0a947 */ /* 0x002fea000383ffff */
[----:B------:R-:W-:Y:S05]  /*29950*/  BRA `(.L_x_1550) ;  /* 0xfffffe8800b47947 */ /* 0x000fea000383ffff */
.L_x_1571:
[----:B-1----:R1:W2:Y:S02]  /*29960*/  SYNCS.PHASECHK.TRANS64.TRYWAIT P3, [R2+URZ+0x30830], R152 ;  /* 0x03083098020075a7 */ /* 0x0022a4000806017f */
[----:B--2---:R-:W-:Y:S05]  /*29970*/  @!P3 NANOSLEEP.SYNCS 0x989680 ;  /* 0x009896800000b95d */ /* 0x004fea0003900000 */
[----:B------:R-:W2:Y:S02]  /*29980*/  @!P3 SYNCS.PHASECHK.TRANS64 P3, [R2+URZ+0x30830], R152 ;  /* 0x030830980200b5a7 */ /* 0x000ea4000806007f */
[----:B--2---:R-:W-:Y:S05]  /*29990*/  @!P3 BRA `(.L_x_1571) ;  /* 0xfffffffc00f0b947 */ /* 0x004fea000383ffff */
[----:B------:R-:W-:Y:S05]  /*299a0*/  BRA `(.L_x_1570) ;  /* 0xfffffeb800187947 */ /* 0x000fea000383ffff */
.L_x_1576:
[----:B-1----:R1:W2:Y:S02]  /*299b0*/  SYNCS.PHASECHK.TRANS64.TRYWAIT P3, [R0+URZ+0x30850], R23 ;  /* 0x03085017000075a7 */ /* 0x0022a4000806017f */
[----:B--2---:R-:W-:Y:S05]  /*299c0*/  @!P3 NANOSLEEP.SYNCS 0x989680 ;  /* 0x009896800000b95d */ /* 0x004fea0003900000 */
[----:B------:R-:W2:Y:S02]  /*299d0*/  @!P3 SYNCS.PHASECHK.TRANS64 P3, [R0+URZ+0x30850], R23 ;  /* 0x030850170000b5a7 */ /* 0x000ea4000806007f */
[----:B--2---:R-:W-:Y:S05]  /*299e0*/  @!P3 BRA `(.L_x_1576) ;  /* 0xfffffffc00f0b947 */ /* 0x004fea000383ffff */
[----:B------:R-:W-:Y:S05]  /*299f0*/  BRA `(.L_x_1575) ;  /* 0xfffffec800647947 */ /* 0x000fea000383ffff */
.L_x_1597:
[----:B-1----:R1:W2:Y:S02]  /*29a00*/  SYNCS.PHASECHK.TRANS64.TRYWAIT P2, [R2+URZ+0x30830], R3 ;  /* 0x03083003020075a7 */ /* 0x0022a4000804017f */
[----:B--2---:R-:W-:Y:S05]  /*29a10*/  @!P2 NANOSLEEP.SYNCS 0x989680 ;  /* 0x009896800000a95d */ /* 0x004fea0003900000 */
[----:B------:R-:W2:Y:S02]  /*29a20*/  @!P2 SYNCS.PHASECHK.TRANS64 P2, [R2+URZ+0x30830], R3 ;  /* 0x030830030200a5a7 */ /* 0x000ea4000804007f */
[----:B--2---:R-:W-:Y:S05]  /*29a30*/  @!P2 BRA `(.L_x_1597) ;  /* 0xfffffffc00f0a947 */ /* 0x004fea000383ffff */
[----:B------:R-:W-:Y:S05]  /*29a40*/  BRA `(.L_x_1596) ;  /* 0xfffffee800507947 */ /* 0x000fea000383ffff */
.L_x_1602:
[----:B-1----:R1:W2:Y:S02]  /*29a50*/  SYNCS.PHASECHK.TRANS64.TRYWAIT P2, [R232+URZ+0x30850], R0 ;  /* 0x03085000e80075a7 */ /* 0x0022a4000804017f */
[----:B--2---:R-:W-:Y:S05]  /*29a60*/  @!P2 NANOSLEEP.SYNCS 0x989680 ;  /* 0x009896800000a95d */ /* 0x004fea0003900000 */
[----:B------:R-:W2:Y:S02]  /*29a70*/  @!P2 SYNCS.PHASECHK.TRANS64 P2, [R232+URZ+0x30850], R0 ;  /* 0x03085000e800a5a7 */ /* 0x000ea4000804007f */
[----:B--2---:R-:W-:Y:S05]  /*29a80*/  @!P2 BRA `(.L_x_1602) ;  /* 0xfffffffc00f0a947 */ /* 0x004fea000383ffff */
[----:B------:R-:W-:Y:S05]  /*29a90*/  BRA `(.L_x_1601) ;  /* 0xfffffef800987947 */ /* 0x000fea000383ffff */
.L_x_1610:
[----:B-1----:R1:W2:Y:S02]  /*29aa0*/  SYNCS.PHASECHK.TRANS64.TRYWAIT P2, [R4+URZ+0x30830], R2 ;  /* 0x03083002040075a7 */ /* 0x0022a4000804017f */
[----:B--2---:R-:W-:Y:S05]  /*29ab0*/  @!P2 NANOSLEEP.SYNCS 0x989680 ;  /* 0x009896800000a95d */ /* 0x004fea0003900000 */
[----:B------:R-:W2:Y:S02]  /*29ac0*/  @!P2 SYNCS.PHASECHK.TRANS64 P2, [R4+URZ+0x30830], R2 ;  /* 0x030830020400a5a7 */ /* 0x000ea4000804007f */
[----:B--2---:R-:W-:Y:S05]  /*29ad0*/  @!P2 BRA `(.L_x_1610) ;  /* 0xfffffffc00f0a947 */ /* 0x004fea000383ffff */
[----:B------:R-:W-:Y:S05]  /*29ae0*/  BRA `(.L_x_1609) ;  /* 0xffffff0c00647947 */ /* 0x000fea000383ffff */
.L_x_1615:
[----:B-1----:R1:W2:Y:S02]  /*29af0*/  SYNCS.PHASECHK.TRANS64.TRYWAIT P2, [R0+URZ+0x30850], R2 ;  /* 0x03085002000075a7 */ /* 0x0022a4000804017f */
[----:B--2---:R-:W-:Y:S05]  /*29b00*/  @!P2 NANOSLEEP.SYNCS 0x989680 ;  /* 0x009896800000a95d */ /* 0x004fea0003900000 */
[----:B------:R-:W2:Y:S02]  /*29b10*/  @!P2 SYNCS.PHASECHK.TRANS64 P2, [R0+URZ+0x30850], R2 ;  /* 0x030850020000a5a7 */ /* 0x000ea4000804007f */
[----:B--2---:R-:W-:Y:S05]  /*29b20*/  @!P2 BRA `(.L_x_1615) ;  /* 0xfffffffc00f0a947 */ /* 0x004fea000383ffff */
[----:B------:R-:W-:Y:S05]  /*29b30*/  BRA `(.L_x_1614) ;  /* 0xffffff1c00b47947 */ /* 0x000fea000383ffff */
.L_x_1629:
[----:B-1----:R1:W2:Y:S02]  /*29b40*/  SYNCS.PHASECHK.TRANS64.TRYWAIT P0, [R12+URZ+0x30850], R5 ;  /* 0x030850050c0075a7 */ /* 0x0022a4000800017f */
[----:B--2---:R-:W-:Y:S05]  /*29b50*/  @!P0 NANOSLEEP.SYNCS 0x989680 ;  /* 0x009896800000895d */ /* 0x004fea0003900000 */
[----:B------:R-:W2:Y:S02]  /*29b60*/  @!P0 SYNCS.PHASECHK.TRANS64 P0, [R12+URZ+0x30850], R5 ;  /* 0x030850050c0085a7 */ /* 0x000ea4000800007f */
[----:B--2---:R-:W-:Y:S05]  /*29b70*/  @!P0 BRA `(.L_x_1629) ;  /* 0xfffffffc00f08947 */ /* 0x004fea000383ffff */
[----:B------:R-:W-:Y:S05]  /*29b80*/  BRA `(.L_x_1628) ;  /* 0xffffff4000e07947 */ /* 0x000fea000383ffff */
.L_x_1671:
[----:B------:R-:W1:Y:S01]  /*29b90*/  S2R R11, SR_TID.X ;  /* 0x00000000000b7919 */ /* 0x000e620000002100 */
[----:B------:R-:W-:Y:S01]  /*29ba0*/  BSSY B1, `(.L_x_1873) ;  /* 0x000000a000017945 */ /* 0x000fe20003800000 */
[----:B------:R-:W-:Y:S01]  /*29bb0*/  MOV R12, RZ ;  /* 0x000000ff000c7202 */ /* 0x000fe20000000f00 */
[----:B------:R-:W-:Y:S01]  /*29bc0*/  IMAD.MOV.U32 R15, RZ, RZ, -0x1 ;  /* 0xffffffffff0f7424 */ /* 0x000fe200078e00ff */
[----:B-1----:R-:W-:-:S04]  /*29bd0*/  SHF.R.U32.HI R11, RZ, 0x5, R11 ;  /* 0x00000005ff0b7819 */ /* 0x002fc8000001160b */
[----:B------:R-:W-:-:S05]  /*29be0*/  LOP3.LUT R11, R11, 0x3, RZ, 0xc0, !PT ;  /* 0x000000030b0b7812 */ /* 0x000fca00078ec0ff */
[----:B0-----:R-:W-:Y:S02]  /*29bf0*/  IMAD.MOV.U32 R13, RZ, RZ, R11 ;  /* 0x000000ffff0d7224 */ /* 0x001fe400078e000b */
[----:B------:R-:W-:-:S07]  /*29c00*/  IMAD.MOV.U32 R11, RZ, RZ, 0x1f ;  /* 0x0000001fff0b7424 */ /* 0x000fce00078e00ff */
[----:B------:R-:W-:Y:S05]  /*29c10*/  WARPSYNC.COLLECTIVE R15, `(.L_x_1874) ;  /* 0x000000000f087348 */ /* 0x000fea0003c00000 */
[----:B------:R0:W1:Y:S02]  /*29c20*/  SHFL.IDX P6, R14, R13, R12, R11 ;  /* 0x0000000c0d0e7389 */ /* 0x00006400000c000b */
[----:B01----:R-:W-:Y:S01]  /*29c30*/  ENDCOLLECTIVE ;  /* 0x000000000000791b */ /* 0x003fe20003800000 */
.L_x_1874:
[----:B------:R-:W-:Y:S05]  /*29c40*/  BSYNC B1 ;  /* 0x0000000000017941 */ /* 0x000fea0003800000 */
.L_x_1873:
[----:B------:R-:W-:Y:S05]  /*29c50*/  BRA `(.L_x_1875) ;  /* 0xffffff8c00e47947 */ /* 0x000fea000383ffff */
.L_x_1672:
[----:B------:R-:W-:Y:S01]  /*29c60*/  BSSY B1, `(.L_x_1876) ;  /* 0x0000006000017945 */ /* 0x000fe20003800000 */
[----:B------:R-:W-:-:S07]  /*29c70*/  MOV R15, 0xffffffff ;  /* 0xffffffff000f7802 */ /* 0x000fce0000000f00 */
[----:B0-----:R-:W-:Y:S05]  /*29c80*/  WARPSYNC.COLLECTIVE R15, `(.L_x_1877) ;  /* 0x000000000f0c7348 */ /* 0x001fea0003c00000 */
[----:B------:R-:W-:Y:S02]  /*29c90*/  ELECT P6, UR62, PT ;  /* 0x00000000003e782f */ /* 0x000fe400038c0000 */
[----:B------:R-:W-:Y:S01]  /*29ca0*/  MOV R14, UR62 ;  /* 0x0000003e000e7c02 */ /* 0x000fe20008000f00 */
[----:B0-----:R-:W-:Y:S10]  /*29cb0*/  ENDCOLLECTIVE ;  /* 0x000000000000791b */ /* 0x001ff40003800000 */
.L_x_1877:
[----:B------:R-:W-:Y:S05]  /*29cc0*/  BSYNC B1 ;  /* 0x0000000000017941 */ /* 0x000fea0003800000 */
.L_x_1876:
[----:B------:R-:W-:Y:S05]  /*29cd0*/  BRA `(.L_x_1878) ;  /* 0xffffff8c00d07947 */ /* 0x000fea000383ffff */
.L_x_1674:
[----:B-1----:R1:W2:Y:S02]  /*29ce0*/  SYNCS.PHASECHK.TRANS64.TRYWAIT P0, [R12+URZ+0x30820], R8 ;  /* 0x030820080c0075a7 */ /* 0x0022a4000800017f */
[----:B--2---:R-:W-:Y:S05]  /*29cf0*/  @!P0 NANOSLEEP.SYNCS 0x989680 ;  /* 0x009896800000895d */ /* 0x004fea0003900000 */
[----:B------:R-:W2:Y:S02]  /*29d00*/  @!P0 SYNCS.PHASECHK.TRANS64 P0, [R12+URZ+0x30820], R8 ;  /* 0x030820080c0085a7 */ /* 0x000ea4000800007f */
[----:B--2---:R-:W-:Y:S05]  /*29d10*/  @!P0 BRA `(.L_x_1674) ;  /* 0xfffffffc00f08947 */ /* 0x004fea000383ffff */
[----:B------:R-:W-:Y:S05]  /*29d20*/  BRA `(.L_x_1879) ;  /* 0xffffff8c00ec7947 */ /* 0x000fea000383ffff */
.L_x_1677:
[----:B-1----:R1:W2:Y:S02]  /*29d30*/  SYNCS.PHASECHK.TRANS64.TRYWAIT P0, [R8+URZ+0x308a0], R10 ;  /* 0x0308a00a080075a7 */ /* 0x0022a4000800017f */
[----:B--2---:R-:W-:Y:S05]  /*29d40*/  @!P0 NANOSLEEP.SYNCS 0x989680 ;  /* 0x009896800000895d */ /* 0x004fea0003900000 */
[----:B------:R-:W2:Y:S02]  /*29d50*/  @!P0 SYNCS.PHASECHK.TRANS64 P0, [R8+URZ+0x308a0], R10 ;  /* 0x0308a00a080085a7 */ /* 0x000ea4000800007f */
[----:B--2---:R-:W-:Y:S05]  /*29d60*/  @!P0 BRA `(.L_x_1677) ;  /* 0xfffffffc00f08947 */ /* 0x004fea000383ffff */
[----:B------:R-:W-:Y:S05]  /*29d70*/  BRA `(.L_x_1880) ;  /* 0xffffff8c00fc7947 */ /* 0x000fea000383ffff */
.L_x_1679:
[----:B--2---:R2:W3:Y:S02]  /*29d80*/  SYNCS.PHASECHK.TRANS64.TRYWAIT P0, [R8+URZ+0x308c0], R10 ;  /* 0x0308c00a080075a7 */ /* 0x0044e4000800017f */
[----:B---3--:R-:W-:Y:S05]  /*29d90*/  @!P0 NANOSLEEP.SYNCS 0x989680 ;  /* 0x009896800000895d */ /* 0x008fea0003900000 */
[----:B------:R-:W3:Y:S02]  /*29da0*/  @!P0 SYNCS.PHASECHK.TRANS64 P0, [R8+URZ+0x308c0], R10 ;  /* 0x0308c00a080085a7 */ /* 0x000ee4000800007f */
[----:B---3--:R-:W-:Y:S05]  /*29db0*/  @!P0 BRA `(.L_x_1679) ;  /* 0xfffffffc00f08947 */ /* 0x008fea000383ffff */
[----:B------:R-:W-:Y:S05]  /*29dc0*/  BRA `(.L_x_1881) ;  /* 0xffffff90009c7947 */ /* 0x000fea000383ffff */
.L_x_1683:
[----:B-1----:R1:W2:Y:S02]  /*29dd0*/  SYNCS.PHASECHK.TRANS64.TRYWAIT P0, [R8+URZ+0x308a0], R9 ;  /* 0x0308a009080075a7 */ /* 0x0022a4000800017f */
[----:B--2---:R-:W-:Y:S05]  /*29de0*/  @!P0 NANOSLEEP.SYNCS 0x989680 ;  /* 0x009896800000895d */ /* 0x004fea0003900000 */
[----:B------:R-:W2:Y:S02]  /*29df0*/  @!P0 SYNCS.PHASECHK.TRANS64 P0, [R8+URZ+0x308a0], R9 ;  /* 0x0308a009080085a7 */ /* 0x000ea4000800007f */
[----:B--2---:R-:W-:Y:S05]  /*29e00*/  @!P0 BRA `(.L_x_1683) ;  /* 0xfffffffc00f08947 */ /* 0x004fea000383ffff */
[----:B------:R-:W-:Y:S05]  /*29e10*/  BRA `(.L_x_1882) ;  /* 0xffffff9400847947 */ /* 0x000fea000383ffff */
.L_x_1685:
[----:B--2---:R2:W3:Y:S02]  /*29e20*/  SYNCS.PHASECHK.TRANS64.TRYWAIT P1, [R8+URZ+0x308c0], R9 ;  /* 0x0308c009080075a7 */ /* 0x0044e4000802017f */
[----:B---3--:R-:W-:Y:S05]  /*29e30*/  @!P1 NANOSLEEP.SYNCS 0x989680 ;  /* 0x009896800000995d */ /* 0x008fea0003900000 */
[----:B------:R-:W3:Y:S02]  /*29e40*/  @!P1 SYNCS.PHASECHK.TRANS64 P1, [R8+URZ+0x308c0], R9 ;  /* 0x0308c009080095a7 */ /* 0x000ee4000802007f */
[----:B---3--:R-:W-:Y:S05]  /*29e50*/  @!P1 BRA `(.L_x_1685) ;  /* 0xfffffffc00f09947 */ /* 0x008fea000383ffff */
[----:B------:R-:W-:Y:S05]  /*29e60*/  BRA `(.L_x_1883) ;  /* 0xffffff9800207947 */ /* 0x000fea000383ffff */
.L_x_1706:
[----:B------:R-:W0:Y:S01]  /*29e70*/  S2R R7, SR_TID.X ;  /* 0x0000000000077919 */ /* 0x000e220000002100 */
[----:B------:R-:W-:Y:S01]  /*29e80*/  BSSY B0, `(.L_x_1884) ;  /* 0x000000a000007945 */ /* 0x000fe20003800000 */
[----:B------:R-:W-:Y:S01]  /*29e90*/  IMAD.MOV.U32 R12, RZ, RZ, RZ ;  /* 0x000000ffff0c7224 */ /* 0x000fe200078e00ff */
[----:B------:R-:W-:Y:S01]  /*29ea0*/  MOV R11, 0x1f ;  /* 0x0000001f000b7802 */ /* 0x000fe20000000f00 */
[----:B------:R-:W-:Y:S01]  /*29eb0*/  IMAD.MOV.U32 R15, RZ, RZ, -0x1 ;  /* 0xffffffffff0f7424 */ /* 0x000fe200078e00ff */
[----:B0-----:R-:W-:-:S04]  /*29ec0*/  SHF.R.U32.HI R7, RZ, 0x5, R7 ;  /* 0x00000005ff077819 */ /* 0x001fc80000011607 */
[----:B------:R-:W-:-:S05]  /*29ed0*/  LOP3.LUT R7, R7, 0x3, RZ, 0xc0, !PT ;  /* 0x0000000307077812 */ /* 0x000fca00078ec0ff */
[----:B------:R-:W-:-:S07]  /*29ee0*/  IMAD.MOV.U32 R13, RZ, RZ, R7 ;  /* 0x000000ffff0d7224 */ /* 0x000fce00078e0007 */
[----:B------:R-:W-:Y:S05]  /*29ef0*/  WARPSYNC.COLLECTIVE R15, `(.L_x_1885) ;  /* 0x000000000f087348 */ /* 0x000fea0003c00000 */
[----:B------:R0:W1:Y:S02]  /*29f00*/  SHFL.IDX P6, R14, R13, R12, R11 ;  /* 0x0000000c0d0e7389 */ /* 0x00006400000c000b */
[----:B01----:R-:W-:Y:S01]  /*29f10*/  ENDCOLLECTIVE ;  /* 0x000000000000791b */ /* 0x003fe20003800000 */
.L_x_1885:
[----:B------:R-:W-:Y:S05]  /*29f20*/  BSYNC B0 ;  /* 0x0000000000007941 */ /* 0x000fea0003800000 */
.L_x_1884:
[----:B------:R-:W-:Y:S05]  /*29f30*/  BRA `(.L_x_1886) ;  /* 0xffffffa800487947 */ /* 0x000fea000383ffff */
.L_x_1707:
[----:B------:R-:W-:Y:S01]  /*29f40*/  BSSY B0, `(.L_x_1887) ;  /* 0x0000006000007945 */ /* 0x000fe20003800000 */
[----:B------:R-:W-:-:S07]  /*29f50*/  IMAD.MOV.U32 R15, RZ, RZ, -0x1 ;  /* 0xffffffffff0f7424 */ /* 0x000fce00078e00ff */
[----:B------:R-:W-:Y:S05]  /*29f60*/  WARPSYNC.COLLECTIVE R15, `(.L_x_1888) ;  /* 0x000000000f0c7348 */ /* 0x000fea0003c00000 */
[----:B------:R-:W-:Y:S02]  /*29f70*/  ELECT P6, UR62, PT ;  /* 0x00000000003e782f */ /* 0x000fe400038c0000 */
[----:B------:R-:W-:Y:S01]  /*29f80*/  MOV R14, UR62 ;  /* 0x0000003e000e7c02 */ /* 0x000fe20008000f00 */
[----:B------:R-:W-:Y:S10]  /*29f90*/  ENDCOLLECTIVE ;  /* 0x000000000000791b */ /* 0x000ff40003800000 */
.L_x_1888:
[----:B------:R-:W-:Y:S05]  /*29fa0*/  BSYNC B0 ;  /* 0x0000000000007941 */ /* 0x000fea0003800000 */
.L_x_1887:
[----:B------:R-:W-:Y:S05]  /*29fb0*/  BRA `(.L_x_1889) ;  /* 0xffffffa800387947 */ /* 0x000fea000383ffff */
.L_x_1710:
[----:B0-----:R0:W1:Y:S02]  /*29fc0*/  SYNCS.PHASECHK.TRANS64.TRYWAIT P0, [R7+URZ+0x30840], R10 ;  /* 0x0308400a070075a7 */ /* 0x001064000800017f */
[----:B-1----:R-:W-:Y:S05]  /*29fd0*/  @!P0 NANOSLEEP.SYNCS 0x989680 ;  /* 0x009896800000895d */ /* 0x002fea0003900000 */
[----:B------:R-:W1:Y:S02]  /*29fe0*/  @!P0 SYNCS.PHASECHK.TRANS64 P0, [R7+URZ+0x30840], R10 ;  /* 0x0308400a070085a7 */ /* 0x000e64000800007f */
[----:B-1----:R-:W-:Y:S05]  /*29ff0*/  @!P0 BRA `(.L_x_1710) ;  /* 0xfffffffc00f08947 */ /* 0x002fea000383ffff */
[----:B------:R-:W-:Y:S05]  /*2a000*/  BRA `(.L_x_1890) ;  /* 0xffffffa800a07947 */ /* 0x000fea000383ffff */
.L_x_1713:
        /* <DEDUP_REMOVED lines=8> */
.L_x_1721:
[----:B0-----:R0:W1:Y:S02]  /*2a090*/  SYNCS.PHASECHK.TRANS64.TRYWAIT P0, [R3+URZ+0x30840], R8 ;  /* 0x03084008030075a7 */ /* 0x001064000800017f */
[----:B-1----:R-:W-:Y:S05]  /*2a0a0*/  @!P0 NANOSLEEP.SYNCS 0x989680 ;  /* 0x009896800000895d */ /* 0x002fea0003900000 */
[----:B------:R-:W1:Y:S02]  /*2a0b0*/  @!P0 SYNCS.PHASECHK.TRANS64 P0, [R3+URZ+0x30840], R8 ;  /* 0x03084008030085a7 */ /* 0x000e64000800007f */
[----:B-1----:R-:W-:Y:S05]  /*2a0c0*/  @!P0 BRA `(.L_x_1721) ;  /* 0xfffffffc00f08947 */ /* 0x002fea000383ffff */
[----:B------:R-:W-:Y:S05]  /*2a0d0*/  BRA `(.L_x_1892) ;  /* 0xffffffb000dc7947 */ /* 0x000fea000383ffff */
.L_x_1723:
[----:B0-----:R0:W1:Y:S02]  /*2a0e0*/  SYNCS.PHASECHK.TRANS64.TRYWAIT P0, [R8+URZ+0x60], R3 ;  /* 0x00006003080075a7 */ /* 0x001064000800017f */
[----:B-1----:R-:W-:Y:S05]  /*2a0f0*/  @!P0 NANOSLEEP.SYNCS 0x989680 ;  /* 0x009896800000895d */ /* 0x002fea0003900000 */
[----:B------:R-:W1:Y:S02]  /*2a100*/  @!P0 SYNCS.PHASECHK.TRANS64 P0, [R8+URZ+0x60], R3 ;  /* 0x00006003080085a7 */ /* 0x000e64000800007f */
[----:B-1----:R-:W-:Y:S05]  /*2a110*/  @!P0 BRA `(.L_x_1723) ;  /* 0xfffffffc00f08947 */ /* 0x002fea000383ffff */
[----:B------:R-:W-:Y:S05]  /*2a120*/  BRA `(.L_x_1893) ;  /* 0xffffffb4009c7947 */ /* 0x000fea000383ffff */
.L_x_1728:
[----:B-1----:R1:W2:Y:S02]  /*2a130*/  SYNCS.PHASECHK.TRANS64.TRYWAIT P0, [R2+URZ+0x30840], R3 ;  /* 0x03084003020075a7 */ /* 0x0022a4000800017f */
[----:B--2---:R-:W-:Y:S05]  /*2a140*/  @!P0 NANOSLEEP.SYNCS 0x989680 ;  /* 0x009896800000895d */ /* 0x004fea0003900000 */
[----:B------:R-:W2:Y:S02]  /*2a150*/  @!P0 SYNCS.PHASECHK.TRANS64 P0, [R2+URZ+0x30840], R3 ;  /* 0x03084003020085a7 */ /* 0x000ea4000800007f */
[----:B--2---:R-:W-:Y:S05]  /*2a160*/  @!P0 BRA `(.L_x_1728) ;  /* 0xfffffffc00f08947 */ /* 0x004fea000383ffff */
[----:B------:R-:W-:Y:S05]  /*2a170*/  BRA `(.L_x_1894) ;  /* 0xffffffbc00307947 */ /* 0x000fea000383ffff */
.L_x_1730:
[----:B0-----:R0:W1:Y:S02]  /*2a180*/  SYNCS.PHASECHK.TRANS64.TRYWAIT P1, [R3+URZ+0x60], R2 ;  /* 0x00006002030075a7 */ /* 0x001064000802017f */
[----:B-1----:R-:W-:Y:S05]  /*2a190*/  @!P1 NANOSLEEP.SYNCS 0x989680 ;  /* 0x009896800000995d */ /* 0x002fea0003900000 */
[----:B------:R-:W1:Y:S02]  /*2a1a0*/  @!P1 SYNCS.PHASECHK.TRANS64 P1, [R3+URZ+0x60], R2 ;  /* 0x00006002030095a7 */ /* 0x000e64000802007f */
[----:B-1----:R-:W-:Y:S05]  /*2a1b0*/  @!P1 BRA `(.L_x_1730) ;  /* 0xfffffffc00f09947 */ /* 0x002fea000383ffff */
[----:B------:R-:W-:Y:S05]  /*2a1c0*/  BRA `(.L_x_1895) ;  /* 0xffffffbc00f07947 */ /* 0x000fea000383ffff */
.L_x_1735:
[----:B--2---:R2:W3:Y:S02]  /*2a1d0*/  SYNCS.PHASECHK.TRANS64.TRYWAIT P0, [R2+URZ+0x30840], R3 ;  /* 0x03084003020075a7 */ /* 0x0044e4000800017f */
[----:B---3--:R-:W-:Y:S05]  /*2a1e0*/  @!P0 NANOSLEEP.SYNCS 0x989680 ;  /* 0x009896800000895d */ /* 0x008fea0003900000 */
[----:B------:R-:W3:Y:S02]  /*2a1f0*/  @!P0 SYNCS.PHASECHK.TRANS64 P0, [R2+URZ+0x30840], R3 ;  /* 0x03084003020085a7 */ /* 0x000ee4000800007f */
[----:B---3--:R-:W-:Y:S05]  /*2a200*/  @!P0 BRA `(.L_x_1735) ;  /* 0xfffffffc00f08947 */ /* 0x008fea000383ffff */
[----:B------:R-:W-:Y:S05]  /*2a210*/  BRA `(.L_x_1896) ;  /* 0xffffffc4003c7947 */ /* 0x000fea000383ffff */
.L_x_1737:
[----:B0-----:R0:W1:Y:S02]  /*2a220*/  SYNCS.PHASECHK.TRANS64.TRYWAIT P1, [R3+URZ+0x60], R9 ;  /* 0x00006009030075a7 */ /* 0x001064000802017f */
[----:B-1----:R-:W-:Y:S05]  /*2a230*/  @!P1 NANOSLEEP.SYNCS 0x989680 ;  /* 0x009896800000995d */ /* 0x002fea0003900000 */
[----:B------:R-:W1:Y:S02]  /*2a240*/  @!P1 SYNCS.PHASECHK.TRANS64 P1, [R3+URZ+0x60], R9 ;  /* 0x00006009030095a7 */ /* 0x000e64000802007f */
[----:B-1----:R-:W-:Y:S05]  /*2a250*/  @!P1 BRA `(.L_x_1737) ;  /* 0xfffffffc00f09947 */ /* 0x002fea000383ffff */
[----:B------:R-:W-:Y:S05]  /*2a260*/  BRA `(.L_x_1897) ;  /* 0xffffffc400fc7947 */ /* 0x000fea000383ffff */
.L_x_1744:
[----:B-1----:R1:W2:Y:S02]  /*2a270*/  SYNCS.PHASECHK.TRANS64.TRYWAIT P0, [R3+URZ+0x30860], R2 ;  /* 0x03086002030075a7 */ /* 0x0022a4000800017f */
[----:B--2---:R-:W-:Y:S05]  /*2a280*/  @!P0 NANOSLEEP.SYNCS 0x989680 ;  /* 0x009896800000895d */ /* 0x004fea0003900000 */
[----:B------:R-:W2:Y:S02]  /*2a290*/  @!P0 SYNCS.PHASECHK.TRANS64 P0, [R3+URZ+0x30860], R2 ;  /* 0x03086002030085a7 */ /* 0x000ea4000800007f */
[----:B--2---:R-:W-:Y:S05]  /*2a2a0*/  @!P0 BRA `(.L_x_1744) ;  /* 0xfffffffc00f08947 */ /* 0x004fea000383ffff */
[----:B------:R-:W-:Y:S05]  /*2a2b0*/  BRA `(.L_x_1898) ;  /* 0xffffffcc00307947 */ /* 0x000fea000383ffff */
.L_x_1746:
[----:B------:R-:W-:Y:S01]  /*2a2c0*/  BSSY B0, `(.L_x_1899) ;  /* 0x0000008000007945 */ /* 0x000fe20003800000 */
[----:B0-----:R-:W-:Y:S01]  /*2a2d0*/  MOV R13, R16 ;  /* 0x00000010000d7202 */ /* 0x001fe20000000f00 */
[----:B------:R-:W-:Y:S01]  /*2a2e0*/  IMAD.MOV.U32 R12, RZ, RZ, RZ ;  /* 0x000000ffff0c7224 */ /* 0x000fe200078e00ff */
[----:B------:R-:W-:Y:S01]  /*2a2f0*/  MOV R15, 0xffffffff ;  /* 0xffffffff000f7802 */ /* 0x000fe20000000f00 */
[----:B------:R-:W-:-:S07]  /*2a300*/  IMAD.MOV.U32 R11, RZ, RZ, 0x1f ;  /* 0x0000001fff0b7424 */ /* 0x000fce00078e00ff */
[----:B-1234-:R-:W-:Y:S05]  /*2a310*/  WARPSYNC.COLLECTIVE R15, `(.L_x_1900) ;  /* 0x000000000f087348 */ /* 0x01efea0003c00000 */
[----:B------:R0:W0:Y:S02]  /*2a320*/  SHFL.IDX P6, R14, R13, R12, R11 ;  /* 0x0000000c0d0e7389 */ /* 0x00002400000c000b */
[----:B01234-:R-:W-:Y:S01]  /*2a330*/  ENDCOLLECTIVE ;  /* 0x000000000000791b */ /* 0x01ffe20003800000 */
.L_x_1900:
[----:B------:R-:W-:Y:S05]  /*2a340*/  BSYNC B0 ;  /* 0x0000000000007941 */ /* 0x000fea0003800000 */
.L_x_1899:
[----:B------:R-:W-:Y:S01]  /*2a350*/  IMAD.MOV.U32 R13, RZ, RZ, R16 ;  /* 0x000000ffff0d7224 */ /* 0x000fe200078e0010 */
[----:B------:R-:W-:Y:S01]  /*2a360*/  MOV R12, 0x1 ;  /* 0x00000001000c7802 */ /* 0x000fe20000000f00 */
[----:B------:R-:W-:Y:S02]  /*2a370*/  IMAD.MOV.U32 R11, RZ, RZ, 0x1f ;  /* 0x0000001fff0b7424 */ /* 0x000fe400078e00ff */
[----:B------:R-:W-:Y:S02]  /*2a380*/  IMAD.MOV.U32 R15, RZ, RZ, -0x1 ;  /* 0xffffffffff0f7424 */ /* 0x000fe400078e00ff */
[----:B------:R-:W-:-:S07]  /*2a390*/  IMAD.MOV.U32 R4, RZ, RZ, R14 ;  /* 0x000000ffff047224 */ /* 0x000fce00078e000e */
[----:B------:R-:W-:Y:S05]  /*2a3a0*/  WARPSYNC.COLLECTIVE R15, `(.L_x_1901) ;  /* 0x000000000f087348 */ /* 0x000fea0003c00000 */
[----:B------:R0:W1:Y:S02]  /*2a3b0*/  SHFL.IDX P6, R14, R13, R12, R11 ;  /* 0x0000000c0d0e7389 */ /* 0x00006400000c000b */
[----:B01----:R-:W-:Y:S01]  /*2a3c0*/  ENDCOLLECTIVE ;  /* 0x000000000000791b */ /* 0x003fe20003800000 */
.L_x_1901:
[----:B------:R-:W-:Y:S01]  /*2a3d0*/  MOV R16, R14 ;  /* 0x0000000e00107202 */ /* 0x000fe20000000f00 */
[----:B------:R-:W-:Y:S06]  /*2a3e0*/  BRA `(.L_x_1902) ;  /* 0xffffffcc00e07947 */ /* 0x000fec000383ffff */
.L_x_1749:
[----:B------:R-:W-:Y:S01]  /*2a3f0*/  BSSY B0, `(.L_x_1903) ;  /* 0x0000008000007945 */ /* 0x000fe20003800000 */
[----:B0----5:R-:W-:Y:S01]  /*2a400*/  IMAD.MOV.U32 R13, RZ, RZ, R3 ;  /* 0x000000ffff0d7224 */ /* 0x021fe200078e0003 */
[----:B------:R-:W-:Y:S01]  /*2a410*/  MOV R11, RZ ;  /* 0x000000ff000b7202 */ /* 0x000fe20000000f00 */
[----:B------:R-:W-:Y:S02]  /*2a420*/  IMAD.MOV.U32 R12, RZ, RZ, 0x1 ;  /* 0x00000001ff0c7424 */ /* 0x000fe400078e00ff */
[----:B------:R-:W-:-:S07]  /*2a430*/  IMAD.MOV.U32 R15, RZ, RZ, -0x1 ;  /* 0xffffffffff0f7424 */ /* 0x000fce00078e00ff */
[----:B-1-3--:R-:W-:Y:S05]  /*2a440*/  WARPSYNC.COLLECTIVE R15, `(.L_x_1904) ;  /* 0x000000000f087348 */ /* 0x00afea0003c00000 */
[----:B------:R0:W2:Y:S02]  /*2a450*/  SHFL.UP P6, R14, R13, R12, R11 ;  /* 0x0400000c0d0e7389 */ /* 0x0000a400000c000b */
[----:B0123--:R-:W-:Y:S01]  /*2a460*/  ENDCOLLECTIVE ;  /* 0x000000000000791b */ /* 0x00ffe20003800000 */
.L_x_1904:
[----:B------:R-:W-:Y:S05]  /*2a470*/  BSYNC B0 ;  /* 0x0000000000007941 */ /* 0x000fea0003800000 */
.L_x_1903:
[----:B------:R-:W-:Y:S01]  /*2a480*/  ISETP.NE.AND P0, PT, R8, RZ, PT ;  /* 0x000000ff0800720c */ /* 0x000fe20003f05270 */
[----:B------:R-:W-:Y:S01]  /*2a490*/  IMAD.MOV.U32 R11, RZ, RZ, RZ ;  /* 0x000000ffff0b7224 */ /* 0x000fe200078e00ff */
[----:B------:R-:W-:Y:S01]  /*2a4a0*/  MOV R12, 0x2 ;  /* 0x00000002000c7802 */ /* 0x000fe20000000f00 */
[----:B------:R-:W-:Y:S01]  /*2a4b0*/  IMAD.MOV.U32 R15, RZ, RZ, -0x1 ;  /* 0xffffffffff0f7424 */ /* 0x000fe200078e00ff */
[----:B------:R-:W-:Y:S02]  /*2a4c0*/  SEL R14, R14, RZ, P0 ;  /* 0x000000ff0e0e7207 */ /* 0x000fe40000000000 */
[----:B------:R-:W-:-:S03]  /*2a4d0*/  ISETP.GE.U32.AND P0, PT, R8, 0x2, PT ;  /* 0x000000020800780c */ /* 0x000fc60003f06070 */
[----:B------:R-:W-:-:S10]  /*2a4e0*/  IMAD.IADD R13, R3, 0x1, R14 ;  /* 0x00000001030d7824 */ /* 0x000fd400078e020e */
[----:B------:R-:W-:Y:S05]  /*2a4f0*/  WARPSYNC.COLLECTIVE R15, `(.L_x_1905) ;  /* 0x000000000f087348 */ /* 0x000fea0003c00000 */
[----:B------:R0:W1:Y:S02]  /*2a500*/  SHFL.UP P6, R14, R13, R12, R11 ;  /* 0x0400000c0d0e7389 */ /* 0x00006400000c000b */
[----:B01----:R-:W-:Y:S01]  /*2a510*/  ENDCOLLECTIVE ;  /* 0x000000000000791b */ /* 0x003fe20003800000 */
.L_x_1905:
        /* <DEDUP_REMOVED lines=8> */
.L_x_1906:
        /* <DEDUP_REMOVED lines=8> */
.L_x_1907:
        /* <DEDUP_REMOVED lines=8> */
.L_x_1908:
[----:B------:R-:W-:Y:S01]  /*2a6a0*/  IMAD.MOV.U32 R12, RZ, RZ, 0x1f ;  /* 0x0000001fff0c7424 */ /* 0x000fe200078e00ff */
[----:B------:R-:W-:Y:S02]  /*2a6b0*/  MOV R11, 0x1f ;  /* 0x0000001f000b7802 */ /* 0x000fe40000000f00 */
[----:B------:R-:W-:-:S04]  /*2a6c0*/  SEL R2, R14, RZ, P0 ;  /* 0x000000ff0e027207 */ /* 0x000fc80000000000 */
[----:B------:R-:W-:-:S05]  /*2a6d0*/  IADD3 R2, R7, R2, RZ ;  /* 0x0000000207027210 */ /* 0x000fca0007ffe0ff */
[----:B------:R-:W-:-:S07]  /*2a6e0*/  IMAD.MOV.U32 R13, RZ, RZ, R2 ;  /* 0x000000ffff0d7224 */ /* 0x000fce00078e0002 */
[----:B------:R-:W-:Y:S05]  /*2a6f0*/  WARPSYNC.COLLECTIVE R15, `(.L_x_1909) ;  /* 0x000000000f087348 */ /* 0x000fea0003c00000 */
[----:B------:R0:W1:Y:S02]  /*2a700*/  SHFL.IDX P6, R14, R13, R12, R11 ;  /* 0x0000000c0d0e7389 */ /* 0x00006400000c000b */
[----:B01----:R-:W-:Y:S01]  /*2a710*/  ENDCOLLECTIVE ;  /* 0x000000000000791b */ /* 0x003fe20003800000 */
.L_x_1909:
[----:B------:R-:W-:Y:S05]  /*2a720*/  BRA `(.L_x_1910) ;  /* 0xffffffcc00a87947 */ /* 0x000fea000383ffff */
.L_x_1754:
[----:B------:R-:W-:Y:S01]  /*2a730*/  BSSY B0, `(.L_x_1911) ;  /* 0x0000008000007945 */ /* 0x000fe20003800000 */
[----:B-----5:R-:W-:Y:S01]  /*2a740*/  IMAD.MOV.U32 R13, RZ, RZ, R3 ;  /* 0x000000ffff0d7224 */ /* 0x020fe200078e0003 */
[----:B------:R-:W-:Y:S01]  /*2a750*/  MOV R11, RZ ;  /* 0x000000ff000b7202 */ /* 0x000fe20000000f00 */
[----:B------:R-:W-:Y:S02]  /*2a760*/  IMAD.MOV.U32 R12, RZ, RZ, 0x1 ;  /* 0x00000001ff0c7424 */ /* 0x000fe400078e00ff */
[----:B------:R-:W-:-:S07]  /*2a770*/  IMAD.MOV.U32 R15, RZ, RZ, -0x1 ;  /* 0xffffffffff0f7424 */ /* 0x000fce00078e00ff */
[----:B0-----:R-:W-:Y:S05]  /*2a780*/  WARPSYNC.COLLECTIVE R15, `(.L_x_1912) ;  /* 0x000000000f087348 */ /* 0x001fea0003c00000 */
[----:B------:R1:W2:Y:S02]  /*2a790*/  SHFL.UP P6, R14, R13, R12, R11 ;  /* 0x0400000c0d0e7389 */ /* 0x0002a400000c000b */
[----:B012---:R-:W-:Y:S01]  /*2a7a0*/  ENDCOLLECTIVE ;  /* 0x000000000000791b */ /* 0x007fe20003800000 */
.L_x_1912:
[----:B------:R-:W-:Y:S05]  /*2a7b0*/  BSYNC B0 ;  /* 0x0000000000007941 */ /* 0x000fea0003800000 */
.L_x_1911:
        /* <DEDUP_REMOVED lines=10> */
.L_x_1913:
        /* <DEDUP_REMOVED lines=8> */
.L_x_1914:
        /* <DEDUP_REMOVED lines=8> */
.L_x_1915:
        /* <DEDUP_REMOVED lines=8> */
.L_x_1916:
        /* <DEDUP_REMOVED lines=8> */
.L_x_1917:
[----:B------:R-:W-:Y:S05]  /*2aa60*/  BRA `(.L_x_1918) ;  /* 0xffffffcc00907947 */ /* 0x000fea000383ffff */
.L_x_1756:
[----:B------:R-:W-:Y:S01]  /*2aa70*/  BSSY B0, `(.L_x_1919) ;  /* 0x0000006000007945 */ /* 0x000fe20003800000 */
[----:B------:R-:W-:Y:S01]  /*2aa80*/  PLOP3.LUT P6, PT, P6, PT, PT, 0x8, 0x0 ;  /* 0x000000000000781c */ /* 0x000fe200037ce170 */
[----:B------:R-:W-:-:S12]  /*2aa90*/  IMAD.MOV.U32 R15, RZ, RZ, -0x1 ;  /* 0xffffffffff0f7424 */ /* 0x000fd800078e00ff */
[----:B0-----:R-:W-:Y:S05]  /*2aaa0*/  WARPSYNC.COLLECTIVE R15, `(.L_x_1920) ;  /* 0x000000000f087348 */ /* 0x001fea0003c00000 */
[----:B------:R-:W-:Y:S01]  /*2aab0*/  VOTE.ANY R14, PT, P6 ;  /* 0x00000000000e7806 */ /* 0x000fe200030e0100 */
[----:B0-----:R-:W-:Y:S06]  /*2aac0*/  ENDCOLLECTIVE ;  /* 0x000000000000791b */ /* 0x001fec0003800000 */
.L_x_1920:
[----:B------:R-:W-:Y:S05]  /*2aad0*/  BSYNC B0 ;  /* 0x0000000000007941 */ /* 0x000fea0003800000 */
.L_x_1919:
[----:B------:R-:W-:Y:S01]  /*2aae0*/  IMAD.MOV.U32 R6, RZ, RZ, R14 ;  /* 0x000000ffff067224 */ /* 0x000fe200078e000e */
[----:B------:R-:W-:Y:S01]  /*2aaf0*/  MOV R13, R3 ;  /* 0x00000003000d7202 */ /* 0x000fe20000000f00 */
[----:B------:R-:W-:Y:S01]  /*2ab00*/  IMAD.MOV.U32 R11, RZ, RZ, 0x1f ;  /* 0x0000001fff0b7424 */ /* 0x000fe200078e00ff */
[----:B------:R-:W-:Y:S01]  /*2ab10*/  MOV R15, 0xffffffff ;  /* 0xffffffff000f7802 */ /* 0x000fe20000000f00 */
[----:B------:R-:W0:Y:S02]  /*2ab20*/  POPC R7, R6 ;  /* 0x0000000600077309 */ /* 0x000e240000000000 */
[----:B0-----:R-:W-:-:S07]  /*2ab30*/  IMAD.MOV.U32 R12, RZ, RZ, R7 ;  /* 0x000000ffff0c7224 */ /* 0x001fce00078e0007 */
[----:B------:R-:W-:Y:S05]  /*2ab40*/  WARPSYNC.COLLECTIVE R15, `(.L_x_1921) ;  /* 0x000000000f087348 */ /* 0x000fea0003c00000 */
[----:B------:R0:W1:Y:S02]  /*2ab50*/  SHFL.IDX P6, R14, R13, R12, R11 ;  /* 0x0000000c0d0e7389 */ /* 0x00006400000c000b */
[----:B01----:R-:W-:Y:S01]  /*2ab60*/  ENDCOLLECTIVE ;  /* 0x000000000000791b */ /* 0x003fe20003800000 */
.L_x_1921:
[----:B------:R-:W-:Y:S01]  /*2ab70*/  IMAD.MOV.U32 R17, RZ, RZ, R14 ;  /* 0x000000ffff117224 */ /* 0x000fe200078e000e */
[----:B------:R-:W-:Y:S06]  /*2ab80*/  BRA `(.L_x_1922) ;  /* 0xffffffcc00807947 */ /* 0x000fec000383ffff */
.L_x_1758:
[----:B------:R-:W-:Y:S01]  /*2ab90*/  BSSY B0, `(.L_x_1923) ;  /* 0x0000007000007945 */ /* 0x000fe20003800000 */
[----:B------:R-:W-:Y:S01]  /*2aba0*/  IMAD.MOV.U32 R13, RZ, RZ, R2 ;  /* 0x000000ffff0d7224 */ /* 0x000fe200078e0002 */
[----:B------:R-:W-:Y:S01]  /*2abb0*/  MOV R11, 0x1f ;  /* 0x0000001f000b7802 */ /* 0x000fe20000000f00 */
[----:B------:R-:W-:-:S07]  /*2abc0*/  IMAD.MOV.U32 R15, RZ, RZ, -0x1 ;  /* 0xffffffffff0f7424 */ /* 0x000fce00078e00ff */
[----:B012---:R-:W-:Y:S05]  /*2abd0*/  WARPSYNC.COLLECTIVE R15, `(.L_x_1924) ;  /* 0x000000000f087348 */ /* 0x007fea0003c00000 */
[----:B------:R3:W4:Y:S02]  /*2abe0*/  SHFL.IDX P6, R14, R13, R12, R11 ;  /* 0x0000000c0d0e7389 */ /* 0x00072400000c000b */
[----:B01234-:R-:W-:Y:S01]  /*2abf0*/  ENDCOLLECTIVE ;  /* 0x000000000000791b */ /* 0x01ffe20003800000 */
.L_x_1924:
[----:B------:R-:W-:Y:S05]  /*2ac00*/  BSYNC B0 ;  /* 0x0000000000007941 */ /* 0x000fea0003800000 */
.L_x_1923:
[----:B------:R-:W-:Y:S01]  /*2ac10*/  IMAD.MOV.U32 R6, RZ, RZ, R14 ;  /* 0x000000ffff067224 */ /* 0x000fe200078e000e */
[----:B------:R-:W-:Y:S06]  /*2ac20*/  BRA `(.L_x_1757) ;  /* 0xffffffcc00747947 */ /* 0x000fec000383ffff */
.L_x_1762:
[----:B-1----:R1:W2:Y:S02]  /*2ac30*/  SYNCS.PHASECHK.TRANS64.TRYWAIT P0, [R0+URZ+0x30820], R3 ;  /* 0x03082003000075a7 */ /* 0x0022a4000800017f */
[----:B--2---:R-:W-:Y:S05]  /*2ac40*/  @!P0 NANOSLEEP.SYNCS 0x989680 ;  /* 0x009896800000895d */ /* 0x004fea0003900000 */
[----:B------:R-:W2:Y:S02]  /*2ac50*/  @!P0 SYNCS.PHASECHK.TRANS64 P0, [R0+URZ+0x30820], R3 ;  /* 0x03082003000085a7 */ /* 0x000ea4000800007f */
[----:B--2---:R-:W-:Y:S05]  /*2ac60*/  @!P0 BRA `(.L_x_1762) ;  /* 0xfffffffc00f08947 */ /* 0x004fea000383ffff */
[----:B------:R-:W-:Y:S05]  /*2ac70*/  BRA `(.L_x_1925) ;  /* 0xffffffd000ec7947 */ /* 0x000fea000383ffff */
.L_x_1763:
[----:B------:R-:W2:Y:S01]  /*2ac80*/  S2R R2, SR_TID.X ;  /* 0x0000000000027919 */ /* 0x000ea20000002100 */
[----:B------:R-:W-:Y:S01]  /*2ac90*/  BSSY B0, `(.L_x_1926) ;  /* 0x000000a000007945 */ /* 0x000fe20003800000 */
[----:B------:R-:W-:Y:S01]  /*2aca0*/  IMAD.MOV.U32 R12, RZ, RZ, RZ ;  /* 0x000000ffff0c7224 */ /* 0x000fe200078e00ff */
[----:B------:R-:W-:Y:S01]  /*2acb0*/  MOV R15, 0xffffffff ;  /* 0xffffffff000f7802 */ /* 0x000fe20000000f00 */
[----:B------:R-:W-:Y:S01]  /*2acc0*/  IMAD.MOV.U32 R11, RZ, RZ, 0x1f ;  /* 0x0000001fff0b7424 */ /* 0x000fe200078e00ff */
[----:B--2---:R-:W-:-:S04]  /*2acd0*/  SHF.R.U32.HI R2, RZ, 0x5, R2 ;  /* 0x00000005ff027819 */ /* 0x004fc80000011602 */
[----:B------:R-:W-:-:S04]  /*2ace0*/  LOP3.LUT R2, R2, 0x3, RZ, 0xc0, !PT ;  /* 0x0000000302027812 */ /* 0x000fc800078ec0ff */
[----:B0-----:R-:W-:-:S07]  /*2acf0*/  MOV R13, R2 ;  /* 0x00000002000d7202 */ /* 0x001fce0000000f00 */
[----:B-1----:R-:W-:Y:S05]  /*2ad00*/  WARPSYNC.COLLECTIVE R15, `(.L_x_1927) ;  /* 0x000000000f087348 */ /* 0x002fea0003c00000 */
[----:B------:R0:W2:Y:S02]  /*2ad10*/  SHFL.IDX P6, R14, R13, R12, R11 ;  /* 0x0000000c0d0e7389 */ /* 0x0000a400000c000b */
[----:B012---:R-:W-:Y:S01]  /*2ad20*/  ENDCOLLECTIVE ;  /* 0x000000000000791b */ /* 0x007fe20003800000 */
.L_x_1927:
[----:B------:R-:W-:Y:S05]  /*2ad30*/  BSYNC B0 ;  /* 0x0000000000007941 */ /* 0x000fea0003800000 */
.L_x_1926:
[----:B------:R-:W-:Y:S05]  /*2ad40*/  BRA `(.L_x_1928) ;  /* 0xffffffd000d47947 */ /* 0x000fea000383ffff */
.L_x_1764:
[----:B------:R-:W-:Y:S01]  /*2ad50*/  BSSY B0, `(.L_x_1929) ;  /* 0x0000006000007945 */ /* 0x000fe20003800000 */
[----:B------:R-:W-:-:S07]  /*2ad60*/  IMAD.MOV.U32 R15, RZ, RZ, -0x1 ;  /* 0xffffffffff0f7424 */ /* 0x000fce00078e00ff */
[----:B012---:R-:W-:Y:S05]  /*2ad70*/  WARPSYNC.COLLECTIVE R15, `(.L_x_1930) ;  /* 0x000000000f0c7348 */ /* 0x007fea0003c00000 */
[----:B------:R-:W-:Y:S02]  /*2ad80*/  ELECT P6, UR62, PT ;  /* 0x00000000003e782f */ /* 0x000fe400038c0000 */
[----:B------:R-:W-:Y:S01]  /*2ad90*/  MOV R14, UR62 ;  /* 0x0000003e000e7c02 */ /* 0x000fe20008000f00 */
[----:B012---:R-:W-:Y:S10]  /*2ada0*/  ENDCOLLECTIVE ;  /* 0x000000000000791b */ /* 0x007ff40003800000 */
.L_x_1930:
[----:B------:R-:W-:Y:S05]  /*2adb0*/  BSYNC B0 ;  /* 0x0000000000007941 */ /* 0x000fea0003800000 */
.L_x_1929:
[----:B------:R-:W-:Y:S05]  /*2adc0*/  BRA `(.L_x_1931) ;  /* 0xffffffd000c87947 */ /* 0x000fea000383ffff */
.L_x_1766:
[----:B-1----:R1:W2:Y:S02]  /*2add0*/  SYNCS.PHASECHK.TRANS64.TRYWAIT P0, [R6+URZ], R5 ;  /* 0x00000005060075a7 */ /* 0x0022a4000800017f */
[----:B--2---:R-:W-:Y:S05]  /*2ade0*/  @!P0 NANOSLEEP.SYNCS 0x989680 ;  /* 0x009896800000895d */ /* 0x004fea0003900000 */
[----:B------:R-:W2:Y:S02]  /*2adf0*/  @!P0 SYNCS.PHASECHK.TRANS64 P0, [R6+URZ], R5 ;  /* 0x00000005060085a7 */ /* 0x000ea4000800007f */
[----:B--2---:R-:W-:Y:S05]  /*2ae00*/  @!P0 BRA `(.L_x_1766) ;  /* 0xfffffffc00f08947 */ /* 0x004fea000383ffff */
[----:B------:R-:W-:Y:S05]  /*2ae10*/  BRA `(.L_x_1932) ;  /* 0xffffffd400047947 */ /* 0x000fea000383ffff */
.L_x_1767:
[----:B--2---:R2:W3:Y:S02]  /*2ae20*/  SYNCS.PHASECHK.TRANS64.TRYWAIT P0, [R7+URZ], R2 ;  /* 0x00000002070075a7 */ /* 0x0044e4000800017f */
[----:B---3--:R-:W-:Y:S05]  /*2ae30*/  @!P0 NANOSLEEP.SYNCS 0x989680 ;  /* 0x009896800000895d */ /* 0x008fea0003900000 */
[----:B------:R-:W3:Y:S02]  /*2ae40*/  @!P0 SYNCS.PHASECHK.TRANS64 P0, [R7+URZ], R2 ;  /* 0x00000002070085a7 */ /* 0x000ee4000800007f */
[----:B---3--:R-:W-:Y:S05]  /*2ae50*/  @!P0 BRA `(.L_x_1767) ;  /* 0xfffffffc00f08947 */ /* 0x008fea000383ffff */
[----:B------:R-:W-:Y:S05]  /*2ae60*/  BRA `(.L_x_1933) ;  /* 0xffffffd000f87947 */ /* 0x000fea000383ffff */
.L_x_1769:
[----:B---3--:R3:W4:Y:S02]  /*2ae70*/  SYNCS.PHASECHK.TRANS64.TRYWAIT P0, [R4+URZ], R5 ;  /* 0x00000005040075a7 */ /* 0x008724000800017f */
[----:B----4-:R-:W-:Y:S05]  /*2ae80*/  @!P0 NANOSLEEP.SYNCS 0x989680 ;  /* 0x009896800000895d */ /* 0x010fea0003900000 */
[----:B------:R-:W4:Y:S02]  /*2ae90*/  @!P0 SYNCS.PHASECHK.TRANS64 P0, [R4+URZ], R5 ;  /* 0x00000005040085a7 */ /* 0x000f24000800007f */
[----:B----4-:R-:W-:Y:S05]  /*2aea0*/  @!P0 BRA `(.L_x_1769) ;  /* 0xfffffffc00f08947 */ /* 0x010fea000383ffff */
[----:B------:R-:W-:Y:S05]  /*2aeb0*/  BRA `(.L_x_1934) ;  /* 0xffffffd400007947 */ /* 0x000fea000383ffff */
.L_x_1935:
        /* <DEDUP_REMOVED lines=12> */
.L_x_2844:


//--------------------- .text._ZN7cutlass13device_kernelIN5flash11enable_sm90INS1_16FlashAttnFwdSm90INS1_25CollectiveMainloopFwdSm90ILi2EN4cute5tupleIJNS5_1CILi1EEES8_S8_EEENS6_IJNS7_ILi128EEENS7_ILi80EEENS7_ILi256EEEEEELi256ENS_6half_tEfNS_4arch4Sm90ELb1ELb0ELb1ELb0ELb0ELb0ELb0ELb1ELb1ELb0ELb0ELb0EEENS1_21CollectiveEpilogueFwdINS6_IJSA_SC_SB_EEES9_SE_SG_Li256ELb0ELb0ELb0ELb0EEENS1_30DynamicPersistentTileSchedulerILi256ELi32ELb0ELb0ELb1EEEEEEEEEvNT_6ParamsE --------------------------
	.section	.text._ZN7cutlass13device_kernelIN5flash11enable_sm90INS1_16FlashAttnFwdSm90INS1_25CollectiveMainloopFwdSm90ILi2EN4cute5tupleIJNS5_1CILi1EEES8_S8_EEENS6_IJNS7_ILi128EEENS7_ILi80EEENS7_ILi256EEEEEELi256ENS_6half_tEfNS_4arch4Sm90ELb1ELb0ELb1ELb0ELb0ELb0ELb0ELb1ELb1ELb0ELb0ELb0EEENS1_21CollectiveEpilogueFwdINS6_IJSA_SC_SB_EEES9_SE_SG_Li256ELb0ELb0ELb0ELb0EEENS1_30DynamicPersistentTileSchedulerILi256ELi32ELb0ELb0ELb1EEEEEEEEEvNT_6ParamsE,"ax",@progbits
	.align	128
.text._ZN7cutlass13device_kernelIN5flash11enable_sm90INS1_16FlashAttnFwdSm90INS1_25CollectiveMainloopFwdSm90ILi2EN4cute5tupleIJNS5_1CILi1EEES8_S8_EEENS6_IJNS7_ILi128EEENS7_ILi80EEENS7_ILi256EEEEEELi256ENS_6half_tEfNS_4arch4Sm90ELb1ELb0ELb1ELb0ELb0ELb0ELb0ELb1ELb1ELb0ELb0ELb0EEENS1_21CollectiveEpilogueFwdINS6_IJSA_SC_SB_EEES9_SE_SG_Li256ELb0ELb0ELb0ELb0EEENS1_30DynamicPersistentTileSchedulerILi256ELi32ELb0ELb0ELb1EEEEEEEEEvNT_6ParamsE:
        .type           _ZN7cutlass13device_kernelIN5flash11enable_sm90INS1_16FlashAttnFwdSm90INS1_25CollectiveMainloopFwdSm90ILi2EN4cute5tupleIJNS5_1CILi1EEES8_S8_EEENS6_IJNS7_ILi128EEENS7_ILi80EEENS7_ILi256EEEEEELi256ENS_6half_tEfNS_4arch4Sm90ELb1ELb0ELb1ELb0ELb0ELb0ELb0ELb1ELb1ELb0ELb0ELb0EEENS1_21CollectiveEpilogueFwdINS6_IJSA_SC_SB_EEES9_SE_SG_Li256ELb0ELb0ELb0ELb0EEENS1_30DynamicPersistentTileSchedulerILi256ELi32ELb0ELb0ELb1EEEEEEEEEvNT_6ParamsE,@function
        .size           _ZN7cutlass13device_kernelIN5flash11enable_sm90INS1_16FlashAttnFwdSm90INS1_25CollectiveMainloopFwdSm90ILi2EN4cute5tupleIJNS5_1CILi1EEES8_S8_EEENS6_IJNS7_ILi128EEENS7_ILi80EEENS7_ILi256EEEEEELi256ENS_6half_tEfNS_4arch4Sm90ELb1ELb0ELb1ELb0ELb0ELb0ELb0ELb1ELb1ELb0ELb0ELb0EEENS1_21CollectiveEpilogueFwdINS6_IJSA_SC_SB_EEES9_SE_SG_Li256ELb0ELb0ELb0ELb0EEENS1_30DynamicPersistentTileSchedulerILi256ELi32ELb0ELb0ELb1EEEEEEEEEvNT_6ParamsE,(.L_x_2845 - _ZN7cutlass13device_kernelIN5flash11enable_sm90INS1_16FlashAttnFwdSm90INS1_25CollectiveMainloopFwdSm90ILi2EN4cute5tupleIJNS5_1CILi1EEES8_S8_EEENS6_IJNS7_ILi128EEENS7_ILi80EEENS7_ILi256EEEEEELi256ENS_6half_tEfNS_4arch4Sm90ELb1ELb0ELb1ELb0ELb0ELb0ELb0ELb1ELb1ELb0ELb0ELb0EEENS1_21CollectiveEpilogueFwdINS6_IJSA_SC_SB_EEES9_SE_SG_Li256ELb0ELb0ELb0ELb0EEENS1_30DynamicPersistentTileSchedulerILi256ELi32ELb0ELb0ELb1EEEEEEEEEvNT_6ParamsE)
        .other          _ZN7cutlass13device_kernelIN5flash11enable_sm90INS1_16FlashAttnFwdSm90INS1_25CollectiveMainloopFwdSm90ILi2EN4cute5tupleIJNS5_1CILi1EEES8_S8_EEENS6_IJNS7_ILi128EEENS7_ILi80EEENS7_ILi256EEEEEELi256ENS_6half_tEfNS_4arch4Sm90ELb1ELb0ELb1ELb0ELb0ELb0ELb0ELb1ELb1ELb0ELb0ELb0EEENS1_21CollectiveEpilogueFwdINS6_IJSA_SC_SB_EEES9_SE_SG_Li256ELb0ELb0ELb0ELb0EEENS1_30DynamicPersistentTileSchedulerILi256ELi32ELb0ELb0ELb1EEEEEEEEEvNT_6ParamsE,@"STO_CUDA_ENTRY STV_DEFAULT"
_ZN7cutlass13device_kernelIN5flash11enable_sm90INS1_16FlashAttnFwdSm90INS1_25CollectiveMainloopFwdSm90ILi2EN4cute5tupleIJNS5_1CILi1EEES8_S8_EEENS6_IJNS7_ILi128EEENS7_ILi80EEENS7_ILi256EEEEEELi256ENS_6half_tEfNS_4arch4Sm90ELb1ELb0ELb1ELb0ELb0ELb0ELb0ELb1ELb1ELb0ELb0ELb0EEENS1_21CollectiveEpilogueFwdINS6_IJSA_SC_SB_EEES9_SE_SG_Li256ELb0ELb0ELb0ELb0EEENS1_30DynamicPersistentTileSchedulerILi256ELi32ELb0ELb0ELb1EEEEEEEEEvNT_6ParamsE:
        /* <DEDUP_REMOVED lines=24> */
.L_x_1937:
[----:B------:R-:W-:Y:S05]  /*0180*/  BSYNC B0 ;  /* 0x0000000000007941 */ /* 0x000fea0003800000 */
.L_x_1936:
        /* <DEDUP_REMOVED lines=37> */
.L_x_1938:
        /* <DEDUP_REMOVED lines=22> */
.L_x_1939:
        /* <DEDUP_REMOVED lines=18> */
.L_x_1940:
        /* <DEDUP_REMOVED lines=22> */
.L_x_1941:
        /* <DEDUP_REMOVED lines=22> */
.L_x_1942:
        /* <DEDUP_REMOVED lines=8> */
.L_x_1944:
        /* <DEDUP_REMOVED lines=14> */
[----:B-1----:R-:W1:Y:S05]  /*0a80*/  S2R R2, SR_TID.X ;  /* 0x0000000000027919 */ /* 0x002e6a0000002100 */
[----:B------:R-:W4:Y:S01]  /*0a90*/  S2UR UR6, SR_SWINHI ;  /* 0x00000000000679c3 */ /* 0x000f220000002f00 */
[----:B---3--:R-:W-:-:S07]  /*0aa0*/  ULEA UR60, UR4, UR60, 0x18 ;  /* 0x0000003c043c7291 */ /* 0x008fce000f8ec03f */
[----:B------:R-:W-:Y:S01]  /*0ab0*/  UMOV UR4, UR60 ;  /* 0x0000003c00047c82 */ /* 0x000fe20008000000 */
[----:B----4-:R-:W-:Y:S01]  /*0ac0*/  UMOV UR5, UR6 ;  /* 0x0000000600057c82 */ /* 0x010fe20008000000 */
[----:B------:R-:W-:Y:S01]  /*0ad0*/  IMAD.U32 R22, RZ, RZ, UR4 ;  /* 0x00000004ff167e24 */ /* 0x000fe2000f8e00ff */
[----:B-1----:R-:W-:Y:S01]  /*0ae0*/  IADD3 R224, R2, -0x80, RZ ;  /* 0xffffff8002e07810 */ /* 0x002fe20007ffe0ff */
[----:B------:R-:W-:Y:S01]  /*0af0*/  IMAD.U32 R23, RZ, RZ, UR5 ;  /* 0x00000005ff177e24 */ /* 0x000fe2000f8e00ff */
[----:B------:R-:W-:Y:S01]  /*0b00*/  UMOV UR4, UR7 ;  /* 0x0000000700047c82 */ /* 0x000fe20008000000 */
[----:B--2---:R-:W-:Y:S02]  /*0b10*/  R2UR UR8, R3 ;  /* 0x00000000030872ca */ /* 0x004fe400000e0000 */
[----:B------:R-:W-:-:S04]  /*0b20*/  SHF.R.S32.HI R3, RZ, 0x1f, R224 ;  /* 0x0000001fff037819 */ /* 0x000fc800000114e0 */
[CC--:B------:R-:W-:Y:S02]  /*0b30*/  LEA.HI R2, R3.reuse, R224.reuse, RZ, 0x4 ;  /* 0x000000e003027211 */ /* 0x0c0fe400078f20ff */
[CC--:B------:R-:W-:Y:S02]  /*0b40*/  LEA.HI R0, R3.reuse, R224.reuse, RZ, 0x7 ;  /* 0x000000e003007211 */ /* 0x0c0fe400078f38ff */
[----:B------:R-:W-:Y:S02]  /*0b50*/  SHF.R.S32.HI R5, RZ, 0x4, R2 ;  /* 0x00000004ff057819 */ /* 0x000fe40000011402 */
[----:B------:R-:W-:Y:S01]  /*0b60*/  LOP3.LUT R7, R0, 0xffffff80, RZ, 0xc0, !PT ;  /* 0xffffff8000077812 */ /* 0x000fe200078ec0ff */
[----:B------:R-:W-:Y:S01]  /*0b70*/  ULOP3.LUT UR5, UR8, 0x1, URZ, 0xfc, !UPT ;  /* 0x0000000108057892 */ /* 0x000fe2000f8efc3f */
[----:B------:R-:W-:Y:S02]  /*0b80*/  LEA.HI R4, R2, R5, RZ, 0x1 ;  /* 0x0000000502047211 */ /* 0x000fe400078f08ff */
[----:B------:R-:W-:Y:S01]  /*0b90*/  LEA.HI R222, R3, R224, RZ, 0x5 ;  /* 0x000000e003de7211 */ /* 0x000fe200078f28ff */
[----:B------:R-:W-:Y:S01]  /*0ba0*/  IMAD.IADD R220, R224, 0x1, -R7 ;  /* 0x00000001e0dc7824 */ /* 0x000fe200078e0a07 */
[----:B------:R-:W-:Y:S01]  /*0bb0*/  LOP3.LUT R4, R4, 0x1ffffffe, RZ, 0xc0, !PT ;  /* 0x1ffffffe04047812 */ /* 0x000fe200078ec0ff */
[----:B------:R-:W-:Y:S01]  /*0bc0*/  IMAD.U32 R223, RZ, RZ, UR5 ;  /* 0x00000005ffdf7e24 */ /* 0x000fe2000f8e00ff */
[----:B------:R-:W-:Y:S01]  /*0bd0*/  SHF.R.S32.HI R222, RZ, 0x5, R222 ;  /* 0x00000005ffde7819 */ /* 0x000fe200000114de */
[----:B------:R-:W-:Y:S01]  /*0be0*/  UMOV UR5, URZ ;  /* 0x0000003f00057c82 */ /* 0x000fe20008000000 */
[----:B------:R-:W-:Y:S01]  /*0bf0*/  SHF.R.S32.HI R7, RZ, 0x1f, R220 ;  /* 0x0000001fff077819 */ /* 0x000fe200000114dc */
[----:B------:R-:W-:Y:S01]  /*0c00*/  IMAD.IADD R4, R5, 0x1, -R4 ;  /* 0x0000000105047824 */ /* 0x000fe200078e0a04 */
[----:B------:R-:W-:Y:S01]  /*0c10*/  LOP3.LUT R5, R2, 0x3fffff0, RZ, 0xc0, !PT ;  /* 0x03fffff002057812 */ /* 0x000fe200078ec0ff */
[----:B------:R-:W-:Y:S01]  /*0c20*/  IMAD.U32 R219, RZ, RZ, UR5 ;  /* 0x00000005ffdb7e24 */ /* 0x000fe2000f8e00ff */
[----:B------:R-:W-:-:S02]  /*0c30*/  LEA.HI R2, R7, R220, RZ, 0x2 ;  /* 0x000000dc07027211 */ /* 0x000fc400078f10ff */
[----:B------:R-:W-:Y:S02]  /*0c40*/  IADD3 R5, R224, -R5, RZ ;  /* 0x80000005e0057210 */ /* 0x000fe40007ffe0ff */
[--C-:B------:R-:W-:Y:S02]  /*0c50*/  SHF.R.S32.HI R6, RZ, 0x2, R2.reuse ;  /* 0x00000002ff067819 */ /* 0x100fe40000011402 */
[----:B------:R-:W-:Y:S01]  /*0c60*/  SHF.R.S32.HI R9, RZ, 0x1f, R2 ;  /* 0x0000001fff097819 */ /* 0x000fe20000011402 */
[----:B------:R-:W-:Y:S01]  /*0c70*/  IMAD R5, R222, 0x10, R5 ;  /* 0x00000010de057824 */ /* 0x000fe200078e0205 */
[----:B------:R-:W-:Y:S02]  /*0c80*/  SHF.R.S32.HI R221, RZ, 0x7, R0 ;  /* 0x00000007ffdd7819 */ /* 0x000fe40000011400 */
[----:B------:R-:W-:Y:S01]  /*0c90*/  LEA.HI R9, R9, R6, RZ, 0x3 ;  /* 0x0000000609097211 */ /* 0x000fe200078f18ff */
[----:B------:R-:W-:Y:S01]  /*0ca0*/  IMAD R5, R5, 0x8, R4 ;  /* 0x0000000805057824 */ /* 0x000fe200078e0204 */
[----:B------:R-:W-:-:S02]  /*0cb0*/  LEA.HI R7, R7, R220, RZ, 0x5 ;  /* 0x000000dc07077211 */ /* 0x000fc400078f28ff */
[----:B------:R-:W-:Y:S02]  /*0cc0*/  LOP3.LUT R9, R9, 0xfffffff8, RZ, 0xc0, !PT ;  /* 0xfffffff809097812 */ /* 0x000fe400078ec0ff */
[----:B------:R-:W-:Y:S02]  /*0cd0*/  LEA.HI R0, R0, R221, RZ, 0x1 ;  /* 0x000000dd00007211 */ /* 0x000fe400078f08ff */
[----:B------:R-:W-:Y:S02]  /*0ce0*/  IADD3 R6, R6, -R9, RZ ;  /* 0x8000000906067210 */ /* 0x000fe40007ffe0ff */
[----:B------:R-:W-:Y:S02]  /*0cf0*/  SHF.R.S32.HI R7, RZ, 0x5, R7 ;  /* 0x00000005ff077819 */ /* 0x000fe40000011407 */
[----:B------:R-:W-:Y:S02]  /*0d00*/  LOP3.LUT R0, R0, 0x3fffffe, RZ, 0xc0, !PT ;  /* 0x03fffffe00007812 */ /* 0x000fe400078ec0ff */
[----:B------:R-:W-:Y:S01]  /*0d10*/  SHF.L.U32 R5, R5, 0x3, RZ ;  /* 0x0000000305057819 */ /* 0x000fe200000006ff */
[----:B------:R-:W-:Y:S01]  /*0d20*/  IMAD R7, R7, 0x10, R6 ;  /* 0x0000001007077824 */ /* 0x000fe200078e0206 */
[----:B------:R-:W-:Y:S01]  /*0d30*/  LEA.HI R3, R3, R224, RZ, 0x3 ;  /* 0x000000e003037211 */ /* 0x000fe200078f18ff */
[----:B------:R-:W-:Y:S01]  /*0d40*/  IMAD.IADD R0, R221, 0x1, -R0 ;  /* 0x00000001dd007824 */ /* 0x000fe200078e0a00 */
[----:B------:R-:W-:Y:S01]  /*0d50*/  MOV R16, UR5 ;  /* 0x0000000500107c02 */ /* 0x000fe20008000f00 */
[----:B------:R-:W-:Y:S01]  /*0d60*/  IMAD.WIDE R22, R5, 0x2, R22 ;  /* 0x0000000205167825 */ /* 0x000fe200078e0216 */
[----:B------:R-:W-:-:S02]  /*0d70*/  LOP3.LUT R5, R3, 0x1ffffff8, RZ, 0xc0, !PT ;  /* 0x1ffffff803057812 */ /* 0x000fc400078ec0ff */
[----:B------:R-:W-:Y:S02]  /*0d80*/  LEA R215, R0, R7, 0x6 ;  /* 0x0000000700d77211 */ /* 0x000fe400078e30ff */
[----:B------:R-:W-:Y:S01]  /*0d90*/  LOP3.LUT R7, R2, 0x7ffffffc, RZ, 0xc0, !PT ;  /* 0x7ffffffc02077812 */ /* 0x000fe200078ec0ff */
[----:B------:R-:W-:Y:S01]  /*0da0*/  IMAD.IADD R5, R224, 0x1, -R5 ;  /* 0x00000001e0057824 */ /* 0x000fe200078e0a05 */
[----:B------:R-:W-:-:S03]  /*0db0*/  SHF.R.S32.HI R216, RZ, 0x3, R3 ;  /* 0x00000003ffd87819 */ /* 0x000fc60000011403 */
[----:B------:R-:W-:Y:S01]  /*0dc0*/  IMAD.IADD R214, R220, 0x1, -R7 ;  /* 0x00000001dcd67824 */ /* 0x000fe200078e0a07 */
[----:B------:R-:W-:-:S07]  /*0dd0*/  SHF.L.U32 R212, R5, 0x3, RZ ;  /* 0x0000000305d47819 */ /* 0x000fce00000006ff */
.L_x_1991:
        /* <DEDUP_REMOVED lines=21> */
.L_x_1945:
        /* <DEDUP_REMOVED lines=8> */
.L_x_1946:
[----:B------:R-:W-:Y:S01]  /*0fb0*/  R2UR UR5, R218 ;  /* 0x00000000da0572ca */ /* 0x000fe200000e0000 */
[----:B------:R-:W-:Y:S01]  /*0fc0*/  ULDC.64 UR10, c[0x0][0x3f8] ;  /* 0x0000fe00000a7ab9 */ /* 0x000fe20000000a00 */
[----:B------:R-:W-:Y:S01]  /*0fd0*/  UIADD3 UR9, UR7, -UR4, URZ ;  /* 0x8000000407097290 */ /* 0x000fe2000fffe03f */
[----:B------:R-:W-:Y:S01]  /*0fe0*/  PLOP3.LUT P0, PT, PT, PT, PT, 0x80, 0x0 ;  /* 0x000000000000781c */ /* 0x000fe20003f0f070 */
[----:B------:R-:W-:Y:S01]  /*0ff0*/  UISETP.NE.U32.AND UP0, UPT, UR10, URZ, UPT ;  /* 0x0000003f0a00728c */ /* 0x000fe2000bf05070 */
[----:B------:R-:W-:Y:S01]  /*1000*/  CS2R R2, SRZ ;  /* 0x0000000000027805 */ /* 0x000fe2000001ff00 */
[----:B------:R-:W-:Y:S01]  /*1010*/  ULDC UR41, c[0x0][0x404] ;  /* 0x0001010000297ab9 */ /* 0x000fe20000000800 */
[----:B------:R-:W-:Y:S01]  /*1020*/  ULDC UR6, c[0x0][0x2e0] ;  /* 0x0000b80000067ab9 */ /* 0x000fe20000000800 */
[----:B------:R-:W-:Y:S01]  /*1030*/  UISETP.NE.AND.EX UP0, UPT, UR11, URZ, UPT, UP0 ;  /* 0x0000003f0b00728c */ /* 0x000fe2000bf05300 */
[----:B------:R-:W-:Y:S01]  /*1040*/  MOV R0, RZ ;  /* 0x000000ff00007202 */ /* 0x000fe20000000f00 */
[----:B------:R-:W-:Y:S01]  /*1050*/  ULDC UR7, c[0x0][0x288] ;  /* 0x0000a20000077ab9 */ /* 0x000fe20000000800 */
[----:B------:R-:W-:Y:S01]  /*1060*/  ULDC UR43, c[0x0][0xdb8] ;  /* 0x00036e00002b7ab9 */ /* 0x000fe20000000800 */
[----:B------:R-:W-:Y:S01]  /*1070*/  USEL UR41, UR41, 0x1, UP0 ;  /* 0x0000000129297887 */ /* 0x000fe20008000000 */
[----:B------:R-:W-:Y:S01]  /*1080*/  CS2R R150, SRZ ;  /* 0x0000000000967805 */ /* 0x000fe2000001ff00 */
[----:B------:R-:W-:Y:S01]  /*1090*/  ULOP3.LUT UR4, URZ, UR5, URZ, 0x33, !UPT ;  /* 0x000000053f047292 */ /* 0x000fe2000f8e333f */
[----:B------:R-:W-:Y:S01]  /*10a0*/  CS2R R148, SRZ ;  /* 0x0000000000947805 */ /* 0x000fe2000001ff00 */
[----:B------:R-:W-:Y:S01]  /*10b0*/  UIMAD UR41, UR41, UR6, URZ ;  /* 0x00000006292972a4 */ /* 0x000fe2000f8e023f */
[----:B------:R-:W-:Y:S01]  /*10c0*/  CS2R R146, SRZ ;  /* 0x0000000000927805 */ /* 0x000fe2000001ff00 */
[----:B------:R-:W-:Y:S01]  /*10d0*/  ULDC UR5, c[0x0][0xdac] ;  /* 0x00036b0000057ab9 */ /* 0x000fe20000000800 */
[----:B------:R-:W-:Y:S01]  /*10e0*/  UISETP.NE.AND UP1, UPT, UR43, 0x1, UPT ;  /* 0x000000012b00788c */ /* 0x000fe2000bf25270 */
[----:B------:R-:W-:Y:S01]  /*10f0*/  CS2R R144, SRZ ;  /* 0x0000000000907805 */ /* 0x000fe2000001ff00 */
[----:B------:R-:W-:Y:S01]  /*1100*/  UIADD3 UR4, UR4, UR5, URZ ;  /* 0x0000000504047290 */ /* 0x000fe2000fffe03f */
[----:B------:R-:W-:Y:S01]  /*1110*/  CS2R R142, SRZ ;  /* 0x00000000008e7805 */ /* 0x000fe2000001ff00 */
[----:B------:R-:W-:Y:S01]  /*1120*/  ULDC UR10, c[0x0][0xdc4] ;  /* 0x00037100000a7ab9 */ /* 0x000fe20000000800 */
[----:B------:R-:W-:Y:S01]  /*1130*/  CS2R R140, SRZ ;  /* 0x00000000008c7805 */ /* 0x000fe2000001ff00 */
[----:B------:R-:W-:Y:S01]  /*1140*/  USHF.L.U32 UR42, UR4, 0x7, URZ ;  /* 0x00000007042a7899 */ /* 0x000fe2000800063f */
[----:B------:R-:W-:Y:S01]  /*1150*/  CS2R R138, SRZ ;  /* 0x00000000008a7805 */ /* 0x000fe2000001ff00 */
[----:B------:R-:W-:Y:S01]  /*1160*/  UIADD3 UR4, UR41, 0x4f, URZ ;  /* 0x0000004f29047890 */ /* 0x000fe2000fffe03f */
[----:B------:R-:W-:Y:S01]  /*1170*/  CS2R R136, SRZ ;  /* 0x0000000000887805 */ /* 0x000fe2000001ff00 */
[----:B------:R-:W-:Y:S01]  /*1180*/  UIADD3 UR5, UR42, 0xcf, -UR7 ;  /* 0x000000cf2a057890 */ /* 0x000fe2000fffe807 */
[----:B------:R-:W-:Y:S01]  /*1190*/  CS2R R134, SRZ ;  /* 0x0000000000867805 */ /* 0x000fe2000001ff00 */
[----:B------:R-:W-:Y:S01]  /*11a0*/  UIMAD UR9, UR8, UR10, UR9 ;  /* 0x0000000a080972a4 */ /* 0x000fe2000f8e0209 */
[----:B------:R-:W-:Y:S01]  /*11b0*/  CS2R R132, SRZ ;  /* 0x0000000000847805 */ /* 0x000fe2000001ff00 */
[----:B------:R-:W-:Y:S01]  /*11c0*/  UIADD3 UR6, UR41, UR5, URZ ;  /* 0x0000000529067290 */ /* 0x000fe2000fffe03f */
[----:B------:R-:W-:Y:S01]  /*11d0*/  CS2R R130, SRZ ;  /* 0x0000000000827805 */ /* 0x000fe2000001ff00 */
[----:B------:R-:W-:Y:S01]  /*11e0*/  UIMAD.WIDE UR4, UR4, 0x66666667, URZ ;  /* 0x66666667040478a5 */ /* 0x000fe2000f8e023f */
[----:B------:R-:W-:Y:S01]  /*11f0*/  CS2R R128, SRZ ;  /* 0x0000000000807805 */ /* 0x000fe2000001ff00 */
[----:B------:R-:W-:Y:S01]  /*1200*/  UIMAD.WIDE UR6, UR6, 0x66666667, URZ ;  /* 0x66666667060678a5 */ /* 0x000fe2000f8e023f */
[----:B------:R-:W-:Y:S01]  /*1210*/  CS2R R126, SRZ ;  /* 0x00000000007e7805 */ /* 0x000fe2000001ff00 */
[----:B------:R-:W-:Y:S01]  /*1220*/  USHF.R.U32.HI UR4, URZ, 0x1f, UR5 ;  /* 0x0000001f3f047899 */ /* 0x000fe20008011605 */
[----:B------:R-:W-:Y:S01]  /*1230*/  CS2R R124, SRZ ;  /* 0x00000000007c7805 */ /* 0x000fe2000001ff00 */
[----:B------:R-:W-:Y:S01]  /*1240*/  USHF.R.U32.HI UR6, URZ, 0x1f, UR7 ;  /* 0x0000001f3f067899 */ /* 0x000fe20008011607 */
[----:B------:R-:W-:Y:S01]  /*1250*/  CS2R R122, SRZ ;  /* 0x00000000007a7805 */ /* 0x000fe2000001ff00 */
[----:B------:R-:W-:Y:S01]  /*1260*/  ULEA.HI.SX32 UR47, UR5, UR4, 0x1b ;  /* 0x00000004052f7291 */ /* 0x000fe2000f8fda3f */
[----:B------:R-:W-:Y:S01]  /*1270*/  CS2R R120, SRZ ;  /* 0x0000000000787805 */ /* 0x000fe2000001ff00 */
[----:B------:R-:W-:Y:S01]  /*1280*/  ULEA.HI.SX32 UR6, UR7, UR6, 0x1b ;  /* 0x0000000607067291 */ /* 0x000fe2000f8fda3f */
[----:B------:R-:W-:Y:S01]  /*1290*/  CS2R R118, SRZ ;  /* 0x0000000000767805 */ /* 0x000fe2000001ff00 */
[----:B------:R-:W-:Y:S01]  /*12a0*/  @UP1 ULDC UR8, c[0x0][0xdbc] ;  /* 0x00036f0000081ab9 */ /* 0x000fe20000000800 */
[----:B------:R-:W-:Y:S01]  /*12b0*/  @UP1 ULDC UR7, c[0x0][0xdc0] ;  /* 0x0003700000071ab9 */ /* 0x000fe20000000800 */
[----:B------:R-:W-:Y:S01]  /*12c0*/  UISETP.LT.AND UP0, UPT, UR47, UR6, UPT ;  /* 0x000000062f00728c */ /* 0x000fe2000bf01270 */
[----:B------:R-:W-:Y:S01]  /*12d0*/  CS2R R116, SRZ ;  /* 0x0000000000747805 */ /* 0x000fe2000001ff00 */
[----:B------:R-:W-:Y:S01]  /*12e0*/  UIMAD.WIDE.U32 UR4, UR9, UR8, URZ ;  /* 0x00000008090472a5 */ /* 0x000fe2000f8e003f */
[----:B------:R-:W-:Y:S01]  /*12f0*/  CS2R R114, SRZ ;  /* 0x0000000000727805 */ /* 0x000fe2000001ff00 */
[----:B------:R-:W-:Y:S01]  /*1300*/  USEL UR47, UR47, UR6, UP0 ;  /* 0x000000062f2f7287 */ /* 0x000fe20008000000 */
[----:B------:R-:W-:Y:S01]  /*1310*/  CS2R R112, SRZ ;  /* 0x0000000000707805 */ /* 0x000fe2000001ff00 */
[----:B------:R-:W-:Y:S01]  /*1320*/  UMOV UR44, UR9 ;  /* 0x00000009002c7c82 */ /* 0x000fe20008000000 */
[----:B------:R-:W-:Y:S01]  /*1330*/  @UP1 USHF.R.U32.HI UR44, URZ, UR7, UR5 ;  /* 0x000000073f2c1299 */ /* 0x000fe20008011605 */
[----:B------:R-:W-:Y:S01]  /*1340*/  CS2R R110, SRZ ;  /* 0x00000000006e7805 */ /* 0x000fe2000001ff00 */
[----:B------:R-:W-:Y:S01]  /*1350*/  UISETP.GE.AND UP0, UPT, UR47, 0x1, UPT ;  /* 0x000000012f00788c */ /* 0x000fe2000bf06270 */
[----:B------:R-:W-:Y:S01]  /*1360*/  CS2R R108, SRZ ;  /* 0x00000000006c7805 */ /* 0x000fe2000001ff00 */
[----:B------:R-:W-:Y:S01]  /*1370*/  UIADD3 UR4, -UR44, URZ, URZ ;  /* 0x0000003f2c047290 */ /* 0x000fe2000fffe13f */
[----:B------:R-:W-:-:S02]  /*1380*/  CS2R R106, SRZ ;  /* 0x00000000006a7805 */ /* 0x000fc4000001ff00 */
[----:B------:R-:W-:Y:S01]  /*1390*/  CS2R R104, SRZ ;  /* 0x0000000000687805 */ /* 0x000fe2000001ff00 */
[----:B------:R-:W-:Y:S01]  /*13a0*/  IMAD.MOV.U32 R102, RZ, RZ, RZ ;  /* 0x000000ffff667224 */ /* 0x000fe200078e00ff */
[----:B------:R-:W-:Y:S01]  /*13b0*/  PLOP3.LUT P1, PT, PT, PT, UP0, 0x80, 0x0 ;  /* 0x000000000000781c */ /* 0x000fe20003f2f008 */
[----:B------:R-:W-:Y:S01]  /*13c0*/  UIMAD UR43, UR43, UR4, UR9 ;  /* 0x000000042b2b72a4 */ /* 0x000fe2000f8e0209 */
        /* <DEDUP_REMOVED lines=39> */
[----:B------:R-:W-:Y:S01]  /*1640*/  MOV R4, RZ ;  /* 0x000000ff00047202 */ /* 0x000fe20000000f00 */
        /* <DEDUP_REMOVED lines=29> */
.L_x_1948:
[----:B------:R-:W-:Y:S02]  /*1820*/  R2UR UR6, R219 ;  /* 0x00000000db0672ca */ /* 0x000fe400000e0000 */
[----:B------:R-:W-:-:S11]  /*1830*/  R2UR UR5, R223 ;  /* 0x00000000df0572ca */ /* 0x000fd600000e0000 */
[----:B------:R-:W-:Y:S02]  /*1840*/  ULEA.HI UR4, UR6, UR6, URZ, 0x1 ;  /* 0x0000000606047291 */ /* 0x000fe4000f8f083f */
[----:B------:R-:W-:Y:S02]  /*1850*/  IMAD.U32 R2, RZ, RZ, UR5 ;  /* 0x00000005ff027e24 */ /* 0x000fe4000f8e00ff */
[----:B------:R-:W-:-:S03]  /*1860*/  ULOP3.LUT UR4, UR4, 0xfffffffe, URZ, 0xc0, !UPT ;  /* 0xfffffffe04047892 */ /* 0x000fc6000f8ec03f */
[----:B------:R-:W-:Y:S01]  /*1870*/  ISETP.NE.AND P0, PT, R2, 0x3, PT ;  /* 0x000000030200780c */ /* 0x000fe20003f05270 */
[----:B------:R-:W-:-:S06]  /*1880*/  UIADD3 UR4, UR6, -UR4, URZ ;  /* 0x8000000406047290 */ /* 0x000fcc000fffe03f */
[----:B------:R-:W-:-:S05]  /*1890*/  IMAD.U32 R0, RZ, RZ, UR4 ;  /* 0x00000004ff007e24 */ /* 0x000fca000f8e00ff */
[----:B------:R-:W-:-:S04]  /*18a0*/  SHF.L.U32 R0, R0, 0x1f, RZ ;  /* 0x0000001f00007819 */ /* 0x000fc800000006ff */
[----:B------:R-:W1:Y:S02]  /*18b0*/  SYNCS.PHASECHK.TRANS64.TRYWAIT P1, [UR60+0x38800], R0 ;  /* 0x03880000ff0075a7 */ /* 0x000e64000802017c */
[----:B-1----:R-:W-:Y:S05]  /*18c0*/  @!P1 BRA `(.L_x_1949) ;  /* 0x0000012c00349947 */ /* 0x002fea0003800000 */
.L_x_2050:
[----:B------:R-:W-:Y:S05]  /*18d0*/  @!P0 BRA `(.L_x_1950) ;  /* 0x0000000000048947 */ /* 0x000fea0003800000 */
[----:B------:R-:W-:Y:S01]  /*18e0*/  BPT.TRAP 0x1 ;  /* 0x000000040000795c */ /* 0x000fe20000300000 */
.L_x_1950:
[----:B------:R-:W-:Y:S02]  /*18f0*/  R2UR UR4, R16 ;  /* 0x00000000100472ca */ /* 0x000fe400000e0000 */
[----:B-1----:R-:W-:-:S04]  /*1900*/  MOV R0, UR46 ;  /* 0x0000002e00007c02 */ /* 0x002fc80008000f00 */
[----:B------:R-:W-:-:S07]  /*1910*/  LEA R0, R0, UR60, 0x3 ;  /* 0x0000003c00007c11 */ /* 0x000fce000f8e18ff */
[----:B------:R-:W-:-:S05]  /*1920*/  IMAD.U32 R3, RZ, RZ, UR4 ;  /* 0x00000004ff037e24 */ /* 0x000fca000f8e00ff */
[----:B------:R-:W-:-:S04]  /*1930*/  SHF.L.U32 R3, R3, 0x1f, RZ ;  /* 0x0000001f03037819 */ /* 0x000fc800000006ff */
[----:B------:R1:W2:Y:S01]  /*1940*/  SYNCS.PHASECHK.TRANS64.TRYWAIT P2, [R0+URZ+0x38830], R3 ;  /* 0x03883003000075a7 */ /* 0x0002a2000804017f */
[----:B------:R-:W-:Y:S05]  /*1950*/  @!P0 BRA `(.L_x_1951) ;  /* 0x0000000000048947 */ /* 0x000fea0003800000 */
[----:B------:R-:W-:Y:S01]  /*1960*/  BPT.TRAP 0x1 ;  /* 0x000000040000795c */ /* 0x000fe20000300000 */
.L_x_1951:
[----:B------:R-:W3:Y:S01]  /*1970*/  S2R R2, SR_TID.X ;  /* 0x0000000000027919 */ /* 0x000ee20000002100 */
[----:B------:R-:W-:Y:S01]  /*1980*/  IMAD.MOV.U32 R151, RZ, RZ, RZ ;  /* 0x000000ffff977224 */ /* 0x000fe200078e00ff */
[----:B---3--:R-:W-:Y:S01]  /*1990*/  LOP3.LUT P1, RZ, R2, 0x7f, RZ, 0xc0, !PT ;  /* 0x0000007f02ff7812 */ /* 0x008fe2000782c0ff */
[----:B--2---:R-:W-:-:S12]  /*19a0*/  @P2 BRA `(.L_x_1952) ;  /* 0x0000000000082947 */ /* 0x004fd80003800000 */
[----:B------:R-:W2:Y:S02]  /*19b0*/  SYNCS.PHASECHK.TRANS64.TRYWAIT P2, [R0+URZ+0x38830], R3 ;  /* 0x03883003000075a7 */ /* 0x000ea4000804017f */
[----:B--2---:R-:W-:Y:S05]  /*19c0*/  @!P2 BRA `(.L_x_1953) ;  /* 0x0000012c000ca947 */ /* 0x004fea0003800000 */
.L_x_1952:
[----:B------:R-:W-:Y:S05]  /*19d0*/  WARPSYNC.ALL ;  /* 0x0000000000007948 */ /* 0x000fea0003800000 */
[----:B------:R-:W-:Y:S01]  /*19e0*/  UIADD3 UR4, UR60, 0x24400, URZ ;  /* 0x000244003c047890 */ /* 0x000fe2000fffe03f */
[----:B------:R-:W-:Y:S01]  /*19f0*/  WARPGROUP.ARRIVE ;  /* 0x00000000000079c5 */ /* 0x000fe20000000000 */
[----:B------:R-:W-:Y:S01]  /*1a00*/  ULOP3.LUT UR5, UR36, 0x10000, URZ, 0xfc, !UPT ;  /* 0x0001000024057892 */ /* 0x000fe2000f8efc3f */
[----:B------:R-:W-:Y:S01]  /*1a10*/  MOV R2, UR43 ;  /* 0x0000002b00027c02 */ /* 0x000fe20008000f00 */
[----:B------:R-:W-:Y:S01]  /*1a20*/  USHF.R.U32.HI UR4, URZ, 0x4, UR4 ;  /* 0x000000043f047899 */ /* 0x000fe20008011604 */
[----:B-12---:R-:W-:Y:S01]  /*1a30*/  MOV R3, UR42 ;  /* 0x0000002a00037c02 */ /* 0x006fe20008000f00 */
[----:B------:R-:W-:Y:S01]  /*1a40*/  UMOV UR9, 0x40000040 ;  /* 0x4000004000097882 */ /* 0x000fe20000000000 */
[----:B------:R-:W-:Y:S01]  /*1a50*/  UMOV UR11, 0x40000040 ;  /* 0x40000040000b7882 */ /* 0x000fe20000000000 */
[----:B------:R-:W-:Y:S01]  /*1a60*/  ULOP3.LUT UR4, UR4, 0x3fff, URZ, 0xc0, !UPT ;  /* 0x00003fff04047892 */ /* 0x000fe2000f8ec03f */
[----:B------:R-:W-:Y:S01]  /*1a70*/  IMAD.U32 R19, RZ, RZ, UR9 ;  /* 0x00000009ff137e24 */ /* 0x000fe2000f8e00ff */
[----:B------:R-:W-:Y:S01]  /*1a80*/  UMOV UR8, UR5 ;  /* 0x0000000500087c82 */ /* 0x000fe20008000000 */
[----:B------:R-:W-:Y:S01]  /*1a90*/  UMOV UR21, UR9 ;  /* 0x0000000900157c82 */ /* 0x000fe20008000000 */
[----:B------:R-:W-:Y:S01]  /*1aa0*/  ULOP3.LUT UR40, UR4, 0x10000, URZ, 0xfc, !UPT ;  /* 0x0001000004287892 */ /* 0x000fe2000f8efc3f */
[----:B------:R-:W-:Y:S01]  /*1ab0*/  MOV R18, UR8 ;  /* 0x0000000800127c02 */ /* 0x000fe20008000f00 */
[----:B------:R-:W-:Y:S01]  /*1ac0*/  UMOV UR20, UR8 ;  /* 0x0000000800147c82 */ /* 0x000fe20008000000 */
[----:B------:R-:W-:Y:S01]  /*1ad0*/  UMOV UR13, UR21 ;  /* 0x00000015000d7c82 */ /* 0x000fe20008000000 */
[----:B------:R-:W-:Y:S01]  /*1ae0*/  UIMAD UR4, UR46, 0xa00, UR40 ;  /* 0x00000a002e0478a4 */ /* 0x000fe2000f8e0228 */
[----:B------:R-:W-:Y:S01]  /*1af0*/  MOV R4, UR41 ;  /* 0x0000002900047c02 */ /* 0x000fe20008000f00 */
[----:B------:R-:W-:Y:S01]  /*1b00*/  UMOV UR12, UR20 ;  /* 0x00000014000c7c82 */ /* 0x000fe20008000000 */
[----:B------:R-:W-:Y:S01]  /*1b10*/  UMOV UR15, 0x40000040 ;  /* 0x40000040000f7882 */ /* 0x000fe20000000000 */
[----:B------:R-:W-:Y:S01]  /*1b20*/  UIADD3 UR14, UR4, 0x100, URZ ;  /* 0x00000100040e7890 */ /* 0x000fe2000fffe03f */
[----:B------:R-:W-:Y:S01]  /*1b30*/  MOV R5, UR40 ;  /* 0x0000002800057c02 */ /* 0x000fe20008000f00 */
[----:B------:R-:W-:Y:S01]  /*1b40*/  UIADD3 UR18, UR4, 0x180, URZ ;  /* 0x0000018004127890 */ /* 0x000fe2000fffe03f */
[----:B------:R-:W-:Y:S01]  /*1b50*/  @!P1 IADD3 R0, R0, 0x38840, RZ ;  /* 0x0003884000009810 */ /* 0x000fe20007ffe0ff */
[----:B------:R-:W-:Y:S01]  /*1b60*/  UMOV UR10, UR4 ;  /* 0x00000004000a7c82 */ /* 0x000fe20008000000 */
[----:B------:R-:W-:Y:S01]  /*1b70*/  UMOV UR16, UR20 ;  /* 0x0000001400107c82 */ /* 0x000fe20008000000 */
[----:B------:R-:W-:Y:S01]  /*1b80*/  HGMMA.64x16x16.F32 R56, gdesc[UR8], RZ, !UPT, gsb0 ;  /* 0x00200000083879f0 */ /* 0x000fe2000c0008ff */
[----:B------:R-:W-:Y:S01]  /*1b90*/  UIADD3 UR10, UR4, 0x80, URZ ;  /* 0x00000080040a7890 */ /* 0x000fe2000fffe03f */
[----:B------:R-:W-:Y:S01]  /*1ba0*/  @!P1 PRMT R0, RZ, 0x654, R0 ;  /* 0x00000654ff009816 */ /* 0x000fe20000000000 */
[----:B------:R-:W-:Y:S01]  /*1bb0*/  UMOV UR8, UR20 ;  /* 0x0000001400087c82 */ /* 0x000fe20008000000 */
[----:B------:R-:W-:Y:S01]  /*1bc0*/  UMOV UR9, UR21 ;  /* 0x0000001500097c82 */ /* 0x000fe20008000000 */
[----:B------:R-:W-:Y:S01]  /*1bd0*/  UMOV UR11, 0x40000040 ;  /* 0x40000040000b7882 */ /* 0x000fe20000000000 */
[----:B------:R-:W-:Y:S01]  /*1be0*/  UMOV UR17, UR21 ;  /* 0x0000001500117c82 */ /* 0x000fe20008000000 */
[----:B------:R-:W-:Y:S01]  /*1bf0*/  UMOV UR19, 0x40000040 ;  /* 0x4000004000137882 */ /* 0x000fe20000000000 */
        /* <DEDUP_REMOVED lines=119> */
[----:B------:R-:W-:Y:S01]  /*2370*/  UIADD3 UR6, UR5, 0x4, URZ ;  /* 0x0000000405067890 */ /* 0x000fe2000fffe03f */
[--C-:B------:R-:W-:Y:S01]  /*2380*/  IMAD.MOV.U32 R69, RZ, RZ, R151.reuse ;  /* 0x000000ffff457224 */ /* 0x100fe200078e0097 */
[----:B------:R-:W-:Y:S01]  /*2390*/  UIADD3 UR7, UR4, 0x4, URZ ;  /* 0x0000000404077890 */ /* 0x000fe2000fffe03f */
[--C-:B------:R-:W-:Y:S01]  /*23a0*/  IMAD.MOV.U32 R67, RZ, RZ, R151.reuse ;  /* 0x000000ffff437224 */ /* 0x100fe200078e0097 */
[----:B------:R-:W-:Y:S01]  /*23b0*/  MOV R66, R151 ;  /* 0x0000009700427202 */ /* 0x000fe20000000f00 */
[----:B------:R-:W-:Y:S01]  /*23c0*/  IMAD.MOV.U32 R65, RZ, RZ, R151 ;  /* 0x000000ffff417224 */ /* 0x000fe200078e0097 */
        /* <DEDUP_REMOVED lines=205> */
[----:B------:R-:W-:Y:S01]  /*30a0*/  ULDC UR11, c[0x0][0x288] ;  /* 0x0000a200000b7ab9 */ /* 0x000fe20000000800 */
        /* <DEDUP_REMOVED lines=260> */
[----:B------:R-:W-:Y:S02]  /*40f0*/  R2UR UR42, R3 ;  /* 0x00000000032a72ca */ /* 0x000fe400000e0000 */
[----:B------:R-:W-:Y:S02]  /*4100*/  R2UR UR40, R5 ;  /* 0x00000000052872ca */ /* 0x000fe400000e0000 */
[----:B------:R-:W-:-:S09]  /*4110*/  R2UR UR43, R2 ;  /* 0x00000000022b72ca */ /* 0x000fd200000e0000 */
        /* <DEDUP_REMOVED lines=11> */
[----:B------:R-:W-:Y:S01]  /*41d0*/  UIMAD UR5, UR47, -0x50, UR41 ;  /* 0xffffffb02f0578a4 */ /* 0x000fe2000f8e0229 */
[----:B------:R-:W-:Y:S01]  /*41e0*/  IMAD.U32 R7, RZ, RZ, UR57 ;  /* 0x00000039ff077e24 */ /* 0x000fe2000f8e00ff */
[----:B------:R-:W-:Y:S01]  /*41f0*/  UMOV UR7, 0x40000040 ;  /* 0x4000004000077882 */ /* 0x000fe20000000000 */
[----:B------:R-:W-:-:S02]  /*4200*/  UIADD3 UR47, UR47, -0x2, URZ ;  /* 0xfffffffe2f2f7890 */ /* 0x000fc4000fffe03f */
[----:B------:R-:W-:Y:S02]  /*4210*/  UIADD3 UR15, -UR11, 0x51, UR5 ;  /* 0x000000510b0f7890 */ /* 0x000fe4000fffe105 */
[----:B------:R-:W-:-:S03]  /*4220*/  UIADD3 UR14, UR5, 0x50, URZ ;  /* 0x00000050050e7890 */ /* 0x000fc6000fffe03f */
[----:B------:R-:W-:Y:S01]  /*4230*/  UMOV UR5, UR19 ;  /* 0x0000001300057c82 */ /* 0x000fe20008000000 */
[----:B------:R-:W-:Y:S02]  /*4240*/  MOV R3, UR15 ;  /* 0x0000000f00037c02 */ /* 0x000fe40008000f00 */
[----:B------:R-:W-:-:S03]  /*4250*/  IMAD.U32 R5, RZ, RZ, UR14 ;  /* 0x0000000eff057e24 */ /* 0x000fc6000f8e00ff */
[C---:B------:R-:W-:Y:S02]  /*4260*/  IMAD R3, R214.reuse, -0x2, R3 ;  /* 0xfffffffed6037824 */ /* 0x040fe400078e0203 */
[----:B------:R-:W-:-:S03]  /*4270*/  IMAD R2, R214, -0x2, R5 ;  /* 0xfffffffed6027824 */ /* 0x000fc600078e0205 */
[----:B------:R-:W-:-:S04]  /*4280*/  IADD3 R5, R3, 0x8, R4 ;  /* 0x0000000803057810 */ /* 0x000fc80007ffe004 */
[----:B------:R-:W-:Y:S02]  /*4290*/  VIMNMX R5, R2, R5, PT ;  /* 0x0000000502057248 */ /* 0x000fe40003fe0100 */
[----:B------:R-:W-:Y:S02]  /*42a0*/  VIADDMNMX R2, R4, R3, R2, PT ;  /* 0x0000000304027246 */ /* 0x000fe40003800102 */
[C---:B------:R-:W-:Y:S02]  /*42b0*/  ISETP.GT.AND P2, PT, R5.reuse, RZ, PT ;  /* 0x000000ff0500720c */ /* 0x040fe40003f44270 */
[C---:B------:R-:W-:Y:S02]  /*42c0*/  ISETP.GT.AND P3, PT, R5.reuse, 0x1, PT ;  /* 0x000000010500780c */ /* 0x040fe40003f64270 */
[----:B------:R-:W-:Y:S02]  /*42d0*/  ISETP.GT.AND P4, PT, R5, 0x8, PT ;  /* 0x000000080500780c */ /* 0x000fe40003f84270 */
[----:B------:R-:W-:Y:S01]  /*42e0*/  ISETP.GT.AND P5, PT, R2, 0x9, PT ;  /* 0x000000090200780c */ /* 0x000fe20003fa4270 */
        /* <DEDUP_REMOVED lines=35> */
[----:B------:R-:W-:-:S05]  /*4520*/  ISETP.GT.AND P2, PT, R5, 0x9, PT ;  /* 0x000000090500780c */ /* 0x000fca0003f44270 */
[----:B------:R-:W1:Y:S01]  /*4530*/  MUFU.TANH R63, R63 ;  /* 0x0000003f003f7308 */ /* 0x000e620000002400 */
[----:B--2---:R-:W-:Y:S02]  /*4540*/  FSEL R59, R59, -INF , P3 ;  /* 0xff8000003b3b7808 */ /* 0x004fe40001800000 */
[----:B------:R-:W-:Y:S02]  /*4550*/  ISETP.GT.AND P3, PT, R5, 0x10, PT ;  /* 0x000000100500780c */ /* 0x000fe40003f64270 */
[----:B------:R-:W-:-:S03]  /*4560*/  FMNMX.FTZ R17, R58, R59, !PT ;  /* 0x0000003b3a117209 */ /* 0x000fc60007810000 */
[----:B------:R-:W-:Y:S01]  /*4570*/  MUFU.TANH R56, R56 ;  /* 0x0000003800387308 */ /* 0x000fe20000002400 */
[----:B---3--:R-:W-:Y:S02]  /*4580*/  FSEL R62, R62, -INF , P4 ;  /* 0xff8000003e3e7808 */ /* 0x008fe40002000000 */
[----:B------:R-:W-:Y:S02]  /*4590*/  ISETP.GT.AND P4, PT, R2, 0x8, PT ;  /* 0x000000080200780c */ /* 0x000fe40003f84270 */
[----:B------:R-:W-:-:S03]  /*45a0*/  FMNMX.FTZ R20, R62, R17, !PT ;  /* 0x000000113e147209 */ /* 0x000fc60007810000 */
[----:B------:R-:W-:Y:S01]  /*45b0*/  MUFU.TANH R57, R57 ;  /* 0x0000003900397308 */ /* 0x000fe20000002400 */
[----:B-1----:R-:W-:Y:S02]  /*45c0*/  FSEL R63, R63, -INF , P2 ;  /* 0xff8000003f3f7808 */ /* 0x002fe40001000000 */
[----:B------:R-:W-:Y:S02]  /*45d0*/  ISETP.GT.AND P2, PT, R5, 0x11, PT ;  /* 0x000000110500780c */ /* 0x000fe40003f44270 */
[----:B------:R-:W-:-:S03]  /*45e0*/  FMNMX.FTZ R17, R63, R20, !PT ;  /* 0x000000143f117209 */ /* 0x000fc60007810000 */
[----:B------:R-:W1:Y:S01]  /*45f0*/  MUFU.TANH R60, R60 ;  /* 0x0000003c003c7308 */ /* 0x000e620000002400 */
        /* <DEDUP_REMOVED lines=16> */
[----:B------:R-:W-:Y:S01]  /*4700*/  FMUL.FTZ R53, R53, UR10 ;  /* 0x0000000a35357c20 */ /* 0x000fe20008410000 */
[----:B------:R-:W3:Y:S01]  /*4710*/  MUFU.TANH R51, R51 ;  /* 0x0000003300337308 */ /* 0x000ee20000002400 */
[----:B-1----:R-:W-:-:S02]  /*4720*/  FSEL R60, R60, -INF , P4 ;  /* 0xff8000003c3c7808 */ /* 0x002fc40002000000 */
[----:B------:R-:W-:-:S05]  /*4730*/  ISETP.GT.AND P4, PT, R2, 0x19, PT ;  /* 0x000000190200780c */ /* 0x000fca0003f84270 */
[----:B------:R-:W1:Y:S01]  /*4740*/  MUFU.TANH R54, R54 ;  /* 0x0000003600367308 */ /* 0x000e620000002400 */
[----:B--2---:R-:W-:Y:S02]  /*4750*/  FSEL R50, R50, -INF , P3 ;  /* 0xff80000032327808 */ /* 0x004fe40001800000 */
[----:B------:R-:W-:Y:S02]  /*4760*/  ISETP.GT.AND P3, PT, R5, 0x18, PT ;  /* 0x000000180500780c */ /* 0x000fe40003f64270 */
[----:B------:R-:W-:-:S03]  /*4770*/  FMNMX.FTZ R20, R50, R17, !PT ;  /* 0x0000001132147209 */ /* 0x000fc60007810000 */
[----:B------:R-:W2:Y:S01]  /*4780*/  MUFU.TANH R55, R55 ;  /* 0x0000003700377308 */ /* 0x000ea20000002400 */
[----:B---3--:R-:W-:Y:S02]  /*4790*/  FSEL R51, R51, -INF , P2 ;  /* 0xff80000033337808 */ /* 0x008fe40001000000 */
[----:B------:R-:W-:Y:S02]  /*47a0*/  ISETP.GT.AND P2, PT, R5, 0x19, PT ;  /* 0x000000190500780c */ /* 0x000fe40003f44270 */
[----:B------:R-:W-:-:S03]  /*47b0*/  FMNMX.FTZ R17, R51, R20, !PT ;  /* 0x0000001433117209 */ /* 0x000fc60007810000 */
[----:B------:R-:W3:Y:S01]  /*47c0*/  MUFU.TANH R61, R61 ;  /* 0x0000003d003d7308 */ /* 0x000ee20000002400 */
[----:B-1----:R-:W-:Y:S02]  /*47d0*/  FSEL R54, R54, -INF , P3 ;  /* 0xff80000036367808 */ /* 0x002fe40001800000 */
[----:B------:R-:W-:Y:S02]  /*47e0*/  ISETP.GT.AND P3, PT, R5, 0x20, PT ;  /* 0x000000200500780c */ /* 0x000fe40003f64270 */
[----:B------:R-:W-:-:S03]  /*47f0*/  FMNMX.FTZ R20, R54, R17, !PT ;  /* 0x0000001136147209 */ /* 0x000fc60007810000 */
[----:B------:R-:W-:Y:S01]  /*4800*/  MUFU.TANH R48, R48 ;  /* 0x0000003000307308 */ /* 0x000fe20000002400 */
[----:B--2---:R-:W-:Y:S02]  /*4810*/  FSEL R55, R55, -INF , P2 ;  /* 0xff80000037377808 */ /* 0x004fe40001000000 */
[----:B------:R-:W-:Y:S02]  /*4820*/  ISETP.GT.AND P2, PT, R5, 0x21, PT ;  /* 0x000000210500780c */ /* 0x000fe40003f44270 */
[----:B------:R-:W-:-:S03]  /*4830*/  FMNMX.FTZ R17, R55, R20, !PT ;  /* 0x0000001437117209 */ /* 0x000fc60007810000 */
[----:B------:R-:W-:Y:S01]  /*4840*/  MUFU.TANH R49, R49 ;  /* 0x0000003100317308 */ /* 0x000fe20000002400 */
[----:B---3--:R-:W-:Y:S01]  /*4850*/  FSEL R61, R61, -INF , P5 ;  /* 0xff8000003d3d7808 */ /* 0x008fe20002800000 */
[----:B------:R-:W-:Y:S02]  /*4860*/  WARPGROUP.DEPBAR.LE gsb0, 0x0 ;  /* 0x00008000000079c5 */ /* 0x000fe40000010000 */
[----:B------:R-:W-:Y:S01]  /*4870*/  WARPGROUP.ARRIVE ;  /* 0x00000000000079c5 */ /* 0x000fe20000000000 */
[----:B------:R-:W-:Y:S01]  /*4880*/  FMUL.FTZ R42, R42, UR10 ;  /* 0x0000000a2a2a7c20 */ /* 0x000fe20008410000 */
[----:B------:R-:W-:Y:S01]  /*4890*/  FMUL.FTZ R43, R43, UR10 ;  /* 0x0000000a2b2b7c20 */ /* 0x000fe20008410000 */
[----:B------:R-:W-:Y:S01]  /*48a0*/  FMUL.FTZ R46, R46, UR10 ;  /* 0x0000000a2e2e7c20 */ /* 0x000fe20008410000 */
[----:B------:R-:W-:Y:S01]  /*48b0*/  FMUL.FTZ R47, R47, UR10 ;  /* 0x0000000a2f2f7c20 */ /* 0x000fe20008410000 */
[----:B------:R-:W1:Y:S01]  /*48c0*/  MUFU.TANH R52, R52 ;  /* 0x0000003400347308 */ /* 0x000e620000002400 */
[----:B------:R-:W-:Y:S01]  /*48d0*/  HGMMA.64x16x16.F32 R32, gdesc[UR56], R32, gsb0 ;  /* 0x00200000382079f0 */ /* 0x000fe20008000820 */
[----:B------:R-:W-:Y:S01]  /*48e0*/  FMUL.FTZ R40, R40, UR10 ;  /* 0x0000000a28287c20 */ /* 0x000fe20008410000 */
[----:B------:R-:W-:Y:S01]  /*48f0*/  FMUL.FTZ R41, R41, UR10 ;  /* 0x0000000a29297c20 */ /* 0x000fe20008410000 */
[----:B------:R-:W-:Y:S01]  /*4900*/  FMUL.FTZ R44, R44, UR10 ;  /* 0x0000000a2c2c7c20 */ /* 0x000fe20008410000 */
[----:B------:R-:W-:Y:S01]  /*4910*/  ISETP.GT.AND P5, PT, R2, 0x18, PT ;  /* 0x000000180200780c */ /* 0x000fe20003fa4270 */
[----:B------:R-:W-:-:S02]  /*4920*/  FMUL.FTZ R45, R45, UR10 ;  /* 0x0000000a2d2d7c20 */ /* 0x000fc40008410000 */
[----:B------:R-:W2:Y:S08]  /*4930*/  MUFU.TANH R42, R42 ;  /* 0x0000002a002a7308 */ /* 0x000eb00000002400 */
[----:B------:R-:W3:Y:S01]  /*4940*/  MUFU.TANH R43, R43 ;  /* 0x0000002b002b7308 */ /* 0x000ee20000002400 */
[----:B-1----:R-:W-:-:S07]  /*4950*/  FSEL R52, R52, -INF , P5 ;  /* 0xff80000034347808 */ /* 0x002fce0002800000 */
        /* <DEDUP_REMOVED lines=14> */
[----:B------:R-:W-:Y:S01]  /*4a40*/  ISETP.GT.AND P2, PT, R5, 0x31, PT ;  /* 0x000000310500780c */ /* 0x000fe20003f44270 */
[----:B------:R-:W-:Y:S02]  /*4a50*/  WARPGROUP.DEPBAR.LE gsb0, 0x0 ;  /* 0x00008000000079c5 */ /* 0x000fe40000010000 */
[----:B------:R-:W-:Y:S01]  /*4a60*/  WARPGROUP.ARRIVE ;  /* 0x00000000000079c5 */ /* 0x000fe20000000000 */
[----:B------:R-:W-:Y:S01]  /*4a70*/  FMUL.FTZ R34, R34, UR10 ;  /* 0x0000000a22227c20 */ /* 0x000fe20008410000 */
[----:B------:R-:W-:Y:S01]  /*4a80*/  FMUL.FTZ R35, R35, UR10 ;  /* 0x0000000a23237c20 */ /* 0x000fe20008410000 */
[----:B------:R-:W-:Y:S01]  /*4a90*/  FMUL.FTZ R38, R38, UR10 ;  /* 0x0000000a26267c20 */ /* 0x000fe20008410000 */
[----:B------:R-:W-:Y:S01]  /*4aa0*/  FMUL.FTZ R39, R39, UR10 ;  /* 0x0000000a27277c20 */ /* 0x000fe20008410000 */
[----:B------:R-:W-:Y:S01]  /*4ab0*/  FMNMX.FTZ R17, R47, R20, !PT ;  /* 0x000000142f117209 */ /* 0x000fe20007810000 */
[----:B------:R-:W-:Y:S01]  /*4ac0*/  HGMMA.64x16x16.F32 R24, gdesc[UR4], R24, gsb0 ;  /* 0x00200000041879f0 */ /* 0x000fe20008000818 */
[----:B------:R-:W1:Y:S01]  /*4ad0*/  MUFU.TANH R34, R34 ;  /* 0x0000002200227308 */ /* 0x000e620000002400 */
[----:B------:R-:W-:Y:S01]  /*4ae0*/  ULDC UR4, c[0x0][0x988] ;  /* 0x0002620000047ab9 */ /* 0x000fe20000000800 */
[----:B------:R-:W-:Y:S01]  /*4af0*/  FMUL.FTZ R32, R32, UR10 ;  /* 0x0000000a20207c20 */ /* 0x000fe20008410000 */
[----:B---3--:R-:W-:Y:S01]  /*4b00*/  FSEL R53, R53, -INF , P4 ;  /* 0xff80000035357808 */ /* 0x008fe20002000000 */
[----:B------:R-:W-:Y:S01]  /*4b10*/  FMUL.FTZ R33, R33, UR10 ;  /* 0x0000000a21217c20 */ /* 0x000fe20008410000 */
[----:B------:R-:W-:Y:S01]  /*4b20*/  FMUL.FTZ R36, R36, UR10 ;  /* 0x0000000a24247c20 */ /* 0x000fe20008410000 */
[----:B------:R-:W-:Y:S01]  /*4b30*/  FMUL.FTZ R37, R37, UR10 ;  /* 0x0000000a25257c20 */ /* 0x000fe20008410000 */
[----:B------:R-:W-:Y:S01]  /*4b40*/  UIADD3 UR6, UR42, -UR11, UR41 ;  /* 0x8000000b2a067290 */ /* 0x000fe2000fffe029 */
[----:B------:R-:W2:Y:S03]  /*4b50*/  MUFU.TANH R35, R35 ;  /* 0x0000002300237308 */ /* 0x000ea60000002400 */
[----:B------:R-:W-:-:S04]  /*4b60*/  UIMAD.WIDE UR6, UR6, 0x66666667, URZ ;  /* 0x66666667060678a5 */ /* 0x000fc8000f8e023f */
[----:B------:R-:W-:Y:S01]  /*4b70*/  USHF.R.U32.HI UR5, URZ, 0x1f, UR7 ;  /* 0x0000001f3f057899 */ /* 0x000fe20008011607 */
[----:B------:R-:W3:Y:S01]  /*4b80*/  MUFU.TANH R38, R38 ;  /* 0x0000002600267308 */ /* 0x000ee20000002400 */
[----:B-1----:R-:W-:Y:S02]  /*4b90*/  FSEL R34, R34, -INF , P3 ;  /* 0xff80000022227808 */ /* 0x002fe40001800000 */
[----:B------:R-:W-:Y:S01]  /*4ba0*/  ISETP.GT.AND P3, PT, R5, 0x38, PT ;  /* 0x000000380500780c */ /* 0x000fe20003f64270 */
[----:B------:R-:W-:Y:S01]  /*4bb0*/  ULEA.HI.SX32 UR5, UR7, UR5, 0x1b ;  /* 0x0000000507057291 */ /* 0x000fe2000f8fda3f */
[----:B------:R-:W-:-:S03]  /*4bc0*/  FMNMX.FTZ R20, R34, R17, !PT ;  /* 0x0000001122147209 */ /* 0x000fc60007810000 */
[----:B------:R-:W1:Y:S01]  /*4bd0*/  MUFU.TANH R39, R39 ;  /* 0x0000002700277308 */ /* 0x000e620000002400 */
[----:B--2---:R-:W-:Y:S01]  /*4be0*/  FSEL R35, R35, -INF , P2 ;  /* 0xff80000023237808 */ /* 0x004fe20001000000 */
[----:B------:R-:W-:Y:S01]  /*4bf0*/  UISETP.LT.AND UP0, UPT, URZ, UR5, UPT ;  /* 0x000000053f00728c */ /* 0x000fe2000bf01270 */
[----:B------:R-:W-:Y:S02]  /*4c00*/  ISETP.GT.AND P2, PT, R5, 0x39, PT ;  /* 0x000000390500780c */ /* 0x000fe40003f44270 */
[----:B------:R-:W-:Y:S01]  /*4c10*/  FMNMX.FTZ R17, R35, R20, !PT ;  /* 0x0000001423117209 */ /* 0x000fe20007810000 */
[----:B------:R-:W-:Y:S02]  /*4c20*/  USEL UR18, URZ, UR5, !UP0 ;  /* 0x000000053f127287 */ /* 0x000fe4000c000000 */
[----:B------:R-:W-:Y:S01]  /*4c30*/  MUFU.TANH R41, R41 ;  /* 0x0000002900297308 */ /* 0x000fe20000002400 */
[----:B---3--:R-:W-:Y:S01]  /*4c40*/  FSEL R38, R38, -INF , P3 ;  /* 0xff80000026267808 */ /* 0x008fe20001800000 */
[----:B------:R-:W-:Y:S01]  /*4c50*/  UISETP.GE.AND UP0, UPT, UR47, UR18, UPT ;  /* 0x000000122f00728c */ /* 0x000fe2000bf06270 */
[----:B------:R-:W-:-:S02]  /*4c60*/  ISETP.GT.AND P3, PT, R5, 0x40, PT ;  /* 0x000000400500780c */ /* 0x000fc40003f64270 */
[----:B------:R-:W-:Y:S02]  /*4c70*/  FMNMX.FTZ R20, R38, R17, !PT ;  /* 0x0000001126147209 */ /* 0x000fe40007810000 */
[----:B------:R-:W-:Y:S01]  /*4c80*/  MOV R226, UR18 ;  /* 0x0000001200e27c02 */ /* 0x000fe20008000f00 */
[----:B------:R-:W-:Y:S01]  /*4c90*/  MUFU.TANH R44, R44 ;  /* 0x0000002c002c7308 */ /* 0x000fe20000002400 */
[----:B-1----:R-:W-:Y:S02]  /*4ca0*/  FSEL R39, R39, -INF , P2 ;  /* 0xff80000027277808 */ /* 0x002fe40001000000 */
[----:B------:R-:W-:Y:S02]  /*4cb0*/  ISETP.GT.AND P2, PT, R5, 0x41, PT ;  /* 0x000000410500780c */ /* 0x000fe40003f44270 */
[----:B------:R-:W-:-:S03]  /*4cc0*/  FMNMX.FTZ R17, R39, R20, !PT ;  /* 0x0000001427117209 */ /* 0x000fc60007810000 */
[----:B------:R-:W-:Y:S01]  /*4cd0*/  MUFU.TANH R45, R45 ;  /* 0x0000002d002d7308 */ /* 0x000fe20000002400 */
[----:B------:R-:W-:Y:S02]  /*4ce0*/  WARPGROUP.DEPBAR.LE gsb0, 0x0 ;  /* 0x00008000000079c5 */ /* 0x000fe40000010000 */
[----:B------:R-:W-:Y:S01]  /*4cf0*/  FMUL.FTZ R26, R26, UR10 ;  /* 0x0000000a1a1a7c20 */ /* 0x000fe20008410000 */
[----:B------:R-:W-:Y:S01]  /*4d00*/  FMUL.FTZ R27, R27, UR10 ;  /* 0x0000000a1b1b7c20 */ /* 0x000fe20008410000 */
[----:B------:R-:W-:Y:S01]  /*4d10*/  FMUL.FTZ R30, R30, UR10 ;  /* 0x0000000a1e1e7c20 */ /* 0x000fe20008410000 */
[----:B------:R-:W-:Y:S02]  /*4d20*/  FMUL.FTZ R31, R31, UR10 ;  /* 0x0000000a1f1f7c20 */ /* 0x000fe40008410000 */
[----:B------:R-:W-:Y:S01]  /*4d30*/  MUFU.TANH R32, R32 ;  /* 0x0000002000207308 */ /* 0x000fe20000002400 */
[----:B------:R-:W-:Y:S01]  /*4d40*/  FMUL.FTZ R24, R24, UR10 ;  /* 0x0000000a18187c20 */ /* 0x000fe20008410000 */
[----:B------:R-:W-:Y:S01]  /*4d50*/  FMUL.FTZ R25, R25, UR10 ;  /* 0x0000000a19197c20 */ /* 0x000fe20008410000 */
[----:B------:R-:W-:Y:S01]  /*4d60*/  FMUL.FTZ R28, R28, UR10 ;  /* 0x0000000a1c1c7c20 */ /* 0x000fe20008410000 */
[----:B------:R-:W-:Y:S01]  /*4d70*/  FMUL.FTZ R29, R29, UR10 ;  /* 0x0000000a1d1d7c20 */ /* 0x000fe20008410000 */
[----:B------:R1:W-:Y:S03]  /*4d80*/  @!P1 SYNCS.ARRIVE.TRANS64.RED.A1T0 RZ, [R0+URZ], RZ ;  /* 0x000000ff00ff99a7 */ /* 0x0003e6000810043f */
[----:B------:R-:W2:Y:S08]  /*4d90*/  MUFU.TANH R26, R26 ;  /* 0x0000001a001a7308 */ /* 0x000eb00000002400 */
[----:B------:R-:W3:Y:S08]  /*4da0*/  MUFU.TANH R27, R27 ;  /* 0x0000001b001b7308 */ /* 0x000ef00000002400 */
[----:B------:R-:W4:Y:S01]  /*4db0*/  MUFU.TANH R30, R30 ;  /* 0x0000001e001e7308 */ /* 0x000f220000002400 */
[----:B--2---:R-:W-:-:S02]  /*4dc0*/  FSEL R26, R26, -INF , P3 ;  /* 0xff8000001a1a7808 */ /* 0x004fc40001800000 */
[----:B------:R-:W-:Y:S02]  /*4dd0*/  ISETP.GT.AND P3, PT, R5, 0x48, PT ;  /* 0x000000480500780c */ /* 0x000fe40003f64270 */
[----:B------:R-:W-:-:S03]  /*4de0*/  FMNMX.FTZ R20, R26, R17, !PT ;  /* 0x000000111a147209 */ /* 0x000fc60007810000 */
[----:B------:R-:W2:Y:S01]  /*4df0*/  MUFU.TANH R31, R31 ;  /* 0x0000001f001f7308 */ /* 0x000ea20000002400 */
[----:B---3--:R-:W-:Y:S02]  /*4e00*/  FSEL R27, R27, -INF , P2 ;  /* 0xff8000001b1b7808 */ /* 0x008fe40001000000 */
[----:B------:R-:W-:Y:S02]  /*4e10*/  ISETP.GT.AND P2, PT, R5, 0x49, PT ;  /* 0x000000490500780c */ /* 0x000fe40003f44270 */
[----:B------:R-:W-:-:S03]  /*4e20*/  FMNMX.FTZ R5, R27, R20, !PT ;  /* 0x000000141b057209 */ /* 0x000fc60007810000 */
[----:B------:R-:W-:Y:S01]  /*4e30*/  MUFU.TANH R33, R33 ;  /* 0x0000002100217308 */ /* 0x000fe20000002400 */
[----:B----4-:R-:W-:Y:S02]  /*4e40*/  FSEL R30, R30, -INF , P3 ;  /* 0xff8000001e1e7808 */ /* 0x010fe40001800000 */
[----:B------:R-:W-:Y:S02]  /*4e50*/  ISETP.GT.AND P3, PT, R2, 0x1, PT ;  /* 0x000000010200780c */ /* 0x000fe40003f64270 */
[----:B------:R-:W-:Y:S02]  /*4e60*/  FMNMX.FTZ R20, R30, R5, !PT ;  /* 0x000000051e147209 */ /* 0x000fe40007810000 */
[----:B------:R-:W-:Y:S01]  /*4e70*/  FSEL R57, R57, -INF , P3 ;  /* 0xff80000039397808 */ /* 0x000fe20001800000 */
[----:B------:R-:W3:Y:S01]  /*4e80*/  MUFU.TANH R36, R36 ;  /* 0x0000002400247308 */ /* 0x000ee20000002400 */
[----:B--2---:R-:W-:Y:S02]  /*4e90*/  FSEL R31, R31, -INF , P2 ;  /* 0xff8000001f1f7808 */ /* 0x004fe40001000000 */
[----:B------:R-:W-:-:S02]  /*4ea0*/  ISETP.GT.AND P2, PT, R2, RZ, PT ;  /* 0x000000ff0200720c */ /* 0x000fc40003f44270 */
[----:B------:R-:W-:Y:S02]  /*4eb0*/  FMNMX.FTZ R20, R31, R20, !PT ;  /* 0x000000141f147209 */ /* 0x000fe40007810000 */
[----:B------:R-:W-:Y:S01]  /*4ec0*/  FSEL R56, R56, -INF , P2 ;  /* 0xff80000038387808 */ /* 0x000fe20001000000 */
[----:B------:R-:W-:Y:S01]  /*4ed0*/  MUFU.TANH R37, R37 ;  /* 0x0000002500257308 */ /* 0x000fe20000002400 */
[C---:B------:R-:W-:Y:S01]  /*4ee0*/  ISETP.GT.AND P2, PT, R2.reuse, 0x10, PT ;  /* 0x000000100200780c */ /* 0x040fe20003f44270 */
[----:B------:R-:W2:Y:S01]  /*4ef0*/  SHFL.BFLY PT, R5, R20, 0x2, 0x1f ;  /* 0x0c401f0014057f89 */ /* 0x000ea200000e0000 */
[----:B------:R-:W-:Y:S02]  /*4f00*/  ISETP.GT.AND P3, PT, R2, 0x11, PT ;  /* 0x000000110200780c */ /* 0x000fe40003f64270 */
[----:B------:R-:W-:Y:S02]  /*4f10*/  FSEL R48, R48, -INF , P2 ;  /* 0xff80000030307808 */ /* 0x000fe40001000000 */
[----:B------:R-:W-:Y:S01]  /*4f20*/  FSEL R49, R49, -INF , P3 ;  /* 0xff80000031317808 */ /* 0x000fe20001800000 */
[----:B------:R-:W4:Y:S01]  /*4f30*/  MUFU.TANH R24, R24 ;  /* 0x0000001800187308 */ /* 0x000f220000002400 */
[----:B------:R-:W-:-:S04]  /*4f40*/  ISETP.GT.AND P2, PT, R2, 0x20, PT ;  /* 0x000000200200780c */ /* 0x000fc80003f44270 */
[----:B------:R-:W-:Y:S02]  /*4f50*/  FSEL R40, R40, -INF , P2 ;  /* 0xff80000028287808 */ /* 0x000fe40001000000 */
[----:B------:R-:W-:Y:S01]  /*4f60*/  ISETP.GT.AND P2, PT, R2, 0x28, PT ;  /* 0x000000280200780c */ /* 0x000fe20003f44270 */
[----:B------:R-:W-:Y:S03]  /*4f70*/  MUFU.TANH R25, R25 ;  /* 0x0000001900197308 */ /* 0x000fe60000002400 */
[----:B------:R-:W-:Y:S02]  /*4f80*/  FSEL R44, R44, -INF , P2 ;  /* 0xff8000002c2c7808 */ /* 0x000fe40001000000 */
[----:B------:R-:W-:-:S03]  /*4f90*/  ISETP.GT.AND P2, PT, R2, 0x30, PT ;  /* 0x000000300200780c */ /* 0x000fc60003f44270 */
[----:B------:R-:W5:Y:S01]  /*4fa0*/  MUFU.TANH R28, R28 ;  /* 0x0000001c001c7308 */ /* 0x000f620000002400 */
[----:B------:R-:W-:Y:S02]  /*4fb0*/  FSEL R32, R32, -INF , P2 ;  /* 0xff80000020207808 */ /* 0x000fe40001000000 */
[----:B--2---:R-:W-:Y:S02]  /*4fc0*/  FMNMX.FTZ R5, R20, R5, !PT ;  /* 0x0000000514057209 */ /* 0x004fe40007810000 */
[----:B------:R-:W-:-:S03]  /*4fd0*/  ISETP.GT.AND P2, PT, R2, 0x38, PT ;  /* 0x000000380200780c */ /* 0x000fc60003f44270 */
[----:B------:R-:W2:Y:S01]  /*4fe0*/  SHFL.BFLY PT, R20, R5, 0x1, 0x1f ;  /* 0x0c201f0005147f89 */ /* 0x000ea200000e0000 */
[----:B---3--:R-:W-:Y:S01]  /*4ff0*/  FSEL R36, R36, -INF , P2 ;  /* 0xff80000024247808 */ /* 0x008fe20001000000 */
[----:B------:R-:W3:Y:S01]  /*5000*/  MUFU.TANH R29, R29 ;  /* 0x0000001d001d7308 */ /* 0x000ee20000002400 */
[----:B------:R-:W-:-:S04]  /*5010*/  ISETP.GT.AND P2, PT, R2, 0x40, PT ;  /* 0x000000400200780c */ /* 0x000fc80003f44270 */
[----:B----4-:R-:W-:Y:S02]  /*5020*/  FSEL R24, R24, -INF , P2 ;  /* 0xff80000018187808 */ /* 0x010fe40001000000 */
[----:B------:R-:W-:-:S04]  /*5030*/  ISETP.GT.AND P2, PT, R2, 0x48, PT ;  /* 0x000000480200780c */ /* 0x000fc80003f44270 */
[----:B-----5:R-:W-:Y:S02]  /*5040*/  FSEL R28, R28, -INF , P2 ;  /* 0xff8000001c1c7808 */ /* 0x020fe40001000000 */
[----:B--2---:R-:W-:Y:S02]  /*5050*/  FMNMX.FTZ R3, R5, R20, !PT ;  /* 0x0000001405037209 */ /* 0x004fe40007810000 */
[----:B------:R-:W-:Y:S02]  /*5060*/  FMNMX.FTZ R5, R56, R57, !PT ;  /* 0x0000003938057209 */ /* 0x000fe40007810000 */
[C---:B------:R-:W-:Y:S01]  /*5070*/  FSETP.NEU.FTZ.AND P3, PT, R3.reuse, -INF , PT ;  /* 0xff8000000300780b */ /* 0x040fe20003f7d000 */
[----:B------:R-:W-:Y:S01]  /*5080*/  FMUL.FTZ R17, R3, UR4 ;  /* 0x0000000403117c20 */ /* 0x000fe20008410000 */
[----:B------:R-:W-:-:S04]  /*5090*/  FMNMX.FTZ R4, R60, R5, !PT ;  /* 0x000000053c047209 */ /* 0x000fc80007810000 */
[----:B------:R-:W-:Y:S02]  /*50a0*/  FMNMX.FTZ R5, R61, R4, !PT ;  /* 0x000000043d057209 */ /* 0x000fe40007810000 */
[----:B------:R-:W-:Y:S02]  /*50b0*/  FSEL R17, R17, RZ, P3 ;  /* 0x000000ff11117208 */ /* 0x000fe40001800000 */
[----:B------:R-:W-:Y:S02]  /*50c0*/  FMNMX.FTZ R4, R48, R5, !PT ;  /* 0x0000000530047209 */ /* 0x000fe40007810000 */
[----:B------:R-:W-:Y:S01]  /*50d0*/  ISETP.GT.AND P3, PT, R2, 0x21, PT ;  /* 0x000000210200780c */ /* 0x000fe20003f64270 */
[--C-:B------:R-:W-:Y:S01]  /*50e0*/  FFMA.FTZ R58, R58, UR4, -R17.reuse ;  /* 0x000000043a3a7c23 */ /* 0x100fe20008010811 */
[----:B------:R-:W-:Y:S01]  /*50f0*/  FMNMX.FTZ R5, R49, R4, !PT ;  /* 0x0000000431057209 */ /* 0x000fe20007810000 */
[--C-:B------:R-:W-:Y:S01]  /*5100*/  FFMA.FTZ R59, R59, UR4, -R17.reuse ;  /* 0x000000043b3b7c23 */ /* 0x100fe20008010811 */
[----:B------:R-:W-:Y:S01]  /*5110*/  FSEL R41, R41, -INF , P3 ;  /* 0xff80000029297808 */ /* 0x000fe20001800000 */
[--C-:B------:R-:W-:Y:S01]  /*5120*/  FFMA.FTZ R62, R62, UR4, -R17.reuse ;  /* 0x000000043e3e7c23 */ /* 0x100fe20008010811 */
[----:B------:R-:W-:Y:S01]  /*5130*/  FMNMX.FTZ R4, R52, R5, !PT ;  /* 0x0000000534047209 */ /* 0x000fe20007810000 */
[----:B------:R-:W-:Y:S01]  /*5140*/  MUFU.EX2 R58, R58 ;  /* 0x0000003a003a7308 */ /* 0x000fe20000000800 */
[----:B------:R-:W-:Y:S01]  /*5150*/  ISETP.GT.AND P3, PT, R2, 0x29, PT ;  /* 0x000000290200780c */ /* 0x000fe20003f64270 */
[--C-:B------:R-:W-:Y:S01]  /*5160*/  FFMA.FTZ R63, R63, UR4, -R17.reuse ;  /* 0x000000043f3f7c23 */ /* 0x100fe20008010811 */
[----:B------:R-:W-:Y:S01]  /*5170*/  FMNMX.FTZ R5, R53, R4, !PT ;  /* 0x0000000435057209 */ /* 0x000fe20007810000 */
[--C-:B------:R-:W-:Y:S01]  /*5180*/  FFMA.FTZ R50, R50, UR4, -R17.reuse ;  /* 0x0000000432327c23 */ /* 0x100fe20008010811 */
[----:B------:R-:W-:Y:S01]  /*5190*/  FSEL R45, R45, -INF , P3 ;  /* 0xff8000002d2d7808 */ /* 0x000fe20001800000 */
[--C-:B------:R-:W-:Y:S01]  /*51a0*/  FFMA.FTZ R51, R51, UR4, -R17.reuse ;  /* 0x0000000433337c23 */ /* 0x100fe20008010811 */
[----:B------:R-:W-:Y:S01]  /*51b0*/  FMNMX.FTZ R4, R40, R5, !PT ;  /* 0x0000000528047209 */ /* 0x000fe20007810000 */
[----:B------:R-:W2:Y:S01]  /*51c0*/  MUFU.EX2 R59, R59 ;  /* 0x0000003b003b7308 */ /* 0x000ea20000000800 */
        /* <DEDUP_REMOVED lines=15> */
[----:B------:R-:W4:Y:S01]  /*52c0*/  MUFU.EX2 R63, R63 ;  /* 0x0000003f003f7308 */ /* 0x000f220000000800 */
        /* <DEDUP_REMOVED lines=12> */
[----:B---3--:R-:W-:Y:S01]  /*5390*/  FSEL R29, R29, -INF , P3 ;  /* 0xff8000001d1d7808 */ /* 0x008fe20001800000 */
[--C-:B------:R-:W-:Y:S01]  /*53a0*/  FFMA.FTZ R27, R27, UR4, -R17.reuse ;  /* 0x000000041b1b7c23 */ /* 0x100fe20008010811 */
[----:B------:R-:W-:Y:S01]  /*53b0*/  FMNMX.FTZ R4, R24, R5, !PT ;  /* 0x0000000518047209 */ /* 0x000fe20007810000 */
[----:B------:R-:W3:Y:S01]  /*53c0*/  MUFU.EX2 R51, R51 ;  /* 0x0000003300337308 */ /* 0x000ee20000000800 */
[--C-:B------:R-:W-:Y:S01]  /*53d0*/  FFMA.FTZ R30, R30, UR4, -R17.reuse ;  /* 0x000000041e1e7c23 */ /* 0x100fe20008010811 */
[----:B------:R-:W-:Y:S01]  /*53e0*/  FFMA.FTZ R17, R31, UR4, -R17 ;  /* 0x000000041f117c23 */ /* 0x000fe20008010811 */
[----:B------:R-:W-:-:S02]  /*53f0*/  FMNMX.FTZ R5, R25, R4, !PT ;  /* 0x0000000419057209 */ /* 0x000fc40007810000 */
[----:B--2---:R-:W-:Y:S02]  /*5400*/  F2FP.F16.F32.PACK_AB R209, R59, R58 ;  /* 0x0000003a3bd1723e */ /* 0x004fe400000000ff */
[----:B------:R-:W-:Y:S01]  /*5410*/  FMNMX.FTZ R2, R28, R5, !PT ;  /* 0x000000051c027209 */ /* 0x000fe20007810000 */
[----:B------:R-:W-:Y:S01]  /*5420*/  MUFU.EX2 R54, R54 ;  /* 0x0000003600367308 */ /* 0x000fe20000000800 */
[----:B----4-:R-:W-:Y:S02]  /*5430*/  F2FP.F16.F32.PACK_AB R211, R63, R62 ;  /* 0x0000003e3fd3723e */ /* 0x010fe400000000ff */
[----:B------:R-:W-:Y:S02]  /*5440*/  FMNMX.FTZ R2, R29, R2, !PT ;  /* 0x000000021d027209 */ /* 0x000fe40007810000 */
[----:B------:R-:W-:-:S03]  /*5450*/  MOV R31, R151 ;  /* 0x00000097001f7202 */ /* 0x000fc60000000f00 */
[----:B------:R-:W2:Y:S01]  /*5460*/  SHFL.BFLY PT, R5, R2, 0x2, 0x1f ;  /* 0x0c401f0002057f89 */ /* 0x000ea200000e0000 */
[----:B------:R-:W4:Y:S01]  /*5470*/  MUFU.EX2 R55, R55 ;  /* 0x0000003700377308 */ /* 0x000f220000000800 */
[----:B---3--:R-:W-:-:S07]  /*5480*/  F2FP.F16.F32.PACK_AB R205, R51, R50 ;  /* 0x0000003233cd723e */ /* 0x008fce00000000ff */
[----:B------:R-:W-:Y:S08]  /*5490*/  MUFU.EX2 R42, R42 ;  /* 0x0000002a002a7308 */ /* 0x000ff00000000800 */
[----:B------:R-:W3:Y:S01]  /*54a0*/  MUFU.EX2 R43, R43 ;  /* 0x0000002b002b7308 */ /* 0x000ee20000000800 */
[----:B----4-:R-:W-:Y:S02]  /*54b0*/  F2FP.F16.F32.PACK_AB R207, R55, R54 ;  /* 0x0000003637cf723e */ /* 0x010fe400000000ff */
[----:B--2---:R-:W-:-:S05]  /*54c0*/  FMNMX.FTZ R5, R2, R5, !PT ;  /* 0x0000000502057209 */ /* 0x004fca0007810000 */
[----:B------:R-:W-:Y:S01]  /*54d0*/  MUFU.EX2 R46, R46 ;  /* 0x0000002e002e7308 */ /* 0x000fe20000000800 */
[----:B------:R-:W2:Y:S07]  /*54e0*/  SHFL.BFLY PT, R4, R5, 0x1, 0x1f ;  /* 0x0c201f0005047f89 */ /* 0x000eae00000e0000 */
[----:B------:R-:W4:Y:S01]  /*54f0*/  MUFU.EX2 R47, R47 ;  /* 0x0000002f002f7308 */ /* 0x000f220000000800 */
[----:B---3--:R-:W-:-:S07]  /*5500*/  F2FP.F16.F32.PACK_AB R201, R43, R42 ;  /* 0x0000002a2bc9723e */ /* 0x008fce00000000ff */
[----:B------:R-:W-:Y:S08]  /*5510*/  MUFU.EX2 R34, R34 ;  /* 0x0000002200227308 */ /* 0x000ff00000000800 */
[----:B------:R-:W3:Y:S01]  /*5520*/  MUFU.EX2 R35, R35 ;  /* 0x0000002300237308 */ /* 0x000ee20000000800 */
[----:B----4-:R-:W-:Y:S02]  /*5530*/  F2FP.F16.F32.PACK_AB R203, R47, R46 ;  /* 0x0000002e2fcb723e */ /* 0x010fe400000000ff */
[----:B--2---:R-:W-:Y:S01]  /*5540*/  FMNMX.FTZ R4, R5, R4, !PT ;  /* 0x0000000405047209 */ /* 0x004fe20007810000 */
[----:B------:R-:W-:Y:S01]  /*5550*/  FADD.FTZ R5, R58, R59 ;  /* 0x0000003b3a057221 */ /* 0x000fe20000010000 */
[----:B------:R-:W-:Y:S01]  /*5560*/  IMAD.MOV.U32 R59, RZ, RZ, R151 ;  /* 0x000000ffff3b7224 */ /* 0x000fe200078e0097 */
[----:B------:R-:W-:-:S02]  /*5570*/  MOV R58, R151 ;  /* 0x00000097003a7202 */ /* 0x000fc40000000f00 */
[----:B------:R-:W-:Y:S01]  /*5580*/  MUFU.EX2 R38, R38 ;  /* 0x0000002600267308 */ /* 0x000fe20000000800 */
[C---:B------:R-:W-:Y:S01]  /*5590*/  FMUL.FTZ R2, R4.reuse, UR4 ;  /* 0x0000000404027c20 */ /* 0x040fe20008410000 */
[----:B------:R-:W-:Y:S01]  /*55a0*/  FSETP.NEU.FTZ.AND P2, PT, R4, -INF , PT ;  /* 0xff8000000400780b */ /* 0x000fe20003f5d000 */
[----:B------:R-:W-:Y:S01]  /*55b0*/  FADD.FTZ R20, R62, R5 ;  /* 0x000000053e147221 */ /* 0x000fe20000010000 */
[----:B------:R-:W-:Y:S02]  /*55c0*/  MOV R62, R151 ;  /* 0x00000097003e7202 */ /* 0x000fe40000000f00 */
[----:B------:R-:W-:Y:S01]  /*55d0*/  FSEL R2, R2, RZ, P2 ;  /* 0x000000ff02027208 */ /* 0x000fe20001000000 */
[----:B------:R-:W-:Y:S01]  /*55e0*/  FADD.FTZ R5, R63, R20 ;  /* 0x000000143f057221 */ /* 0x000fe20000010000 */
[----:B------:R-:W-:Y:S01]  /*55f0*/  MUFU.EX2 R39, R39 ;  /* 0x0000002700277308 */ /* 0x000fe20000000800 */
        /* <DEDUP_REMOVED lines=10> */
[----:B------:R-:W-:Y:S01]  /*56a0*/  FADD.FTZ R20, R50, R5 ;  /* 0x0000000532147221 */ /* 0x000fe20000010000 */
[--C-:B------:R-:W-:Y:S01]  /*56b0*/  FFMA.FTZ R53, R53, UR4, -R2.reuse ;  /* 0x0000000435357c23 */ /* 0x100fe20008010802 */
[--C-:B------:R-:W-:Y:S01]  /*56c0*/  FFMA.FTZ R40, R40, UR4, -R2.reuse ;  /* 0x0000000428287c23 */ /* 0x100fe20008010802 */
[----:B------:R-:W-:Y:S01]  /*56d0*/  FFMA.FTZ R41, R41, UR4, -R2 ;  /* 0x0000000429297c23 */ /* 0x000fe20008010802 */
[----:B------:R-:W-:Y:S01]  /*56e0*/  FADD.FTZ R21, R51, R20 ;  /* 0x0000001433157221 */ /* 0x000fe20000010000 */
[--C-:B------:R-:W-:Y:S01]  /*56f0*/  FFMA.FTZ R44, R44, UR4, -R2.reuse ;  /* 0x000000042c2c7c23 */ /* 0x100fe20008010802 */
[----:B------:R-:W2:Y:S01]  /*5700*/  MUFU.EX2 R57, R57 ;  /* 0x0000003900397308 */ /* 0x000ea20000000800 */
[--C-:B------:R-:W-:Y:S01]  /*5710*/  FFMA.FTZ R45, R45, UR4, -R2.reuse ;  /* 0x000000042d2d7c23 */ /* 0x100fe20008010802 */
[----:B------:R-:W-:Y:S01]  /*5720*/  FADD.FTZ R64, R54, R21 ;  /* 0x0000001536407221 */ /* 0x000fe20000010000 */
[--C-:B------:R-:W-:Y:S01]  /*5730*/  FFMA.FTZ R32, R32, UR4, -R2.reuse ;  /* 0x0000000420207c23 */ /* 0x100fe20008010802 */
[--C-:B------:R-:W-:Y:S01]  /*5740*/  FFMA.FTZ R33, R33, UR4, -R2.reuse ;  /* 0x0000000421217c23 */ /* 0x100fe20008010802 */
[----:B------:R-:W-:Y:S01]  /*5750*/  FFMA.FTZ R36, R36, UR4, -R2 ;  /* 0x0000000424247c23 */ /* 0x000fe20008010802 */
[----:B------:R-:W-:Y:S01]  /*5760*/  FADD.FTZ R21, R55, R64 ;  /* 0x0000004037157221 */ /* 0x000fe20000010000 */
[--C-:B------:R-:W-:Y:S01]  /*5770*/  FFMA.FTZ R37, R37, UR4, -R2.reuse ;  /* 0x0000000425257c23 */ /* 0x100fe20008010802 */
[----:B------:R-:W4:Y:S01]  /*5780*/  MUFU.EX2 R60, R60 ;  /* 0x0000003c003c7308 */ /* 0x000f220000000800 */
[--C-:B------:R-:W-:Y:S01]  /*5790*/  FFMA.FTZ R24, R24, UR4, -R2.reuse ;  /* 0x0000000418187c23 */ /* 0x100fe20008010802 */
[----:B------:R-:W-:Y:S01]  /*57a0*/  FADD.FTZ R64, R42, R21 ;  /* 0x000000152a407221 */ /* 0x000fe20000010000 */
[--C-:B------:R-:W-:Y:S01]  /*57b0*/  FFMA.FTZ R25, R25, UR4, -R2.reuse ;  /* 0x0000000419197c23 */ /* 0x100fe20008010802 */
[--C-:B------:R-:W-:Y:S01]  /*57c0*/  FFMA.FTZ R28, R28, UR4, -R2.reuse ;  /* 0x000000041c1c7c23 */ /* 0x100fe20008010802 */
[----:B------:R-:W-:Y:S01]  /*57d0*/  FFMA.FTZ R2, R29, UR4, -R2 ;  /* 0x000000041d027c23 */ /* 0x000fe20008010802 */
[----:B------:R-:W-:Y:S01]  /*57e0*/  FADD.FTZ R21, R43, R64 ;  /* 0x000000402b157221 */ /* 0x000fe20000010000 */
[----:B---3--:R-:W-:Y:S01]  /*57f0*/  F2FP.F16.F32.PACK_AB R197, R35, R34 ;  /* 0x0000002223c5723e */ /* 0x008fe200000000ff */
[----:B------:R-:W3:Y:S01]  /*5800*/  MUFU.EX2 R61, R61 ;  /* 0x0000003d003d7308 */ /* 0x000ee20000000800 */
[----:B--2---:R-:W-:Y:S01]  /*5810*/  FADD.FTZ R5, R56, R57 ;  /* 0x0000003938057221 */ /* 0x004fe20000010000 */
[----:B-1----:R-:W-:Y:S01]  /*5820*/  FADD.FTZ R0, R46, R21 ;  /* 0x000000152e007221 */ /* 0x002fe20000010000 */
[----:B------:R-:W-:Y:S01]  /*5830*/  F2FP.F16.F32.PACK_AB R199, R39, R38 ;  /* 0x0000002627c7723e */ /* 0x000fe200000000ff */
[----:B------:R-:W-:Y:S01]  /*5840*/  IMAD.MOV.U32 R55, RZ, RZ, R151 ;  /* 0x000000ffff377224 */ /* 0x000fe200078e0097 */
[----:B------:R-:W-:Y:S01]  /*5850*/  F2FP.F16.F32.PACK_AB R208, R57, R56 ;  /* 0x0000003839d0723e */ /* 0x000fe200000000ff */
[----:B------:R-:W-:Y:S01]  /*5860*/  FADD.FTZ R21, R47, R0 ;  /* 0x000000002f157221 */ /* 0x000fe20000010000 */
[-C--:B------:R-:W-:Y:S01]  /*5870*/  MOV R64, R151.reuse ;  /* 0x0000009700407202 */ /* 0x080fe20000000f00 */
[----:B------:R-:W1:Y:S01]  /*5880*/  MUFU.EX2 R48, R48 ;  /* 0x0000003000307308 */ /* 0x000e620000000800 */
[----:B----4-:R-:W-:Y:S01]  /*5890*/  FADD.FTZ R20, R60, R5 ;  /* 0x000000053c147221 */ /* 0x010fe20000010000 */
[--C-:B------:R-:W-:Y:S01]  /*58a0*/  IMAD.MOV.U32 R57, RZ, RZ, R151.reuse ;  /* 0x000000ffff397224 */ /* 0x100fe200078e0097 */
[-C--:B------:R-:W-:Y:S01]  /*58b0*/  MOV R56, R151.reuse ;  /* 0x0000009700387202 */ /* 0x080fe20000000f00 */
[--C-:B------:R-:W-:Y:S01]  /*58c0*/  IMAD.MOV.U32 R51, RZ, RZ, R151.reuse ;  /* 0x000000ffff337224 */ /* 0x100fe200078e0097 */
[-C--:B------:R-:W-:Y:S01]  /*58d0*/  MOV R54, R151.reuse ;  /* 0x0000009700367202 */ /* 0x080fe20000000f00 */
[--C-:B------:R-:W-:Y:S01]  /*58e0*/  IMAD.MOV.U32 R47, RZ, RZ, R151.reuse ;  /* 0x000000ffff2f7224 */ /* 0x100fe200078e0097 */
[-C--:B------:R-:W-:Y:S01]  /*58f0*/  MOV R50, R151.reuse ;  /* 0x0000009700327202 */ /* 0x080fe20000000f00 */
[----:B------:R-:W2:Y:S01]  /*5900*/  MUFU.EX2 R49, R49 ;  /* 0x0000003100317308 */ /* 0x000ea20000000800 */
[C---:B---3--:R-:W-:Y:S01]  /*5910*/  FADD.FTZ R5, R61.reuse, R20 ;  /* 0x000000143d057221 */ /* 0x048fe20000010000 */
[----:B------:R-:W-:Y:S01]  /*5920*/  F2FP.F16.F32.PACK_AB R210, R61, R60 ;  /* 0x0000003c3dd2723e */ /* 0x000fe200000000ff */
[--C-:B------:R-:W-:Y:S01]  /*5930*/  IMAD.MOV.U32 R61, RZ, RZ, R151.reuse ;  /* 0x000000ffff3d7224 */ /* 0x100fe200078e0097 */
[-C--:B------:R-:W-:Y:S01]  /*5940*/  MOV R60, R151.reuse ;  /* 0x00000097003c7202 */ /* 0x080fe20000000f00 */
[----:B------:R-:W-:Y:S01]  /*5950*/  IMAD.MOV.U32 R43, RZ, RZ, R151 ;  /* 0x000000ffff2b7224 */ /* 0x000fe200078e0097 */
[----:B------:R-:W-:-:S02]  /*5960*/  MOV R46, R151 ;  /* 0x00000097002e7202 */ /* 0x000fc40000000f00 */
[----:B------:R-:W3:Y:S01]  /*5970*/  MUFU.EX2 R52, R52 ;  /* 0x0000003400347308 */ /* 0x000ee20000000800 */
[----:B-1----:R-:W-:Y:S01]  /*5980*/  FADD.FTZ R20, R48, R5 ;  /* 0x0000000530147221 */ /* 0x002fe20000010000 */
[----:B------:R-:W-:-:S06]  /*5990*/  MOV R42, R151 ;  /* 0x00000097002a7202 */ /* 0x000fcc0000000f00 */
[----:B------:R-:W1:Y:S01]  /*59a0*/  MUFU.EX2 R53, R53 ;  /* 0x0000003500357308 */ /* 0x000e620000000800 */
[C---:B--2---:R-:W-:Y:S01]  /*59b0*/  FADD.FTZ R5, R49.reuse, R20 ;  /* 0x0000001431057221 */ /* 0x044fe20000010000 */
[----:B------:R-:W-:Y:S01]  /*59c0*/  F2FP.F16.F32.PACK_AB R204, R49, R48 ;  /* 0x0000003031cc723e */ /* 0x000fe200000000ff */
[----:B------:R-:W-:Y:S01]  /*59d0*/  IMAD.MOV.U32 R49, RZ, RZ, R151 ;  /* 0x000000ffff317224 */ /* 0x000fe200078e0097 */
[----:B------:R-:W-:-:S04]  /*59e0*/  MOV R48, R151 ;  /* 0x0000009700307202 */ /* 0x000fc80000000f00 */
[----:B------:R-:W2:Y:S01]  /*59f0*/  MUFU.EX2 R40, R40 ;  /* 0x0000002800287308 */ /* 0x000ea20000000800 */
[----:B---3--:R-:W-:-:S07]  /*5a00*/  FADD.FTZ R20, R52, R5 ;  /* 0x0000000534147221 */ /* 0x008fce0000010000 */
[----:B------:R-:W3:Y:S01]  /*5a10*/  MUFU.EX2 R41, R41 ;  /* 0x0000002900297308 */ /* 0x000ee20000000800 */
[C---:B-1----:R-:W-:Y:S01]  /*5a20*/  FADD.FTZ R5, R53.reuse, R20 ;  /* 0x0000001435057221 */ /* 0x042fe20000010000 */
[----:B------:R-:W-:Y:S01]  /*5a30*/  FADD.FTZ R20, R34, R21 ;  /* 0x0000001522147221 */ /* 0x000fe20000010000 */
[----:B------:R-:W-:Y:S01]  /*5a40*/  F2FP.F16.F32.PACK_AB R206, R53, R52 ;  /* 0x0000003435ce723e */ /* 0x000fe200000000ff */
[--C-:B------:R-:W-:Y:S01]  /*5a50*/  IMAD.MOV.U32 R53, RZ, RZ, R151.reuse ;  /* 0x000000ffff357224 */ /* 0x100fe200078e0097 */
[-C--:B------:R-:W-:Y:S01]  /*5a60*/  MOV R52, R151.reuse ;  /* 0x0000009700347202 */ /* 0x080fe20000000f00 */
[----:B------:R-:W-:Y:S01]  /*5a70*/  FADD.FTZ R21, R35, R20 ;  /* 0x0000001423157221 */ /* 0x000fe20000010000 */
[----:B------:R-:W-:Y:S01]  /*5a80*/  IMAD.MOV.U32 R35, RZ, RZ, R151 ;  /* 0x000000ffff237224 */ /* 0x000fe200078e0097 */
[----:B------:R-:W1:Y:S01]  /*5a90*/  MUFU.EX2 R44, R44 ;  /* 0x0000002c002c7308 */ /* 0x000e620000000800 */
[----:B--2---:R-:W-:Y:S01]  /*5aa0*/  FADD.FTZ R0, R40, R5 ;  /* 0x0000000528007221 */ /* 0x004fe20000010000 */
[----:B------:R-:W-:Y:S01]  /*5ab0*/  FADD.FTZ R20, R38, R21 ;  /* 0x0000001526147221 */ /* 0x000fe20000010000 */
[----:B------:R-:W-:Y:S01]  /*5ac0*/  MOV R38, R151 ;  /* 0x0000009700267202 */ /* 0x000fe20000000f00 */
[----:B------:R-:W-:-:S02]  /*5ad0*/  IMAD.MOV.U32 R34, RZ, RZ, R151 ;  /* 0x000000ffff227224 */ /* 0x000fc400078e0097 */
[----:B------:R-:W-:Y:S01]  /*5ae0*/  FADD.FTZ R21, R39, R20 ;  /* 0x0000001427157221 */ /* 0x000fe20000010000 */
[--C-:B------:R-:W-:Y:S01]  /*5af0*/  IMAD.MOV.U32 R39, RZ, RZ, R151.reuse ;  /* 0x000000ffff277224 */ /* 0x100fe200078e0097 */
[----:B------:R-:W2:Y:S01]  /*5b00*/  MUFU.EX2 R45, R45 ;  /* 0x0000002d002d7308 */ /* 0x000ea20000000800 */
[C---:B---3--:R-:W-:Y:S01]  /*5b10*/  FADD.FTZ R5, R41.reuse, R0 ;  /* 0x0000000029057221 */ /* 0x048fe20000010000 */
[----:B------:R-:W-:Y:S01]  /*5b20*/  F2FP.F16.F32.PACK_AB R200, R41, R40 ;  /* 0x0000002829c8723e */ /* 0x000fe200000000ff */
[----:B------:R-:W-:Y:S01]  /*5b30*/  IMAD.MOV.U32 R41, RZ, RZ, R151 ;  /* 0x000000ffff297224 */ /* 0x000fe200078e0097 */
[----:B------:R-:W-:-:S04]  /*5b40*/  MOV R40, R151 ;  /* 0x0000009700287202 */ /* 0x000fc80000000f00 */
[----:B------:R-:W3:Y:S01]  /*5b50*/  MUFU.EX2 R32, R32 ;  /* 0x0000002000207308 */ /* 0x000ee20000000800 */
[----:B-1----:R-:W-:-:S07]  /*5b60*/  FADD.FTZ R0, R44, R5 ;  /* 0x000000052c007221 */ /* 0x002fce0000010000 */
        /* <DEDUP_REMOVED lines=22> */
[----:B--2---:R-:W-:-:S07]  /*5cd0*/  FADD.FTZ R20, R30, R21 ;  /* 0x000000151e147221 */ /* 0x004fce0000010000 */
[----:B------:R-:W2:Y:S01]  /*5ce0*/  MUFU.EX2 R17, R17 ;  /* 0x0000001100117308 */ /* 0x000ea20000000800 */
[C---:B---3--:R-:W-:Y:S01]  /*5cf0*/  FADD.FTZ R29, R37.reuse, R0 ;  /* 0x00000000251d7221 */ /* 0x048fe20000010000 */
[----:B------:R-:W-:Y:S01]  /*5d00*/  F2FP.F16.F32.PACK_AB R198, R37, R36 ;  /* 0x0000002425c6723e */ /* 0x000fe200000000ff */
[----:B------:R-:W-:Y:S01]  /*5d10*/  IMAD.MOV.U32 R37, RZ, RZ, R151 ;  /* 0x000000ffff257224 */ /* 0x000fe200078e0097 */
[----:B------:R-:W-:-:S04]  /*5d20*/  MOV R36, R151 ;  /* 0x0000009700247202 */ /* 0x000fc80000000f00 */
[----:B------:R-:W3:Y:S01]  /*5d30*/  MUFU.EX2 R25, R25 ;  /* 0x0000001900197308 */ /* 0x000ee20000000800 */
[----:B-1----:R-:W-:Y:S01]  /*5d40*/  FADD.FTZ R0, R24, R29 ;  /* 0x0000001d18007221 */ /* 0x002fe20000010000 */
[----:B------:R-:W-:-:S06]  /*5d50*/  MOV R29, R151 ;  /* 0x00000097001d7202 */ /* 0x000fcc0000000f00 */
[----:B------:R-:W1:Y:S01]  /*5d60*/  MUFU.EX2 R28, R28 ;  /* 0x0000001c001c7308 */ /* 0x000e620000000800 */
[C---:B--2---:R-:W-:Y:S01]  /*5d70*/  FADD.FTZ R5, R17.reuse, R20 ;  /* 0x0000001411057221 */ /* 0x044fe20000010000 */
[----:B------:R-:W-:Y:S01]  /*5d80*/  F2FP.F16.F32.PACK_AB R195, R17, R30 ;  /* 0x0000001e11c3723e */ /* 0x000fe200000000ff */
[----:B------:R-:W-:-:S05]  /*5d90*/  IMAD.MOV.U32 R30, RZ, RZ, R151 ;  /* 0x000000ffff1e7224 */ /* 0x000fca00078e0097 */
[----:B------:R2:W4:Y:S01]  /*5da0*/  MUFU.EX2 R21, R2 ;  /* 0x0000000200157308 */ /* 0x0005220000000800 */
[C---:B---3--:R-:W-:Y:S01]  /*5db0*/  FADD.FTZ R17, R25.reuse, R0 ;  /* 0x0000000019117221 */ /* 0x048fe20000010000 */
[----:B------:R-:W-:Y:S01]  /*5dc0*/  F2FP.F16.F32.PACK_AB R192, R25, R24 ;  /* 0x0000001819c0723e */ /* 0x000fe200000000ff */
[----:B------:R-:W-:Y:S01]  /*5dd0*/  IMAD.MOV.U32 R24, RZ, RZ, R151 ;  /* 0x000000ffff187224 */ /* 0x000fe200078e0097 */
[----:B------:R-:W-:Y:S01]  /*5de0*/  MOV R25, R151 ;  /* 0x0000009700197202 */ /* 0x000fe20000000f00 */
[----:B-1----:R-:W-:Y:S01]  /*5df0*/  FADD.FTZ R0, R28, R17 ;  /* 0x000000111c007221 */ /* 0x002fe20000010000 */
[----:B--2---:R-:W-:-:S03]  /*5e00*/  IMAD.MOV.U32 R2, RZ, RZ, 0x3f800000 ;  /* 0x3f800000ff027424 */ /* 0x004fc600078e00ff */
[C---:B----4-:R-:W-:Y:S01]  /*5e10*/  FADD.FTZ R17, R21.reuse, R0 ;  /* 0x0000000015117221 */ /* 0x050fe20000010000 */
[----:B------:R-:W-:Y:S01]  /*5e20*/  F2FP.F16.F32.PACK_AB R194, R21, R28 ;  /* 0x0000001c15c2723e */ /* 0x000fe200000000ff */
[----:B------:R-:W-:Y:S02]  /*5e30*/  IMAD.MOV.U32 R0, RZ, RZ, 0x3f800000 ;  /* 0x3f800000ff007424 */ /* 0x000fe400078e00ff */
[----:B------:R-:W-:Y:S01]  /*5e40*/  IMAD.MOV.U32 R28, RZ, RZ, R151 ;  /* 0x000000ffff1c7224 */ /* 0x000fe200078e0097 */
[----:B------:R-:W-:Y:S06]  /*5e50*/  @!P2 BRA `(.L_x_1954) ;  /* 0x0000004400a8a947 */ /* 0x000fec0003800000 */
[----:B------:R-:W-:Y:S01]  /*5e60*/  R2UR UR61, R16 ;  /* 0x00000000103d72ca */ /* 0x000fe200000e0000 */
[----:B------:R-:W-:Y:S01]  /*5e70*/  ULDC.64 UR4, c[0x0][0x3f8] ;  /* 0x0000fe0000047ab9 */ /* 0x000fe20000000a00 */
[----:B------:R-:W-:Y:S01]  /*5e80*/  MOV R20, R3 ;  /* 0x0000000300147202 */ /* 0x000fe20000000f00 */
        /* <DEDUP_REMOVED lines=66> */
[----:B------:R-:W-:Y:S01]  /*62b0*/  IMAD.U32 R225, RZ, RZ, UR4 ;  /* 0x00000004ffe17e24 */ /* 0x000fe2000f8e00ff */
[----:B------:R-:W-:Y:S01]  /*62c0*/  MOV R227, UR5 ;  /* 0x0000000500e37c02 */ /* 0x000fe20008000f00 */
[----:B------:R-:W-:Y:S01]  /*62d0*/  UMOV UR45, UR47 ;  /* 0x0000002f002d7c82 */ /* 0x000fe20008000000 */
[----:B------:R-:W-:-:S05]  /*62e0*/  UMOV UR41, UR46 ;  /* 0x0000002e00297c82 */ /* 0x000fca0008000000 */
.L_x_1963:
        /* <DEDUP_REMOVED lines=8> */
.L_x_1955:
[----:B------:R-:W-:Y:S01]  /*6370*/  R2UR UR4, R16 ;  /* 0x00000000100472ca */ /* 0x000fe200000e0000 */
[----:B------:R-:W-:-:S12]  /*6380*/  ULEA UR47, UR46, UR60, 0x3 ;  /* 0x0000003c2e2f7291 */ /* 0x000fd8000f8e183f */
[----:B------:R-:W-:-:S04]  /*6390*/  MOV R3, UR4 ;  /* 0x0000000400037c02 */ /* 0x000fc80008000f00 */
[----:B------:R-:W-:-:S04]  /*63a0*/  SHF.L.U32 R3, R3, 0x1f, RZ ;  /* 0x0000001f03037819 */ /* 0x000fc800000006ff */
[----:B------:R1:W2:Y:S01]  /*63b0*/  SYNCS.PHASECHK.TRANS64.TRYWAIT P2, [UR47+0x38830], R3 ;  /* 0x03883003ff0075a7 */ /* 0x0002a2000804016f */
[----:B------:R-:W-:Y:S05]  /*63c0*/  @!P0 BRA `(.L_x_1956) ;  /* 0x0000000000048947 */ /* 0x000fea0003800000 */
[----:B------:R-:W-:Y:S01]  /*63d0*/  BPT.TRAP 0x1 ;  /* 0x000000040000795c */ /* 0x000fe20000300000 */
.L_x_1956:
[----:B--2---:R-:W-:Y:S05]  /*63e0*/  @P2 BRA `(.L_x_1957) ;  /* 0x0000000000082947 */ /* 0x004fea0003800000 */
[----:B------:R-:W2:Y:S02]  /*63f0*/  SYNCS.PHASECHK.TRANS64.TRYWAIT P2, [UR47+0x38830], R3 ;  /* 0x03883003ff0075a7 */ /* 0x000ea4000804016f */
[----:B--2---:R-:W-:Y:S05]  /*6400*/  @!P2 BRA `(.L_x_1958) ;  /* 0x000000e00090a947 */ /* 0x004fea0003800000 */
.L_x_1957:
[----:B------:R-:W-:Y:S01]  /*6410*/  R2UR UR10, R18 ;  /* 0x00000000120a72ca */ /* 0x000fe200000e0000 */
[----:B------:R-:W-:Y:S01]  /*6420*/  UIMAD UR4, UR46, 0xa00, UR40 ;  /* 0x00000a002e0478a4 */ /* 0x000fe2000f8e0228 */
[----:B------:R-:W-:Y:S01]  /*6430*/  R2UR UR11, R19 ;  /* 0x00000000130b72ca */ /* 0x000fe200000e0000 */
[----:B------:R-:W-:Y:S01]  /*6440*/  WARPGROUP.ARRIVE ;  /* 0x00000000000079c5 */ /* 0x000fe20000000000 */
[----:B------:R-:W-:Y:S01]  /*6450*/  UMOV UR59, 0x40000040 ;  /* 0x40000040003b7882 */ /* 0x000fe20000000000 */
[----:B------:R-:W-:Y:S01]  /*6460*/  R2UR UR6, R14 ;  /* 0x000000000e0672ca */ /* 0x000fe200000e0000 */
[----:B------:R-:W-:Y:S01]  /*6470*/  UIADD3 UR18, UR4, 0x286, URZ ;  /* 0x0000028604127890 */ /* 0x000fe2000fffe03f */
[----:B------:R-:W-:Y:S01]  /*6480*/  R2UR UR7, R15 ;  /* 0x000000000f0772ca */ /* 0x000fe200000e0000 */
[----:B------:R-:W-:Y:S01]  /*6490*/  UMOV UR58, UR4 ;  /* 0x00000004003a7c82 */ /* 0x000fe20008000000 */
[----:B------:R-:W-:Y:S01]  /*64a0*/  R2UR UR14, R12 ;  /* 0x000000000c0e72ca */ /* 0x000fe200000e0000 */
[----:B------:R-:W-:Y:S01]  /*64b0*/  UMOV UR19, 0x40000040 ;  /* 0x4000004000137882 */ /* 0x000fe20000000000 */
[----:B------:R-:W-:Y:S01]  /*64c0*/  R2UR UR15, R13 ;  /* 0x000000000d0f72ca */ /* 0x000fe200000e0000 */
[----:B------:R-:W-:Y:S01]  /*64d0*/  UIADD3 UR22, UR4, 0x500, URZ ;  /* 0x0000050004167890 */ /* 0x000fe2000fffe03f */
[-C--:B------:R-:W-:Y:S01]  /*64e0*/  FMUL.FTZ R24, R24, R0.reuse ;  /* 0x0000000018187220 */ /* 0x080fe20000410000 */
[----:B------:R-:W-:Y:S01]  /*64f0*/  UMOV UR56, UR10 ;  /* 0x0000000a00387c82 */ /* 0x000fe20008000000 */
[----:B------:R-:W-:Y:S01]  /*6500*/  UMOV UR57, UR11 ;  /* 0x0000000b00397c82 */ /* 0x000fe20008000000 */
[----:B------:R-:W-:Y:S01]  /*6510*/  UMOV UR23, 0x40000040 ;  /* 0x4000004000177882 */ /* 0x000fe20000000000 */
[----:B------:R-:W-:Y:S01]  /*6520*/  HGMMA.64x16x16.F32 R184, gdesc[UR56], RZ, !UPT, gsb0 ;  /* 0x0020000038b879f0 */ /* 0x000fe2000c0008ff */
[----:B------:R-:W-:Y:S01]  /*6530*/  UIADD3 UR58, UR4, 0x80, URZ ;  /* 0x00000080043a7890 */ /* 0x000fe2000fffe03f */
[-C--:B------:R-:W-:Y:S01]  /*6540*/  FMUL.FTZ R25, R25, R0.reuse ;  /* 0x0000000019197220 */ /* 0x080fe20000410000 */
[----:B------:R-:W-:Y:S01]  /*6550*/  UMOV UR59, 0x40000040 ;  /* 0x40000040003b7882 */ /* 0x000fe20000000000 */
[----:B------:R-:W-:Y:S01]  /*6560*/  UMOV UR56, UR10 ;  /* 0x0000000a00387c82 */ /* 0x000fe20008000000 */
[----:B------:R-:W-:Y:S01]  /*6570*/  UMOV UR57, UR11 ;  /* 0x0000000b00397c82 */ /* 0x000fe20008000000 */
        /* <DEDUP_REMOVED lines=56> */
[----:B------:R-:W-:Y:S01]  /*6900*/  UMOV UR59, 0x40000040 ;  /* 0x40000040003b7882 */ /* 0x000fe20000000000 */
[----:B------:R-:W-:Y:S01]  /*6910*/  UMOV UR56, UR10 ;  /* 0x0000000a00387c82 */ /* 0x000fe20008000000 */
[----:B------:R-:W-:Y:S01]  /*6920*/  UMOV UR57, UR11 ;  /* 0x0000000b00397c82 */ /* 0x000fe20008000000 */
        /* <DEDUP_REMOVED lines=97> */
[----:B------:R-:W-:Y:S01]  /*6f40*/  UMOV UR59, 0x40000040 ;  /* 0x40000040003b7882 */ /* 0x000fe20000000000 */
[----:B------:R-:W-:Y:S01]  /*6f50*/  UMOV UR56, UR10 ;  /* 0x0000000a00387c82 */ /* 0x000fe20008000000 */
[----:B------:R-:W-:Y:S01]  /*6f60*/  UMOV UR57, UR11 ;  /* 0x0000000b00397c82 */ /* 0x000fe20008000000 */
[----:B------:R-:W-:Y:S02]  /*6f70*/  R2UR UR10, R10 ;  /* 0x000000000a0a72ca */ /* 0x000fe400000e0000 */
[----:B------:R-:W-:Y:S01]  /*6f80*/  R2UR UR11, R11 ;  /* 0x000000000b0b72ca */ /* 0x000fe200000e0000 */
[----:B------:R-:W-:Y:S02]  /*6f90*/  WARPGROUP.DEPBAR.LE gsb0, 0x0 ;  /* 0x00008000000079c5 */ /* 0x000fe40000010000 */
[----:B------:R-:W-:-:S06]  /*6fa0*/  WARPGROUP.ARRIVE ;  /* 0x00000000000079c5 */ /* 0x000fcc0000000000 */
[----:B------:R-:W-:Y:S01]  /*6fb0*/  HGMMA.64x16x16.F32 R152, gdesc[UR56], RZ, !UPT, gsb0 ;  /* 0x00200000389879f0 */ /* 0x000fe2000c0008ff */
[----:B------:R-:W-:Y:S01]  /*6fc0*/  UIADD3 UR58, UR4, 0x2, URZ ;  /* 0x00000002043a7890 */ /* 0x000fe2000fffe03f */
[----:B------:R-:W-:Y:S01]  /*6fd0*/  UMOV UR59, 0x40000040 ;  /* 0x40000040003b7882 */ /* 0x000fe20000000000 */
[----:B------:R-:W-:Y:S01]  /*6fe0*/  UMOV UR56, UR6 ;  /* 0x0000000600387c82 */ /* 0x000fe20008000000 */
[----:B------:R-:W-:Y:S01]  /*6ff0*/  UMOV UR57, UR7 ;  /* 0x0000000700397c82 */ /* 0x000fe20008000000 */
[----:B------:R-:W-:Y:S02]  /*7000*/  WARPGROUP.DEPBAR.LE gsb0, 0x0 ;  /* 0x00008000000079c5 */ /* 0x000fe40000010000 */
[----:B------:R-:W-:-:S06]  /*7010*/  WARPGROUP.ARRIVE ;  /* 0x00000000000079c5 */ /* 0x000fcc0000000000 */
[----:B------:R-:W-:Y:S01]  /*7020*/  HGMMA.64x16x16.F32 R184, gdesc[UR56], R184, gsb0 ;  /* 0x0020000038b879f0 */ /* 0x000fe200080008b8 */
        /* <DEDUP_REMOVED lines=62> */
[----:B------:R-:W-:Y:S01]  /*7410*/  UIADD3 UR14, UR4, 0x284, URZ ;  /* 0x00000284040e7890 */ /* 0x000fe2000fffe03f */
[----:B------:R-:W-:Y:S01]  /*7420*/  UMOV UR15, 0x40000040 ;  /* 0x40000040000f7882 */ /* 0x000fe20000000000 */
        /* <DEDUP_REMOVED lines=345> */
.L_x_1959:
[----:B------:R-:W-:Y:S01]  /*89c0*/  ULEA UR5, UR41, UR60, 0x3 ;  /* 0x0000003c29057291 */ /* 0x000fe2000f8e183f */
[----:B------:R-:W-:-:S05]  /*89d0*/  IMAD.U32 R0, RZ, RZ, UR61 ;  /* 0x0000003dff007e24 */ /* 0x000fca000f8e00ff */
[----:B------:R-:W-:-:S04]  /*89e0*/  SHF.L.U32 R0, R0, 0x1f, RZ ;  /* 0x0000001f00007819 */ /* 0x000fc800000006ff */
[----:B------:R3:W4:Y:S01]  /*89f0*/  SYNCS.PHASECHK.TRANS64.TRYWAIT P2, [UR5+0x38850], R0 ;  /* 0x03885000ff0075a7 */ /* 0x0007220008040145 */
[----:B------:R-:W-:Y:S05]  /*8a00*/  @!P0 BRA `(.L_x_1960) ;  /* 0x0000000000048947 */ /* 0x000fea0003800000 */
[----:B------:R-:W-:Y:S01]  /*8a10*/  BPT.TRAP 0x1 ;  /* 0x000000040000795c */ /* 0x000fe20000300000 */
.L_x_1960:
[----:B----4-:R-:W-:Y:S05]  /*8a20*/  @P2 BRA `(.L_x_1961) ;  /* 0x0000000000082947 */ /* 0x010fea0003800000 */
[----:B------:R-:W4:Y:S02]  /*8a30*/  SYNCS.PHASECHK.TRANS64.TRYWAIT P2, [UR5+0x38850], R0 ;  /* 0x03885000ff0075a7 */ /* 0x000f240008040145 */
[----:B----4-:R-:W-:Y:S05]  /*8a40*/  @!P2 BRA `(.L_x_1962) ;  /* 0x000000bc0018a947 */ /* 0x010fea0003800000 */
.L_x_1961:
[----:B------:R-:W-:Y:S01]  /*8a50*/  UIADD3 UR4, UR60, 0x400, URZ ;  /* 0x000004003c047890 */ /* 0x000fe2000fffe03f */
[----:B------:R-:W-:Y:S01]  /*8a60*/  WARPGROUP.ARRIVE ;  /* 0x00000000000079c5 */ /* 0x000fe20000000000 */
[----:B------:R-:W-:Y:S01]  /*8a70*/  UMOV UR7, 0x40000040 ;  /* 0x4000004000077882 */ /* 0x000fe20000000000 */
[----:B------:R-:W-:Y:S01]  /*8a80*/  UMOV UR11, 0x40000040 ;  /* 0x40000040000b7882 */ /* 0x000fe20000000000 */
[----:B------:R-:W-:Y:S01]  /*8a90*/  USHF.R.U32.HI UR4, URZ, 0x4, UR4 ;  /* 0x000000043f047899 */ /* 0x000fe20008011604 */
[----:B------:R-:W-:Y:S02]  /*8aa0*/  R2UR UR15, R225 ;  /* 0x00000000e10f72ca */ /* 0x000fe400000e0000 */
[----:B------:R-:W-:Y:S01]  /*8ab0*/  R2UR UR14, R227 ;  /* 0x00000000e30e72ca */ /* 0x000fe200000e0000 */
[----:B------:R-:W-:Y:S01]  /*8ac0*/  ULOP3.LUT UR4, UR4, 0x3fff, URZ, 0xc0, !UPT ;  /* 0x00003fff04047892 */ /* 0x000fe2000f8ec03f */
[----:B------:R-:W-:-:S03]  /*8ad0*/  R2UR UR61, R16 ;  /* 0x00000000103d72ca */ /* 0x000fc600000e0000 */
[----:B------:R-:W-:-:S04]  /*8ae0*/  ULOP3.LUT UR4, UR4, 0x2800000, URZ, 0xfc, !UPT ;  /* 0x0280000004047892 */ /* 0x000fc8000f8efc3f */
[----:B------:R-:W-:Y:S02]  /*8af0*/  UIMAD UR6, UR41, 0xa00, UR4 ;  /* 0x00000a00290678a4 */ /* 0x000fe4000f8e0204 */
[----:B------:R-:W-:Y:S02]  /*8b00*/  UISETP.NE.U32.AND UP0, UPT, UR15, URZ, UPT ;  /* 0x0000003f0f00728c */ /* 0x000fe4000bf05070 */
[----:B------:R-:W-:Y:S02]  /*8b10*/  UIADD3 UR10, UR6, 0x80, URZ ;  /* 0x00000080060a7890 */ /* 0x000fe4000fffe03f */
[----:B------:R-:W-:Y:S02]  /*8b20*/  UIMAD UR4, UR45, -0x50, UR42 ;  /* 0xffffffb02d0478a4 */ /* 0x000fe4000f8e022a */
[----:B------:R-:W-:-:S07]  /*8b30*/  UISETP.NE.AND.EX UP0, UPT, UR14, URZ, UPT, UP0 ;  /* 0x0000003f0e00728c */ /* 0x000fce000bf05300 */
[----:B------:R-:W-:Y:S01]  /*8b40*/  HGMMA.64x256x16.F32 R24, R208, gdesc[UR4].tnspB, R24, gsb0 ;  /* 0x43e00004d0187df0 */ /* 0x000fe20008000818 */
[----:B------:R-:W-:Y:S01]  /*8b50*/  UIADD3 UR4, UR4, 0x1, URZ ;  /* 0x0000000104047890 */ /* 0x000fe2000fffe03f */
[----:B------:R-:W-:Y:S01]  /*8b60*/  ULDC UR14, c[0x0][0x404] ;  /* 0x00010100000e7ab9 */ /* 0x000fe20000000800 */
[----:B------:R-:W-:Y:S01]  /*8b70*/  UMOV UR41, UR46 ;  /* 0x0000002e00297c82 */ /* 0x000fe20008000000 */
[----:B------:R-:W-:Y:S01]  /*8b80*/  USEL UR7, UR14, 0x1, UP0 ;  /* 0x000000010e077887 */ /* 0x000fe20008000000 */
[----:B------:R-:W-:-:S13]  /*8b90*/  R2UR UR14, R226 ;  /* 0x00000000e20e72ca */ /* 0x000fda00000e0000 */
[----:B------:R-:W-:Y:S02]  /*8ba0*/  UISETP.GT.AND UP0, UPT, UR45, UR14, UPT ;  /* 0x0000000e2d00728c */ /* 0x000fe4000bf04270 */
[----:B------:R-:W-:Y:S01]  /*8bb0*/  UIADD3 UR45, UR45, -0x1, URZ ;  /* 0xffffffff2d2d7890 */ /* 0x000fe2000fffe03f */
        /* <DEDUP_REMOVED lines=9> */
[----:B------:R-:W-:Y:S01]  /*8c50*/  ULDC UR10, c[0x0][0x2e0] ;  /* 0x0000b800000a7ab9 */ /* 0x000fe20000000800 */
[----:B------:R-:W-:Y:S01]  /*8c60*/  UMOV UR11, 0x40000040 ;  /* 0x40000040000b7882 */ /* 0x000fe20000000000 */
[----:B------:R-:W-:Y:S02]  /*8c70*/  UIMAD UR7, UR7, UR10, UR4 ;  /* 0x0000000a070772a4 */ /* 0x000fe4000f8e0204 */
[----:B------:R-:W-:Y:S01]  /*8c80*/  UIADD3 UR10, UR6, 0x180, URZ ;  /* 0x00000180060a7890 */ /* 0x000fe2000fffe03f */
[----:B------:R-:W-:Y:S01]  /*8c90*/  ULDC UR4, c[0x0][0x9d8] ;  /* 0x0002760000047ab9 */ /* 0x000fe20000000800 */
[----:B------:R-:W-:Y:S01]  /*8ca0*/  UIADD3 UR6, UR6, 0x200, URZ ;  /* 0x0000020006067890 */ /* 0x000fe2000fffe03f */
[----:B------:R-:W-:Y:S01]  /*8cb0*/  FMUL.FTZ R2, R187, UR4 ;  /* 0x00000004bb027c20 */ /* 0x000fe20008410000 */
[----:B------:R-:W-:Y:S01]  /*8cc0*/  FMUL.FTZ R187, R189, UR4 ;  /* 0x00000004bdbb7c20 */ /* 0x000fe20008410000 */
[----:B-1-3--:R-:W-:Y:S01]  /*8cd0*/  FMUL.FTZ R0, R186, UR4 ;  /* 0x00000004ba007c20 */ /* 0x00afe20008410000 */
[----:B------:R-:W1:Y:S01]  /*8ce0*/  LDC R189, c[0x0][0x288] ;  /* 0x0000a200ffbd7b82 */ /* 0x000e620000000800 */
[----:B--2---:R-:W-:Y:S01]  /*8cf0*/  FMUL.FTZ R4, R184, UR4 ;  /* 0x00000004b8047c20 */ /* 0x004fe20008410000 */
        /* <DEDUP_REMOVED lines=14> */
[----:B------:R-:W3:Y:S01]  /*8de0*/  MUFU.TANH R185, R185 ;  /* 0x000000b900b97308 */ /* 0x000ee20000002400 */
[----:B------:R-:W-:Y:S01]  /*8df0*/  FMUL.FTZ R179, R183, UR4 ;  /* 0x00000004b7b37c20 */ /* 0x000fe20008410000 */
[----:B------:R-:W-:Y:S01]  /*8e00*/  FMUL.FTZ R183, R172, UR4 ;  /* 0x00000004acb77c20 */ /* 0x000fe20008410000 */
[----:B------:R-:W-:Y:S01]  /*8e10*/  FMUL.FTZ R172, R160, UR4 ;  /* 0x00000004a0ac7c20 */ /* 0x000fe20008410000 */
[----:B------:R-:W-:Y:S01]  /*8e20*/  FMUL.FTZ R174, R174, UR4 ;  /* 0x00000004aeae7c20 */ /* 0x000fe20008410000 */
[----:B------:R-:W-:Y:S01]  /*8e30*/  FMUL.FTZ R175, R175, UR4 ;  /* 0x00000004afaf7c20 */ /* 0x000fe20008410000 */
[----:B------:R-:W-:Y:S01]  /*8e40*/  FMUL.FTZ R162, R162, UR4 ;  /* 0x00000004a2a27c20 */ /* 0x000fe20008410000 */
[----:B------:R-:W-:Y:S01]  /*8e50*/  FMUL.FTZ R163, R163, UR4 ;  /* 0x00000004a3a37c20 */ /* 0x000fe20008410000 */
[----:B-1----:R-:W-:Y:S01]  /*8e60*/  IADD3 R169, -R189, UR7, RZ ;  /* 0x00000007bda97c10 */ /* 0x002fe2000fffe1ff */
[----:B------:R-:W1:Y:S01]  /*8e70*/  MUFU.TANH R186, R186 ;  /* 0x000000ba00ba7308 */ /* 0x000e620000002400 */
[----:B------:R-:W-:Y:S01]  /*8e80*/  FMUL.FTZ R166, R166, UR4 ;  /* 0x00000004a6a67c20 */ /* 0x000fe20008410000 */
[----:B------:R-:W-:Y:S01]  /*8e90*/  FMUL.FTZ R167, R167, UR4 ;  /* 0x00000004a7a77c20 */ /* 0x000fe20008410000 */
[----:B------:R-:W-:Y:S01]  /*8ea0*/  FMUL.FTZ R154, R154, UR4 ;  /* 0x000000049a9a7c20 */ /* 0x000fe20008410000 */
[----:B------:R-:W-:-:S02]  /*8eb0*/  IMAD R168, R214, -0x2, R169 ;  /* 0xfffffffed6a87824 */ /* 0x000fc400078e02a9 */
[----:B------:R-:W-:Y:S01]  /*8ec0*/  FMUL.FTZ R155, R155, UR4 ;  /* 0x000000049b9b7c20 */ /* 0x000fe20008410000 */
[----:B------:R-:W-:Y:S01]  /*8ed0*/  FMUL.FTZ R158, R158, UR4 ;  /* 0x000000049e9e7c20 */ /* 0x000fe20008410000 */
[----:B------:R-:W-:Y:S01]  /*8ee0*/  UMOV UR7, 0x40000040 ;  /* 0x4000004000077882 */ /* 0x000fe20000000000 */
[----:B------:R-:W4:Y:S01]  /*8ef0*/  MUFU.TANH R187, R187 ;  /* 0x000000bb00bb7308 */ /* 0x000f220000002400 */
[----:B------:R-:W-:-:S04]  /*8f00*/  IADD3 R189, R215, R168, RZ ;  /* 0x000000a8d7bd7210 */ /* 0x000fc80007ffe0ff */
[C---:B------:R-:W-:Y:S02]  /*8f10*/  ISETP.GT.AND P2, PT, R189.reuse, RZ, PT ;  /* 0x000000ffbd00720c */ /* 0x040fe40003f44270 */
[C---:B------:R-:W-:Y:S01]  /*8f20*/  ISETP.GT.AND P3, PT, R189.reuse, 0x1, PT ;  /* 0x00000001bd00780c */ /* 0x040fe20003f64270 */
[----:B------:R-:W5:Y:S01]  /*8f30*/  MUFU.TANH R188, R188 ;  /* 0x000000bc00bc7308 */ /* 0x000f620000002400 */
[----:B--2---:R-:W-:Y:S02]  /*8f40*/  FSEL R160, R4, -INF , P2 ;  /* 0xff80000004a07808 */ /* 0x004fe40001000000 */
[----:B------:R-:W-:Y:S02]  /*8f50*/  ISETP.GT.AND P2, PT, R189, 0x8, PT ;  /* 0x00000008bd00780c */ /* 0x000fe40003f44270 */
[----:B---3--:R-:W-:Y:S01]  /*8f60*/  FSEL R168, R185, -INF , P3 ;  /* 0xff800000b9a87808 */ /* 0x008fe20001800000 */
[----:B------:R-:W-:Y:S01]  /*8f70*/  FMUL.FTZ R185, R161, UR4 ;  /* 0x00000004a1b97c20 */ /* 0x000fe20008410000 */
[----:B------:R-:W-:Y:S01]  /*8f80*/  FMNMX.FTZ R169, R160, R21, !PT ;  /* 0x00000015a0a97209 */ /* 0x000fe20007810000 */
[----:B------:R-:W-:Y:S01]  /*8f90*/  MUFU.TANH R190, R190 ;  /* 0x000000be00be7308 */ /* 0x000fe20000002400 */
[----:B-1----:R-:W-:-:S02]  /*8fa0*/  FSEL R161, R186, -INF , P2 ;  /* 0xff800000baa17808 */ /* 0x002fc40001000000 */
[C---:B------:R-:W-:Y:S02]  /*8fb0*/  ISETP.GT.AND P3, PT, R189.reuse, 0x9, PT ;  /* 0x00000009bd00780c */ /* 0x040fe40003f64270 */
[----:B------:R-:W-:Y:S02]  /*8fc0*/  FMNMX.FTZ R186, R168, R169, !PT ;  /* 0x000000a9a8ba7209 */ /* 0x000fe40007810000 */
[----:B------:R-:W-:Y:S01]  /*8fd0*/  ISETP.GT.AND P2, PT, R189, 0x10, PT ;  /* 0x00000010bd00780c */ /* 0x000fe20003f44270 */
[----:B------:R-:W1:Y:S01]  /*8fe0*/  MUFU.TANH R191, R191 ;  /* 0x000000bf00bf7308 */ /* 0x000e620000002400 */
[----:B----4-:R-:W-:Y:S01]  /*8ff0*/  FSEL R169, R187, -INF , P3 ;  /* 0xff800000bba97808 */ /* 0x010fe20001800000 */
[----:B------:R-:W-:Y:S01]  /*9000*/  FMUL.FTZ R187, R165, UR4 ;  /* 0x00000004a5bb7c20 */ /* 0x000fe20008410000 */
[----:B------:R-:W-:-:S05]  /*9010*/  ISETP.GT.AND P3, PT, R189, 0x11, PT ;  /* 0x00000011bd00780c */ /* 0x000fca0003f64270 */
[----:B------:R-:W2:Y:S08]  /*9020*/  MUFU.TANH R180, R180 ;  /* 0x000000b400b47308 */ /* 0x000eb00000002400 */
[----:B------:R-:W3:Y:S08]  /*9030*/  MUFU.TANH R181, R181 ;  /* 0x000000b500b57308 */ /* 0x000ef00000002400 */
[----:B------:R5:W-:Y:S08]  /*9040*/  MUFU.TANH R4, R172 ;  /* 0x000000ac00047308 */ /* 0x000bf00000002400 */
[----:B------:R-:W4:Y:S01]  /*9050*/  MUFU.TANH R182, R182 ;  /* 0x000000b600b67308 */ /* 0x000f220000002400 */
[----:B-----5:R-:W-:-:S02]  /*9060*/  FSEL R172, R188, -INF , P2 ;  /* 0xff800000bcac7808 */ /* 0x020fc40001000000 */
[----:B------:R-:W-:-:S04]  /*9070*/  ISETP.GT.AND P2, PT, R189, 0x18, PT ;  /* 0x00000018bd00780c */ /* 0x000fc80003f44270 */
[----:B-1----:R-:W-:Y:S01]  /*9080*/  FSEL R165, R191, -INF , P2 ;  /* 0xff800000bfa57808 */ /* 0x002fe20001000000 */
[----:B------:R-:W1:Y:S01]  /*9090*/  MUFU.TANH R183, R183 ;  /* 0x000000b700b77308 */ /* 0x000e620000002400 */
[----:B------:R-:W-:-:S07]  /*90a0*/  ISETP.GT.AND P2, PT, R189, 0x20, PT ;  /* 0x00000020bd00780c */ /* 0x000fce0003f44270 */
        /* <DEDUP_REMOVED lines=21> */
[----:B------:R-:W-:Y:S01]  /*9200*/  FMNMX.FTZ R202, R161, R186, !PT ;  /* 0x000000baa1ca7209 */ /* 0x000fe20007810000 */
[----:B------:R-:W-:Y:S01]  /*9210*/  FMUL.FTZ R200, R173, UR4 ;  /* 0x00000004adc87c20 */ /* 0x000fe20008410000 */
[----:B------:R-:W-:Y:S01]  /*9220*/  FMUL.FTZ R186, R164, UR4 ;  /* 0x00000004a4ba7c20 */ /* 0x000fe20008410000 */
[----:B------:R-:W-:Y:S01]  /*9230*/  FSEL R164, R190, -INF , P3 ;  /* 0xff800000bea47808 */ /* 0x000fe20001800000 */
[----:B------:R-:W-:Y:S01]  /*9240*/  FMUL.FTZ R190, R153, UR4 ;  /* 0x0000000499be7c20 */ /* 0x000fe20008410000 */
[----:B------:R-:W-:Y:S01]  /*9250*/  HGMMA.64x256x16.F32 R24, R196, gdesc[UR8].tnspB, R24, gsb0 ;  /* 0x43e00008c4187df0 */ /* 0x000fe20008000818 */
[----:B------:R-:W-:Y:S01]  /*9260*/  FMNMX.FTZ R173, R169, R202, !PT ;  /* 0x000000caa9ad7209 */ /* 0x000fe20007810000 */
[----:B------:R-:W5:Y:S01]  /*9270*/  MUFU.TANH R200, R200 ;  /* 0x000000c800c87308 */ /* 0x000f620000002400 */
[----:B------:R-:W-:Y:S02]  /*9280*/  ISETP.GT.AND P3, PT, R189, 0x19, PT ;  /* 0x00000019bd00780c */ /* 0x000fe40003f64270 */
[----:B------:R-:W-:-:S04]  /*9290*/  FMNMX.FTZ R173, R172, R173, !PT ;  /* 0x000000adacad7209 */ /* 0x000fc80007810000 */
[----:B------:R-:W-:Y:S01]  /*92a0*/  FMNMX.FTZ R188, R164, R173, !PT ;  /* 0x000000ada4bc7209 */ /* 0x000fe20007810000 */
[----:B------:R-:W5:Y:S01]  /*92b0*/  MUFU.TANH R186, R186 ;  /* 0x000000ba00ba7308 */ /* 0x000f620000002400 */
[----:B--2---:R-:W-:Y:S02]  /*92c0*/  FSEL R173, R180, -INF , P3 ;  /* 0xff800000b4ad7808 */ /* 0x004fe40001800000 */
[----:B------:R-:W-:Y:S01]  /*92d0*/  FMNMX.FTZ R180, R165, R188, !PT ;  /* 0x000000bca5b47209 */ /* 0x000fe20007810000 */
[----:B------:R-:W-:Y:S01]  /*92e0*/  FMUL.FTZ R188, R152, UR4 ;  /* 0x0000000498bc7c20 */ /* 0x000fe20008410000 */
[----:B---3--:R-:W-:Y:S02]  /*92f0*/  FSEL R152, R181, -INF , P2 ;  /* 0xff800000b5987808 */ /* 0x008fe40001000000 */
[----:B------:R-:W-:Y:S01]  /*9300*/  ISETP.GT.AND P3, PT, R189, 0x21, PT ;  /* 0x00000021bd00780c */ /* 0x000fe20003f64270 */
[----:B------:R-:W-:Y:S01]  /*9310*/  MUFU.TANH R190, R190 ;  /* 0x000000be00be7308 */ /* 0x000fe20000002400 */
[----:B------:R-:W-:-:S02]  /*9320*/  FMNMX.FTZ R181, R173, R180, !PT ;  /* 0x000000b4adb57209 */ /* 0x000fc40007810000 */
[C---:B------:R-:W-:Y:S02]  /*9330*/  ISETP.GT.AND P2, PT, R189.reuse, 0x28, PT ;  /* 0x00000028bd00780c */ /* 0x040fe40003f44270 */
[----:B----4-:R-:W-:Y:S02]  /*9340*/  FSEL R180, R182, -INF , P3 ;  /* 0xff800000b6b47808 */ /* 0x010fe40001800000 */
[----:B------:R-:W-:Y:S01]  /*9350*/  FMNMX.FTZ R191, R152, R181, !PT ;  /* 0x000000b598bf7209 */ /* 0x000fe20007810000 */
[----:B------:R-:W2:Y:S01]  /*9360*/  MUFU.TANH R188, R188 ;  /* 0x000000bc00bc7308 */ /* 0x000ea20000002400 */
[----:B------:R-:W-:Y:S02]  /*9370*/  ISETP.GT.AND P3, PT, R189, 0x29, PT ;  /* 0x00000029bd00780c */ /* 0x000fe40003f64270 */
[----:B-1----:R-:W-:Y:S02]  /*9380*/  FSEL R181, R183, -INF , P2 ;  /* 0xff800000b7b57808 */ /* 0x002fe40001000000 */
[----:B------:R-:W-:Y:S01]  /*9390*/  FMNMX.FTZ R182, R180, R191, !PT ;  /* 0x000000bfb4b67209 */ /* 0x000fe20007810000 */
[----:B------:R-:W-:Y:S01]  /*93a0*/  FMUL.FTZ R191, R156, UR4 ;  /* 0x000000049cbf7c20 */ /* 0x000fe20008410000 */
[----:B------:R-:W-:-:S02]  /*93b0*/  ISETP.GT.AND P2, PT, R189, 0x30, PT ;  /* 0x00000030bd00780c */ /* 0x000fc40003f44270 */
[----:B-----5:R-:W-:Y:S02]  /*93c0*/  FSEL R153, R200, -INF , P3 ;  /* 0xff800000c8997808 */ /* 0x020fe40001800000 */
[----:B------:R-:W-:Y:S01]  /*93d0*/  FMNMX.FTZ R182, R181, R182, !PT ;  /* 0x000000b6b5b67209 */ /* 0x000fe20007810000 */
[----:B------:R-:W1:Y:S01]  /*93e0*/  MUFU.TANH R191, R191 ;  /* 0x000000bf00bf7308 */ /* 0x000e620000002400 */
[----:B------:R-:W-:Y:S02]  /*93f0*/  ISETP.GT.AND P3, PT, R189, 0x31, PT ;  /* 0x00000031bd00780c */ /* 0x000fe40003f64270 */
[----:B------:R-:W-:Y:S01]  /*9400*/  FSEL R156, R4, -INF , P2 ;  /* 0xff800000049c7808 */ /* 0x000fe20001000000 */
[----:B------:R-:W-:Y:S01]  /*9410*/  FMUL.FTZ R4, R157, UR4 ;  /* 0x000000049d047c20 */ /* 0x000fe20008410000 */
[----:B------:R-:W-:Y:S02]  /*9420*/  FMNMX.FTZ R183, R153, R182, !PT ;  /* 0x000000b699b77209 */ /* 0x000fe40007810000 */
[----:B------:R-:W-:-:S02]  /*9430*/  ISETP.GT.AND P2, PT, R189, 0x38, PT ;  /* 0x00000038bd00780c */ /* 0x000fc40003f44270 */
[----:B------:R-:W-:Y:S01]  /*9440*/  FSEL R182, R185, -INF , P3 ;  /* 0xff800000b9b67808 */ /* 0x000fe20001800000 */
[----:B------:R-:W3:Y:S01]  /*9450*/  MUFU.TANH R4, R4 ;  /* 0x0000000400047308 */ /* 0x000ee20000002400 */
[----:B------:R-:W-:Y:S02]  /*9460*/  FMNMX.FTZ R183, R156, R183, !PT ;  /* 0x000000b79cb77209 */ /* 0x000fe40007810000 */
[----:B------:R-:W-:Y:S02]  /*9470*/  FSEL R157, R186, -INF , P2 ;  /* 0xff800000ba9d7808 */ /* 0x000fe40001000000 */
[C---:B------:R-:W-:Y:S02]  /*9480*/  ISETP.GT.AND P3, PT, R189.reuse, 0x39, PT ;  /* 0x00000039bd00780c */ /* 0x040fe40003f64270 */
[----:B------:R-:W-:Y:S02]  /*9490*/  FMNMX.FTZ R186, R182, R183, !PT ;  /* 0x000000b7b6ba7209 */ /* 0x000fe40007810000 */
[----:B------:R-:W-:-:S02]  /*94a0*/  ISETP.GT.AND P2, PT, R189, 0x40, PT ;  /* 0x00000040bd00780c */ /* 0x000fc40003f44270 */
[----:B------:R-:W-:Y:S01]  /*94b0*/  FSEL R183, R187, -INF , P3 ;  /* 0xff800000bbb77808 */ /* 0x000fe20001800000 */
[----:B------:R-:W-:Y:S01]  /*94c0*/  FMUL.FTZ R187, R170, UR4 ;  /* 0x00000004aabb7c20 */ /* 0x000fe20008410000 */
[----:B------:R-:W-:Y:S02]  /*94d0*/  FMNMX.FTZ R186, R157, R186, !PT ;  /* 0x000000ba9dba7209 */ /* 0x000fe40007810000 */
[----:B------:R-:W-:Y:S02]  /*94e0*/  ISETP.GT.AND P3, PT, R189, 0x41, PT ;  /* 0x00000041bd00780c */ /* 0x000fe40003f64270 */
[----:B--2---:R-:W-:Y:S01]  /*94f0*/  FSEL R170, R188, -INF , P2 ;  /* 0xff800000bcaa7808 */ /* 0x004fe20001000000 */
[----:B------:R-:W-:Y:S01]  /*9500*/  FMUL.FTZ R188, R171, UR4 ;  /* 0x00000004abbc7c20 */ /* 0x000fe20008410000 */
[----:B------:R-:W-:Y:S01]  /*9510*/  FMNMX.FTZ R201, R183, R186, !PT ;  /* 0x000000bab7c97209 */ /* 0x000fe20007810000 */
[----:B------:R-:W2:Y:S01]  /*9520*/  MUFU.TANH R187, R187 ;  /* 0x000000bb00bb7308 */ /* 0x000ea20000002400 */
[----:B------:R-:W-:-:S02]  /*9530*/  ISETP.GT.AND P2, PT, R189, 0x48, PT ;  /* 0x00000048bd00780c */ /* 0x000fc40003f44270 */
[----:B------:R-:W-:Y:S02]  /*9540*/  FSEL R185, R190, -INF , P3 ;  /* 0xff800000beb97808 */ /* 0x000fe40001800000 */
[----:B------:R-:W-:Y:S02]  /*9550*/  FMNMX.FTZ R190, R170, R201, !PT ;  /* 0x000000c9aabe7209 */ /* 0x000fe40007810000 */
[C---:B------:R-:W-:Y:S01]  /*9560*/  ISETP.GT.AND P3, PT, R189.reuse, 0x49, PT ;  /* 0x00000049bd00780c */ /* 0x040fe20003f64270 */
[----:B------:R-:W-:Y:S01]  /*9570*/  VIADD R189, R189, 0x8 ;  /* 0x00000008bdbd7836 */ /* 0x000fe20000000000 */
[----:B-1----:R-:W-:Y:S01]  /*9580*/  FSEL R186, R191, -INF , P2 ;  /* 0xff800000bfba7808 */ /* 0x002fe20001000000 */
[----:B------:R-:W1:Y:S01]  /*9590*/  MUFU.TANH R188, R188 ;  /* 0x000000bc00bc7308 */ /* 0x000e620000002400 */
[----:B------:R-:W-:Y:S02]  /*95a0*/  FMNMX.FTZ R191, R185, R190, !PT ;  /* 0x000000beb9bf7209 */ /* 0x000fe40007810000 */
[----:B---3--:R-:W-:-:S02]  /*95b0*/  FSEL R171, R4, -INF , P3 ;  /* 0xff80000004ab7808 */ /* 0x008fc40001800000 */
[----:B------:R-:W-:Y:S02]  /*95c0*/  FMNMX.FTZ R4, R186, R191, !PT ;  /* 0x000000bfba047209 */ /* 0x000fe40007810000 */
[----:B------:R-:W-:Y:S02]  /*95d0*/  ISETP.GT.AND P2, PT, R189, RZ, PT ;  /* 0x000000ffbd00720c */ /* 0x000fe40003f44270 */
[----:B------:R-:W-:Y:S02]  /*95e0*/  FMNMX.FTZ R4, R171, R4, !PT ;  /* 0x00000004ab047209 */ /* 0x000fe40007810000 */
[C---:B------:R-:W-:Y:S02]  /*95f0*/  ISETP.GT.AND P3, PT, R189.reuse, 0x1, PT ;  /* 0x00000001bd00780c */ /* 0x040fe40003f64270 */
[----:B------:R-:W-:Y:S01]  /*9600*/  ISETP.GT.AND P4, PT, R189, 0x8, PT ;  /* 0x00000008bd00780c */ /* 0x000fe20003f84270 */
[----:B------:R-:W3:Y:S01]  /*9610*/  SHFL.BFLY PT, R191, R4, 0x2, 0x1f ;  /* 0x0c401f0004bf7f89 */ /* 0x000ee200000e0000 */
[----:B------:R-:W-:-:S02]  /*9620*/  FSEL R2, R2, -INF , P3 ;  /* 0xff80000002027808 */ /* 0x000fc40001800000 */
[C---:B------:R-:W-:Y:S02]  /*9630*/  ISETP.GT.AND P5, PT, R189.reuse, 0x9, PT ;  /* 0x00000009bd00780c */ /* 0x040fe40003fa4270 */
[C---:B------:R-:W-:Y:S02]  /*9640*/  ISETP.GT.AND P3, PT, R189.reuse, 0x10, PT ;  /* 0x00000010bd00780c */ /* 0x040fe40003f64270 */
[----:B------:R-:W-:Y:S02]  /*9650*/  FSEL R184, R184, -INF , P5 ;  /* 0xff800000b8b87808 */ /* 0x000fe40002800000 */
[----:B------:R-:W-:Y:S02]  /*9660*/  FSEL R176, R176, -INF , P3 ;  /* 0xff800000b0b07808 */ /* 0x000fe40001800000 */
[----:B------:R-:W-:-:S04]  /*9670*/  ISETP.GT.AND P3, PT, R189, 0x18, PT ;  /* 0x00000018bd00780c */ /* 0x000fc80003f64270 */
[----:B------:R-:W-:Y:S02]  /*9680*/  FSEL R178, R178, -INF , P3 ;  /* 0xff800000b2b27808 */ /* 0x000fe40001800000 */
[----:B------:R-:W-:-:S04]  /*9690*/  ISETP.GT.AND P3, PT, R189, 0x20, PT ;  /* 0x00000020bd00780c */ /* 0x000fc80003f64270 */
[----:B--2---:R-:W-:Y:S02]  /*96a0*/  FSEL R187, R187, -INF , P3 ;  /* 0xff800000bbbb7808 */ /* 0x004fe40001800000 */
[----:B------:R-:W-:Y:S02]  /*96b0*/  ISETP.GT.AND P3, PT, R189, 0x28, PT ;  /* 0x00000028bd00780c */ /* 0x000fe40003f64270 */
[----:B---3--:R-:W-:Y:S01]  /*96c0*/  FMNMX.FTZ R190, R4, R191, !PT ;  /* 0x000000bf04be7209 */ /* 0x008fe20007810000 */
[----:B------:R-:W-:Y:S01]  /*96d0*/  FMUL.FTZ R191, R159, UR4 ;  /* 0x000000049fbf7c20 */ /* 0x000fe20008410000 */
[----:B------:R-:W-:Y:S01]  /*96e0*/  FSEL R159, R0, -INF , P2 ;  /* 0xff800000009f7808 */ /* 0x000fe20001000000 */
[----:B------:R-:W-:Y:S01]  /*96f0*/  ULDC UR4, c[0x0][0x988] ;  /* 0x0002620000047ab9 */ /* 0x000fe20000000800 */
[----:B------:R-:W-:Y:S01]  /*9700*/  FSEL R174, R174, -INF , P3 ;  /* 0xff800000aeae7808 */ /* 0x000fe20001800000 */
[----:B------:R-:W2:Y:S01]  /*9710*/  SHFL.BFLY PT, R201, R190, 0x1, 0x1f ;  /* 0x0c201f00bec97f89 */ /* 0x000ea200000e0000 */
[----:B------:R-:W-:Y:S01]  /*9720*/  ISETP.GT.AND P3, PT, R189, 0x30, PT ;  /* 0x00000030bd00780c */ /* 0x000fe20003f64270 */
[----:B------:R-:W3:Y:S03]  /*9730*/  MUFU.TANH R191, R191 ;  /* 0x000000bf00bf7308 */ /* 0x000ee60000002400 */
[----:B------:R-:W-:-:S02]  /*9740*/  FSEL R162, R162, -INF , P3 ;  /* 0xff800000a2a27808 */ /* 0x000fc40001800000 */
[----:B------:R-:W-:-:S04]  /*9750*/  ISETP.GT.AND P3, PT, R189, 0x38, PT ;  /* 0x00000038bd00780c */ /* 0x000fc80003f64270 */
[----:B------:R-:W-:Y:S02]  /*9760*/  FSEL R166, R166, -INF , P3 ;  /* 0xff800000a6a67808 */ /* 0x000fe40001800000 */
[----:B------:R-:W-:-:S04]  /*9770*/  ISETP.GT.AND P3, PT, R189, 0x40, PT ;  /* 0x00000040bd00780c */ /* 0x000fc80003f64270 */
[----:B------:R-:W-:Y:S02]  /*9780*/  FSEL R154, R154, -INF , P3 ;  /* 0xff8000009a9a7808 */ /* 0x000fe40001800000 */
[----:B------:R-:W-:-:S04]  /*9790*/  ISETP.GT.AND P3, PT, R189, 0x48, PT ;  /* 0x00000048bd00780c */ /* 0x000fc80003f64270 */
[----:B------:R-:W-:Y:S02]  /*97a0*/  FSEL R158, R158, -INF , P3 ;  /* 0xff8000009e9e7808 */ /* 0x000fe40001800000 */
[----:B--2---:R-:W-:Y:S02]  /*97b0*/  FMNMX.FTZ R4, R190, R201, !PT ;  /* 0x000000c9be047209 */ /* 0x004fe40007810000 */
[----:B------:R-:W-:Y:S02]  /*97c0*/  FSEL R190, R3, -INF , P4 ;  /* 0xff80000003be7808 */ /* 0x000fe40002000000 */
[C---:B------:R-:W-:Y:S01]  /*97d0*/  FSETP.NEU.FTZ.AND P2, PT, R4.reuse, -INF , PT ;  /* 0xff8000000400780b */ /* 0x040fe20003f5d000 */
[----:B------:R-:W-:Y:S01]  /*97e0*/  FMUL.FTZ R0, R4, UR4 ;  /* 0x0000000404007c20 */ /* 0x000fe20008410000 */
[----:B------:R-:W-:-:S04]  /*97f0*/  ISETP.GT.AND P4, PT, R189, 0x11, PT ;  /* 0x00000011bd00780c */ /* 0x000fc80003f84270 */
[----:B------:R-:W-:-:S05]  /*9800*/  FSEL R0, R0, RZ, P2 ;  /* 0x000000ff00007208 */ /* 0x000fca0001000000 */
[--C-:B------:R-:W-:Y:S01]  /*9810*/  FFMA.FTZ R3, R160, UR4, -R0.reuse ;  /* 0x00000004a0037c23 */ /* 0x100fe20008010800 */
[----:B------:R-:W-:Y:S01]  /*9820*/  FSEL R160, R177, -INF , P4 ;  /* 0xff800000b1a07808 */ /* 0x000fe20002000000 */
[--C-:B------:R-:W-:Y:S01]  /*9830*/  FFMA.FTZ R208, R168, UR4, -R0.reuse ;  /* 0x00000004a8d07c23 */ /* 0x100fe20008010800 */
[----:B------:R-:W-:Y:S01]  /*9840*/  ISETP.GT.AND P4, PT, R189, 0x19, PT ;  /* 0x00000019bd00780c */ /* 0x000fe20003f84270 */
[----:B------:R-:W-:Y:S01]  /*9850*/  MUFU.EX2 R177, R3 ;  /* 0x0000000300b17308 */ /* 0x000fe20000000800 */
[--C-:B------:R-:W-:Y:S01]  /*9860*/  FFMA.FTZ R210, R161, UR4, -R0.reuse ;  /* 0x00000004a1d27c23 */ /* 0x100fe20008010800 */
[--C-:B------:R-:W-:Y:S01]  /*9870*/  FFMA.FTZ R161, R169, UR4, -R0.reuse ;  /* 0x00000004a9a17c23 */ /* 0x100fe20008010800 */
[----:B------:R-:W-:Y:S01]  /*9880*/  FSEL R179, R179, -INF , P4 ;  /* 0xff800000b3b37808 */ /* 0x000fe20002000000 */
[--C-:B------:R-:W-:Y:S01]  /*9890*/  FFMA.FTZ R169, R164, UR4, -R0.reuse ;  /* 0x00000004a4a97c23 */ /* 0x100fe20008010800 */
[----:B------:R-:W-:Y:S01]  /*98a0*/  ISETP.GT.AND P4, PT, R189, 0x21, PT ;  /* 0x00000021bd00780c */ /* 0x000fe20003f84270 */
[--C-:B------:R-:W-:Y:S01]  /*98b0*/  FFMA.FTZ R204, R172, UR4, -R0.reuse ;  /* 0x00000004accc7c23 */ /* 0x100fe20008010800 */
[--C-:B------:R-:W-:Y:S01]  /*98c0*/  FFMA.FTZ R200, R152, UR4, -R0.reuse ;  /* 0x0000000498c87c23 */ /* 0x100fe20008010800 */
[--C-:B------:R-:W-:Y:S01]  /*98d0*/  FFMA.FTZ R206, R165, UR4, -R0.reuse ;  /* 0x00000004a5ce7c23 */ /* 0x100fe20008010800 */
[----:B-1----:R-:W-:Y:S01]  /*98e0*/  FSEL R188, R188, -INF , P4 ;  /* 0xff800000bcbc7808 */ /* 0x002fe20002000000 */
[--C-:B------:R-:W-:Y:S01]  /*98f0*/  FFMA.FTZ R152, R170, UR4, -R0.reuse ;  /* 0x00000004aa987c23 */ /* 0x100fe20008010800 */
[----:B------:R-:W-:Y:S01]  /*9900*/  ISETP.GT.AND P4, PT, R189, 0x29, PT ;  /* 0x00000029bd00780c */ /* 0x000fe20003f84270 */
[--C-:B------:R-:W-:Y:S01]  /*9910*/  FFMA.FTZ R165, R173, UR4, -R0.reuse ;  /* 0x00000004ada57c23 */ /* 0x100fe20008010800 */
[--C-:B------:R-:W-:Y:S01]  /*9920*/  FFMA.FTZ R202, R181, UR4, -R0.reuse ;  /* 0x00000004b5ca7c23 */ /* 0x100fe20008010800 */
[--C-:B------:R-:W-:Y:S01]  /*9930*/  FFMA.FTZ R170, R171, UR4, -R0.reuse ;  /* 0x00000004abaa7c23 */ /* 0x100fe20008010800 */
[----:B------:R-:W-:Y:S01]  /*9940*/  FSEL R175, R175, -INF , P4 ;  /* 0xff800000afaf7808 */ /* 0x000fe20002000000 */
[--C-:B------:R-:W-:Y:S01]  /*9950*/  FFMA.FTZ R153, R153, UR4, -R0.reuse ;  /* 0x0000000499997c23 */ /* 0x100fe20008010800 */
[----:B------:R-:W-:Y:S01]  /*9960*/  ISETP.GT.AND P4, PT, R189, 0x31, PT ;  /* 0x00000031bd00780c */ /* 0x000fe20003f84270 */
[--C-:B------:R-:W-:Y:S01]  /*9970*/  FFMA.FTZ R173, R182, UR4, -R0.reuse ;  /* 0x00000004b6ad7c23 */ /* 0x100fe20008010800 */
[----:B------:R-:W-:Y:S01]  /*9980*/  FFMA.FTZ R181, R185, UR4, -R0 ;  /* 0x00000004b9b57c23 */ /* 0x000fe20008010800 */
[----:B------:R-:W-:Y:S01]  /*9990*/  MUFU.EX2 R208, R208 ;  /* 0x000000d000d07308 */ /* 0x000fe20000000800 */
[----:B------:R-:W-:-:S02]  /*99a0*/  FSEL R163, R163, -INF , P4 ;  /* 0xff800000a3a37808 */ /* 0x000fc40002000000 */
[----:B------:R-:W-:-:S04]  /*99b0*/  ISETP.GT.AND P4, PT, R189, 0x39, PT ;  /* 0x00000039bd00780c */ /* 0x000fc80003f84270 */
[----:B------:R-:W-:Y:S01]  /*99c0*/  FSEL R164, R167, -INF , P4 ;  /* 0xff800000a7a47808 */ /* 0x000fe20002000000 */
[----:B------:R-:W-:Y:S01]  /*99d0*/  MUFU.EX2 R210, R210 ;  /* 0x000000d200d27308 */ /* 0x000fe20000000800 */
[----:B------:R-:W-:-:S04]  /*99e0*/  ISETP.GT.AND P4, PT, R189, 0x41, PT ;  /* 0x00000041bd00780c */ /* 0x000fc80003f84270 */
[----:B------:R-:W-:Y:S02]  /*99f0*/  FSEL R155, R155, -INF , P4 ;  /* 0xff8000009b9b7808 */ /* 0x000fe40002000000 */
[----:B------:R-:W-:Y:S01]  /*9a00*/  ISETP.GT.AND P4, PT, R189, 0x49, PT ;  /* 0x00000049bd00780c */ /* 0x000fe20003f84270 */
[----:B------:R1:W-:Y:S03]  /*9a10*/  MUFU.EX2 R167, R169 ;  /* 0x000000a900a77308 */ /* 0x0003e60000000800 */
[----:B---3--:R-:W-:-:S05]  /*9a20*/  FSEL R191, R191, -INF , P4 ;  /* 0xff800000bfbf7808 */ /* 0x008fca0002000000 */
[----:B------:R-:W-:Y:S01]  /*9a30*/  MUFU.EX2 R161, R161 ;  /* 0x000000a100a17308 */ /* 0x000fe20000000800 */
[----:B-1----:R-:W-:-:S07]  /*9a40*/  FFMA.FTZ R169, R180, UR4, -R0 ;  /* 0x00000004b4a97c23 */ /* 0x002fce0008010800 */
        /* <DEDUP_REMOVED lines=8> */
[----:B------:R-:W-:Y:S01]  /*9ad0*/  FMNMX.FTZ R197, R159, R20, !PT ;  /* 0x000000149fc57209 */ /* 0x000fe20007810000 */
[----:B------:R-:W-:Y:S01]  /*9ae0*/  WARPGROUP.ARRIVE ;  /* 0x00000000000079c5 */ /* 0x000fe20000000000 */
[--C-:B------:R-:W-:Y:S01]  /*9af0*/  FFMA.FTZ R196, R156, UR4, -R0.reuse ;  /* 0x000000049cc47c23 */ /* 0x100fe20008010800 */
[--C-:B------:R-:W-:Y:S01]  /*9b00*/  FFMA.FTZ R198, R157, UR4, -R0.reuse ;  /* 0x000000049dc67c23 */ /* 0x100fe20008010800 */
[----:B------:R-:W-:Y:S01]  /*9b10*/  FMNMX.FTZ R197, R2, R197, !PT ;  /* 0x000000c502c57209 */ /* 0x000fe20007810000 */
[--C-:B------:R-:W-:Y:S01]  /*9b20*/  FFMA.FTZ R157, R183, UR4, -R0.reuse ;  /* 0x00000004b79d7c23 */ /* 0x100fe20008010800 */
[----:B------:R-:W-:Y:S01]  /*9b30*/  FFMA.FTZ R156, R186, UR4, -R0 ;  /* 0x00000004ba9c7c23 */ /* 0x000fe20008010800 */
[----:B------:R-:W-:Y:S01]  /*9b40*/  HGMMA.64x256x16.F32 R24, R192, gdesc[UR4].tnspB, R24, gsb0 ;  /* 0x43e00004c0187df0 */ /* 0x000fe20008000818 */
[----:B------:R-:W-:Y:S01]  /*9b50*/  FMNMX.FTZ R197, R190, R197, !PT ;  /* 0x000000c5bec57209 */ /* 0x000fe20007810000 */
[----:B------:R-:W-:Y:S03]  /*9b60*/  MUFU.EX2 R196, R196 ;  /* 0x000000c400c47308 */ /* 0x000fe60000000800 */
[----:B------:R-:W-:-:S04]  /*9b70*/  FMNMX.FTZ R197, R184, R197, !PT ;  /* 0x000000c5b8c57209 */ /* 0x000fc80007810000 */
        /* <DEDUP_REMOVED lines=18> */
[----:B------:R-:W-:-:S04]  /*9ca0*/  FMNMX.FTZ R168, R154, R3, !PT ;  /* 0x000000039aa87209 */ /* 0x000fc80007810000 */
[----:B------:R-:W-:-:S04]  /*9cb0*/  FMNMX.FTZ R3, R155, R168, !PT ;  /* 0x000000a89b037209 */ /* 0x000fc80007810000 */
[----:B------:R-:W-:-:S04]  /*9cc0*/  FMNMX.FTZ R168, R158, R3, !PT ;  /* 0x000000039ea87209 */ /* 0x000fc80007810000 */
[----:B------:R-:W-:-:S05]  /*9cd0*/  FMNMX.FTZ R168, R191, R168, !PT ;  /* 0x000000a8bfa87209 */ /* 0x000fca0007810000 */
[----:B------:R-:W1:Y:S02]  /*9ce0*/  SHFL.BFLY PT, R3, R168, 0x2, 0x1f ;  /* 0x0c401f00a8037f89 */ /* 0x000e6400000e0000 */
[----:B-1----:R-:W-:Y:S02]  /*9cf0*/  FMNMX.FTZ R172, R168, R3, !PT ;  /* 0x00000003a8ac7209 */ /* 0x002fe40007810000 */
[----:B------:R-:W-:-:S03]  /*9d00*/  FSEL R168, R4, RZ, P2 ;  /* 0x000000ff04a87208 */ /* 0x000fc60001000000 */
[----:B------:R-:W1:Y:S02]  /*9d10*/  SHFL.BFLY PT, R3, R172, 0x1, 0x1f ;  /* 0x0c201f00ac037f89 */ /* 0x000e6400000e0000 */
[----:B------:R-:W-:Y:S02]  /*9d20*/  FADD.FTZ R168, -R168, R21 ;  /* 0x00000015a8a87221 */ /* 0x000fe40000010100 */
[----:B------:R-:W-:Y:S02]  /*9d30*/  MUFU.EX2 R21, R170 ;  /* 0x000000aa00157308 */ /* 0x000fe40000000800 */
[----:B------:R-:W-:-:S06]  /*9d40*/  FMUL.FTZ R0, R168, UR4 ;  /* 0x00000004a8007c20 */ /* 0x000fcc0008410000 */
[----:B------:R-:W2:Y:S01]  /*9d50*/  MUFU.EX2 R0, R0 ;  /* 0x0000000000007308 */ /* 0x000ea20000000800 */
[----:B-1----:R-:W-:-:S04]  /*9d60*/  FMNMX.FTZ R3, R172, R3, !PT ;  /* 0x00000003ac037209 */ /* 0x002fc80007810000 */
[C---:B------:R-:W-:Y:S01]  /*9d70*/  FSETP.NEU.FTZ.AND P2, PT, R3.reuse, -INF , PT ;  /* 0xff8000000300780b */ /* 0x040fe20003f5d000 */
[----:B------:R-:W-:Y:S01]  /*9d80*/  FMUL.FTZ R171, R3, UR4 ;  /* 0x0000000403ab7c20 */ /* 0x000fe20008410000 */
[----:B--2---:R-:W-:-:S04]  /*9d90*/  FFMA.FTZ R17, R0, R17, R177 ;  /* 0x0000001100117223 */ /* 0x004fc800000100b1 */
[----:B------:R-:W-:Y:S01]  /*9da0*/  FSEL R171, R171, RZ, P2 ;  /* 0x000000ffabab7208 */ /* 0x000fe20001000000 */
[C---:B------:R-:W-:Y:S01]  /*9db0*/  FADD.FTZ R17, R208.reuse, R17 ;  /* 0x00000011d0117221 */ /* 0x040fe20000010000 */
[----:B------:R-:W-:-:S03]  /*9dc0*/  F2FP.F16.F32.PACK_AB R208, R208, R177 ;  /* 0x000000b1d0d0723e */ /* 0x000fc600000000ff */
        /* <DEDUP_REMOVED lines=8> */
[----:B------:R-:W-:Y:S01]  /*9e50*/  FADD.FTZ R176, R210, R17 ;  /* 0x00000011d2b07221 */ /* 0x000fe20000010000 */
[--C-:B------:R-:W-:Y:S01]  /*9e60*/  FFMA.FTZ R203, R174, UR4, -R171.reuse ;  /* 0x00000004aecb7c23 */ /* 0x100fe200080108ab */
[----:B------:R-:W-:Y:S01]  /*9e70*/  FMUL.FTZ R159, R159, UR4 ;  /* 0x000000049f9f7c20 */ /* 0x000fe20008410000 */
[--C-:B------:R-:W-:Y:S01]  /*9e80*/  FFMA.FTZ R174, R175, UR4, -R171.reuse ;  /* 0x00000004afae7c23 */ /* 0x100fe200080108ab */
[----:B------:R-:W-:Y:S01]  /*9e90*/  FADD.FTZ R175, R161, R176 ;  /* 0x000000b0a1af7221 */ /* 0x000fe20000010000 */
[--C-:B------:R-:W-:Y:S01]  /*9ea0*/  FFMA.FTZ R160, R160, UR4, -R171.reuse ;  /* 0x00000004a0a07c23 */ /* 0x100fe200080108ab */
[----:B------:R-:W-:Y:S01]  /*9eb0*/  FFMA.FTZ R207, R178, UR4, -R171 ;  /* 0x00000004b2cf7c23 */ /* 0x000fe200080108ab */
[----:B------:R1:W2:Y:S01]  /*9ec0*/  MUFU.EX2 R2, R159 ;  /* 0x0000009f00027308 */ /* 0x0002a20000000800 */
[----:B------:R-:W-:Y:S01]  /*9ed0*/  FADD.FTZ R176, R204, R175 ;  /* 0x000000afccb07221 */ /* 0x000fe20000010000 */
[--C-:B------:R-:W-:Y:S01]  /*9ee0*/  FFMA.FTZ R172, R179, UR4, -R171.reuse ;  /* 0x00000004b3ac7c23 */ /* 0x100fe200080108ab */
[----:B------:R-:W-:Y:S01]  /*9ef0*/  MOV R17, UR47 ;  /* 0x0000002f00117c02 */ /* 0x000fe20008000f00 */
[--C-:B------:R-:W-:Y:S01]  /*9f00*/  FFMA.FTZ R201, R187, UR4, -R171.reuse ;  /* 0x00000004bbc97c23 */ /* 0x100fe200080108ab */
[--C-:B------:R-:W-:Y:S01]  /*9f10*/  FFMA.FTZ R188, R188, UR4, -R171.reuse ;  /* 0x00000004bcbc7c23 */ /* 0x100fe200080108ab */
[--C-:B------:R-:W-:Y:S01]  /*9f20*/  FFMA.FTZ R199, R166, UR4, -R171.reuse ;  /* 0x00000004a6c77c23 */ /* 0x100fe200080108ab */
[----:B------:R-:W-:Y:S01]  /*9f30*/  FFMA.FTZ R197, R162, UR4, -R171 ;  /* 0x00000004a2c57c23 */ /* 0x000fe200080108ab */
[----:B------:R-:W3:Y:S01]  /*9f40*/  MUFU.EX2 R168, R168 ;  /* 0x000000a800a87308 */ /* 0x000ee20000000800 */
[----:B-1----:R-:W-:Y:S01]  /*9f50*/  FADD.FTZ R159, R167, R176 ;  /* 0x000000b0a79f7221 */ /* 0x002fe20000010000 */
[----:B------:R-:W-:-:S02]  /*9f60*/  @!P1 VIADD R17, R17, 0x38840 ;  /* 0x0003884011119836 */ /* 0x000fc40000000000 */
[--C-:B------:R-:W-:Y:S01]  /*9f70*/  FFMA.FTZ R162, R163, UR4, -R171.reuse ;  /* 0x00000004a3a27c23 */ /* 0x100fe200080108ab */
[----:B------:R-:W-:Y:S01]  /*9f80*/  FFMA.FTZ R164, R164, UR4, -R171 ;  /* 0x00000004a4a47c23 */ /* 0x000fe200080108ab */
[----:B------:R-:W-:Y:S01]  /*9f90*/  FADD.FTZ R178, R206, R159 ;  /* 0x0000009fceb27221 */ /* 0x000fe20000010000 */
[----:B------:R-:W-:Y:S01]  /*9fa0*/  FFMA.FTZ R155, R155, UR4, -R171 ;  /* 0x000000049b9b7c23 */ /* 0x000fe200080108ab */
[----:B------:R-:W-:Y:S01]  /*9fb0*/  @!P1 PRMT R17, RZ, 0x654, R17 ;  /* 0x00000654ff119816 */ /* 0x000fe20000000011 */
[----:B------:R-:W1:Y:S01]  /*9fc0*/  MUFU.EX2 R211, R211 ;  /* 0x000000d300d37308 */ /* 0x000e620000000800 */
[----:B--2---:R-:W-:Y:S01]  /*9fd0*/  FFMA.FTZ R5, R2, R5, R209 ;  /* 0x0000000502057223 */ /* 0x004fe200000100d1 */
[----:B------:R-:W-:Y:S01]  /*9fe0*/  FFMA.FTZ R158, R158, UR4, -R171 ;  /* 0x000000049e9e7c23 */ /* 0x000fe200080108ab */
[----:B------:R-:W-:Y:S02]  /*9ff0*/  MOV R159, UR5 ;  /* 0x00000005009f7c02 */ /* 0x000fe40008000f00 */
[----:B------:R-:W-:-:S02]  /*a000*/  PLOP3.LUT P2, PT, PT, PT, UP0, 0x80, 0x0 ;  /* 0x000000000000781c */ /* 0x000fc40003f4f008 */
[----:B------:R-:W-:Y:S01]  /*a010*/  F2FP.F16.F32.PACK_AB R210, R161, R210 ;  /* 0x000000d2a1d2723e */ /* 0x000fe200000000ff */
[----:B------:R-:W2:Y:S01]  /*a020*/  MUFU.EX2 R170, R170 ;  /* 0x000000aa00aa7308 */ /* 0x000ea20000000800 */
[C---:B---3--:R-:W-:Y:S01]  /*a030*/  FADD.FTZ R176, R168.reuse, R5 ;  /* 0x00000005a8b07221 */ /* 0x048fe20000010000 */
[----:B------:R-:W-:Y:S01]  /*a040*/  @!P1 VIADD R159, R159, 0x38860 ;  /* 0x000388609f9f9836 */ /* 0x000fe20000000000 */
[----:B------:R-:W-:Y:S02]  /*a050*/  F2FP.F16.F32.PACK_AB R204, R167, R204 ;  /* 0x000000cca7cc723e */ /* 0x000fe400000000ff */
[----:B------:R-:W-:Y:S02]  /*a060*/  F2FP.F16.F32.PACK_AB R206, R165, R206 ;  /* 0x000000cea5ce723e */ /* 0x000fe400000000ff */
[----:B------:R-:W-:Y:S01]  /*a070*/  @!P1 PRMT R159, RZ, 0x654, R159 ;  /* 0x00000654ff9f9816 */ /* 0x000fe2000000009f */
[----:B------:R-:W3:Y:S01]  /*a080*/  MUFU.EX2 R205, R205 ;  /* 0x000000cd00cd7308 */ /* 0x000ee20000000800 */
[----:B-1----:R-:W-:Y:S01]  /*a090*/  FADD.FTZ R5, R211, R176 ;  /* 0x000000b0d3057221 */ /* 0x002fe20000010000 */
[----:B------:R-:W-:-:S06]  /*a0a0*/  F2FP.F16.F32.PACK_AB R209, R168, R209 ;  /* 0x000000d1a8d1723e */ /* 0x000fcc00000000ff */
        /* <DEDUP_REMOVED lines=14> */
[----:B-1----:R-:W-:-:S07]  /*a190*/  FADD.FTZ R5, R201, R166 ;  /* 0x000000a6c9057221 */ /* 0x002fce0000010000 */
[----:B------:R-:W1:Y:S01]  /*a1a0*/  MUFU.EX2 R174, R174 ;  /* 0x000000ae00ae7308 */ /* 0x000e620000000800 */
[C---:B--2---:R-:W-:Y:S01]  /*a1b0*/  FADD.FTZ R166, R20.reuse, R5 ;  /* 0x0000000514a67221 */ /* 0x044fe20000010000 */
[----:B------:R-:W-:Y:S01]  /*a1c0*/  F2FP.F16.F32.PACK_AB R201, R20, R201 ;  /* 0x000000c914c9723e */ /* 0x000fe200000000ff */
[----:B------:R-:W-:-:S05]  /*a1d0*/  IMAD.MOV.U32 R20, RZ, RZ, R3 ;  /* 0x000000ffff147224 */ /* 0x000fca00078e0003 */
[----:B------:R-:W2:Y:S01]  /*a1e0*/  MUFU.EX2 R197, R197 ;  /* 0x000000c500c57308 */ /* 0x000ea20000000800 */
[----:B---3--:R-:W-:-:S07]  /*a1f0*/  FADD.FTZ R5, R203, R166 ;  /* 0x000000a6cb057221 */ /* 0x008fce0000010000 */
[----:B------:R-:W3:Y:S01]  /*a200*/  MUFU.EX2 R162, R162 ;  /* 0x000000a200a27308 */ /* 0x000ee20000000800 */
[----:B-1----:R-:W-:-:S07]  /*a210*/  F2FP.F16.F32.PACK_AB R203, R174, R203 ;  /* 0x000000cbaecb723e */ /* 0x002fce00000000ff */
[----:B------:R-:W1:Y:S01]  /*a220*/  MUFU.EX2 R199, R199 ;  /* 0x000000c700c77308 */ /* 0x000e620000000800 */
[----:B------:R-:W-:Y:S02]  /*a230*/  WARPGROUP.DEPBAR.LE gsb0, 0x0 ;  /* 0x00008000000079c5 */ /* 0x000fe40000010000 */
[----:B------:R4:W-:Y:S01]  /*a240*/  @!P1 SYNCS.ARRIVE.TRANS64.RED.A1T0 RZ, [R17+URZ], RZ ;  /* 0x000000ff11ff99a7 */ /* 0x0009e2000810043f */
[--C-:B------:R-:W-:Y:S01]  /*a250*/  FFMA.FTZ R193, R154, UR4, -R171.reuse ;  /* 0x000000049ac17c23 */ /* 0x100fe200080108ab */
[----:B------:R-:W-:Y:S01]  /*a260*/  FFMA.FTZ R171, R191, UR4, -R171 ;  /* 0x00000004bfab7c23 */ /* 0x000fe200080108ab */
[----:B------:R-:W-:Y:S02]  /*a270*/  F2FP.F16.F32.PACK_AB R192, R181, R152 ;  /* 0x00000098b5c0723e */ /* 0x000fe400000000ff */
[----:B------:R5:W1:Y:S01]  /*a280*/  MUFU.EX2 R154, R164 ;  /* 0x000000a4009a7308 */ /* 0x000a620000000800 */
[----:B------:R-:W-:Y:S01]  /*a290*/  F2FP.F16.F32.PACK_AB R194, R21, R156 ;  /* 0x0000009c15c2723e */ /* 0x000fe200000000ff */
[----:B----4-:R-:W-:Y:S01]  /*a2a0*/  FADD.FTZ R17, R165, R178 ;  /* 0x000000b2a5117221 */ /* 0x010fe20000010000 */
[----:B------:R4:W-:Y:S03]  /*a2b0*/  @!P1 SYNCS.ARRIVE.TRANS64.RED.A1T0 RZ, [R159+URZ], RZ ;  /* 0x000000ff9fff99a7 */ /* 0x0009e6000810043f */
[----:B------:R-:W-:-:S02]  /*a2c0*/  FADD.FTZ R178, R200, R17 ;  /* 0x00000011c8b27221 */ /* 0x000fc40000010000 */
[----:B------:R-:W4:Y:S01]  /*a2d0*/  MUFU.EX2 R193, R193 ;  /* 0x000000c100c17308 */ /* 0x000f220000000800 */
[----:B-----5:R-:W-:Y:S01]  /*a2e0*/  FADD.FTZ R164, R174, R5 ;  /* 0x00000005aea47221 */ /* 0x020fe20000010000 */
[C---:B------:R-:W-:Y:S01]  /*a2f0*/  F2FP.F16.F32.PACK_AB R200, R169.reuse, R200 ;  /* 0x000000c8a9c8723e */ /* 0x040fe200000000ff */
[----:B------:R-:W-:Y:S02]  /*a300*/  FADD.FTZ R17, R169, R178 ;  /* 0x000000b2a9117221 */ /* 0x000fe40000010000 */
[----:B--2---:R-:W-:Y:S01]  /*a310*/  FADD.FTZ R5, R197, R164 ;  /* 0x000000a4c5057221 */ /* 0x004fe20000010000 */
[----:B---3--:R-:W-:Y:S01]  /*a320*/  F2FP.F16.F32.PACK_AB R197, R162, R197 ;  /* 0x000000c5a2c5723e */ /* 0x008fe200000000ff */
[----:B------:R-:W-:Y:S01]  /*a330*/  FADD.FTZ R176, R202, R17 ;  /* 0x00000011cab07221 */ /* 0x000fe20000010000 */
[----:B------:R-:W2:Y:S01]  /*a340*/  MUFU.EX2 R155, R155 ;  /* 0x0000009b009b7308 */ /* 0x000ea20000000800 */
[----:B------:R-:W-:Y:S01]  /*a350*/  FADD.FTZ R164, R162, R5 ;  /* 0x00000005a2a47221 */ /* 0x000fe20000010000 */
[C---:B------:R-:W-:Y:S01]  /*a360*/  F2FP.F16.F32.PACK_AB R202, R153.reuse, R202 ;  /* 0x000000ca99ca723e */ /* 0x040fe200000000ff */
[----:B------:R-:W-:-:S02]  /*a370*/  FADD.FTZ R17, R153, R176 ;  /* 0x000000b099117221 */ /* 0x000fc40000010000 */
[----:B-1----:R-:W-:Y:S01]  /*a380*/  FADD.FTZ R5, R199, R164 ;  /* 0x000000a4c7057221 */ /* 0x002fe20000010000 */
[----:B------:R-:W-:Y:S01]  /*a390*/  F2FP.F16.F32.PACK_AB R199, R154, R199 ;  /* 0x000000c79ac7723e */ /* 0x000fe200000000ff */
[----:B------:R-:W-:Y:S01]  /*a3a0*/  FADD.FTZ R176, R196, R17 ;  /* 0x00000011c4b07221 */ /* 0x000fe20000010000 */
[----:B------:R-:W1:Y:S01]  /*a3b0*/  MUFU.EX2 R195, R158 ;  /* 0x0000009e00c37308 */ /* 0x000e620000000800 */
[C---:B------:R-:W-:Y:S02]  /*a3c0*/  F2FP.F16.F32.PACK_AB R196, R173.reuse, R196 ;  /* 0x000000c4adc4723e */ /* 0x040fe400000000ff */
[----:B------:R-:W-:-:S04]  /*a3d0*/  FADD.FTZ R17, R173, R176 ;  /* 0x000000b0ad117221 */ /* 0x000fc80000010000 */
[----:B------:R-:W-:Y:S01]  /*a3e0*/  FADD.FTZ R176, R198, R17 ;  /* 0x00000011c6b07221 */ /* 0x000fe20000010000 */
[----:B------:R-:W3:Y:S01]  /*a3f0*/  MUFU.EX2 R171, R171 ;  /* 0x000000ab00ab7308 */ /* 0x000ee20000000800 */
[C---:B------:R-:W-:Y:S02]  /*a400*/  F2FP.F16.F32.PACK_AB R198, R157.reuse, R198 ;  /* 0x000000c69dc6723e */ /* 0x040fe400000000ff */
[----:B------:R-:W-:-:S04]  /*a410*/  FADD.FTZ R17, R157, R176 ;  /* 0x000000b09d117221 */ /* 0x000fc80000010000 */
[----:B------:R-:W-:Y:S01]  /*a420*/  FADD.FTZ R166, R152, R17 ;  /* 0x0000001198a67221 */ /* 0x000fe20000010000 */
[----:B------:R-:W-:-:S03]  /*a430*/  FADD.FTZ R152, R154, R5 ;  /* 0x000000059a987221 */ /* 0x000fc60000010000 */
[----:B------:R-:W-:Y:S01]  /*a440*/  FADD.FTZ R17, R181, R166 ;  /* 0x000000a6b5117221 */ /* 0x000fe20000010000 */
[----:B----4-:R-:W-:Y:S01]  /*a450*/  FADD.FTZ R152, R193, R152 ;  /* 0x00000098c1987221 */ /* 0x010fe20000010000 */
[C---:B--2---:R-:W-:Y:S02]  /*a460*/  F2FP.F16.F32.PACK_AB R193, R155.reuse, R193 ;  /* 0x000000c19bc1723e */ /* 0x044fe400000000ff */
[----:B------:R-:W-:Y:S01]  /*a470*/  FADD.FTZ R166, R156, R17 ;  /* 0x000000119ca67221 */ /* 0x000fe20000010000 */
[----:B------:R-:W-:-:S03]  /*a480*/  FADD.FTZ R152, R155, R152 ;  /* 0x000000989b987221 */ /* 0x000fc60000010000 */
[----:B------:R-:W-:Y:S01]  /*a490*/  FADD.FTZ R17, R21, R166 ;  /* 0x000000a615117221 */ /* 0x000fe20000010000 */
[----:B-1----:R-:W-:Y:S01]  /*a4a0*/  FADD.FTZ R152, R195, R152 ;  /* 0x00000098c3987221 */ /* 0x002fe20000010000 */
[C---:B---3--:R-:W-:Y:S02]  /*a4b0*/  F2FP.F16.F32.PACK_AB R195, R171.reuse, R195 ;  /* 0x000000c3abc3723e */ /* 0x048fe400000000ff */
[----:B------:R-:W-:Y:S01]  /*a4c0*/  MOV R21, R4 ;  /* 0x0000000400157202 */ /* 0x000fe20000000f00 */
[----:B------:R-:W-:Y:S01]  /*a4d0*/  FADD.FTZ R5, R171, R152 ;  /* 0x00000098ab057221 */ /* 0x000fe20000010000 */
[----:B------:R-:W-:Y:S06]  /*a4e0*/  @P2 BRA `(.L_x_1963) ;  /* 0xffffffbc00802947 */ /* 0x000fec000383ffff */
[----:B------:R-:W-:-:S05]  /*a4f0*/  UMOV UR47, UR45 ;  /* 0x0000002d002f7c82 */ /* 0x000fca0008000000 */
.L_x_1954:
[----:B------:R-:W-:-:S13]  /*a500*/  ISETP.LE.AND P2, PT, RZ, UR47, PT ;  /* 0x0000002fff007c0c */ /* 0x000fda000bf43270 */
[----:B------:R-:W-:Y:S05]  /*a510*/  @!P2 BRA `(.L_x_1964) ;  /* 0x0000003c000ca947 */ /* 0x000fea0003800000 */
[----:B------:R-:W-:Y:S01]  /*a520*/  R2UR UR61, R16 ;  /* 0x00000000103d72ca */ /* 0x000fe200000e0000 */
[----:B------:R-:W-:Y:S01]  /*a530*/  IMAD.MOV.U32 R21, RZ, RZ, R4 ;  /* 0x000000ffff157224 */ /* 0x000fe200078e0004 */
[----:B------:R-:W-:Y:S01]  /*a540*/  MOV R20, R3 ;  /* 0x0000000300147202 */ /* 0x000fe20000000f00 */
[----:B------:R-:W-:Y:S01]  /*a550*/  UMOV UR45, UR46 ;  /* 0x0000002e002d7c82 */ /* 0x000fe20008000000 */
[----:B------:R-:W-:-:S11]  /*a560*/  ULDC UR41, c[0x0][0x9d8] ;  /* 0x0002760000297ab9 */ /* 0x000fd60000000800 */
.L_x_1973:
[----:B------:R-:W-:-:S04]  /*a570*/  UIADD3 UR46, UR45, 0x1, URZ ;  /* 0x000000012d2e7890 */ /* 0x000fc8000fffe03f */
[----:B------:R-:W-:-:S04]  /*a580*/  UISETP.NE.AND UP0, UPT, UR46, 0x2, UPT ;  /* 0x000000022e00788c */ /* 0x000fc8000bf05270 */
[----:B------:R-:W-:Y:S02]  /*a590*/  USEL UR4, URZ, 0x1, UP0 ;  /* 0x000000013f047887 */ /* 0x000fe40008000000 */
[----:B------:R-:W-:Y:S02]  /*a5a0*/  USEL UR46, UR46, URZ, UP0 ;  /* 0x0000003f2e2e7287 */ /* 0x000fe40008000000 */
[----:B------:R-:W-:-:S06]  /*a5b0*/  ULOP3.LUT UR4, UR61, UR4, URZ, 0x3c, !UPT ;  /* 0x000000043d047292 */ /* 0x000fcc000f8e3c3f */
[----:B------:R-:W-:Y:S01]  /*a5c0*/  MOV R16, UR4 ;  /* 0x0000000400107c02 */ /* 0x000fe20008000f00 */
[----:B------:R-:W-:Y:S06]  /*a5d0*/  @!P0 BRA `(.L_x_1965) ;  /* 0x0000000000048947 */ /* 0x000fec0003800000 */
[----:B------:R-:W-:Y:S01]  /*a5e0*/  BPT.TRAP 0x1 ;  /* 0x000000040000795c */ /* 0x000fe20000300000 */
.L_x_1965:
[----:B------:R-:W-:Y:S01]  /*a5f0*/  R2UR UR5, R16 ;  /* 0x00000000100572ca */ /* 0x000fe200000e0000 */
[----:B------:R-:W-:-:S12]  /*a600*/  ULEA UR4, UR46, UR60, 0x3 ;  /* 0x0000003c2e047291 */ /* 0x000fd8000f8e183f */
[----:B------:R-:W-:-:S05]  /*a610*/  IMAD.U32 R3, RZ, RZ, UR5 ;  /* 0x00000005ff037e24 */ /* 0x000fca000f8e00ff */
[----:B------:R-:W-:-:S04]  /*a620*/  SHF.L.U32 R3, R3, 0x1f, RZ ;  /* 0x0000001f03037819 */ /* 0x000fc800000006ff */
[----:B------:R1:W2:Y:S01]  /*a630*/  SYNCS.PHASECHK.TRANS64.TRYWAIT P2, [UR4+0x38830], R3 ;  /* 0x03883003ff0075a7 */ /* 0x0002a20008040144 */
[----:B------:R-:W-:Y:S05]  /*a640*/  @!P0 BRA `(.L_x_1966) ;  /* 0x0000000000048947 */ /* 0x000fea0003800000 */
[----:B------:R-:W-:Y:S01]  /*a650*/  BPT.TRAP 0x1 ;  /* 0x000000040000795c */ /* 0x000fe20000300000 */
.L_x_1966:
[----:B--2---:R-:W-:Y:S05]  /*a660*/  @P2 BRA `(.L_x_1967) ;  /* 0x0000000000082947 */ /* 0x004fea0003800000 */
[----:B------:R-:W2:Y:S02]  /*a670*/  SYNCS.PHASECHK.TRANS64.TRYWAIT P2, [UR4+0x38830], R3 ;  /* 0x03883003ff0075a7 */ /* 0x000ea40008040144 */
[----:B--2---:R-:W-:Y:S05]  /*a680*/  @!P2 BRA `(.L_x_1968) ;  /* 0x000000a00020a947 */ /* 0x004fea0003800000 */
.L_x_1967:
        /* <DEDUP_REMOVED lines=604> */
.L_x_1969:
[----:B------:R-:W-:Y:S01]  /*cc50*/  ULEA UR5, UR45, UR60, 0x3 ;  /* 0x0000003c2d057291 */ /* 0x000fe2000f8e183f */
[----:B------:R-:W-:-:S04]  /*cc60*/  MOV R0, UR61 ;  /* 0x0000003d00007c02 */ /* 0x000fc80008000f00 */
[----:B------:R-:W-:-:S04]  /*cc70*/  SHF.L.U32 R0, R0, 0x1f, RZ ;  /* 0x0000001f00007819 */ /* 0x000fc800000006ff */
[----:B------:R3:W4:Y:S01]  /*cc80*/  SYNCS.PHASECHK.TRANS64.TRYWAIT P2, [UR5+0x38850], R0 ;  /* 0x03885000ff0075a7 */ /* 0x0007220008040145 */
[----:B------:R-:W-:Y:S05]  /*cc90*/  @!P0 BRA `(.L_x_1970) ;  /* 0x0000000000048947 */ /* 0x000fea0003800000 */
[----:B------:R-:W-:Y:S01]  /*cca0*/  BPT.TRAP 0x1 ;  /* 0x000000040000795c */ /* 0x000fe20000300000 */
.L_x_1970:
[----:B----4-:R-:W-:Y:S05]  /*ccb0*/  @P2 BRA `(.L_x_1971) ;  /* 0x0000000000082947 */ /* 0x010fea0003800000 */
[----:B------:R-:W4:Y:S02]  /*ccc0*/  SYNCS.PHASECHK.TRANS64.TRYWAIT P2, [UR5+0x38850], R0 ;  /* 0x03885000ff0075a7 */ /* 0x000f240008040145 */
[----:B----4-:R-:W-:Y:S05]  /*ccd0*/  @!P2 BRA `(.L_x_1972) ;  /* 0x0000007800a4a947 */ /* 0x010fea0003800000 */
.L_x_1971:
[----:B------:R-:W-:Y:S01]  /*cce0*/  UIADD3 UR4, UR60, 0x400, URZ ;  /* 0x000004003c047890 */ /* 0x000fe2000fffe03f */
[----:B------:R-:W-:Y:S01]  /*ccf0*/  WARPGROUP.ARRIVE ;  /* 0x00000000000079c5 */ /* 0x000fe20000000000 */
[----:B------:R-:W-:Y:S01]  /*cd00*/  UMOV UR7, 0x40000040 ;  /* 0x4000004000077882 */ /* 0x000fe20000000000 */
[----:B------:R-:W-:Y:S01]  /*cd10*/  FMUL.FTZ R2, R184, UR41 ;  /* 0x00000029b8027c20 */ /* 0x000fe20008410000 */
[----:B------:R-:W-:Y:S01]  /*cd20*/  USHF.R.U32.HI UR4, URZ, 0x4, UR4 ;  /* 0x000000043f047899 */ /* 0x000fe20008011604 */
[----:B-12---:R-:W-:Y:S01]  /*cd30*/  FMUL.FTZ R3, R185, UR41 ;  /* 0x00000029b9037c20 */ /* 0x006fe20008410000 */
[----:B------:R-:W-:Y:S01]  /*cd40*/  FMUL.FTZ R184, R187, UR41 ;  /* 0x00000029bbb87c20 */ /* 0x000fe20008410000 */
[----:B------:R-:W-:Y:S01]  /*cd50*/  FMUL.FTZ R187, R188, UR41 ;  /* 0x00000029bcbb7c20 */ /* 0x000fe20008410000 */
[----:B------:R-:W-:Y:S01]  /*cd60*/  ULOP3.LUT UR4, UR4, 0x3fff, URZ, 0xc0, !UPT ;  /* 0x00003fff04047892 */ /* 0x000fe2000f8ec03f */
[----:B------:R-:W3:Y:S01]  /*cd70*/  MUFU.TANH R2, R2 ;  /* 0x0000000200027308 */ /* 0x000ee20000002400 */
[----:B------:R-:W-:Y:S01]  /*cd80*/  FMUL.FTZ R188, R189, UR41 ;  /* 0x00000029bdbc7c20 */ /* 0x000fe20008410000 */
[----:B------:R-:W-:Y:S01]  /*cd90*/  FMUL.FTZ R185, R186, UR41 ;  /* 0x00000029bab97c20 */ /* 0x000fe20008410000 */
[----:B------:R-:W-:Y:S01]  /*cda0*/  ULOP3.LUT UR4, UR4, 0x2800000, URZ, 0xfc, !UPT ;  /* 0x0280000004047892 */ /* 0x000fe2000f8efc3f */
[----:B------:R-:W-:Y:S01]  /*cdb0*/  FMUL.FTZ R186, R190, UR41 ;  /* 0x00000029beba7c20 */ /* 0x000fe20008410000 */
[----:B------:R-:W-:Y:S01]  /*cdc0*/  FMUL.FTZ R190, R176, UR41 ;  /* 0x00000029b0be7c20 */ /* 0x000fe20008410000 */
[----:B------:R-:W-:Y:S01]  /*cdd0*/  FMUL.FTZ R177, R177, UR41 ;  /* 0x00000029b1b17c20 */ /* 0x000fe20008410000 */
[----:B------:R-:W-:Y:S01]  /*cde0*/  UIMAD UR10, UR45, 0xa00, UR4 ;  /* 0x00000a002d0a78a4 */ /* 0x000fe2000f8e0204 */
[----:B------:R-:W1:Y:S01]  /*cdf0*/  MUFU.TANH R3, R3 ;  /* 0x0000000300037308 */ /* 0x000e620000002400 */
        /* <DEDUP_REMOVED lines=9> */
[----:B------:R-:W2:Y:S01]  /*ce90*/  MUFU.TANH R187, R187 ;  /* 0x000000bb00bb7308 */ /* 0x000ea20000002400 */
[----:B------:R-:W-:Y:S01]  /*cea0*/  UMOV UR7, 0x40000040 ;  /* 0x4000004000077882 */ /* 0x000fe20000000000 */
[----:B---3--:R-:W-:Y:S01]  /*ceb0*/  FMNMX.FTZ R0, R2, R21, !PT ;  /* 0x0000001502007209 */ /* 0x008fe20007810000 */
[----:B------:R-:W-:Y:S01]  /*cec0*/  FMUL.FTZ R168, R169, UR41 ;  /* 0x00000029a9a87c20 */ /* 0x000fe20008410000 */
[----:B------:R-:W-:Y:S01]  /*ced0*/  FMUL.FTZ R169, R172, UR41 ;  /* 0x00000029aca97c20 */ /* 0x000fe20008410000 */
[----:B------:R-:W-:Y:S01]  /*cee0*/  FMUL.FTZ R172, R173, UR41 ;  /* 0x00000029adac7c20 */ /* 0x000fe20008410000 */
[----:B------:R-:W-:Y:S01]  /*cef0*/  FMUL.FTZ R160, R160, UR41 ;  /* 0x00000029a0a07c20 */ /* 0x000fe20008410000 */
[----:B-1----:R-:W-:Y:S01]  /*cf00*/  FMNMX.FTZ R0, R3, R0, !PT ;  /* 0x0000000003007209 */ /* 0x002fe20007810000 */
        /* <DEDUP_REMOVED lines=9> */
[----:B--2---:R-:W-:Y:S01]  /*cfa0*/  FMNMX.FTZ R173, R187, R0, !PT ;  /* 0x00000000bbad7209 */ /* 0x004fe20007810000 */
[----:B------:R-:W-:Y:S01]  /*cfb0*/  FMUL.FTZ R170, R170, UR41 ;  /* 0x00000029aaaa7c20 */ /* 0x000fe20008410000 */
[----:B------:R-:W-:Y:S01]  /*cfc0*/  ULDC UR11, c[0x0][0x988] ;  /* 0x00026200000b7ab9 */ /* 0x000fe20000000800 */
[----:B------:R-:W-:Y:S01]  /*cfd0*/  FMUL.FTZ R171, R171, UR41 ;  /* 0x00000029abab7c20 */ /* 0x000fe20008410000 */
[----:B------:R-:W-:Y:S01]  /*cfe0*/  UMOV UR4, UR11 ;  /* 0x0000000b00047c82 */ /* 0x000fe20008000000 */
[----:B------:R-:W-:Y:S01]  /*cff0*/  FMUL.FTZ R174, R174, UR41 ;  /* 0x00000029aeae7c20 */ /* 0x000fe20008410000 */
[----:B------:R-:W-:Y:S01]  /*d000*/  FMUL.FTZ R175, R175, UR41 ;  /* 0x00000029afaf7c20 */ /* 0x000fe20008410000 */
[----:B------:R-:W2:Y:S01]  /*d010*/  MUFU.TANH R177, R177 ;  /* 0x000000b100b17308 */ /* 0x000ea20000002400 */
[----:B-1----:R-:W-:Y:S01]  /*d020*/  FMNMX.FTZ R173, R188, R173, !PT ;  /* 0x000000adbcad7209 */ /* 0x002fe20007810000 */
[----:B------:R-:W-:Y:S01]  /*d030*/  FMUL.FTZ R162, R162, UR41 ;  /* 0x00000029a2a27c20 */ /* 0x000fe20008410000 */
[----:B------:R-:W-:Y:S01]  /*d040*/  FMUL.FTZ R163, R163, UR41 ;  /* 0x00000029a3a37c20 */ /* 0x000fe20008410000 */
[----:B------:R-:W-:Y:S01]  /*d050*/  FMUL.FTZ R166, R166, UR41 ;  /* 0x00000029a6a67c20 */ /* 0x000fe20008410000 */
[----:B------:R-:W-:Y:S01]  /*d060*/  FMUL.FTZ R167, R167, UR41 ;  /* 0x00000029a7a77c20 */ /* 0x000fe20008410000 */
[----:B------:R-:W-:Y:S01]  /*d070*/  FMUL.FTZ R154, R154, UR41 ;  /* 0x000000299a9a7c20 */ /* 0x000fe20008410000 */
[----:B------:R-:W-:Y:S01]  /*d080*/  FMUL.FTZ R155, R155, UR41 ;  /* 0x000000299b9b7c20 */ /* 0x000fe20008410000 */
[----:B------:R-:W1:Y:S01]  /*d090*/  MUFU.TANH R180, R180 ;  /* 0x000000b400b47308 */ /* 0x000e620000002400 */
[----:B---3--:R-:W-:Y:S01]  /*d0a0*/  FMNMX.FTZ R0, R190, R173, !PT ;  /* 0x000000adbe007209 */ /* 0x008fe20007810000 */
[----:B------:R-:W-:Y:S01]  /*d0b0*/  FMUL.FTZ R158, R158, UR41 ;  /* 0x000000299e9e7c20 */ /* 0x000fe20008410000 */
[----:B------:R-:W-:Y:S01]  /*d0c0*/  FMUL.FTZ R159, R159, UR41 ;  /* 0x000000299f9f7c20 */ /* 0x000fe20008410000 */
[----:B------:R-:W-:Y:S01]  /*d0d0*/  ISETP.LT.AND P2, PT, RZ, UR47, PT ;  /* 0x0000002fff007c0c */ /* 0x000fe2000bf41270 */
[----:B------:R-:W-:Y:S01]  /*d0e0*/  UMOV UR45, UR46 ;  /* 0x0000002e002d7c82 */ /* 0x000fe20008000000 */
[----:B------:R-:W-:-:S02]  /*d0f0*/  R2UR UR61, R16 ;  /* 0x00000000103d72ca */ /* 0x000fc400000e0000 */
[----:B------:R-:W3:Y:S01]  /*d100*/  MUFU.TANH R181, R181 ;  /* 0x000000b500b57308 */ /* 0x000ee20000002400 */
[----:B--2---:R-:W-:-:S07]  /*d110*/  FMNMX.FTZ R173, R177, R0, !PT ;  /* 0x00000000b1ad7209 */ /* 0x004fce0007810000 */
[----:B------:R-:W2:Y:S01]  /*d120*/  MUFU.TANH R182, R182 ;  /* 0x000000b600b67308 */ /* 0x000ea20000002400 */
[----:B-1----:R-:W-:-:S07]  /*d130*/  FMNMX.FTZ R0, R180, R173, !PT ;  /* 0x000000adb4007209 */ /* 0x002fce0007810000 */
[----:B------:R-:W1:Y:S01]  /*d140*/  MUFU.TANH R168, R168 ;  /* 0x000000a800a87308 */ /* 0x000e620000002400 */
[----:B---3--:R-:W-:-:S07]  /*d150*/  FMNMX.FTZ R173, R181, R0, !PT ;  /* 0x00000000b5ad7209 */ /* 0x008fce0007810000 */
        /* <DEDUP_REMOVED lines=9> */
[----:B-1----:R-:W-:Y:S01]  /*d1f0*/  FMNMX.FTZ R0, R160, R173, !PT ;  /* 0x000000ada0007209 */ /* 0x002fe20007810000 */
[----:B------:R-:W-:-:S06]  /*d200*/  FMUL.FTZ R173, R157, UR41 ;  /* 0x000000299dad7c20 */ /* 0x000fcc0008410000 */
[----:B------:R-:W1:Y:S01]  /*d210*/  MUFU.TANH R165, R165 ;  /* 0x000000a500a57308 */ /* 0x000e620000002400 */
[----:B---3--:R-:W-:-:S07]  /*d220*/  FMNMX.FTZ R157, R161, R0, !PT ;  /* 0x00000000a19d7209 */ /* 0x008fce0007810000 */
[----:B------:R-:W3:Y:S01]  /*d230*/  MUFU.TANH R152, R152 ;  /* 0x0000009800987308 */ /* 0x000ee20000002400 */
[----:B--2---:R-:W-:Y:S01]  /*d240*/  FMNMX.FTZ R0, R164, R157, !PT ;  /* 0x0000009da4007209 */ /* 0x004fe20007810000 */
[----:B------:R-:W-:-:S06]  /*d250*/  FMUL.FTZ R157, R183, UR41 ;  /* 0x00000029b79d7c20 */ /* 0x000fcc0008410000 */
        /* <DEDUP_REMOVED lines=9> */
[----:B---3--:R-:W-:-:S05]  /*d2f0*/  FMNMX.FTZ R0, R173, R0, !PT ;  /* 0x00000000ad007209 */ /* 0x008fca0007810000 */
[----:B------:R-:W3:Y:S02]  /*d300*/  SHFL.BFLY PT, R183, R0, 0x2, 0x1f ;  /* 0x0c401f0000b77f89 */ /* 0x000ee400000e0000 */
[----:B------:R-:W4:Y:S08]  /*d310*/  MUFU.TANH R186, R186 ;  /* 0x000000ba00ba7308 */ /* 0x000f300000002400 */
[----:B------:R-:W5:Y:S08]  /*d320*/  MUFU.TANH R189, R189 ;  /* 0x000000bd00bd7308 */ /* 0x000f700000002400 */
[----:B------:R-:W5:Y:S01]  /*d330*/  MUFU.TANH R176, R176 ;  /* 0x000000b000b07308 */ /* 0x000f620000002400 */
[----:B---3--:R-:W-:-:S07]  /*d340*/  FMNMX.FTZ R183, R0, R183, !PT ;  /* 0x000000b700b77209 */ /* 0x008fce0007810000 */
[----:B------:R-:W3:Y:S01]  /*d350*/  MUFU.TANH R178, R178 ;  /* 0x000000b200b27308 */ /* 0x000ee20000002400 */
[----:B------:R-:W2:Y:S07]  /*d360*/  SHFL.BFLY PT, R4, R183, 0x1, 0x1f ;  /* 0x0c201f00b7047f89 */ /* 0x000eae00000e0000 */
[----:B------:R-:W3:Y:S08]  /*d370*/  MUFU.TANH R179, R179 ;  /* 0x000000b300b37308 */ /* 0x000ef00000002400 */
[----:B------:R-:W3:Y:S08]  /*d380*/  MUFU.TANH R157, R157 ;  /* 0x0000009d009d7308 */ /* 0x000ef00000002400 */
[----:B------:R-:W3:Y:S01]  /*d390*/  MUFU.TANH R170, R170 ;  /* 0x000000aa00aa7308 */ /* 0x000ee20000002400 */
[----:B--2---:R-:W-:-:S02]  /*d3a0*/  FMNMX.FTZ R4, R183, R4, !PT ;  /* 0x00000004b7047209 */ /* 0x004fc40007810000 */
[----:B------:R-:W-:-:S03]  /*d3b0*/  FMNMX.FTZ R183, R185, R20, !PT ;  /* 0x00000014b9b77209 */ /* 0x000fc60007810000 */
[----:B------:R-:W-:Y:S01]  /*d3c0*/  FADD.FTZ R0, -R4, R21 ;  /* 0x0000001504007221 */ /* 0x000fe20000010100 */
[----:B-1----:R-:W-:Y:S01]  /*d3d0*/  FMNMX.FTZ R183, R184, R183, !PT ;  /* 0x000000b7b8b77209 */ /* 0x002fe20007810000 */
[----:B------:R-:W1:Y:S02]  /*d3e0*/  MUFU.TANH R171, R171 ;  /* 0x000000ab00ab7308 */ /* 0x000e640000002400 */
[----:B------:R-:W-:-:S06]  /*d3f0*/  FMUL.FTZ R0, R0, UR4 ;  /* 0x0000000400007c20 */ /* 0x000fcc0008410000 */
[----:B------:R-:W2:Y:S08]  /*d400*/  MUFU.TANH R174, R174 ;  /* 0x000000ae00ae7308 */ /* 0x000eb00000002400 */
[----:B------:R-:W2:Y:S08]  /*d410*/  MUFU.TANH R175, R175 ;  /* 0x000000af00af7308 */ /* 0x000eb00000002400 */
[----:B------:R-:W2:Y:S08]  /*d420*/  MUFU.TANH R162, R162 ;  /* 0x000000a200a27308 */ /* 0x000eb00000002400 */
[----:B------:R-:W2:Y:S08]  /*d430*/  MUFU.TANH R163, R163 ;  /* 0x000000a300a37308 */ /* 0x000eb00000002400 */
[----:B------:R-:W2:Y:S08]  /*d440*/  MUFU.TANH R166, R166 ;  /* 0x000000a600a67308 */ /* 0x000eb00000002400 */
[----:B------:R-:W2:Y:S01]  /*d450*/  MUFU.TANH R167, R167 ;  /* 0x000000a700a77308 */ /* 0x000ea20000002400 */
[----:B------:R-:W-:-:S02]  /*d460*/  WARPGROUP.DEPBAR.LE gsb0, 0x0 ;  /* 0x00008000000079c5 */ /* 0x000fc40000010000 */
[----:B------:R-:W-:-:S05]  /*d470*/  WARPGROUP.ARRIVE ;  /* 0x00000000000079c5 */ /* 0x000fca0000000000 */
[----:B------:R-:W2:Y:S01]  /*d480*/  MUFU.TANH R154, R154 ;  /* 0x0000009a009a7308 */ /* 0x000ea20000002400 */
[----:B------:R-:W-:Y:S01]  /*d490*/  HGMMA.64x256x16.F32 R24, R204, gdesc[UR4].tnspB, R24, gsb0 ;  /* 0x43e00004cc187df0 */ /* 0x000fe20008000818 */
[----:B------:R-:W-:Y:S01]  /*d4a0*/  UIADD3 UR6, UR10, 0x100, URZ ;  /* 0x000001000a067890 */ /* 0x000fe2000fffe03f */
[----:B------:R-:W-:-:S05]  /*d4b0*/  UMOV UR7, 0x40000040 ;  /* 0x4000004000077882 */ /* 0x000fca0000000000 */
[----:B------:R-:W2:Y:S08]  /*d4c0*/  MUFU.TANH R155, R155 ;  /* 0x0000009b009b7308 */ /* 0x000eb00000002400 */
[----:B------:R-:W2:Y:S08]  /*d4d0*/  MUFU.TANH R158, R158 ;  /* 0x0000009e009e7308 */ /* 0x000eb00000002400 */
[----:B------:R-:W2:Y:S08]  /*d4e0*/  MUFU.TANH R159, R159 ;  /* 0x0000009f009f7308 */ /* 0x000eb00000002400 */
[----:B------:R-:W-:Y:S01]  /*d4f0*/  MUFU.EX2 R0, R0 ;  /* 0x0000000000007308 */ /* 0x000fe20000000800 */
        /* <DEDUP_REMOVED lines=13> */
[----:B----4-:R-:W-:Y:S01]  /*d5d0*/  FMNMX.FTZ R196, R186, R183, !PT ;  /* 0x000000b7bac47209 */ /* 0x010fe20007810000 */
[----:B------:R-:W-:-:S03]  /*d5e0*/  FMUL.FTZ R199, R4, UR4 ;  /* 0x0000000404c77c20 */ /* 0x000fc60008410000 */
[----:B-----5:R-:W-:-:S15]  /*d5f0*/  FMNMX.FTZ R21, R189, R196, !PT ;  /* 0x000000c4bd157209 */ /* 0x020fde0007810000 */
[----:B------:R-:W-:-:S03]  /*d600*/  NOP ;  /* 0x0000000000007918 */ /* 0x000fc60000000000 */
[----:B------:R-:W-:Y:S01]  /*d610*/  HGMMA.64x256x16.F32 R24, R192, gdesc[UR4].tnspB, R24, gsb0 ;  /* 0x43e00004c0187df0 */ /* 0x000fe20008000818 */
[--C-:B------:R-:W-:Y:S01]  /*d620*/  FFMA.FTZ R183, R2, UR4, -R199.reuse ;  /* 0x0000000402b77c23 */ /* 0x100fe200080108c7 */
[--C-:B------:R-:W-:Y:S01]  /*d630*/  FFMA.FTZ R208, R3, UR4, -R199.reuse ;  /* 0x0000000403d07c23 */ /* 0x100fe200080108c7 */
[----:B------:R-:W-:Y:S01]  /*d640*/  FMNMX.FTZ R21, R176, R21, !PT ;  /* 0x00000015b0157209 */ /* 0x000fe20007810000 */
[--C-:B------:R-:W-:Y:S01]  /*d650*/  FFMA.FTZ R196, R160, UR4, -R199.reuse ;  /* 0x00000004a0c47c23 */ /* 0x100fe200080108c7 */
[--C-:B------:R-:W-:Y:S01]  /*d660*/  FFMA.FTZ R202, R169, UR4, -R199.reuse ;  /* 0x00000004a9ca7c23 */ /* 0x100fe200080108c7 */
[--C-:B------:R-:W-:Y:S01]  /*d670*/  FFMA.FTZ R169, R172, UR4, -R199.reuse ;  /* 0x00000004aca97c23 */ /* 0x100fe200080108c7 */
[----:B---3--:R-:W-:Y:S01]  /*d680*/  FMNMX.FTZ R2, R178, R21, !PT ;  /* 0x00000015b2027209 */ /* 0x008fe20007810000 */
        /* <DEDUP_REMOVED lines=15> */
[----:B-1----:R-:W-:Y:S01]  /*d780*/  FMNMX.FTZ R3, R171, R2, !PT ;  /* 0x00000002ab037209 */ /* 0x002fe20007810000 */
[--C-:B------:R-:W-:Y:S01]  /*d790*/  FFMA.FTZ R187, R161, UR4, -R199.reuse ;  /* 0x00000004a1bb7c23 */ /* 0x100fe200080108c7 */
[--C-:B------:R-:W-:Y:S01]  /*d7a0*/  FFMA.FTZ R161, R165, UR4, -R199.reuse ;  /* 0x00000004a5a17c23 */ /* 0x100fe200080108c7 */
[--C-:B------:R-:W-:Y:S01]  /*d7b0*/  FFMA.FTZ R206, R180, UR4, -R199.reuse ;  /* 0x00000004b4ce7c23 */ /* 0x100fe200080108c7 */
[----:B--2---:R-:W-:Y:S01]  /*d7c0*/  FMNMX.FTZ R2, R174, R3, !PT ;  /* 0x00000003ae027209 */ /* 0x004fe20007810000 */
[----:B------:R-:W-:Y:S01]  /*d7d0*/  MUFU.EX2 R210, R210 ;  /* 0x000000d200d27308 */ /* 0x000fe20000000800 */
[--C-:B------:R-:W-:Y:S01]  /*d7e0*/  FFMA.FTZ R200, R182, UR4, -R199.reuse ;  /* 0x00000004b6c87c23 */ /* 0x100fe200080108c7 */
[----:B------:R-:W-:Y:S01]  /*d7f0*/  FFMA.FTZ R173, R173, UR4, -R199 ;  /* 0x00000004adad7c23 */ /* 0x000fe200080108c7 */
        /* <DEDUP_REMOVED lines=12> */
[----:B------:R-:W-:-:S05]  /*d8c0*/  FMNMX.FTZ R2, R159, R2, !PT ;  /* 0x000000029f027209 */ /* 0x000fca0007810000 */
[----:B------:R-:W1:Y:S01]  /*d8d0*/  SHFL.BFLY PT, R3, R2, 0x2, 0x1f ;  /* 0x0c401f0002037f89 */ /* 0x000e6200000e0000 */
[----:B------:R-:W-:Y:S08]  /*d8e0*/  MUFU.EX2 R191, R191 ;  /* 0x000000bf00bf7308 */ /* 0x000ff00000000800 */
[----:B------:R-:W-:Y:S08]  /*d8f0*/  MUFU.EX2 R200, R200 ;  /* 0x000000c800c87308 */ /* 0x000ff00000000800 */
[----:B------:R-:W-:Y:S01]  /*d900*/  MUFU.EX2 R181, R181 ;  /* 0x000000b500b57308 */ /* 0x000fe20000000800 */
[----:B-1----:R-:W-:-:S07]  /*d910*/  FMNMX.FTZ R160, R2, R3, !PT ;  /* 0x0000000302a07209 */ /* 0x002fce0007810000 */
[----:B------:R-:W-:Y:S01]  /*d920*/  MUFU.EX2 R202, R202 ;  /* 0x000000ca00ca7308 */ /* 0x000fe20000000800 */
[----:B------:R-:W1:Y:S07]  /*d930*/  SHFL.BFLY PT, R3, R160, 0x1, 0x1f ;  /* 0x0c201f00a0037f89 */ /* 0x000e6e00000e0000 */
[----:B------:R-:W-:Y:S08]  /*d940*/  MUFU.EX2 R169, R169 ;  /* 0x000000a900a97308 */ /* 0x000ff00000000800 */
[----:B------:R-:W-:Y:S08]  /*d950*/  MUFU.EX2 R196, R196 ;  /* 0x000000c400c47308 */ /* 0x000ff00000000800 */
[----:B------:R-:W-:Y:S01]  /*d960*/  MUFU.EX2 R187, R187 ;  /* 0x000000bb00bb7308 */ /* 0x000fe20000000800 */
[----:B-1----:R-:W-:-:S07]  /*d970*/  FMNMX.FTZ R3, R160, R3, !PT ;  /* 0x00000003a0037209 */ /* 0x002fce0007810000 */
        /* <DEDUP_REMOVED lines=12> */
[----:B------:R-:W-:Y:S01]  /*da40*/  @!P1 LEA R157, R157, UR60, 0x3 ;  /* 0x0000003c9d9d9c11 */ /* 0x000fe2000f8e18ff */
[--C-:B------:R-:W-:Y:S01]  /*da50*/  FFMA.FTZ R168, R178, UR4, -R156.reuse ;  /* 0x00000004b2a87c23 */ /* 0x100fe2000801089c */
[--C-:B------:R-:W-:Y:S01]  /*da60*/  FFMA.FTZ R207, R179, UR4, -R156.reuse ;  /* 0x00000004b3cf7c23 */ /* 0x100fe2000801089c */
[--C-:B------:R-:W-:Y:S01]  /*da70*/  FFMA.FTZ R201, R170, UR4, -R156.reuse ;  /* 0x00000004aac97c23 */ /* 0x100fe2000801089c */
[----:B------:R-:W-:Y:S01]  /*da80*/  @!P1 IADD3 R157, R157, 0x38840, RZ ;  /* 0x000388409d9d9810 */ /* 0x000fe20007ffe0ff */
[----:B------:R-:W1:Y:S01]  /*da90*/  MUFU.EX2 R209, R209 ;  /* 0x000000d100d17308 */ /* 0x000e620000000800 */
[--C-:B------:R-:W-:Y:S01]  /*daa0*/  FFMA.FTZ R199, R166, UR4, -R156.reuse ;  /* 0x00000004a6c77c23 */ /* 0x100fe2000801089c */
[--C-:B------:R-:W-:Y:S01]  /*dab0*/  FFMA.FTZ R170, R171, UR4, -R156.reuse ;  /* 0x00000004abaa7c23 */ /* 0x100fe2000801089c */
[----:B------:R-:W-:Y:S01]  /*dac0*/  @!P1 PRMT R157, RZ, 0x654, R157 ;  /* 0x00000654ff9d9816 */ /* 0x000fe2000000009d */
[--C-:B------:R-:W-:Y:S01]  /*dad0*/  FFMA.FTZ R203, R174, UR4, -R156.reuse ;  /* 0x00000004aecb7c23 */ /* 0x100fe2000801089c */
[--C-:B------:R-:W-:Y:S01]  /*dae0*/  FFMA.FTZ R174, R175, UR4, -R156.reuse ;  /* 0x00000004afae7c23 */ /* 0x100fe2000801089c */
[--C-:B------:R-:W-:Y:S01]  /*daf0*/  FFMA.FTZ R167, R167, UR4, -R156.reuse ;  /* 0x00000004a7a77c23 */ /* 0x100fe2000801089c */
[--C-:B------:R-:W-:Y:S01]  /*db00*/  FFMA.FTZ R155, R155, UR4, -R156.reuse ;  /* 0x000000049b9b7c23 */ /* 0x100fe2000801089c */
[----:B------:R-:W2:Y:S01]  /*db10*/  MUFU.EX2 R160, R160 ;  /* 0x000000a000a07308 */ /* 0x000ea20000000800 */
[----:B------:R-:W-:Y:S01]  /*db20*/  FFMA.FTZ R158, R158, UR4, -R156 ;  /* 0x000000049e9e7c23 */ /* 0x000fe2000801089c */
[----:B------:R-:W-:Y:S01]  /*db30*/  IMAD.U32 R171, RZ, RZ, UR5 ;  /* 0x00000005ffab7e24 */ /* 0x000fe2000f8e00ff */
[----:B------:R-:W-:-:S04]  /*db40*/  UIADD3 UR5, UR47, -0x1, URZ ;  /* 0xffffffff2f057890 */ /* 0x000fc8000fffe03f */
[----:B------:R-:W-:Y:S01]  /*db50*/  @!P1 IADD3 R171, R171, 0x38860, RZ ;  /* 0x00038860abab9810 */ /* 0x000fe20007ffe0ff */
[----:B------:R-:W-:Y:S01]  /*db60*/  MUFU.EX2 R211, R211 ;  /* 0x000000d300d37308 */ /* 0x000fe20000000800 */
[----:B-1----:R-:W-:Y:S01]  /*db70*/  FFMA.FTZ R165, R2, R5, R209 ;  /* 0x0000000502a57223 */ /* 0x002fe200000100d1 */
[----:B------:R-:W-:Y:S01]  /*db80*/  UMOV UR47, UR5 ;  /* 0x00000005002f7c82 */ /* 0x000fe20008000000 */
[----:B------:R-:W-:-:S05]  /*db90*/  @!P1 PRMT R171, RZ, 0x654, R171 ;  /* 0x00000654ffab9816 */ /* 0x000fca00000000ab */
[----:B------:R-:W-:Y:S01]  /*dba0*/  MUFU.EX2 R164, R164 ;  /* 0x000000a400a47308 */ /* 0x000fe20000000800 */
[C---:B--2---:R-:W-:Y:S01]  /*dbb0*/  FADD.FTZ R176, R160.reuse, R165 ;  /* 0x000000a5a0b07221 */ /* 0x044fe20000010000 */
[----:B------:R-:W-:-:S06]  /*dbc0*/  F2FP.F16.F32.PACK_AB R209, R160, R209 ;  /* 0x000000d1a0d1723e */ /* 0x000fcc00000000ff */
        /* <DEDUP_REMOVED lines=11> */
[----:B------:R-:W1:Y:S01]  /*dc80*/  MUFU.EX2 R152, R152 ;  /* 0x0000009800987308 */ /* 0x000e620000000800 */
[----:B------:R-:W-:-:S02]  /*dc90*/  WARPGROUP.DEPBAR.LE gsb0, 0x0 ;  /* 0x00008000000079c5 */ /* 0x000fc40000010000 */
[----:B------:R2:W-:Y:S05]  /*dca0*/  @!P1 SYNCS.ARRIVE.TRANS64.RED.A1T0 RZ, [R157+URZ], RZ ;  /* 0x000000ff9dff99a7 */ /* 0x0005ea000810043f */
[----:B------:R-:W-:Y:S01]  /*dcb0*/  MUFU.EX2 R155, R155 ;  /* 0x0000009b009b7308 */ /* 0x000fe20000000800 */
[----:B--2---:R-:W-:Y:S01]  /*dcc0*/  FFMA.FTZ R157, R0, R17, R183 ;  /* 0x00000011009d7223 */ /* 0x004fe200000100b7 */
[--C-:B------:R-:W-:Y:S01]  /*dcd0*/  FFMA.FTZ R17, R162, UR4, -R156.reuse ;  /* 0x00000004a2117c23 */ /* 0x100fe2000801089c */
[----:B------:R-:W-:-:S05]  /*dce0*/  FFMA.FTZ R162, R163, UR4, -R156 ;  /* 0x00000004a3a27c23 */ /* 0x000fca000801089c */
[----:B------:R-:W-:Y:S01]  /*dcf0*/  MUFU.EX2 R153, R153 ;  /* 0x0000009900997308 */ /* 0x000fe20000000800 */
[----:B------:R-:W-:Y:S01]  /*dd00*/  FADD.FTZ R157, R208, R157 ;  /* 0x0000009dd09d7221 */ /* 0x000fe20000010000 */
[----:B-1----:R-:W-:Y:S01]  /*dd10*/  F2FP.F16.F32.PACK_AB R192, R152, R21 ;  /* 0x0000001598c0723e */ /* 0x002fe200000000ff */
[----:B------:R1:W-:Y:S01]  /*dd20*/  @!P1 SYNCS.ARRIVE.TRANS64.RED.A1T0 RZ, [R171+URZ], RZ ;  /* 0x000000ffabff99a7 */ /* 0x0003e2000810043f */
[----:B------:R-:W-:Y:S01]  /*dd30*/  F2FP.F16.F32.PACK_AB R208, R208, R183 ;  /* 0x000000b7d0d0723e */ /* 0x000fe200000000ff */
[----:B------:R-:W-:Y:S01]  /*dd40*/  FADD.FTZ R178, R210, R157 ;  /* 0x0000009dd2b27221 */ /* 0x000fe20000010000 */
[----:B------:R-:W-:Y:S01]  /*dd50*/  FADD.FTZ R157, R211, R176 ;  /* 0x000000b0d39d7221 */ /* 0x000fe20000010000 */
[C---:B------:R-:W-:Y:S01]  /*dd60*/  F2FP.F16.F32.PACK_AB R211, R164.reuse, R211 ;  /* 0x000000d3a4d3723e */ /* 0x040fe200000000ff */
[----:B------:R2:W-:Y:S01]  /*dd70*/  MUFU.EX2 R5, R17 ;  /* 0x0000001100057308 */ /* 0x0005e20000000800 */
[C---:B------:R-:W-:Y:S01]  /*dd80*/  FADD.FTZ R163, R197.reuse, R178 ;  /* 0x000000b2c5a37221 */ /* 0x040fe20000010000 */
[----:B------:R-:W-:Y:S01]  /*dd90*/  FADD.FTZ R166, R164, R157 ;  /* 0x0000009da4a67221 */ /* 0x000fe20000010000 */
[----:B------:R-:W-:-:S02]  /*dda0*/  F2FP.F16.F32.PACK_AB R210, R197, R210 ;  /* 0x000000d2c5d2723e */ /* 0x000fc400000000ff */
[----:B------:R-:W-:Y:S01]  /*ddb0*/  FADD.FTZ R176, R204, R163 ;  /* 0x000000a3ccb07221 */ /* 0x000fe20000010000 */
[----:B------:R-:W-:Y:S01]  /*ddc0*/  FADD.FTZ R157, R205, R166 ;  /* 0x000000a6cd9d7221 */ /* 0x000fe20000010000 */
[C---:B------:R-:W-:Y:S01]  /*ddd0*/  F2FP.F16.F32.PACK_AB R204, R177.reuse, R204 ;  /* 0x000000ccb1cc723e */ /* 0x040fe200000000ff */
[----:B------:R-:W3:Y:S01]  /*dde0*/  MUFU.EX2 R162, R162 ;  /* 0x000000a200a27308 */ /* 0x000ee20000000800 */
[----:B--2---:R-:W-:Y:S01]  /*ddf0*/  FFMA.FTZ R17, R154, UR4, -R156 ;  /* 0x000000049a117c23 */ /* 0x004fe2000801089c */
[----:B------:R-:W-:Y:S01]  /*de00*/  FADD.FTZ R163, R177, R176 ;  /* 0x000000b0b1a37221 */ /* 0x000fe20000010000 */
[C---:B------:R-:W-:Y:S01]  /*de10*/  FADD.FTZ R154, R168.reuse, R157 ;  /* 0x0000009da89a7221 */ /* 0x040fe20000010000 */
[----:B------:R-:W-:Y:S01]  /*de20*/  FFMA.FTZ R156, R159, UR4, -R156 ;  /* 0x000000049f9c7c23 */ /* 0x000fe2000801089c */
[----:B------:R-:W-:Y:S01]  /*de30*/  F2FP.F16.F32.PACK_AB R205, R168, R205 ;  /* 0x000000cda8cd723e */ /* 0x000fe200000000ff */
[----:B------:R-:W-:Y:S01]  /*de40*/  FADD.FTZ R166, R206, R163 ;  /* 0x000000a3cea67221 */ /* 0x000fe20000010000 */
[----:B------:R-:W-:Y:S01]  /*de50*/  FADD.FTZ R157, R207, R154 ;  /* 0x0000009acf9d7221 */ /* 0x000fe20000010000 */
[----:B------:R-:W-:Y:S01]  /*de60*/  MUFU.EX2 R158, R158 ;  /* 0x0000009e009e7308 */ /* 0x000fe20000000800 */
[C---:B------:R-:W-:Y:S01]  /*de70*/  F2FP.F16.F32.PACK_AB R206, R191.reuse, R206 ;  /* 0x000000cebfce723e */ /* 0x040fe200000000ff */
[----:B------:R-:W-:Y:S01]  /*de80*/  FADD.FTZ R159, R191, R166 ;  /* 0x000000a6bf9f7221 */ /* 0x000fe20000010000 */
[C---:B------:R-:W-:Y:S01]  /*de90*/  FADD.FTZ R166, R172.reuse, R157 ;  /* 0x0000009daca67221 */ /* 0x040fe20000010000 */
[----:B------:R-:W-:-:S02]  /*dea0*/  F2FP.F16.F32.PACK_AB R207, R172, R207 ;  /* 0x000000cfaccf723e */ /* 0x000fc400000000ff */
[----:B------:R-:W-:Y:S01]  /*deb0*/  FADD.FTZ R176, R200, R159 ;  /* 0x0000009fc8b07221 */ /* 0x000fe20000010000 */
[----:B------:R-:W-:Y:S01]  /*dec0*/  FADD.FTZ R157, R201, R166 ;  /* 0x000000a6c99d7221 */ /* 0x000fe20000010000 */
[----:B------:R-:W2:Y:S01]  /*ded0*/  MUFU.EX2 R154, R167 ;  /* 0x000000a7009a7308 */ /* 0x000ea20000000800 */
[----:B---3--:R-:W-:Y:S01]  /*dee0*/  F2FP.F16.F32.PACK_AB R197, R162, R5 ;  /* 0x00000005a2c5723e */ /* 0x008fe200000000ff */
[C---:B------:R-:W-:Y:S01]  /*def0*/  FADD.FTZ R159, R181.reuse, R176 ;  /* 0x000000b0b59f7221 */ /* 0x040fe20000010000 */
[----:B------:R-:W-:Y:S01]  /*df00*/  FADD.FTZ R160, R170, R157 ;  /* 0x0000009daaa07221 */ /* 0x000fe20000010000 */
[----:B------:R-:W-:Y:S02]  /*df10*/  F2FP.F16.F32.PACK_AB R200, R181, R200 ;  /* 0x000000c8b5c8723e */ /* 0x000fe400000000ff */
[----:B------:R-:W-:Y:S01]  /*df20*/  FADD.FTZ R164, R202, R159 ;  /* 0x0000009fcaa47221 */ /* 0x000fe20000010000 */
[----:B------:R-:W-:Y:S01]  /*df30*/  FADD.FTZ R157, R203, R160 ;  /* 0x000000a0cb9d7221 */ /* 0x000fe20000010000 */
[----:B------:R3:W4:Y:S01]  /*df40*/  MUFU.EX2 R166, R17 ;  /* 0x0000001100a67308 */ /* 0x0007220000000800 */
[----:B------:R-:W-:Y:S01]  /*df50*/  F2FP.F16.F32.PACK_AB R201, R170, R201 ;  /* 0x000000c9aac9723e */ /* 0x000fe200000000ff */
[C---:B------:R-:W-:Y:S01]  /*df60*/  FADD.FTZ R159, R169.reuse, R164 ;  /* 0x000000a4a99f7221 */ /* 0x040fe20000010000 */
[----:B------:R-:W-:Y:S01]  /*df70*/  FADD.FTZ R160, R174, R157 ;  /* 0x0000009daea07221 */ /* 0x000fe20000010000 */
[----:B------:R-:W-:-:S02]  /*df80*/  F2FP.F16.F32.PACK_AB R202, R169, R202 ;  /* 0x000000caa9ca723e */ /* 0x000fc400000000ff */
[----:B------:R-:W-:Y:S01]  /*df90*/  FADD.FTZ R164, R196, R159 ;  /* 0x0000009fc4a47221 */ /* 0x000fe20000010000 */
[----:B------:R-:W-:Y:S01]  /*dfa0*/  F2FP.F16.F32.PACK_AB R203, R174, R203 ;  /* 0x000000cbaecb723e */ /* 0x000fe200000000ff */
[----:B------:R-:W5:Y:S01]  /*dfb0*/  MUFU.EX2 R20, R173 ;  /* 0x000000ad00147308 */ /* 0x000f620000000800 */
[----:B---3--:R-:W-:Y:S01]  /*dfc0*/  FADD.FTZ R17, R5, R160 ;  /* 0x000000a005117221 */ /* 0x008fe20000010000 */
[C---:B------:R-:W-:Y:S01]  /*dfd0*/  FADD.FTZ R157, R187.reuse, R164 ;  /* 0x000000a4bb9d7221 */ /* 0x040fe20000010000 */
[----:B------:R-:W-:Y:S02]  /*dfe0*/  F2FP.F16.F32.PACK_AB R196, R187, R196 ;  /* 0x000000c4bbc4723e */ /* 0x000fe400000000ff */
[----:B------:R-:W-:Y:S01]  /*dff0*/  FADD.FTZ R160, R162, R17 ;  /* 0x00000011a2a07221 */ /* 0x000fe20000010000 */
[----:B------:R-:W-:Y:S01]  /*e000*/  FADD.FTZ R164, R198, R157 ;  /* 0x0000009dc6a47221 */ /* 0x000fe20000010000 */
[----:B------:R-:W-:Y:S01]  /*e010*/  F2FP.F16.F32.PACK_AB R198, R161, R198 ;  /* 0x000000c6a1c6723e */ /* 0x000fe200000000ff */
[----:B------:R-:W3:Y:S01]  /*e020*/  MUFU.EX2 R156, R156 ;  /* 0x0000009c009c7308 */ /* 0x000ee20000000800 */
[----:B------:R-:W-:Y:S01]  /*e030*/  FADD.FTZ R17, R199, R160 ;  /* 0x000000a0c7117221 */ /* 0x000fe20000010000 */
[----:B------:R-:W-:Y:S01]  /*e040*/  FADD.FTZ R164, R161, R164 ;  /* 0x000000a4a1a47221 */ /* 0x000fe20000010000 */
[----:B--2---:R-:W-:-:S02]  /*e050*/  F2FP.F16.F32.PACK_AB R199, R154, R199 ;  /* 0x000000c79ac7723e */ /* 0x004fc400000000ff */
[----:B------:R-:W-:Y:S01]  /*e060*/  FADD.FTZ R17, R154, R17 ;  /* 0x000000119a117221 */ /* 0x000fe20000010000 */
[----:B------:R-:W-:Y:S01]  /*e070*/  FADD.FTZ R5, R21, R164 ;  /* 0x000000a415057221 */ /* 0x000fe20000010000 */
[C---:B----4-:R-:W-:Y:S02]  /*e080*/  F2FP.F16.F32.PACK_AB R193, R155.reuse, R166 ;  /* 0x000000a69bc1723e */ /* 0x050fe400000000ff */
[----:B------:R-:W-:Y:S01]  /*e090*/  FADD.FTZ R17, R166, R17 ;  /* 0x00000011a6117221 */ /* 0x000fe20000010000 */
[----:B------:R-:W-:Y:S01]  /*e0a0*/  FADD.FTZ R154, R152, R5 ;  /* 0x00000005989a7221 */ /* 0x000fe20000010000 */
[----:B-----5:R-:W-:Y:S02]  /*e0b0*/  F2FP.F16.F32.PACK_AB R194, R20, R153 ;  /* 0x0000009914c2723e */ /* 0x020fe400000000ff */
[----:B------:R-:W-:Y:S01]  /*e0c0*/  FADD.FTZ R17, R155, R17 ;  /* 0x000000119b117221 */ /* 0x000fe20000010000 */
[----:B------:R-:W-:-:S03]  /*e0d0*/  FADD.FTZ R5, R153, R154 ;  /* 0x0000009a99057221 */ /* 0x000fc60000010000 */
[----:B------:R-:W-:Y:S01]  /*e0e0*/  FADD.FTZ R21, R158, R17 ;  /* 0x000000119e157221 */ /* 0x000fe20000010000 */
[----:B------:R-:W-:Y:S01]  /*e0f0*/  FADD.FTZ R17, R20, R5 ;  /* 0x0000000514117221 */ /* 0x000fe20000010000 */
[C---:B---3--:R-:W-:Y:S01]  /*e100*/  F2FP.F16.F32.PACK_AB R195, R156.reuse, R158 ;  /* 0x0000009e9cc3723e */ /* 0x048fe200000000ff */
[----:B------:R-:W-:Y:S02]  /*e110*/  IMAD.MOV.U32 R20, RZ, RZ, R3 ;  /* 0x000000ffff147224 */ /* 0x000fe400078e0003 */
[----:B------:R-:W-:Y:S01]  /*e120*/  FADD.FTZ R5, R156, R21 ;  /* 0x000000159c057221 */ /* 0x000fe20000010000 */
[----:B------:R-:W-:Y:S01]  /*e130*/  MOV R21, R4 ;  /* 0x0000000400157202 */ /* 0x000fe20000000f00 */
[----:B-1----:R-:W-:Y:S06]  /*e140*/  @P2 BRA `(.L_x_1973) ;  /* 0xffffffc400082947 */ /* 0x002fec000383ffff */
.L_x_1964:
        /* <DEDUP_REMOVED lines=131> */
.L_x_1974:
[----:B------:R-:W-:Y:S01]  /*e980*/  R2UR UR6, R16 ;  /* 0x00000000100672ca */ /* 0x000fe200000e0000 */
[----:B------:R-:W-:-:S12]  /*e990*/  ULEA UR5, UR46, UR60, 0x3 ;  /* 0x0000003c2e057291 */ /* 0x000fd8000f8e183f */
[----:B------:R-:W-:-:S05]  /*e9a0*/  IMAD.U32 R0, RZ, RZ, UR6 ;  /* 0x00000006ff007e24 */ /* 0x000fca000f8e00ff */
[----:B------:R-:W-:-:S04]  /*e9b0*/  SHF.L.U32 R0, R0, 0x1f, RZ ;  /* 0x0000001f00007819 */ /* 0x000fc800000006ff */
[----:B------:R1:W2:Y:S01]  /*e9c0*/  SYNCS.PHASECHK.TRANS64.TRYWAIT P2, [UR5+0x38850], R0 ;  /* 0x03885000ff0075a7 */ /* 0x0002a20008040145 */
[----:B------:R-:W-:Y:S05]  /*e9d0*/  @!P0 BRA `(.L_x_1975) ;  /* 0x0000000000048947 */ /* 0x000fea0003800000 */
[----:B------:R-:W-:Y:S01]  /*e9e0*/  BPT.TRAP 0x1 ;  /* 0x000000040000795c */ /* 0x000fe20000300000 */
.L_x_1975:
[----:B--2---:R-:W-:Y:S05]  /*e9f0*/  @P2 BRA `(.L_x_1976) ;  /* 0x0000000000082947 */ /* 0x004fea0003800000 */
[----:B------:R-:W2:Y:S02]  /*ea00*/  SYNCS.PHASECHK.TRANS64.TRYWAIT P0, [UR5+0x38850], R0 ;  /* 0x03885000ff0075a7 */ /* 0x000ea40008000145 */
[----:B--2---:R-:W-:Y:S05]  /*ea10*/  @!P0 BRA `(.L_x_1977) ;  /* 0x0000005c006c8947 */ /* 0x004fea0003800000 */
.L_x_1976:
[----:B------:R-:W-:Y:S01]  /*ea20*/  UIADD3 UR60, UR60, 0x400, URZ ;  /* 0x000004003c3c7890 */ /* 0x000fe2000fffe03f */
[----:B------:R-:W-:Y:S01]  /*ea30*/  WARPGROUP.ARRIVE ;  /* 0x00000000000079c5 */ /* 0x000fe20000000000 */
[----:B------:R-:W-:Y:S01]  /*ea40*/  UMOV UR7, 0x40000040 ;  /* 0x4000004000077882 */ /* 0x000fe20000000000 */
[----:B------:R-:W-:Y:S01]  /*ea50*/  UMOV UR11, 0x40000040 ;  /* 0x40000040000b7882 */ /* 0x000fe20000000000 */
[----:B------:R-:W-:Y:S01]  /*ea60*/  USHF.R.U32.HI UR60, URZ, 0x4, UR60 ;  /* 0x000000043f3c7899 */ /* 0x000fe2000801163c */
[----:B------:R-:W3:Y:S01]  /*ea70*/  SHFL.BFLY PT, R2, R5, 0x2, 0x1f ;  /* 0x0c401f0005027f89 */ /* 0x000ee200000e0000 */
[----:B------:R-:W-:Y:S02]  /*ea80*/  R2UR UR12, R219 ;  /* 0x00000000db0c72ca */ /* 0x000fe400000e0000 */
[----:B------:R-:W-:Y:S01]  /*ea90*/  ULOP3.LUT UR60, UR60, 0x3fff, URZ, 0xc0, !UPT ;  /* 0x00003fff3c3c7892 */ /* 0x000fe2000f8ec03f */
[----:B-12---:R-:W1:Y:S01]  /*eaa0*/  SHFL.BFLY PT, R0, R17, 0x2, 0x1f ;  /* 0x0c401f0011007f89 */ /* 0x006e6200000e0000 */
[----:B------:R-:W-:-:S02]  /*eab0*/  R2UR UR9, R16 ;  /* 0x00000000100972ca */ /* 0x000fc400000e0000 */
[----:B------:R-:W-:Y:S01]  /*eac0*/  ULOP3.LUT UR6, UR60, 0x2800000, URZ, 0xfc, !UPT ;  /* 0x028000003c067892 */ /* 0x000fe2000f8efc3f */
[----:B------:R-:W-:Y:S02]  /*ead0*/  MOV R13, UR4 ;  /* 0x00000004000d7c02 */ /* 0x000fe40008000f00 */
[----:B------:R-:W-:Y:S01]  /*eae0*/  MOV R12, UR5 ;  /* 0x00000005000c7c02 */ /* 0x000fe20008000f00 */
[----:B------:R-:W-:Y:S02]  /*eaf0*/  UIMAD UR6, UR46, 0xa00, UR6 ;  /* 0x00000a002e0678a4 */ /* 0x000fe4000f8e0206 */
[----:B------:R-:W-:Y:S02]  /*eb00*/  UIADD3 UR46, UR46, 0x1, URZ ;  /* 0x000000012e2e7890 */ /* 0x000fe4000fffe03f */
[----:B------:R-:W-:Y:S02]  /*eb10*/  UIADD3 UR8, UR6, 0x80, URZ ;  /* 0x0000008006087890 */ /* 0x000fe4000fffe03f */
[----:B------:R-:W-:-:S02]  /*eb20*/  UISETP.NE.AND UP0, UPT, UR46, 0x2, UPT ;  /* 0x000000022e00788c */ /* 0x000fc4000bf05270 */
[----:B------:R-:W-:Y:S01]  /*eb30*/  UIADD3 UR12, UR12, 0x1, URZ ;  /* 0x000000010c0c7890 */ /* 0x000fe2000fffe03f */
[----:B------:R-:W-:Y:S01]  /*eb40*/  HGMMA.64x256x16.F32 R24, R208, gdesc[UR4].tnspB, R24, gsb0 ;  /* 0x43e00004d0187df0 */ /* 0x000fe20008000818 */
[----:B------:R-:W-:Y:S01]  /*eb50*/  UMOV UR7, 0x40000040 ;  /* 0x4000004000077882 */ /* 0x000fe20000000000 */
[----:B------:R-:W-:Y:S01]  /*eb60*/  UMOV UR10, UR8 ;  /* 0x00000008000a7c82 */ /* 0x000fe20008000000 */
[----:B------:R-:W-:Y:S01]  /*eb70*/  UIADD3 UR8, UR6, 0x100, URZ ;  /* 0x0000010006087890 */ /* 0x000fe2000fffe03f */
[----:B---3--:R-:W-:Y:S01]  /*eb80*/  FADD.FTZ R2, R2, R5 ;  /* 0x0000000502027221 */ /* 0x008fe20000010000 */
[----:B------:R-:W-:Y:S01]  /*eb90*/  IMAD.MOV.U32 R5, RZ, RZ, RZ ;  /* 0x000000ffff057224 */ /* 0x000fe200078e00ff */
[----:B------:R-:W-:Y:S01]  /*eba0*/  MOV R219, UR12 ;  /* 0x0000000c00db7c02 */ /* 0x000fe20008000f00 */
[----:B------:R-:W-:Y:S01]  /*ebb0*/  USEL UR46, UR46, URZ, UP0 ;  /* 0x0000003f2e2e7287 */ /* 0x000fe20008000000 */
[----:B-1----:R-:W-:Y:S01]  /*ebc0*/  FADD.FTZ R0, R0, R17 ;  /* 0x0000001100007221 */ /* 0x002fe20000010000 */
[----:B------:R-:W1:Y:S04]  /*ebd0*/  SHFL.BFLY PT, R9, R2, 0x1, 0x1f ;  /* 0x0c201f0002097f89 */ /* 0x000e6800000e0000 */
[----:B------:R-:W2:Y:S01]  /*ebe0*/  SHFL.BFLY PT, R7, R0, 0x1, 0x1f ;  /* 0x0c201f0000077f89 */ /* 0x000ea200000e0000 */
[----:B-1----:R-:W-:Y:S01]  /*ebf0*/  FADD.FTZ R11, R2, R9 ;  /* 0x00000009020b7221 */ /* 0x002fe20000010000 */
[----:B------:R-:W-:Y:S01]  /*ec00*/  MOV R9, UR4 ;  /* 0x0000000400097c02 */ /* 0x000fe20008000f00 */
[----:B------:R-:W-:Y:S01]  /*ec10*/  USEL UR4, URZ, 0x1, UP0 ;  /* 0x000000013f047887 */ /* 0x000fe20008000000 */
[----:B------:R-:W-:-:S02]  /*ec20*/  IMAD.MOV.U32 R2, RZ, RZ, -0x800000 ;  /* 0xff800000ff027424 */ /* 0x000fc400078e00ff */
[----:B--2---:R-:W-:Y:S01]  /*ec30*/  FADD.FTZ R10, R0, R7 ;  /* 0x00000007000a7221 */ /* 0x004fe20000010000 */
[----:B------:R-:W-:Y:S01]  /*ec40*/  FSETP.NE.FTZ.AND P2, PT, R11, RZ, PT ;  /* 0x000000ff0b00720b */ /* 0x000fe20003f55000 */
[----:B------:R-:W-:Y:S01]  /*ec50*/  ULOP3.LUT UR9, UR9, UR4, URZ, 0x3c, !UPT ;  /* 0x0000000409097292 */ /* 0x000fe2000f8e3c3f */
[----:B------:R-:W-:Y:S01]  /*ec60*/  MOV R7, RZ ;  /* 0x000000ff00077202 */ /* 0x000fe20000000f00 */
[----:B------:R-:W-:Y:S01]  /*ec70*/  IMAD.MOV.U32 R0, RZ, RZ, -0x800000 ;  /* 0xff800000ff007424 */ /* 0x000fe200078e00ff */
[----:B------:R-:W-:-:S03]  /*ec80*/  FSETP.NE.FTZ.AND P0, PT, R10, RZ, PT ;  /* 0x000000ff0a00720b */ /* 0x000fc60003f15000 */
[----:B------:R-:W-:-:S06]  /*ec90*/  IMAD.U32 R16, RZ, RZ, UR9 ;  /* 0x00000009ff107e24 */ /* 0x000fcc000f8e00ff */
[----:B------:R-:W1:Y:S01]  /*eca0*/  @P2 MUFU.LG2 R8, R11 ;  /* 0x0000000b00082308 */ /* 0x000e620000000c00 */
[----:B------:R-:W-:-:S03]  /*ecb0*/  @P2 FMUL.FTZ R13, R13, 0.69314718246459960938 ;  /* 0x3f3172180d0d2820 */ /* 0x000fc60000410000 */
[----:B------:R-:W-:-:S04]  /*ecc0*/  @P0 FMUL.FTZ R9, R9, 0.69314718246459960938 ;  /* 0x3f31721809090820 */ /* 0x000fc80000410000 */
[----:B------:R-:W-:Y:S08]  /*ecd0*/  @P2 MUFU.RCP R5, R11 ;  /* 0x0000000b00052308 */ /* 0x000ff00000001000 */
[----:B------:R-:W2:Y:S01]  /*ece0*/  @P0 MUFU.LG2 R6, R10 ;  /* 0x0000000a00060308 */ /* 0x000ea20000000c00 */
[----:B-1----:R-:W-:-:S04]  /*ecf0*/  @P2 FMUL.FTZ R8, R8, 0.69314718246459960938 ;  /* 0x3f31721808082820 */ /* 0x002fc80000410000 */
[----:B------:R-:W-:-:S03]  /*ed00*/  @P2 FFMA.FTZ R2, R13, R3, R8 ;  /* 0x000000030d022223 */ /* 0x000fc60000010008 */
[----:B------:R1:W3:Y:S02]  /*ed10*/  @P0 MUFU.RCP R7, R10 ;  /* 0x0000000a00070308 */ /* 0x0002e40000001000 */
[----:B-1----:R-:W-:Y:S02]  /*ed20*/  @!P1 VIADD R10, R12, 0x38860 ;  /* 0x000388600c0a9836 */ /* 0x002fe40000000000 */
[----:B--2---:R-:W-:-:S03]  /*ed30*/  @P0 FMUL.FTZ R6, R6, 0.69314718246459960938 ;  /* 0x3f31721806060820 */ /* 0x004fc60000410000 */
[----:B------:R-:W-:Y:S01]  /*ed40*/  @!P1 PRMT R3, RZ, 0x654, R10 ;  /* 0x00000654ff039816 */ /* 0x000fe2000000000a */
[----:B------:R-:W-:Y:S01]  /*ed50*/  @P0 FFMA.FTZ R0, R9, R4, R6 ;  /* 0x0000000409000223 */ /* 0x000fe20000010006 */
[----:B------:R-:W-:Y:S01]  /*ed60*/  PLOP3.LUT P0, PT, PT, PT, PT, 0x8, 0x0 ;  /* 0x000000000000781c */ /* 0x000fe20003f0e170 */
        /* <DEDUP_REMOVED lines=18> */
[----:B------:R-:W-:-:S15]  /*ee90*/  WARPGROUP.ARRIVE ;  /* 0x00000000000079c5 */ /* 0x000fde0000000000 */
[----:B------:R-:W-:-:S08]  /*eea0*/  NOP ;  /* 0x0000000000007918 */ /* 0x000fd00000000000 */
[----:B------:R-:W-:Y:S03]  /*eeb0*/  HGMMA.64x256x16.F32 R24, R192, gdesc[UR4].tnspB, R24, gsb0 ;  /* 0x43e00004c0187df0 */ /* 0x000fe60008000818 */
[----:B------:R-:W-:Y:S02]  /*eec0*/  WARPGROUP.DEPBAR.LE gsb0, 0x0 ;  /* 0x00008000000079c5 */ /* 0x000fe40000010000 */
[-C--:B------:R-:W-:Y:S01]  /*eed0*/  FMUL.FTZ R163, R83, R5.reuse ;  /* 0x0000000553a37220 */ /* 0x080fe20000410000 */
[-C--:B------:R-:W-:Y:S01]  /*eee0*/  FMUL.FTZ R83, R86, R5.reuse ;  /* 0x0000000556537220 */ /* 0x080fe20000410000 */
[-C--:B------:R-:W-:Y:S01]  /*eef0*/  FMUL.FTZ R86, R87, R5.reuse ;  /* 0x0000000557567220 */ /* 0x080fe20000410000 */
[-C--:B------:R-:W-:Y:S01]  /*ef00*/  FMUL.FTZ R87, R91, R5.reuse ;  /* 0x000000055b577220 */ /* 0x080fe20000410000 */
[-C--:B------:R-:W-:Y:S01]  /*ef10*/  FMUL.FTZ R91, R94, R5.reuse ;  /* 0x000000055e5b7220 */ /* 0x080fe20000410000 */
[----:B------:R-:W-:Y:S01]  /*ef20*/  FMUL.FTZ R94, R95, R5 ;  /* 0x000000055f5e7220 */ /* 0x000fe20000410000 */
[-C--:B---3--:R-:W-:Y:S01]  /*ef30*/  FMUL.FTZ R4, R24, R7.reuse ;  /* 0x0000000718047220 */ /* 0x088fe20000410000 */
        /* <DEDUP_REMOVED lines=122> */
.L_x_1947:
        /* <DEDUP_REMOVED lines=9> */
[----:B------:R-:W-:Y:S01]  /*f770*/  BAR.SYNC.DEFER_BLOCKING 0x1, 0x100 ;  /* 0x0044000000007b1d */ /* 0x000fe20000010000 */
[C---:B------:R-:W-:Y:S01]  /*f780*/  IADD3 R31, P3, R22.reuse, 0x4000, RZ ;  /* 0x00004000161f7810 */ /* 0x040fe20007f7e0ff */
[----:B------:R-:W-:Y:S01]  /*f790*/  USHF.R.S32.HI UR5, URZ, 0x1f, UR43 ;  /* 0x0000001f3f057899 */ /* 0x000fe2000801142b */
[----:B------:R-:W-:Y:S02]  /*f7a0*/  LOP3.LUT R26, R27, 0x380, RZ, 0xc0, !PT ;  /* 0x000003801b1a7812 */ /* 0x000fe400078ec0ff */
[C---:B------:R-:W-:Y:S01]  /*f7b0*/  IADD3 R19, P6, R22.reuse, 0x20, RZ ;  /* 0x0000002016137810 */ /* 0x040fe20007fde0ff */
[----:B------:R-:W-:Y:S01]  /*f7c0*/  ULDC UR10, c[0x0][0xa88] ;  /* 0x0002a200000a7ab9 */ /* 0x000fe20000000800 */
[----:B------:R-:W-:Y:S01]  /*f7d0*/  IADD3 R21, P5, R22, 0x40, RZ ;  /* 0x0000004016157810 */ /* 0x000fe20007fbe0ff */
[----:B------:R-:W-:Y:S01]  /*f7e0*/  ULDC.64 UR6, c[0x0][0xb70] ;  /* 0x0002dc0000067ab9 */ /* 0x000fe20000000a00 */
[----:B------:R-:W-:Y:S01]  /*f7f0*/  LOP3.LUT R30, R31, 0x380, RZ, 0xc0, !PT ;  /* 0x000003801f1e7812 */ /* 0x000fe200078ec0ff */
[----:B------:R-:W-:Y:S01]  /*f800*/  UIMAD UR5, UR5, UR6, URZ ;  /* 0x00000006050572a4 */ /* 0x000fe2000f8e023f */
[----:B------:R-:W-:Y:S01]  /*f810*/  SHF.R.U64 R26, R26, 0x3, RZ ;  /* 0x000000031a1a7819 */ /* 0x000fe200000012ff */
[----:B------:R-:W-:Y:S01]  /*f820*/  UIMAD.WIDE.U32 UR8, UR43, UR6, URZ ;  /* 0x000000062b0872a5 */ /* 0x000fe2000f8e003f */
[----:B------:R-:W-:Y:S01]  /*f830*/  LOP3.LUT R18, R19, 0x380, RZ, 0xc0, !PT ;  /* 0x0000038013127812 */ /* 0x000fe200078ec0ff */
[----:B------:R-:W-:Y:S01]  /*f840*/  UIMAD UR5, UR43, UR7, UR5 ;  /* 0x000000072b0572a4 */ /* 0x000fe2000f8e0205 */
[----:B------:R-:W-:Y:S01]  /*f850*/  IADD3 R35, P2, R22, 0x4020, RZ ;  /* 0x0000402016237810 */ /* 0x000fe20007f5e0ff */
[----:B------:R-:W-:Y:S01]  /*f860*/  ULDC.64 UR12, c[0x0][0x208] ;  /* 0x00008200000c7ab9 */ /* 0x000fe20000000a00 */
[----:B------:R-:W-:Y:S01]  /*f870*/  LOP3.LUT R20, R21, 0x380, RZ, 0xc0, !PT ;  /* 0x0000038015147812 */ /* 0x000fe200078ec0ff */
[----:B------:R-:W-:Y:S01]  /*f880*/  UIADD3 UR5, UR9, UR5, URZ ;  /* 0x0000000509057290 */ /* 0x000fe2000fffe03f */
[----:B------:R-:W-:Y:S01]  /*f890*/  SHF.R.U64 R30, R30, 0x3, RZ ;  /* 0x000000031e1e7819 */ /* 0x000fe200000012ff */
[----:B------:R-:W-:Y:S01]  /*f8a0*/  ULDC.64 UR6, c[0x0][0xb40] ;  /* 0x0002d00000067ab9 */ /* 0x000fe20000000a00 */
[----:B------:R-:W-:-:S02]  /*f8b0*/  LOP3.LUT R26, R26, R27, RZ, 0x3c, !PT ;  /* 0x0000001b1a1a7212 */ /* 0x000fc400078e3cff */
[----:B------:R-:W-:Y:S02]  /*f8c0*/  IADD3.X R27, RZ, R23, RZ, P4, !PT ;  /* 0x00000017ff1b7210 */ /* 0x000fe400027fe4ff */
[----:B------:R-:W-:Y:S02]  /*f8d0*/  SHF.R.U64 R18, R18, 0x3, RZ ;  /* 0x0000000312127819 */ /* 0x000fe400000012ff */
[----:B------:R-:W-:Y:S02]  /*f8e0*/  IADD3 R47, P4, R22, 0x8000, RZ ;  /* 0x00008000162f7810 */ /* 0x000fe40007f9e0ff */
[----:B------:R-:W-:Y:S02]  /*f8f0*/  LOP3.LUT R34, R35, 0x380, RZ, 0xc0, !PT ;  /* 0x0000038023227812 */ /* 0x000fe400078ec0ff */
[----:B------:R-:W-:Y:S02]  /*f900*/  SHF.R.U64 R20, R20, 0x3, RZ ;  /* 0x0000000314147819 */ /* 0x000fe400000012ff */
[----:B------:R-:W-:Y:S01]  /*f910*/  LOP3.LUT R30, R30, R31, RZ, 0x3c, !PT ;  /* 0x0000001f1e1e7212 */ /* 0x000fe200078e3cff */
[----:B------:R-:W-:Y:S01]  /*f920*/  IMAD.X R31, RZ, RZ, R23, P3 ;  /* 0x000000ffff1f7224 */ /* 0x000fe200018e0617 */
[----:B------:R-:W-:-:S02]  /*f930*/  IADD3 R103, R215, UR42, RZ ;  /* 0x0000002ad7677c10 */ /* 0x000fc4000fffe0ff */
[----:B------:R-:W-:Y:S02]  /*f940*/  LOP3.LUT R18, R18, R19, RZ, 0x3c, !PT ;  /* 0x0000001312127212 */ /* 0x000fe400078e3cff */
[----:B------:R-:W-:Y:S01]  /*f950*/  LOP3.LUT R46, R47, 0x380, RZ, 0xc0, !PT ;  /* 0x000003802f2e7812 */ /* 0x000fe200078ec0ff */
[----:B------:R-:W-:Y:S01]  /*f960*/  VIADD R5, R103, 0x8 ;  /* 0x0000000867057836 */ /* 0x000fe20000000000 */
[----:B------:R-:W-:Y:S02]  /*f970*/  SHF.R.U64 R34, R34, 0x3, RZ ;  /* 0x0000000322227819 */ /* 0x000fe400000012ff */
[----:B------:R-:W-:Y:S02]  /*f980*/  IADD3 R51, P3, R22, 0x8020, RZ ;  /* 0x0000802016337810 */ /* 0x000fe40007f7e0ff */
[----:B------:R-:W-:Y:S02]  /*f990*/  IADD3.X R19, RZ, R23, RZ, P6, !PT ;  /* 0x00000017ff137210 */ /* 0x000fe400037fe4ff */
[----:B------:R-:W-:Y:S01]  /*f9a0*/  LOP3.LUT R20, R20, R21, RZ, 0x3c, !PT ;  /* 0x0000001514147212 */ /* 0x000fe200078e3cff */
[----:B------:R-:W-:Y:S01]  /*f9b0*/  IMAD.X R21, RZ, RZ, R23, P5 ;  /* 0x000000ffff157224 */ /* 0x000fe200028e0617 */
[----:B------:R-:W-:-:S02]  /*f9c0*/  IADD3 R39, P6, R22, 0x4040, RZ ;  /* 0x0000404016277810 */ /* 0x000fc40007fde0ff */
[C---:B------:R-:W-:Y:S02]  /*f9d0*/  LOP3.LUT R67, R22.reuse, 0x380, RZ, 0xc0, !PT ;  /* 0x0000038016437812 */ /* 0x040fe400078ec0ff */
[----:B------:R-:W-:Y:S02]  /*f9e0*/  IADD3 R43, P5, R22, 0x4060, RZ ;  /* 0x00004060162b7810 */ /* 0x000fe40007fbe0ff */
[----:B------:R-:W-:Y:S02]  /*f9f0*/  SHF.R.U64 R46, R46, 0x3, RZ ;  /* 0x000000032e2e7819 */ /* 0x000fe400000012ff */
[----:B------:R-:W-:Y:S02]  /*fa00*/  LOP3.LUT R34, R34, R35, RZ, 0x3c, !PT ;  /* 0x0000002322227212 */ /* 0x000fe400078e3cff */
[----:B------:R-:W-:Y:S02]  /*fa10*/  LOP3.LUT R50, R51, 0x380, RZ, 0xc0, !PT ;  /* 0x0000038033327812 */ /* 0x000fe400078ec0ff */
[----:B------:R-:W-:-:S02]  /*fa20*/  LOP3.LUT P0, RZ, R220, 0x3, RZ, 0xc0, !PT ;  /* 0x00000003dcff7812 */ /* 0x000fc4000780c0ff */
[----:B------:R-:W-:Y:S02]  /*fa30*/  IADD3.X R35, RZ, R23, RZ, P2, !PT ;  /* 0x00000017ff237210 */ /* 0x000fe400017fe4ff */
[----:B------:R-:W-:Y:S02]  /*fa40*/  LOP3.LUT R38, R39, 0x380, RZ, 0xc0, !PT ;  /* 0x0000038027267812 */ /* 0x000fe400078ec0ff */
[----:B------:R-:W-:Y:S02]  /*fa50*/  IADD3 R55, P2, R22, 0x8040, RZ ;  /* 0x0000804016377810 */ /* 0x000fe40007f5e0ff */
[----:B------:R-:W-:Y:S02]  /*fa60*/  SHF.R.U64 R67, R67, 0x3, RZ ;  /* 0x0000000343437819 */ /* 0x000fe400000012ff */
[----:B------:R-:W-:Y:S02]  /*fa70*/  LOP3.LUT R42, R43, 0x380, RZ, 0xc0, !PT ;  /* 0x000003802b2a7812 */ /* 0x000fe400078ec0ff */
[----:B------:R-:W-:-:S02]  /*fa80*/  LOP3.LUT R46, R46, R47, RZ, 0x3c, !PT ;  /* 0x0000002f2e2e7212 */ /* 0x000fc400078e3cff */
[----:B------:R-:W-:Y:S02]  /*fa90*/  SHF.R.U64 R50, R50, 0x3, RZ ;  /* 0x0000000332327819 */ /* 0x000fe400000012ff */
[----:B------:R-:W-:Y:S02]  /*faa0*/  ISETP.GE.OR P1, PT, R5, UR10, P0 ;  /* 0x0000000a05007c0c */ /* 0x000fe40008726670 */
[----:B------:R-:W-:Y:S02]  /*fab0*/  IADD3.X R47, RZ, R23, RZ, P4, !PT ;  /* 0x00000017ff2f7210 */ /* 0x000fe400027fe4ff */
[----:B------:R-:W-:Y:S02]  /*fac0*/  SHF.R.U64 R38, R38, 0x3, RZ ;  /* 0x0000000326267819 */ /* 0x000fe400000012ff */
[----:B------:R-:W-:Y:S02]  /*fad0*/  LOP3.LUT R54, R55, 0x380, RZ, 0xc0, !PT ;  /* 0x0000038037367812 */ /* 0x000fe400078ec0ff */
[----:B------:R-:W-:-:S02]  /*fae0*/  IADD3 R75, P4, R22, 0xc020, RZ ;  /* 0x0000c020164b7810 */ /* 0x000fc40007f9e0ff */
[----:B------:R-:W-:Y:S02]  /*faf0*/  F2FP.F16.F32.PACK_AB R5, R165, R162 ;  /* 0x000000a2a505723e */ /* 0x000fe400000000ff */
[----:B------:R-:W-:Y:S01]  /*fb00*/  LOP3.LUT R66, R67, R22, RZ, 0x3c, !PT ;  /* 0x0000001643427212 */ /* 0x000fe200078e3cff */
[--C-:B------:R-:W-:Y:S01]  /*fb10*/  IMAD.MOV.U32 R67, RZ, RZ, R23.reuse ;  /* 0x000000ffff437224 */ /* 0x100fe200078e0017 */
[----:B------:R-:W-:Y:S02]  /*fb20*/  MOV R165, R20 ;  /* 0x0000001400a57202 */ /* 0x000fe40000000f00 */
[----:B------:R-:W-:Y:S01]  /*fb30*/  SHF.R.U64 R42, R42, 0x3, RZ ;  /* 0x000000032a2a7819 */ /* 0x000fe200000012ff */
[----:B------:R-:W1:Y:S01]  /*fb40*/  LDC.64 R20, c[0x0][0xb78] ;  /* 0x0002de00ff147b82 */ /* 0x000e620000000a00 */
[----:B------:R-:W-:Y:S01]  /*fb50*/  LOP3.LUT R50, R50, R51, RZ, 0x3c, !PT ;  /* 0x0000003332327212 */ /* 0x000fe200078e3cff */
[----:B------:R-:W-:Y:S01]  /*fb60*/  IMAD.X R51, RZ, RZ, R23, P3 ;  /* 0x000000ffff337224 */ /* 0x000fe200018e0617 */
[----:B------:R-:W-:-:S02]  /*fb70*/  F2FP.F16.F32.PACK_AB R4, R25, R4 ;  /* 0x000000041904723e */ /* 0x000fc400000000ff */
[----:B------:R-:W-:Y:S01]  /*fb80*/  LOP3.LUT R38, R38, R39, RZ, 0x3c, !PT ;  /* 0x0000002726267212 */ /* 0x000fe200078e3cff */
[----:B------:R-:W-:Y:S01]  /*fb90*/  IMAD.X R39, RZ, RZ, R23, P6 ;  /* 0x000000ffff277224 */ /* 0x000fe200030e0617 */
[----:B------:R-:W-:Y:S02]  /*fba0*/  SHF.R.U64 R54, R54, 0x3, RZ ;  /* 0x0000000336367819 */ /* 0x000fe400000012ff */
[----:B------:R-:W-:Y:S02]  /*fbb0*/  IADD3 R25, P3, R22, 0xc040, RZ ;  /* 0x0000c04016197810 */ /* 0x000fe40007f7e0ff */
[----:B------:R-:W-:Y:S02]  /*fbc0*/  LOP3.LUT R74, R75, 0x380, RZ, 0xc0, !PT ;  /* 0x000003804b4a7812 */ /* 0x000fe400078ec0ff */
[----:B------:R-:W-:Y:S02]  /*fbd0*/  LOP3.LUT R42, R42, R43, RZ, 0x3c, !PT ;  /* 0x0000002b2a2a7212 */ /* 0x000fe400078e3cff */
[----:B------:R-:W-:-:S02]  /*fbe0*/  IADD3 R59, P6, R22, 0x8060, RZ ;  /* 0x00008060163b7810 */ /* 0x000fc40007fde0ff */
[----:B------:R-:W-:Y:S02]  /*fbf0*/  IADD3.X R43, RZ, R23, RZ, P5, !PT ;  /* 0x00000017ff2b7210 */ /* 0x000fe40002ffe4ff */
[----:B------:R-:W-:Y:S02]  /*fc00*/  MOV R67, R66 ;  /* 0x0000004200437202 */ /* 0x000fe40000000f00 */
[----:B------:R-:W-:Y:S02]  /*fc10*/  IADD3 R63, P5, R22, 0xc000, RZ ;  /* 0x0000c000163f7810 */ /* 0x000fe40007fbe0ff */
[----:B------:R-:W-:Y:S02]  /*fc20*/  LOP3.LUT R54, R54, R55, RZ, 0x3c, !PT ;  /* 0x0000003736367212 */ /* 0x000fe400078e3cff */
[----:B------:R-:W-:Y:S02]  /*fc30*/  LOP3.LUT R66, R25, 0x380, RZ, 0xc0, !PT ;  /* 0x0000038019427812 */ /* 0x000fe400078ec0ff */
[----:B------:R-:W-:-:S02]  /*fc40*/  F2FP.F16.F32.PACK_AB R6, R29, R6 ;  /* 0x000000061d06723e */ /* 0x000fc400000000ff */
[----:B------:R-:W-:Y:S02]  /*fc50*/  SHF.R.U64 R74, R74, 0x3, RZ ;  /* 0x000000034a4a7819 */ /* 0x000fe400000012ff */
[----:B------:R-:W-:Y:S02]  /*fc60*/  F2FP.F16.F32.PACK_AB R7, R164, R7 ;  /* 0x00000007a407723e */ /* 0x000fe400000000ff */
[----:B------:R-:W-:Y:S02]  /*fc70*/  IADD3.X R55, RZ, R23, RZ, P2, !PT ;  /* 0x00000017ff377210 */ /* 0x000fe400017fe4ff */
[----:B------:R-:W-:Y:S01]  /*fc80*/  LOP3.LUT R58, R59, 0x380, RZ, 0xc0, !PT ;  /* 0x000003803b3a7812 */ /* 0x000fe200078ec0ff */
[----:B------:R2:W-:Y:S01]  /*fc90*/  STSM.16.M88.4 [R67], R4 ;  /* 0x0000000443007844 */ /* 0x0005e20000000200 */
[----:B------:R-:W-:Y:S02]  /*fca0*/  IADD3 R71, P2, R22, 0xc060, RZ ;  /* 0x0000c06016477810 */ /* 0x000fe40007f5e0ff */
[----:B------:R-:W-:-:S02]  /*fcb0*/  LOP3.LUT R62, R63, 0x380, RZ, 0xc0, !PT ;  /* 0x000003803f3e7812 */ /* 0x000fc400078ec0ff */
[----:B------:R-:W-:Y:S02]  /*fcc0*/  SHF.R.U64 R66, R66, 0x3, RZ ;  /* 0x0000000342427819 */ /* 0x000fe400000012ff */
[----:B------:R-:W-:Y:S01]  /*fcd0*/  LOP3.LUT R74, R74, R75, RZ, 0x3c, !PT ;  /* 0x0000004b4a4a7212 */ /* 0x000fe200078e3cff */
[----:B------:R-:W-:Y:S01]  /*fce0*/  IMAD.X R75, RZ, RZ, R23, P4 ;  /* 0x000000ffff4b7224 */ /* 0x000fe200020e0617 */
[----:B------:R-:W-:Y:S02]  /*fcf0*/  SHF.R.U64 R58, R58, 0x3, RZ ;  /* 0x000000033a3a7819 */ /* 0x000fe400000012ff */
[----:B------:R-:W-:Y:S02]  /*fd00*/  LOP3.LUT R70, R71, 0x380, RZ, 0xc0, !PT ;  /* 0x0000038047467812 */ /* 0x000fe400078ec0ff */
[----:B------:R-:W-:Y:S01]  /*fd10*/  MOV R166, R18 ;  /* 0x0000001200a67202 */ /* 0x000fe20000000f00 */
[----:B------:R-:W-:Y:S01]  /*fd20*/  IMAD.U32 R19, RZ, RZ, UR9 ;  /* 0x00000009ff137e24 */ /* 0x000fe2000f8e00ff */
[----:B------:R-:W-:-:S02]  /*fd30*/  F2FP.F16.F32.PACK_AB R8, R41, R8 ;  /* 0x000000082908723e */ /* 0x000fc400000000ff */
[----:B--2---:R-:W-:Y:S02]  /*fd40*/  F2FP.F16.F32.PACK_AB R4, R33, R32 ;  /* 0x000000202104723e */ /* 0x004fe400000000ff */
[----:B------:R-:W-:Y:S02]  /*fd50*/  F2FP.F16.F32.PACK_AB R5, R153, R56 ;  /* 0x000000389905723e */ /* 0x000fe400000000ff */
[----:B------:R-:W-:Y:S02]  /*fd60*/  F2FP.F16.F32.PACK_AB R6, R37, R36 ;  /* 0x000000242506723e */ /* 0x000fe400000000ff */
[----:B------:R-:W-:Y:S02]  /*fd70*/  F2FP.F16.F32.PACK_AB R7, R155, R52 ;  /* 0x000000349b07723e */ /* 0x000fe400000000ff */
[----:B------:R-:W-:Y:S02]  /*fd80*/  F2FP.F16.F32.PACK_AB R9, R64, R9 ;  /* 0x000000094009723e */ /* 0x000fe400000000ff */
[----:B------:R-:W-:Y:S01]  /*fd90*/  F2FP.F16.F32.PACK_AB R10, R45, R10 ;  /* 0x0000000a2d0a723e */ /* 0x000fe200000000ff */
[----:B------:R1:W-:Y:S01]  /*fda0*/  STSM.16.M88.4 [R166], R4 ;  /* 0x00000004a6007844 */ /* 0x0003e20000000200 */
[----:B------:R-:W-:-:S02]  /*fdb0*/  F2FP.F16.F32.PACK_AB R11, R152, R11 ;  /* 0x0000000b980b723e */ /* 0x000fc400000000ff */
[----:B------:R-:W-:Y:S02]  /*fdc0*/  SHF.R.U64 R62, R62, 0x3, RZ ;  /* 0x000000033e3e7819 */ /* 0x000fe400000012ff */
[----:B------:R-:W-:Y:S01]  /*fdd0*/  LOP3.LUT R66, R66, R25, RZ, 0x3c, !PT ;  /* 0x0000001942427212 */ /* 0x000fe200078e3cff */
[----:B------:R-:W-:Y:S01]  /*fde0*/  STSM.16.M88.4 [R165], R8 ;  /* 0x00000008a5007844 */ /* 0x000fe20000000200 */
[----:B------:R-:W-:Y:S02]  /*fdf0*/  MOV R164, R26 ;  /* 0x0000001a00a47202 */ /* 0x000fe40000000f00 */
[----:B------:R-:W-:Y:S02]  /*fe00*/  F2FP.F16.F32.PACK_AB R12, R49, R12 ;  /* 0x0000000c310c723e */ /* 0x000fe400000000ff */
[----:B------:R-:W-:Y:S02]  /*fe10*/  F2FP.F16.F32.PACK_AB R13, R154, R13 ;  /* 0x0000000d9a0d723e */ /* 0x000fe400000000ff */
[----:B------:R-:W-:-:S02]  /*fe20*/  F2FP.F16.F32.PACK_AB R14, R53, R14 ;  /* 0x0000000e350e723e */ /* 0x000fc400000000ff */
[----:B------:R-:W-:Y:S02]  /*fe30*/  F2FP.F16.F32.PACK_AB R15, R156, R15 ;  /* 0x0000000f9c0f723e */ /* 0x000fe400000000ff */
[----:B------:R-:W-:Y:S02]  /*fe40*/  MOV R162, R30 ;  /* 0x0000001e00a27202 */ /* 0x000fe40000000f00 */
[----:B------:R-:W-:Y:S01]  /*fe50*/  MOV R35, R34 ;  /* 0x0000002200237202 */ /* 0x000fe20000000f00 */
[----:B------:R-:W-:Y:S01]  /*fe60*/  STSM.16.M88.4 [R164], R12 ;  /* 0x0000000ca4007844 */ /* 0x000fe20000000200 */
[----:B------:R-:W-:Y:S02]  /*fe70*/  F2FP.F16.F32.PACK_AB R24, R57, R24 ;  /* 0x000000183918723e */ /* 0x000fe400000000ff */
[----:B------:R-:W-:Y:S02]  /*fe80*/  F2FP.F16.F32.PACK_AB R25, R157, R48 ;  /* 0x000000309d19723e */ /* 0x000fe400000000ff */
[----:B------:R-:W-:-:S02]  /*fe90*/  F2FP.F16.F32.PACK_AB R26, R61, R60 ;  /* 0x0000003c3d1a723e */ /* 0x000fc400000000ff */
[----:B------:R-:W-:Y:S02]  /*fea0*/  F2FP.F16.F32.PACK_AB R27, R159, R44 ;  /* 0x0000002c9f1b723e */ /* 0x000fe400000000ff */
[----:B------:R-:W-:Y:S01]  /*feb0*/  LOP3.LUT R58, R58, R59, RZ, 0x3c, !PT ;  /* 0x0000003b3a3a7212 */ /* 0x000fe200078e3cff */
[----:B------:R-:W-:Y:S01]  /*fec0*/  IMAD.X R59, RZ, RZ, R23, P6 ;  /* 0x000000ffff3b7224 */ /* 0x000fe200030e0617 */
[----:B------:R-:W-:Y:S01]  /*fed0*/  SHF.R.U64 R70, R70, 0x3, RZ ;  /* 0x0000000346467819 */ /* 0x000fe200000012ff */
[----:B------:R-:W-:Y:S01]  /*fee0*/  STSM.16.M88.4 [R162], R24 ;  /* 0x00000018a2007844 */ /* 0x000fe20000000200 */
[----:B------:R-:W-:Y:S02]  /*fef0*/  MOV R34, R74 ;  /* 0x0000004a00227202 */ /* 0x000fe40000000f00 */
[----:B------:R-:W-:Y:S02]  /*ff00*/  F2FP.F16.F32.PACK_AB R28, R65, R28 ;  /* 0x0000001c411c723e */ /* 0x000fe400000000ff */
[----:B------:R-:W-:-:S02]  /*ff10*/  F2FP.F16.F32.PACK_AB R29, R161, R40 ;  /* 0x00000028a11d723e */ /* 0x000fc400000000ff */
[----:B------:R-:W-:Y:S02]  /*ff20*/  F2FP.F16.F32.PACK_AB R30, R69, R68 ;  /* 0x00000044451e723e */ /* 0x000fe400000000ff */
[----:B------:R-:W-:Y:S02]  /*ff30*/  F2FP.F16.F32.PACK_AB R31, R158, R17 ;  /* 0x000000119e1f723e */ /* 0x000fe400000000ff */
[----:B------:R-:W-:Y:S02]  /*ff40*/  F2FP.F16.F32.PACK_AB R72, R73, R72 ;  /* 0x000000484948723e */ /* 0x000fe400000000ff */
[----:B------:R-:W-:Y:S01]  /*ff50*/  F2FP.F16.F32.PACK_AB R80, R81, R80 ;  /* 0x000000505150723e */ /* 0x000fe200000000ff */
[----:B------:R-:W-:Y:S01]  /*ff60*/  STSM.16.M88.4 [R35], R28 ;  /* 0x0000001c23007844 */ /* 0x000fe20000000200 */
[----:B------:R-:W-:Y:S02]  /*ff70*/  MOV R38, R38 ;  /* 0x0000002600267202 */ /* 0x000fe40000000f00 */
[----:B------:R-:W-:Y:S01]  /*ff80*/  MOV R19, UR5 ;  /* 0x0000000500137c02 */ /* 0x000fe20008000f00 */
[----:B------:R-:W-:Y:S01]  /*ff90*/  USHF.R.S32.HI UR5, URZ, 0x1f, UR44 ;  /* 0x0000001f3f057899 */ /* 0x000fe2000801142c */
[----:B------:R-:W-:-:S02]  /*ffa0*/  F2FP.F16.F32.PACK_AB R73, R160, R3 ;  /* 0x00000003a049723e */ /* 0x000fc400000000ff */
[----:B------:R-:W-:Y:S02]  /*ffb0*/  F2FP.F16.F32.PACK_AB R74, R77, R76 ;  /* 0x0000004c4d4a723e */ /* 0x000fe400000000ff */
[----:B------:R-:W-:Y:S01]  /*ffc0*/  F2FP.F16.F32.PACK_AB R75, R79, R78 ;  /* 0x0000004e4f4b723e */ /* 0x000fe200000000ff */
[----:B-1----:R-:W-:Y:S01]  /*ffd0*/  IMAD R4, R20, UR5, RZ ;  /* 0x0000000514047c24 */ /* 0x002fe2000f8e02ff */
[----:B------:R-:W-:Y:S02]  /*ffe0*/  F2FP.F16.F32.PACK_AB R81, R163, R82 ;  /* 0x00000052a351723e */ /* 0x000fe400000000ff */
[----:B------:R-:W-:Y:S01]  /*fff0*/  F2FP.F16.F32.PACK_AB R88, R89, R88 ;  /* 0x000000585958723e */ /* 0x000fe200000000ff */
[----:B------:R-:W-:Y:S01]  /*10000*/  STSM.16.M88.4 [R38], R72 ;  /* 0x0000004826007844 */ /* 0x000fe20000000200 */
[----:B------:R-:W-:Y:S01]  /*10010*/  LOP3.LUT R62, R62, R63, RZ, 0x3c, !PT ;  /* 0x0000003f3e3e7212 */ /* 0x000fe200078e3cff */
[----:B------:R-:W-:Y:S01]  /*10020*/  IMAD R4, R21, UR44, R4 ;  /* 0x0000002c15047c24 */ /* 0x000fe2000f8e0204 */
[----:B------:R-:W-:-:S02]  /*10030*/  MOV R42, R42 ;  /* 0x0000002a002a7202 */ /* 0x000fc40000000f00 */
[----:B------:R-:W-:Y:S02]  /*10040*/  F2FP.F16.F32.PACK_AB R82, R85, R84 ;  /* 0x000000545552723e */ /* 0x000fe400000000ff */
[----:B------:R-:W-:Y:S02]  /*10050*/  F2FP.F16.F32.PACK_AB R83, R86, R83 ;  /* 0x000000535653723e */ /* 0x000fe400000000ff */
[----:B------:R-:W-:Y:S02]  /*10060*/  F2FP.F16.F32.PACK_AB R89, R87, R90 ;  /* 0x0000005a5759723e */ /* 0x000fe400000000ff */
[----:B------:R-:W-:Y:S01]  /*10070*/  F2FP.F16.F32.PACK_AB R96, R97, R96 ;  /* 0x000000606160723e */ /* 0x000fe200000000ff */
[----:B------:R-:W-:Y:S01]  /*10080*/  STSM.16.M88.4 [R42], R80 ;  /* 0x000000502a007844 */ /* 0x000fe20000000200 */
[----:B------:R-:W-:Y:S02]  /*10090*/  MOV R46, R46 ;  /* 0x0000002e002e7202 */ /* 0x000fe40000000f00 */
[----:B------:R-:W-:-:S02]  /*100a0*/  IADD3.X R63, RZ, R23, RZ, P5, !PT ;  /* 0x00000017ff3f7210 */ /* 0x000fc40002ffe4ff */
[----:B------:R-:W-:Y:S02]  /*100b0*/  MOV R18, UR8 ;  /* 0x0000000800127c02 */ /* 0x000fe40008000f00 */
[----:B------:R-:W-:Y:S02]  /*100c0*/  F2FP.F16.F32.PACK_AB R90, R93, R92 ;  /* 0x0000005c5d5a723e */ /* 0x000fe400000000ff */
[----:B------:R-:W-:Y:S01]  /*100d0*/  F2FP.F16.F32.PACK_AB R91, R94, R91 ;  /* 0x0000005b5e5b723e */ /* 0x000fe200000000ff */
[----:B------:R-:W-:Y:S01]  /*100e0*/  IMAD.WIDE.U32 R18, R20, UR44, R18 ;  /* 0x0000002c14127c25 */ /* 0x000fe2000f8e0012 */
[----:B------:R-:W-:Y:S02]  /*100f0*/  F2FP.F16.F32.PACK_AB R97, R95, R98 ;  /* 0x000000625f61723e */ /* 0x000fe400000000ff */
[----:B------:R-:W-:Y:S01]  /*10100*/  F2FP.F16.F32.PACK_AB R104, R105, R104 ;  /* 0x000000686968723e */ /* 0x000fe200000000ff */
[----:B------:R-:W-:Y:S01]  /*10110*/  STSM.16.M88.4 [R46], R88 ;  /* 0x000000582e007844 */ /* 0x000fe20000000200 */
[----:B------:R-:W-:Y:S01]  /*10120*/  LOP3.LUT R70, R70, R71, RZ, 0x3c, !PT ;  /* 0x0000004746467212 */ /* 0x000fe200078e3cff */
[----:B------:R-:W-:Y:S01]  /*10130*/  IMAD.X R71, RZ, RZ, R23, P2 ;  /* 0x000000ffff477224 */ /* 0x000fe200010e0617 */
        /* <DEDUP_REMOVED lines=34> */
[----:B------:R-:W-:Y:S01]  /*10360*/  MOV R70, R70 ;  /* 0x0000004600467202 */ /* 0x000fe20000000f00 */
[----:B------:R-:W-:Y:S01]  /*10370*/  STSM.16.M88.4 [R66], R136 ;  /* 0x0000008842007844 */ /* 0x000fe20000000200 */
[----:B------:R-:W-:Y:S02]  /*10380*/  F2FP.F16.F32.PACK_AB R146, R149, R148 ;  /* 0x000000949592723e */ /* 0x000fe400000000ff */
[----:B------:R-:W-:-:S02]  /*10390*/  F2FP.F16.F32.PACK_AB R147, R151, R150 ;  /* 0x000000969793723e */ /* 0x000fc400000000ff */
        /* <DEDUP_REMOVED lines=50> */
.L_x_1981:
[----:B------:R-:W-:Y:S05]  /*106c0*/  BSYNC B0 ;  /* 0x0000000000007941 */ /* 0x000fea0003800000 */
.L_x_1980:
[----:B------:R-:W-:Y:S05]  /*106d0*/  BRA `(.L_x_1979) ;  /* 0x0000000800947947 */ /* 0x000fea0003800000 */
.L_x_1978:
        /* <DEDUP_REMOVED lines=31> */
[----:B------:R-:W-:Y:S02]  /*108d0*/  LEA.HI.X R5, R2, UR9, R3, 0x2, P0 ;  /* 0x0000000902057c11 */ /* 0x000fe400080f1403 */
[----:B------:R-:W-:-:S05]  /*108e0*/  MOV R3, 0xff800000 ;  /* 0xff80000000037802 */ /* 0x000fca0000000f00 */
[----:B------:R1:W-:Y:S02]  /*108f0*/  STG.E desc[UR10][R4.64], R3 ;  /* 0x0000000304007986 */ /* 0x0003e4000c10190a */
.L_x_1983:
[----:B------:R-:W-:Y:S05]  /*10900*/  BSYNC B0 ;  /* 0x0000000000007941 */ /* 0x000fea0003800000 */
.L_x_1982:
[----:B------:R-:W-:Y:S01]  /*10910*/  R2UR UR7, R218 ;  /* 0x00000000da0772ca */ /* 0x000fe200000e0000 */
[----:B------:R-:W-:Y:S01]  /*10920*/  ULDC UR5, c[0x0][0xa88] ;  /* 0x0002a20000057ab9 */ /* 0x000fe20000000800 */
[C---:B------:R-:W-:Y:S01]  /*10930*/  VIADD R0, R216.reuse, 0x20 ;  /* 0x00000020d8007836 */ /* 0x040fe20000000000 */
[----:B------:R-:W-:Y:S01]  /*10940*/  UIADD3 UR42, -UR42, UR5, URZ ;  /* 0x000000052a2a7290 */ /* 0x000fe2000fffe13f */
[----:B-1----:R-:W-:Y:S01]  /*10950*/  IMAD R3, R9, UR43, R8 ;  /* 0x0000002b09037c24 */ /* 0x002fe2000f8e0208 */
[----:B------:R-:W-:Y:S01]  /*10960*/  SHF.R.S32.HI R217, RZ, 0x1f, R216 ;  /* 0x0000001fffd97819 */ /* 0x000fe200000114d8 */
[----:B------:R-:W-:Y:S01]  /*10970*/  BSSY B0, `(.L_x_1984) ;  /* 0x0000026000007945 */ /* 0x000fe20003800000 */
[C---:B------:R-:W-:Y:S01]  /*10980*/  IADD3 R2, R216.reuse, 0x40, RZ ;  /* 0x00000040d8027810 */ /* 0x040fe20007ffe0ff */
        /* <DEDUP_REMOVED lines=9> */
[----:B--2---:R-:W-:-:S04]  /*10a20*/  IADD3 R5, R14, UR5, RZ ;  /* 0x000000050e057c10 */ /* 0x004fc8000fffe0ff */
[----:B------:R-:W-:Y:S01]  /*10a30*/  IADD3 R11, R7, R3, RZ ;  /* 0x00000003070b7210 */ /* 0x000fe20007ffe0ff */
        /* <DEDUP_REMOVED lines=17> */
[----:B------:R-:W-:-:S02]  /*10b50*/  ULDC.64 UR6, c[0x0][0xa80] ;  /* 0x0002a00000067ab9 */ /* 0x000fc40000000a00 */
[----:B------:R-:W-:Y:S02]  /*10b60*/  LEA R12, P6, R2, UR6, 0x1 ;  /* 0x00000006020c7c11 */ /* 0x000fe4000f8c08ff */
[----:B------:R-:W-:-:S04]  /*10b70*/  IADD3 R3, R3, R9, RZ ;  /* 0x0000000903037210 */ /* 0x000fc80007ffe0ff */
[----:B------:R-:W-:-:S05]  /*10b80*/  LEA.HI.X R13, R2, UR7, R3, 0x1, P6 ;  /* 0x00000007020d7c11 */ /* 0x000fca000b0f0c03 */
[----:B------:R1:W-:Y:S04]  /*10b90*/  @!P2 STG.E.128 desc[UR8][R12.64], RZ ;  /* 0x000000ff0c00a986 */ /* 0x0003e8000c101d08 */
[----:B------:R1:W-:Y:S04]  /*10ba0*/  @!P3 STG.E.128 desc[UR8][R12.64+0x80], RZ ;  /* 0x000080ff0c00b986 */ /* 0x0003e8000c101d08 */
[----:B------:R1:W-:Y:S04]  /*10bb0*/  @!P4 STG.E.128 desc[UR8][R12.64+0x100], RZ ;  /* 0x000100ff0c00c986 */ /* 0x0003e8000c101d08 */
[----:B------:R1:W-:Y:S02]  /*10bc0*/  @!P5 STG.E.128 desc[UR8][R12.64+0x180], RZ ;  /* 0x000180ff0c00d986 */ /* 0x0003e4000c101d08 */
.L_x_1985:
[----:B------:R-:W-:Y:S05]  /*10bd0*/  BSYNC B0 ;  /* 0x0000000000007941 */ /* 0x000fea0003800000 */
.L_x_1984:
        /* <DEDUP_REMOVED lines=10> */
[----:B------:R-:W-:Y:S01]  /*10c80*/  ULDC.64 UR8, c[0x0][0x208] ;  /* 0x0000820000087ab9 */ /* 0x000fe20000000a00 */
[----:B------:R-:W-:Y:S01]  /*10c90*/  ISETP.GE.AND P4, PT, R2, UR5, PT ;  /* 0x0000000502007c0c */ /* 0x000fe2000bf86270 */
[----:B------:R-:W-:Y:S01]  /*10ca0*/  IMAD.MOV.U32 R2, RZ, RZ, R6 ;  /* 0x000000ffff027224 */ /* 0x000fe200078e0006 */
[----:B------:R-:W-:Y:S01]  /*10cb0*/  MOV R3, R11 ;  /* 0x0000000b00037202 */ /* 0x000fe20000000f00 */
[----:B------:R-:W-:Y:S01]  /*10cc0*/  IMAD R0, R0, UR6, RZ ;  /* 0x0000000600007c24 */ /* 0x000fe2000f8e02ff */
[----:B------:R-:W-:-:S02]  /*10cd0*/  IADD3 R8, R212, 0xc0, RZ ;  /* 0x000000c0d4087810 */ /* 0x000fc40007ffe0ff */
[----:B------:R-:W-:Y:S01]  /*10ce0*/  ISETP.GE.AND P3, PT, R212, UR5, PT ;  /* 0x00000005d4007c0c */ /* 0x000fe2000bf66270 */
[----:B------:R-:W-:Y:S01]  /*10cf0*/  IMAD.WIDE.U32 R2, R9, UR6, R2 ;  /* 0x0000000609027c25 */ /* 0x000fe2000f8e0002 */
        /* <DEDUP_REMOVED lines=10> */
.L_x_1987:
[----:B------:R-:W-:Y:S05]  /*10da0*/  BSYNC B0 ;  /* 0x0000000000007941 */ /* 0x000fea0003800000 */
.L_x_1986:
[----:B------:R-:W-:Y:S04]  /*10db0*/  BSSY B0, `(.L_x_1988) ;  /* 0x000001b000007945 */ /* 0x000fe80003800000 */
[----:B------:R-:W-:Y:S05]  /*10dc0*/  @P1 BRA `(.L_x_1989) ;  /* 0x0000000000641947 */ /* 0x000fea0003800000 */
[----:B--2---:R-:W-:Y:S01]  /*10dd0*/  IADD3 R9, P0, R4, 0x40, RZ ;  /* 0x0000004004097810 */ /* 0x004fe20007f1e0ff */
[C---:B------:R-:W-:Y:S01]  /*10de0*/  VIADD R3, R212.reuse, 0x80 ;  /* 0x00000080d4037836 */ /* 0x040fe20000000000 */
[----:B------:R-:W-:Y:S01]  /*10df0*/  IADD3 R2, R212, 0x40, RZ ;  /* 0x00000040d4027810 */ /* 0x000fe20007ffe0ff */
[----:B------:R-:W-:Y:S01]  /*10e00*/  ULDC UR5, c[0x0][0xa8c] ;  /* 0x0002a30000057ab9 */ /* 0x000fe20000000800 */
        /* <DEDUP_REMOVED lines=21> */
.L_x_1989:
[----:B------:R-:W-:Y:S05]  /*10f60*/  BSYNC B0 ;  /* 0x0000000000007941 */ /* 0x000fea0003800000 */
.L_x_1988:
[----:B------:R-:W-:Y:S04]  /*10f70*/  BSSY B0, `(.L_x_1979) ;  /* 0x000001b000007945 */ /* 0x000fe80003800000 */
[----:B------:R-:W-:Y:S05]  /*10f80*/  @P2 BRA `(.L_x_1990) ;  /* 0x0000000000642947 */ /* 0x000fea0003800000 */
[----:B------:R-:W-:Y:S01]  /*10f90*/  IADD3 R7, P0, R4, 0x60, RZ ;  /* 0x0000006004077810 */ /* 0x000fe20007f1e0ff */
[----:B------:R-:W-:Y:S01]  /*10fa0*/  VIADD R0, R212, 0x40 ;  /* 0x00000040d4007836 */ /* 0x000fe20000000000 */
[----:B------:R-:W-:Y:S01]  /*10fb0*/  MOV R3, R11 ;  /* 0x0000000b00037202 */ /* 0x000fe20000000f00 */
[----:B------:R-:W-:Y:S01]  /*10fc0*/  ULDC UR5, c[0x0][0xa8c] ;  /* 0x0002a30000057ab9 */ /* 0x000fe20000000800 */
[----:B------:R-:W-:Y:S01]  /*10fd0*/  IADD3.X R4, RZ, R5, RZ, P0, !PT ;  /* 0x00000005ff047210 */ /* 0x000fe200007fe4ff */
[----:B------:R-:W-:Y:S01]  /*10fe0*/  ULDC.64 UR6, c[0x0][0xad8] ;  /* 0x0002b60000067ab9 */ /* 0x000fe20000000a00 */
[----:B------:R-:W-:Y:S01]  /*10ff0*/  IMAD.MOV.U32 R2, RZ, RZ, R6 ;  /* 0x000000ffff027224 */ /* 0x000fe200078e0006 */
[----:B------:R-:W-:Y:S01]  /*11000*/  ISETP.GE.AND P2, PT, R0, UR5, PT ;  /* 0x0000000500007c0c */ /* 0x000fe2000bf46270 */
[C---:B------:R-:W-:Y:S01]  /*11010*/  VIADD R5, R212.reuse, 0x80 ;  /* 0x00000080d4057836 */ /* 0x040fe20000000000 */
[----:B------:R-:W-:Y:S01]  /*11020*/  IADD3 R0, R212, 0xc0, RZ ;  /* 0x000000c0d4007810 */ /* 0x000fe20007ffe0ff */
[----:B------:R-:W-:Y:S01]  /*11030*/  IMAD R4, R4, UR6, RZ ;  /* 0x0000000604047c24 */ /* 0x000fe2000f8e02ff */
[----:B------:R-:W-:Y:S01]  /*11040*/  ISETP.GE.AND P1, PT, R212, UR5, PT ;  /* 0x00000005d4007c0c */ /* 0x000fe2000bf26270 */
[----:B------:R-:W-:Y:S01]  /*11050*/  IMAD.WIDE.U32 R2, R7, UR6, R2 ;  /* 0x0000000607027c25 */ /* 0x000fe2000f8e0002 */
[----:B------:R-:W-:Y:S01]  /*11060*/  ISETP.GE.AND P3, PT, R5, UR5, PT ;  /* 0x0000000505007c0c */ /* 0x000fe2000bf66270 */
[----:B------:R-:W-:Y:S01]  /*11070*/  ULDC.64 UR8, c[0x0][0x208] ;  /* 0x0000820000087ab9 */ /* 0x000fe20000000a00 */
[----:B------:R-:W-:Y:S01]  /*11080*/  ISETP.GE.AND P4, PT, R0, UR5, PT ;  /* 0x0000000500007c0c */ /* 0x000fe2000bf86270 */
[----:B------:R-:W-:Y:S01]  /*11090*/  IMAD R7, R7, UR7, R4 ;  /* 0x0000000707077c24 */ /* 0x000fe2000f8e0204 */
[----:B------:R-:W-:-:S02]  /*110a0*/  ULDC.64 UR6, c[0x0][0xa80] ;  /* 0x0002a00000067ab9 */ /* 0x000fc40000000a00 */
[----:B------:R-:W-:Y:S01]  /*110b0*/  LEA R4, P0, R2, UR6, 0x1 ;  /* 0x0000000602047c11 */ /* 0x000fe2000f8008ff */
[----:B------:R-:W-:-:S05]  /*110c0*/  IMAD.IADD R3, R3, 0x1, R7 ;  /* 0x0000000103037824 */ /* 0x000fca00078e0207 */
[----:B------:R-:W-:-:S05]  /*110d0*/  LEA.HI.X R5, R2, UR7, R3, 0x1, P0 ;  /* 0x0000000702057c11 */ /* 0x000fca00080f0c03 */
[----:B------:R4:W-:Y:S04]  /*110e0*/  @!P1 STG.E.128 desc[UR8][R4.64], RZ ;  /* 0x000000ff04009986 */ /* 0x0009e8000c101d08 */
[----:B------:R4:W-:Y:S04]  /*110f0*/  @!P2 STG.E.128 desc[UR8][R4.64+0x80], RZ ;  /* 0x000080ff0400a986 */ /* 0x0009e8000c101d08 */
[----:B------:R4:W-:Y:S04]  /*11100*/  @!P3 STG.E.128 desc[UR8][R4.64+0x100], RZ ;  /* 0x000100ff0400b986 */ /* 0x0009e8000c101d08 */
[----:B------:R4:W-:Y:S02]  /*11110*/  @!P4 STG.E.128 desc[UR8][R4.64+0x180], RZ ;  /* 0x000180ff0400c986 */ /* 0x0009e4000c101d08 */
.L_x_1990:
[----:B------:R-:W-:Y:S05]  /*11120*/  BSYNC B0 ;  /* 0x0000000000007941 */ /* 0x000fea0003800000 */
.L_x_1979:
[----:B------:R-:W5:Y:S02]  /*11130*/  LDC R0, c[0x0][0xda8] ;  /* 0x00036a00ff007b82 */ /* 0x000f640000000800 */
[----:B-----5:R-:W-:-:S13]  /*11140*/  ISETP.LE.AND P0, PT, R0, UR4, PT ;  /* 0x0000000400007c0c */ /* 0x020fda000bf03270 */
[----:B------:R-:W-:Y:S05]  /*11150*/  @!P0 BRA `(.L_x_1991) ;  /* 0xfffffefc00208947 */ /* 0x000fea000383ffff */
[----:B------:R-:W-:Y:S05]  /*11160*/  EXIT ;  /* 0x000000000000794d */ /* 0x000fea0003800000 */
.L_x_1943:
        /* <DEDUP_REMOVED lines=8> */
[----:B------:R-:W-:Y:S01]  /*111f0*/  MOV R17, 0x1 ;  /* 0x0000000100117802 */ /* 0x000fe20000000f00 */
[----:B------:R-:W-:-:S05]  /*11200*/  IMAD.MOV.U32 R16, RZ, RZ, RZ ;  /* 0x000000ffff107224 */ /* 0x000fca00078e00ff */
[----:B------:R-:W1:Y:S02]  /*11210*/  LDC R0, c[0x0][0xda8] ;  /* 0x00036a00ff007b82 */ /* 0x000e640000000800 */
[----:B-1----:R-:W-:-:S13]  /*11220*/  ISETP.LE.AND P0, PT, R0, UR4, PT ;  /* 0x0000000400007c0c */ /* 0x002fda000bf03270 */
[----:B------:R-:W-:Y:S05]  /*11230*/  @P0 BRA `(.L_x_1992) ;  /* 0x0000003000000947 */ /* 0x000fea0003800000 */
[----:B------:R-:W1:Y:S01]  /*11240*/  S2R R2, SR_TID.X ;  /* 0x0000000000027919 */ /* 0x000e620000002100 */
[----:B------:R-:W-:Y:S01]  /*11250*/  MOV R18, UR4 ;  /* 0x0000000400127c02 */ /* 0x000fe20008000f00 */
[----:B------:R-:W-:Y:S01]  /*11260*/  IMAD.MOV.U32 R16, RZ, RZ, RZ ;  /* 0x000000ffff107224 */ /* 0x000fe200078e00ff */
[----:B------:R-:W-:Y:S01]  /*11270*/  MOV R17, 0x1 ;  /* 0x0000000100117802 */ /* 0x000fe20000000f00 */
[----:B------:R-:W-:Y:S01]  /*11280*/  ULDC UR50, c[0x0][0xc] ;  /* 0x0000030000327ab9 */ /* 0x000fe20000000800 */
[----:B------:R-:W-:Y:S01]  /*11290*/  ULDC.64 UR42, c[0x0][0x198] ;  /* 0x00006600002a7ab9 */ /* 0x000fe20000000a00 */
[----:B------:R-:W-:Y:S01]  /*112a0*/  UMOV UR49, URZ ;  /* 0x0000003f00317c82 */ /* 0x000fe20008000000 */
[----:B-1----:R-:W-:-:S07]  /*112b0*/  LOP3.LUT R19, R2, 0x1f, RZ, 0xc0, !PT ;  /* 0x0000001f02137812 */ /* 0x002fce00078ec0ff */
.L_x_2040:
        /* <DEDUP_REMOVED lines=21> */
.L_x_1993:
[----:B------:R-:W-:Y:S01]  /*11410*/  ULDC UR9, c[0x0][0xdc4] ;  /* 0x0003710000097ab9 */ /* 0x000fe20000000800 */
[----:B------:R-:W-:Y:S01]  /*11420*/  UMOV UR6, UR7 ;  /* 0x0000000700067c82 */ /* 0x000fe20008000000 */
[----:B------:R-:W-:-:S11]  /*11430*/  UISETP.NE.AND UP0, UPT, UR9, 0x1, UPT ;  /* 0x000000010900788c */ /* 0x000fd6000bf05270 */
[----:B------:R-:W-:Y:S02]  /*11440*/  @UP0 ULDC.64 UR10, c[0x0][0xdc8] ;  /* 0x00037200000a0ab9 */ /* 0x000fe40000000a00 */
[----:B------:R-:W-:-:S04]  /*11450*/  UIMAD.WIDE.U32 UR4, UR7, UR10, URZ ;  /* 0x0000000a070472a5 */ /* 0x000fc8000f8e003f */
[----:B------:R-:W-:-:S04]  /*11460*/  @UP0 USHF.R.U32.HI UR6, URZ, UR11, UR5 ;  /* 0x0000000b3f060299 */ /* 0x000fc80008011605 */
[----:B------:R-:W-:-:S12]  /*11470*/  UIMAD UR4, UR6, UR9, URZ ;  /* 0x00000009060472a4 */ /* 0x000fd8000f8e023f */
.L_x_1994:
[----:B------:R-:W-:Y:S01]  /*11480*/  ULDC.64 UR10, c[0x0][0x3f8] ;  /* 0x0000fe00000a7ab9 */ /* 0x000fe20000000a00 */
[----:B------:R-:W-:Y:S01]  /*11490*/  ULOP3.LUT UR6, URZ, UR6, URZ, 0x33, !UPT ;  /* 0x000000063f067292 */ /* 0x000fe2000f8e333f */
[----:B------:R-:W-:Y:S01]  /*114a0*/  BSSY B6, `(.L_x_1995) ;  /* 0x00002ca000067945 */ /* 0x000fe20003800000 */
[----:B------:R-:W-:Y:S02]  /*114b0*/  UISETP.NE.U32.AND UP0, UPT, UR10, URZ, UPT ;  /* 0x0000003f0a00728c */ /* 0x000fe4000bf05070 */
[----:B------:R-:W-:Y:S02]  /*114c0*/  UIADD3 UR9, UR7, -UR4, URZ ;  /* 0x8000000407097290 */ /* 0x000fe4000fffe03f */
[----:B------:R-:W-:Y:S01]  /*114d0*/  UISETP.NE.AND.EX UP0, UPT, UR11, URZ, UPT, UP0 ;  /* 0x0000003f0b00728c */ /* 0x000fe2000bf05300 */
[----:B------:R-:W-:Y:S01]  /*114e0*/  ULDC UR4, c[0x0][0xdac] ;  /* 0x00036b0000047ab9 */ /* 0x000fe20000000800 */
[----:B------:R-:W-:Y:S01]  /*114f0*/  ULDC UR5, c[0x0][0x404] ;  /* 0x0001010000057ab9 */ /* 0x000fe20000000800 */
[----:B------:R-:W-:Y:S01]  /*11500*/  UIADD3 UR6, UR6, UR4, URZ ;  /* 0x0000000406067290 */ /* 0x000fe2000fffe03f */
[----:B------:R-:W-:-:S02]  /*11510*/  ULDC UR7, c[0x0][0x2e0] ;  /* 0x0000b80000077ab9 */ /* 0x000fc40000000800 */
[----:B------:R-:W-:Y:S01]  /*11520*/  ULDC UR4, c[0x0][0x288] ;  /* 0x0000a20000047ab9 */ /* 0x000fe20000000800 */
[----:B------:R-:W-:Y:S02]  /*11530*/  USHF.L.U32 UR45, UR6, 0x7, URZ ;  /* 0x00000007062d7899 */ /* 0x000fe4000800063f */
[----:B------:R-:W-:Y:S02]  /*11540*/  USEL UR6, UR5, 0x1, UP0 ;  /* 0x0000000105067887 */ /* 0x000fe40008000000 */
[----:B------:R-:W-:Y:S02]  /*11550*/  UIADD3 UR5, UR45, 0xcf, -UR4 ;  /* 0x000000cf2d057890 */ /* 0x000fe4000fffe804 */
[----:B------:R-:W-:Y:S02]  /*11560*/  UIMAD UR4, UR6, UR7, 0x4f ;  /* 0x0000004f060474a4 */ /* 0x000fe4000f8e0207 */
[----:B------:R-:W-:Y:S02]  /*11570*/  UIMAD UR6, UR6, UR7, UR5 ;  /* 0x00000007060672a4 */ /* 0x000fe4000f8e0205 */
[----:B------:R-:W-:Y:S01]  /*11580*/  UIMAD.WIDE UR4, UR4, 0x66666667, URZ ;  /* 0x66666667040478a5 */ /* 0x000fe2000f8e023f */
[----:B------:R-:W-:Y:S01]  /*11590*/  ULDC UR10, c[0x0][0xdc4] ;  /* 0x00037100000a7ab9 */ /* 0x000fe20000000800 */
[----:B------:R-:W-:-:S02]  /*115a0*/  UIMAD.WIDE UR6, UR6, 0x66666667, URZ ;  /* 0x66666667060678a5 */ /* 0x000fc4000f8e023f */
[----:B------:R-:W-:Y:S02]  /*115b0*/  UIMAD UR10, UR8, UR10, UR9 ;  /* 0x0000000a080a72a4 */ /* 0x000fe4000f8e0209 */
[----:B------:R-:W-:Y:S01]  /*115c0*/  USHF.R.U32.HI UR6, URZ, 0x1f, UR7 ;  /* 0x0000001f3f067899 */ /* 0x000fe20008011607 */
[----:B------:R-:W-:Y:S01]  /*115d0*/  UMOV UR8, UR5 ;  /* 0x0000000500087c82 */ /* 0x000fe20008000000 */
[----:B------:R-:W-:Y:S01]  /*115e0*/  ULDC UR11, c[0x0][0xdb8] ;  /* 0x00036e00000b7ab9 */ /* 0x000fe20000000800 */
[----:B------:R-:W-:Y:S02]  /*115f0*/  USHF.R.U32.HI UR9, URZ, 0x1f, UR8 ;  /* 0x0000001f3f097899 */ /* 0x000fe40008011608 */
[----:B------:R-:W-:Y:S02]  /*11600*/  ULEA.HI.SX32 UR6, UR7, UR6, 0x1b ;  /* 0x0000000607067291 */ /* 0x000fe4000f8fda3f */
[----:B------:R-:W-:Y:S02]  /*11610*/  ULEA.HI.SX32 UR9, UR8, UR9, 0x1b ;  /* 0x0000000908097291 */ /* 0x000fe4000f8fda3f */
[----:B------:R-:W-:-:S02]  /*11620*/  UISETP.NE.AND UP1, UPT, UR11, 0x1, UPT ;  /* 0x000000010b00788c */ /* 0x000fc4000bf25270 */
[----:B------:R-:W-:Y:S01]  /*11630*/  UISETP.LT.AND UP0, UPT, UR9, UR6, UPT ;  /* 0x000000060900728c */ /* 0x000fe2000bf01270 */
[----:B------:R-:W-:-:S03]  /*11640*/  UMOV UR47, UR10 ;  /* 0x0000000a002f7c82 */ /* 0x000fc60008000000 */
[----:B------:R-:W-:-:S05]  /*11650*/  USEL UR41, UR9, UR6, UP0 ;  /* 0x0000000609297287 */ /* 0x000fca0008000000 */
[----:B------:R-:W-:Y:S01]  /*11660*/  @UP1 ULDC UR12, c[0x0][0xdbc] ;  /* 0x00036f00000c1ab9 */ /* 0x000fe20000000800 */
[----:B------:R-:W-:Y:S01]  /*11670*/  ISETP.LT.AND P0, PT, RZ, UR41, PT ;  /* 0x00000029ff007c0c */ /* 0x000fe2000bf01270 */
[----:B------:R-:W-:Y:S01]  /*11680*/  UIMAD.WIDE.U32 UR4, UR10, UR12, URZ ;  /* 0x0000000c0a0472a5 */ /* 0x000fe2000f8e003f */
[----:B------:R-:W-:-:S03]  /*11690*/  @UP1 ULDC UR7, c[0x0][0xdc0] ;  /* 0x0003700000071ab9 */ /* 0x000fc60000000800 */
[----:B------:R-:W-:-:S04]  /*116a0*/  @UP1 USHF.R.U32.HI UR47, URZ, UR7, UR5 ;  /* 0x000000073f2f1299 */ /* 0x000fc80008011605 */
[----:B------:R-:W-:-:S04]  /*116b0*/  UIADD3 UR46, -UR47, URZ, URZ ;  /* 0x0000003f2f2e7290 */ /* 0x000fc8000fffe13f */
[----:B------:R-:W-:Y:S01]  /*116c0*/  UIMAD UR46, UR11, UR46, UR10 ;  /* 0x0000002e0b2e72a4 */ /* 0x000fe2000f8e020a */
[----:B------:R-:W-:Y:S11]  /*116d0*/  @P0 BRA `(.L_x_1996) ;  /* 0x0000000000440947 */ /* 0x000ff60003800000 */
[----:B------:R-:W-:Y:S01]  /*116e0*/  ISETP.NE.AND P0, PT, R19, RZ, PT ;  /* 0x000000ff1300720c */ /* 0x000fe20003f05270 */
[----:B------:R-:W-:-:S12]  /*116f0*/  IMAD.MOV.U32 R13, RZ, RZ, R18 ;  /* 0x000000ffff0d7224 */ /* 0x000fd800078e0012 */
        /* <DEDUP_REMOVED lines=15> */
.L_x_1996:
        /* <DEDUP_REMOVED lines=23> */
.L_x_1998:
        /* <DEDUP_REMOVED lines=12> */
[----:B------:R-:W-:Y:S01]  /*11a20*/  MOV R7, UR9 ;  /* 0x0000000900077c02 */ /* 0x000fe20008000f00 */
[----:B------:R-:W-:Y:S01]  /*11a30*/  IMAD.U32 R10, RZ, RZ, UR4 ;  /* 0x00000004ff0a7e24 */ /* 0x000fe2000f8e00ff */
[----:B------:R-:W-:Y:S01]  /*11a40*/  MOV R11, UR5 ;  /* 0x00000005000b7c02 */ /* 0x000fe20008000f00 */
[----:B------:R-:W-:Y:S01]  /*11a50*/  IMAD.MOV.U32 R8, RZ, RZ, 0x70 ;  /* 0x00000070ff087424 */ /* 0x000fe200078e00ff */
[----:B------:R-:W-:Y:S01]  /*11a60*/  MOV R12, 0x1 ;  /* 0x00000001000c7802 */ /* 0x000fe20000000f00 */
[----:B-1----:R-:W-:-:S07]  /*11a70*/  IMAD.MOV.U32 R13, RZ, RZ, RZ ;  /* 0x000000ffff0d7224 */ /* 0x002fce00078e00ff */
[----:B------:R-:W-:-:S07]  /*11a80*/  LEPC R20, `(.L_x_2000) ;  /* 0x000000001014794e */ /* 0x000fce0000000000 */
[----:B--2---:R-:W-:Y:S05]  /*11a90*/  CALL.ABS.NOINC R2 ;  /* 0x0000000002007343 */ /* 0x004fea0003c00000 */
.L_x_2000:
        /* <DEDUP_REMOVED lines=16> */
.L_x_1999:
[----:B------:R-:W-:Y:S01]  /*11ba0*/  ULDC.64 UR4, c[0x0][0x9f8] ;  /* 0x00027e0000047ab9 */ /* 0x000fe20000000a00 */
[----:B------:R-:W-:Y:S01]  /*11bb0*/  IMAD.U32 R5, RZ, RZ, UR47 ;  /* 0x0000002fff057e24 */ /* 0x000fe2000f8e00ff */
[----:B------:R-:W-:Y:S01]  /*11bc0*/  ISETP.NE.U32.AND P0, PT, RZ, UR4, PT ;  /* 0x00000004ff007c0c */ /* 0x000fe2000bf05070 */
[----:B------:R-:W-:Y:S01]  /*11bd0*/  ULDC.64 UR6, c[0x0][0x208] ;  /* 0x0000820000067ab9 */ /* 0x000fe20000000a00 */
[----:B------:R-:W-:Y:S01]  /*11be0*/  MOV R0, UR47 ;  /* 0x0000002f00007c02 */ /* 0x000fe20008000f00 */
[----:B------:R-:W1:Y:S01]  /*11bf0*/  LDC R4, c[0x0][0x428] ;  /* 0x00010a00ff047b82 */ /* 0x000e620000000800 */
[----:B------:R-:W-:-:S13]  /*11c00*/  ISETP.NE.AND.EX P0, PT, RZ, UR5, PT, P0 ;  /* 0x00000005ff007c0c */ /* 0x000fda000bf05300 */
[----:B------:R-:W2:Y:S02]  /*11c10*/  @P0 LDC.64 R2, c[0x0][0x9f8] ;  /* 0x00027e00ff020b82 */ /* 0x000ea40000000a00 */
[----:B--2---:R-:W-:-:S05]  /*11c20*/  @P0 IMAD.WIDE R2, R5, 0x4, R2 ;  /* 0x0000000405020825 */ /* 0x004fca00078e0202 */
[----:B------:R2:W3:Y:S01]  /*11c30*/  @P0 LDG.E R0, desc[UR6][R2.64] ;  /* 0x0000000602000981 */ /* 0x0004e2000c1e1900 */
[----:B-1----:R-:W-:Y:S01]  /*11c40*/  ISETP.NE.AND P0, PT, R4, 0x1, PT ;  /* 0x000000010400780c */ /* 0x002fe20003f05270 */
[----:B------:R-:W-:Y:S01]  /*11c50*/  IMAD.U32 R4, RZ, RZ, UR46 ;  /* 0x0000002eff047e24 */ /* 0x000fe2000f8e00ff */
[----:B------:R-:W-:Y:S01]  /*11c60*/  ISETP.NE.AND P1, PT, R19, RZ, PT ;  /* 0x000000ff1300720c */ /* 0x000fe20003f25270 */
[----:B------:R-:W-:Y:S01]  /*11c70*/  UMOV UR44, URZ ;  /* 0x0000003f002c7c82 */ /* 0x000fe20008000000 */
[----:B------:R-:W-:Y:S01]  /*11c80*/  UMOV UR8, 0x40 ;  /* 0x0000004000087882 */ /* 0x000fe20000000000 */
[----:B------:R-:W-:Y:S01]  /*11c90*/  UMOV UR9, UR45 ;  /* 0x0000002d00097c82 */ /* 0x000fe20008000000 */
[----:B------:R-:W-:Y:S01]  /*11ca0*/  UMOV UR10, UR46 ;  /* 0x0000002e000a7c82 */ /* 0x000fe20008000000 */
[----:B------:R-:W-:Y:S01]  /*11cb0*/  UMOV UR11, UR47 ;  /* 0x0000002f000b7c82 */ /* 0x000fe20008000000 */
[----:B------:R-:W-:Y:S01]  /*11cc0*/  UMOV UR12, 0x80 ;  /* 0x00000080000c7882 */ /* 0x000fe20000000000 */
[----:B--2---:R-:W1:Y:S01]  /*11cd0*/  LDC.64 R2, c[0x0][0x3f8] ;  /* 0x0000fe00ff027b82 */ /* 0x004e620000000a00 */
[----:B------:R-:W-:Y:S01]  /*11ce0*/  UMOV UR13, UR45 ;  /* 0x0000002d000d7c82 */ /* 0x000fe20008000000 */
[----:B------:R-:W-:Y:S01]  /*11cf0*/  UMOV UR14, UR46 ;  /* 0x0000002e000e7c82 */ /* 0x000fe20008000000 */
[----:B------:R-:W-:Y:S01]  /*11d00*/  UMOV UR15, UR47 ;  /* 0x0000002f000f7c82 */ /* 0x000fe20008000000 */
[----:B------:R-:W-:Y:S01]  /*11d10*/  UMOV UR16, 0xc0 ;  /* 0x000000c000107882 */ /* 0x000fe20000000000 */
[----:B------:R-:W-:Y:S01]  /*11d20*/  UMOV UR17, UR45 ;  /* 0x0000002d00117c82 */ /* 0x000fe20008000000 */
[----:B------:R-:W-:Y:S01]  /*11d30*/  VOTEU.ALL UP1, P1 ;  /* 0x00000000003f7886 */ /* 0x000fe20000820000 */
[----:B------:R-:W-:Y:S01]  /*11d40*/  UMOV UR18, UR46 ;  /* 0x0000002e00127c82 */ /* 0x000fe20008000000 */
[----:B------:R-:W2:Y:S01]  /*11d50*/  @P0 LDC R5, c[0x0][0x42c] ;  /* 0x00010b00ff050b82 */ /* 0x000ea20000000800 */
[----:B------:R-:W-:Y:S01]  /*11d60*/  UMOV UR19, UR47 ;  /* 0x0000002f00137c82 */ /* 0x000fe20008000000 */
[----:B------:R-:W-:Y:S01]  /*11d70*/  UMOV UR6, 0xffffffff ;  /* 0xffffffff00067882 */ /* 0x000fe20000000000 */
[----:B------:R-:W-:-:S04]  /*11d80*/  @!UP1 UIADD3 UR4, UP0, UR42, 0x270, URZ ;  /* 0x000002702a049890 */ /* 0x000fc8000ff1e03f */
[----:B------:R-:W-:Y:S01]  /*11d90*/  @!UP1 UIADD3.X UR5, URZ, UR43, URZ, UP0, !UPT ;  /* 0x0000002b3f059290 */ /* 0x000fe200087fe43f */
[----:B------:R-:W4:Y:S08]  /*11da0*/  @P0 LDC R6, c[0x0][0x430] ;  /* 0x00010c00ff060b82 */ /* 0x000f300000000800 */
[----:B------:R1:W-:Y:S01]  /*11db0*/  @!UP1 UTMAPF.L2.4D [UR44], [UR4] ;  /* 0x0000002c040095b8 */ /* 0x0003e20008018000 */
[----:B--2---:R-:W-:Y:S01]  /*11dc0*/  @P0 IMAD.HI.U32 R5, R5, UR46, RZ ;  /* 0x0000002e05050c27 */ /* 0x004fe2000f8e00ff */
[----:B------:R2:W-:Y:S04]  /*11dd0*/  @!UP1 UTMAPF.L2.4D [UR8], [UR4] ;  /* 0x00000008040095b8 */ /* 0x0005e80008018000 */
[----:B----4-:R-:W-:Y:S01]  /*11de0*/  @P0 SHF.R.U32.HI R4, RZ, R6, R5 ;  /* 0x00000006ff040219 */ /* 0x010fe20000011605 */
[----:B------:R2:W-:Y:S01]  /*11df0*/  @!UP1 UTMAPF.L2.4D [UR12], [UR4] ;  /* 0x0000000c040095b8 */ /* 0x0005e20008018000 */
[----:B-1----:R-:W-:-:S02]  /*11e00*/  ISETP.NE.U32.AND P0, PT, R2, RZ, PT ;  /* 0x000000ff0200720c */ /* 0x002fc40003f05070 */
[----:B------:R-:W-:Y:S02]  /*11e10*/  MOV R5, UR41 ;  /* 0x0000002900057c02 */ /* 0x000fe40008000f00 */
[----:B------:R-:W-:Y:S01]  /*11e20*/  ISETP.NE.AND.EX P0, PT, R3, RZ, PT, P0 ;  /* 0x000000ff0300720c */ /* 0x000fe20003f05300 */
[----:B------:R2:W-:Y:S02]  /*11e30*/  @!UP1 UTMAPF.L2.4D [UR16], [UR4] ;  /* 0x00000010040095b8 */ /* 0x0005e40008018000 */
[----:B------:R-:W-:Y:S01]  /*11e40*/  VIADD R5, R5, 0xffffffff ;  /* 0xffffffff05057836 */ /* 0x000fe20000000000 */
[----:B---3--:R-:W-:Y:S01]  /*11e50*/  SEL R6, R0, RZ, !P0 ;  /* 0x000000ff00067207 */ /* 0x008fe20004000000 */
[----:B--2---:R-:W-:Y:S08]  /*11e60*/  BRA.DIV UR6, `(.L_x_2001) ;  /* 0x0000002a06707947 */ /* 0x004ff0000b800000 */
.L_x_2052:
[----:B------:R-:W-:Y:S01]  /*11e70*/  UMOV UR4, 0xffffffff ;  /* 0xffffffff00047882 */ /* 0x000fe20000000000 */
[----:B------:R-:W-:Y:S02]  /*11e80*/  SHF.R.S32.HI R12, RZ, 0x1f, R0 ;  /* 0x0000001fff0c7819 */ /* 0x000fe40000011400 */
[----:B------:R-:W-:Y:S05]  /*11e90*/  BRA.DIV UR4, `(.L_x_2002) ;  /* 0x0000002a04907947 */ /* 0x000fea000b800000 */
[----:B------:R-:W-:-:S13]  /*11ea0*/  ELECT P6, URZ, PT ;  /* 0x00000000003f782f */ /* 0x000fda00038c0000 */
.L_x_2055:
[----:B------:R-:W-:Y:S05]  /*11eb0*/  @!P6 BRA `(.L_x_2003) ;  /* 0x000000040004e947 */ /* 0x000fea0003800000 */
[----:B------:R-:W-:Y:S01]  /*11ec0*/  MOV R6, R0 ;  /* 0x0000000000067202 */ /* 0x000fe20000000f00 */
[----:B------:R-:W-:Y:S06]  /*11ed0*/  @!P0 BRA `(.L_x_2004) ;  /* 0x00000000004c8947 */ /* 0x000fec0003800000 */
[----:B------:R-:W1:Y:S01]  /*11ee0*/  LDC R11, c[0x0][0x41c] ;  /* 0x00010700ff0b7b82 */ /* 0x000e620000000800 */
[----:B------:R-:W-:Y:S01]  /*11ef0*/  IMAD.MOV.U32 R10, RZ, RZ, R5 ;  /* 0x000000ffff0a7224 */ /* 0x000fe200078e0005 */
        /* <DEDUP_REMOVED lines=8> */
[----:B------:R-:W-:Y:S02]  /*11f80*/  SHF.R.S32.HI R7, RZ, 0x1f, R10 ;  /* 0x0000001fff077819 */ /* 0x000fe4000001140a */
[----:B------:R-:W-:-:S05]  /*11f90*/  MOV R6, R10 ;  /* 0x0000000a00067202 */ /* 0x000fca0000000f00 */
[----:B------:R-:W-:-:S04]  /*11fa0*/  IMAD.WIDE.U32 R6, R0, UR4, R6 ;  /* 0x0000000400067c25 */ /* 0x000fc8000f8e0006 */
[----:B------:R-:W-:Y:S01]  /*11fb0*/  IMAD.IADD R7, R7, 0x1, R9 ;  /* 0x0000000107077824 */ /* 0x000fe200078e0209 */
[----:B------:R-:W-:-:S04]  /*11fc0*/  LEA R8, P2, R6, R2, 0x2 ;  /* 0x0000000206087211 */ /* 0x000fc800078410ff */
[----:B------:R-:W-:-:S05]  /*11fd0*/  LEA.HI.X R9, R6, R3, R7, 0x2, P2 ;  /* 0x0000000306097211 */ /* 0x000fca00010f1407 */
[----:B------:R1:W5:Y:S01]  /*11fe0*/  LDG.E R6, desc[UR6][R8.64] ;  /* 0x0000000608067981 */ /* 0x000362000c1e1900 */
[----:B------:R-:W-:-:S05]  /*11ff0*/  IADD3 R10, -R10, RZ, RZ ;  /* 0x000000ff0a0a7210 */ /* 0x000fca0007ffe1ff */
[----:B------:R-:W-:-:S07]  /*12000*/  IMAD R5, R11, R10, R5 ;  /* 0x0000000a0b057224 */ /* 0x000fce00078e0205 */
.L_x_2004:
[----:B------:R-:W2:Y:S01]  /*12010*/  S2R R7, SR_TID.X ;  /* 0x0000000000077919 */ /* 0x000ea20000002100 */
[----:B-1----:R-:W-:Y:S02]  /*12020*/  LEA R8, R16, UR40, 0x3 ;  /* 0x0000002810087c11 */ /* 0x002fe4000f8e18ff */
[----:B--2---:R-:W-:Y:S02]  /*12030*/  LOP3.LUT R9, R7, 0x7f, RZ, 0xc0, !PT ;  /* 0x0000007f07097812 */ /* 0x004fe400078ec0ff */
[----:B------:R-:W-:Y:S02]  /*12040*/  SHF.L.U32 R7, R17, 0x1f, RZ ;  /* 0x0000001f11077819 */ /* 0x000fe400000006ff */
[----:B------:R-:W-:Y:S02]  /*12050*/  ISETP.NE.AND P3, PT, R9, RZ, PT ;  /* 0x000000ff0900720c */ /* 0x000fe40003f65270 */
[----:B------:R-:W1:Y:S02]  /*12060*/  SYNCS.PHASECHK.TRANS64.TRYWAIT P2, [R8+URZ+0x38840], R7 ;  /* 0x03884007080075a7 */ /* 0x000e64000804017f */
[----:B-1----:R-:W-:Y:S09]  /*12070*/  @!P2 BRA `(.L_x_2005) ;  /* 0x000000280038a947 */ /* 0x002ff20003800000 */
.L_x_2056:
[----:B------:R-:W-:Y:S05]  /*12080*/  @P3 BRA `(.L_x_2006) ;  /* 0x0000000000143947 */ /* 0x000fea0003800000 */
[----:B------:R-:W-:Y:S01]  /*12090*/  ISETP.NE.AND P2, PT, R19, RZ, PT ;  /* 0x000000ff1300720c */ /* 0x000fe20003f45270 */
[----:B-1----:R-:W-:-:S04]  /*120a0*/  IMAD.MOV.U32 R7, RZ, RZ, 0xa000 ;  /* 0x0000a000ff077424 */ /* 0x002fc800078e00ff */
[----:B------:R2:W-:Y:S08]  /*120b0*/  SYNCS.ARRIVE.TRANS64 RZ, [R8+URZ+0x38830], R7 ;  /* 0x0388300708ff79a7 */ /* 0x0005f0000800003f */
[----:B------:R-:W-:Y:S05]  /*120c0*/  @!P2 BRA `(.L_x_2006) ;  /* 0x000000000004a947 */ /* 0x000fea0003800000 */
[----:B------:R-:W-:Y:S01]  /*120d0*/  BPT.TRAP 0x1 ;  /* 0x000000040000795c */ /* 0x000fe20000300000 */
.L_x_2006:
        /* <DEDUP_REMOVED lines=11> */
[----:B------:R-:W-:Y:S02]  /*12190*/  UIMAD UR14, UR14, 0xa000, UR40 ;  /* 0x0000a0000e0e78a4 */ /* 0x000fe4000f8e0228 */
[----:B------:R-:W-:Y:S02]  /*121a0*/  UIADD3 UR9, UR9, 0x38830, URZ ;  /* 0x0003883009097890 */ /* 0x000fe4000fffe03f */
[----:B------:R-:W-:Y:S02]  /*121b0*/  UIMAD UR11, UR11, 0x50, URZ ;  /* 0x000000500b0b78a4 */ /* 0x000fe4000f8e023f */
[----:B------:R-:W-:Y:S02]  /*121c0*/  UIADD3 UR8, UR14, 0x24400, URZ ;  /* 0x000244000e087890 */ /* 0x000fe4000fffe03f */
[----:B------:R-:W-:Y:S02]  /*121d0*/  UIADD3 UR15, UR14, 0x26c00, URZ ;  /* 0x00026c000e0f7890 */ /* 0x000fe4000fffe03f */
[----:B------:R-:W-:-:S02]  /*121e0*/  UIADD3 UR17, UR14, 0x29400, URZ ;  /* 0x000294000e117890 */ /* 0x000fc4000fffe03f */
[----:B------:R-:W-:-:S03]  /*121f0*/  UIADD3 UR18, UR14, 0x2bc00, URZ ;  /* 0x0002bc000e127890 */ /* 0x000fc6000fffe03f */
[----:B------:R3:W-:Y:S01]  /*12200*/  UTMALDG.4D [UR8], [UR4], desc[UR6] ;  /* 0x00000608040075b4 */ /* 0x0007e20008019000 */
[----:B------:R-:W-:Y:S01]  /*12210*/  UMOV UR14, 0x80 ;  /* 0x00000080000e7882 */ /* 0x000fe20000000000 */
[----:B---3--:R-:W-:Y:S01]  /*12220*/  UMOV UR8, UR15 ;  /* 0x0000000f00087c82 */ /* 0x008fe20008000000 */
[----:B------:R-:W-:Y:S02]  /*12230*/  UMOV UR10, UR16 ;  /* 0x00000010000a7c82 */ /* 0x000fe40008000000 */
        /* <DEDUP_REMOVED lines=9> */
.L_x_2003:
        /* <DEDUP_REMOVED lines=9> */
[----:B-12---:R-:W-:Y:S01]  /*12360*/  @P2 MOV R7, 0x10000 ;  /* 0x0001000000072802 */ /* 0x006fe20000000f00 */
        /* <DEDUP_REMOVED lines=13> */
[----:B-1----:R-:W-:Y:S01]  /*12440*/  IMAD.U32 R7, RZ, RZ, UR14 ;  /* 0x0000000eff077e24 */ /* 0x002fe2000f8e00ff */
        /* <DEDUP_REMOVED lines=21> */
.L_x_2057:
[----:B------:R-:W-:-:S06]  /*125a0*/  UISETP.GE.AND UP0, UPT, UR41, 0x2, UPT ;  /* 0x000000022900788c */ /* 0x000fcc000bf06270 */
[----:B------:R-:W-:-:S13]  /*125b0*/  PLOP3.LUT P2, PT, PT, PT, UP0, 0x80, 0x0 ;  /* 0x000000000000781c */ /* 0x000fda0003f4f008 */
[----:B------:R-:W-:Y:S05]  /*125c0*/  @!P2 BRA `(.L_x_2008) ;  /* 0x0000001400c8a947 */ /* 0x000fea0003800000 */
[----:B------:R-:W-:Y:S02]  /*125d0*/  ULOP3.LUT UR4, UR41, 0x1, URZ, 0xc0, !UPT ;  /* 0x0000000129047892 */ /* 0x000fe4000f8ec03f */
[----:B------:R-:W-:Y:S02]  /*125e0*/  UIADD3 UR48, UR41, -0x2, URZ ;  /* 0xfffffffe29307890 */ /* 0x000fe4000fffe03f */
[----:B------:R-:W-:Y:S01]  /*125f0*/  UISETP.NE.U32.AND UP0, UPT, UR4, 0x1, UPT ;  /* 0x000000010400788c */ /* 0x000fe2000bf05070 */
[----:B------:R-:W-:-:S03]  /*12600*/  ULDC.64 UR38, c[0x0][0x408] ;  /* 0x0001020000267ab9 */ /* 0x000fc60000000a00 */
[----:B-1----:R-:W-:Y:S02]  /*12610*/  MOV R7, UR48 ;  /* 0x0000003000077c02 */ /* 0x002fe40008000f00 */
[----:B------:R-:W-:-:S13]  /*12620*/  PLOP3.LUT P2, PT, PT, PT, UP0, 0x80, 0x0 ;  /* 0x000000000000781c */ /* 0x000fda0003f4f008 */
[----:B------:R-:W-:Y:S05]  /*12630*/  @!P2 BRA `(.L_x_2009) ;  /* 0x0000000400f0a947 */ /* 0x000fea0003800000 */
        /* <DEDUP_REMOVED lines=8> */
[----:B------:R-:W-:Y:S01]  /*126c0*/  IMAD.U32 R8, RZ, RZ, UR48 ;  /* 0x00000030ff087e24 */ /* 0x000fe2000f8e00ff */
[----:B------:R-:W-:Y:S06]  /*126d0*/  @!P0 BRA `(.L_x_2012) ;  /* 0x0000000000548947 */ /* 0x000fec0003800000 */
[----:B------:R-:W-:Y:S01]  /*126e0*/  ULDC UR7, c[0x0][0x41c] ;  /* 0x0001070000077ab9 */ /* 0x000fe20000000800 */
[----:B------:R-:W-:Y:S01]  /*126f0*/  UMOV UR6, UR48 ;  /* 0x0000003000067c82 */ /* 0x000fe20008000000 */
[----:B------:R-:W-:Y:S01]  /*12700*/  UISETP.NE.AND UP0, UPT, UR7, 0x1, UPT ;  /* 0x000000010700788c */ /* 0x000fe2000bf05270 */
[----:B------:R-:W-:-:S10]  /*12710*/  ULDC.64 UR10, c[0x0][0x208] ;  /* 0x00008200000a7ab9 */ /* 0x000fd40000000a00 */
[----:B------:R-:W-:Y:S02]  /*12720*/  @UP0 ULDC.64 UR8, c[0x0][0x420] ;  /* 0x0001080000080ab9 */ /* 0x000fe40000000a00 */
[----:B------:R-:W-:-:S04]  /*12730*/  UIMAD.WIDE.U32 UR4, UR48, UR8, URZ ;  /* 0x00000008300472a5 */ /* 0x000fc8000f8e003f */
[----:B------:R-:W-:-:S03]  /*12740*/  @UP0 USHF.R.U32.HI UR6, URZ, UR9, UR5 ;  /* 0x000000093f060299 */ /* 0x000fc60008011605 */
[----:B------:R-:W-:Y:S01]  /*12750*/  ULDC.64 UR8, c[0x0][0x408] ;  /* 0x0001020000087ab9 */ /* 0x000fe20000000a00 */
[----:B------:R-:W-:Y:S01]  /*12760*/  USHF.R.S32.HI UR4, URZ, 0x1f, UR6 ;  /* 0x0000001f3f047899 */ /* 0x000fe20008011406 */
[----:B------:R-:W-:Y:S01]  /*12770*/  IMAD R11, R12, UR8, RZ ;  /* 0x000000080c0b7c24 */ /* 0x000fe2000f8e02ff */
[----:B------:R-:W-:-:S03]  /*12780*/  MOV R8, UR6 ;  /* 0x0000000600087c02 */ /* 0x000fc60008000f00 */
[C---:B------:R-:W-:Y:S02]  /*12790*/  IMAD R11, R0.reuse, UR9, R11 ;  /* 0x00000009000b7c24 */ /* 0x040fe4000f8e020b */
[----:B------:R-:W-:Y:S02]  /*127a0*/  IMAD.U32 R9, RZ, RZ, UR4 ;  /* 0x00000004ff097e24 */ /* 0x000fe4000f8e00ff */
[----:B------:R-:W-:-:S03]  /*127b0*/  IMAD.WIDE.U32 R8, R0, UR8, R8 ;  /* 0x0000000800087c25 */ /* 0x000fc6000f8e0008 */
[----:B------:R-:W-:Y:S02]  /*127c0*/  LEA R2, P2, R8, R2, 0x2 ;  /* 0x0000000208027211 */ /* 0x000fe400078410ff */
[----:B------:R-:W-:-:S04]  /*127d0*/  IADD3 R9, R11, R9, RZ ;  /* 0x000000090b097210 */ /* 0x000fc80007ffe0ff */
[----:B------:R-:W-:-:S05]  /*127e0*/  LEA.HI.X R3, R8, R3, R9, 0x2, P2 ;  /* 0x0000000308037211 */ /* 0x000fca00010f1409 */
[----:B------:R1:W5:Y:S01]  /*127f0*/  LDG.E R9, desc[UR10][R2.64] ;  /* 0x0000000a02097981 */ /* 0x000362000c1e1900 */
[----:B------:R-:W-:-:S04]  /*12800*/  UIADD3 UR4, -UR6, URZ, URZ ;  /* 0x0000003f06047290 */ /* 0x000fc8000fffe13f */
[----:B------:R-:W-:-:S06]  /*12810*/  UIMAD UR4, UR7, UR4, UR48 ;  /* 0x00000004070472a4 */ /* 0x000fcc000f8e0230 */
[----:B-1----:R-:W-:-:S07]  /*12820*/  IMAD.U32 R8, RZ, RZ, UR4 ;  /* 0x00000004ff087e24 */ /* 0x002fce000f8e00ff */
.L_x_2012:
[----:B------:R-:W1:Y:S01]  /*12830*/  S2R R2, SR_TID.X ;  /* 0x0000000000027919 */ /* 0x000e620000002100 */
[----:B------:R-:W-:Y:S02]  /*12840*/  LEA R3, R7, UR40, 0x3 ;  /* 0x0000002807037c11 */ /* 0x000fe4000f8e18ff */
[----:B-1----:R-:W-:Y:S02]  /*12850*/  LOP3.LUT R11, R2, 0x7f, RZ, 0xc0, !PT ;  /* 0x0000007f020b7812 */ /* 0x002fe400078ec0ff */
[----:B------:R-:W-:Y:S02]  /*12860*/  SHF.L.U32 R2, R10, 0x1f, RZ ;  /* 0x0000001f0a027819 */ /* 0x000fe400000006ff */
[----:B------:R-:W-:Y:S02]  /*12870*/  ISETP.NE.AND P2, PT, R11, RZ, PT ;  /* 0x000000ff0b00720c */ /* 0x000fe40003f45270 */
[----:B------:R-:W1:Y:S02]  /*12880*/  SYNCS.PHASECHK.TRANS64.TRYWAIT P3, [R3+URZ+0x38840], R2 ;  /* 0x03884002030075a7 */ /* 0x000e64000806017f */
[----:B-1----:R-:W-:Y:S09]  /*12890*/  @!P3 BRA `(.L_x_2013) ;  /* 0x00000020005cb947 */ /* 0x002ff20003800000 */
.L_x_2058:
[----:B------:R-:W-:Y:S05]  /*128a0*/  @P2 BRA `(.L_x_2014) ;  /* 0x0000000000142947 */ /* 0x000fea0003800000 */
[----:B------:R-:W-:Y:S02]  /*128b0*/  ISETP.NE.AND P3, PT, R19, RZ, PT ;  /* 0x000000ff1300720c */ /* 0x000fe40003f65270 */
[----:B-1----:R-:W-:-:S04]  /*128c0*/  MOV R2, 0xa000 ;  /* 0x0000a00000027802 */ /* 0x002fc80000000f00 */
[----:B------:R2:W-:Y:S07]  /*128d0*/  SYNCS.ARRIVE.TRANS64 RZ, [R3+URZ+0x38830], R2 ;  /* 0x0388300203ff79a7 */ /* 0x0005ee000800003f */
[----:B------:R-:W-:Y:S05]  /*128e0*/  @!P3 BRA `(.L_x_2014) ;  /* 0x000000000004b947 */ /* 0x000fea0003800000 */
[----:B------:R-:W-:Y:S01]  /*128f0*/  BPT.TRAP 0x1 ;  /* 0x000000040000795c */ /* 0x000fe20000300000 */
.L_x_2014:
        /* <DEDUP_REMOVED lines=12> */
[----:B-12---:R-:W-:Y:S01]  /*129c0*/  SHF.L.U32 R3, R17, 0x1f, RZ ;  /* 0x0000001f11037819 */ /* 0x006fe200000006ff */
[----:B------:R-:W-:-:S02]  /*129d0*/  UIMAD UR14, UR14, 0xa000, UR40 ;  /* 0x0000a0000e0e78a4 */ /* 0x000fc4000f8e0228 */
[----:B------:R-:W-:Y:S02]  /*129e0*/  UIADD3 UR9, UR9, 0x38830, URZ ;  /* 0x0003883009097890 */ /* 0x000fe4000fffe03f */
[----:B------:R-:W-:Y:S01]  /*129f0*/  UIMAD UR11, UR11, 0x50, URZ ;  /* 0x000000500b0b78a4 */ /* 0x000fe2000f8e023f */
        /* <DEDUP_REMOVED lines=19> */
.L_x_2059:
[----:B------:R-:W-:Y:S05]  /*12b30*/  @P2 BRA `(.L_x_2016) ;  /* 0x0000000000182947 */ /* 0x000fea0003800000 */
[----:B------:R-:W-:Y:S01]  /*12b40*/  ISETP.NE.AND P2, PT, R19, RZ, PT ;  /* 0x000000ff1300720c */ /* 0x000fe20003f45270 */
[----:B-1----:R-:W-:Y:S01]  /*12b50*/  IMAD.MOV.U32 R3, RZ, RZ, 0xa000 ;  /* 0x0000a000ff037424 */ /* 0x002fe200078e00ff */
[----:B------:R-:W-:-:S04]  /*12b60*/  LEA R2, R16, UR40, 0x3 ;  /* 0x0000002810027c11 */ /* 0x000fc8000f8e18ff */
[----:B------:R2:W-:Y:S07]  /*12b70*/  SYNCS.ARRIVE.TRANS64 RZ, [R2+URZ+0x38850], R3 ;  /* 0x0388500302ff79a7 */ /* 0x0005ee000800003f */
[----:B------:R-:W-:Y:S05]  /*12b80*/  @!P2 BRA `(.L_x_2016) ;  /* 0x000000000004a947 */ /* 0x000fea0003800000 */
[----:B------:R-:W-:Y:S01]  /*12b90*/  BPT.TRAP 0x1 ;  /* 0x000000040000795c */ /* 0x000fe20000300000 */
.L_x_2016:
        /* <DEDUP_REMOVED lines=10> */
[----:B------:R-:W-:Y:S01]  /*12c40*/  MOV R6, R9 ;  /* 0x0000000900067202 */ /* 0x000fe20000000f00 */
[----:B------:R-:W-:-:S02]  /*12c50*/  IMAD.MOV.U32 R5, RZ, RZ, R8 ;  /* 0x000000ffff057224 */ /* 0x000fc400078e0008 */
[----:B------:R-:W-:Y:S02]  /*12c60*/  UIMAD UR16, UR9, 0xa000, UR40 ;  /* 0x0000a000091078a4 */ /* 0x000fe4000f8e0228 */
[----:B------:R-:W-:Y:S02]  /*12c70*/  ULEA UR9, UR9, UR40, 0x3 ;  /* 0x0000002809097291 */ /* 0x000fe4000f8e183f */
[----:B------:R-:W-:Y:S02]  /*12c80*/  UIMAD UR11, UR11, 0x50, URZ ;  /* 0x000000500b0b78a4 */ /* 0x000fe4000f8e023f */
[----:B------:R-:W-:Y:S02]  /*12c90*/  UIADD3 UR8, UR16, 0x400, URZ ;  /* 0x0000040010087890 */ /* 0x000fe4000fffe03f */
[----:B------:R-:W-:Y:S02]  /*12ca0*/  UIADD3 UR9, UR9, 0x38850, URZ ;  /* 0x0003885009097890 */ /* 0x000fe4000fffe03f */
[----:B------:R-:W-:-:S02]  /*12cb0*/  UIADD3 UR14, UR16, 0x2c00, URZ ;  /* 0x00002c00100e7890 */ /* 0x000fc4000fffe03f */
        /* <DEDUP_REMOVED lines=15> */
.L_x_2011:
[----:B------:R-:W-:Y:S05]  /*12db0*/  BSYNC B0 ;  /* 0x0000000000007941 */ /* 0x000fea0003800000 */
.L_x_2010:
[----:B------:R-:W-:Y:S01]  /*12dc0*/  UIADD3 UR4, UR41, -0x3, URZ ;  /* 0xfffffffd29047890 */ /* 0x000fe2000fffe03f */
[----:B------:R-:W-:Y:S01]  /*12dd0*/  MOV R16, R7 ;  /* 0x0000000700107202 */ /* 0x000fe20000000f00 */
[----:B------:R-:W-:-:S04]  /*12de0*/  IMAD.MOV.U32 R17, RZ, RZ, R10 ;  /* 0x000000ffff117224 */ /* 0x000fc800078e000a */
[----:B------:R-:W-:-:S07]  /*12df0*/  MOV R7, UR4 ;  /* 0x0000000400077c02 */ /* 0x000fce0008000f00 */
.L_x_2009:
[----:B------:R-:W-:Y:S01]  /*12e00*/  ISETP.NE.AND P2, PT, RZ, UR48, PT ;  /* 0x00000030ff007c0c */ /* 0x000fe2000bf45270 */
[----:B------:R-:W-:-:S12]  /*12e10*/  BSSY B0, `(.L_x_2008) ;  /* 0x00000ed000007945 */ /* 0x000fd80003800000 */
[----:B------:R-:W-:Y:S05]  /*12e20*/  @!P2 BRA `(.L_x_2017) ;  /* 0x0000000c00aca947 */ /* 0x000fea0003800000 */
[----:B------:R-:W-:-:S07]  /*12e30*/  IMAD.MOV.U32 R8, RZ, RZ, R6 ;  /* 0x000000ffff087224 */ /* 0x000fce00078e0006 */
.L_x_2032:
[----:B------:R-:W-:Y:S01]  /*12e40*/  IADD3 R10, R16, 0x1, RZ ;  /* 0x00000001100a7810 */ /* 0x000fe20007ffe0ff */
[----:B------:R-:W-:Y:S05]  /*12e50*/  YIELD ;  /* 0x0000000000007946 */ /* 0x000fea0003800000 */
[----:B------:R-:W-:Y:S01]  /*12e60*/  ISETP.NE.AND P2, PT, R10, 0x2, PT ;  /* 0x000000020a00780c */ /* 0x000fe20003f45270 */
[----:B------:R-:W-:Y:S03]  /*12e70*/  BSSY B1, `(.L_x_2018) ;  /* 0x0000070000017945 */ /* 0x000fe60003800000 */
[----:B-12---:R-:W-:-:S02]  /*12e80*/  SEL R2, RZ, 0x1, P2 ;  /* 0x00000001ff027807 */ /* 0x006fc40001000000 */
        /* <DEDUP_REMOVED lines=17> */
[----:B------:R-:W1:Y:S01]  /*12fa0*/  LDC.64 R8, c[0x0][0x3f8] ;  /* 0x0000fe00ff087b82 */ /* 0x000e620000000a00 */
[----:B------:R-:W-:-:S05]  /*12fb0*/  IMAD.WIDE.U32 R2, R0, UR38, R2 ;  /* 0x0000002600027c25 */ /* 0x000fca000f8e0002 */
[----:B------:R-:W-:Y:S02]  /*12fc0*/  IADD3 R14, R14, R3, RZ ;  /* 0x000000030e0e7210 */ /* 0x000fe40007ffe0ff */
[----:B-1----:R-:W-:-:S04]  /*12fd0*/  LEA R8, P2, R2, R8, 0x2 ;  /* 0x0000000802087211 */ /* 0x002fc800078410ff */
[----:B------:R-:W-:-:S05]  /*12fe0*/  LEA.HI.X R9, R2, R9, R14, 0x2, P2 ;  /* 0x0000000902097211 */ /* 0x000fca00010f140e */
[----:B------:R1:W5:Y:S04]  /*12ff0*/  LDG.E R8, desc[UR4][R8.64] ;  /* 0x0000000408087981 */ /* 0x000368000c1e1900 */
.L_x_2020:
[----:B------:R-:W1:Y:S01]  /*13000*/  S2R R2, SR_TID.X ;  /* 0x0000000000027919 */ /* 0x000e620000002100 */
[----:B------:R-:W-:Y:S02]  /*13010*/  LEA R3, R10, UR40, 0x3 ;  /* 0x000000280a037c11 */ /* 0x000fe4000f8e18ff */
[----:B-1----:R-:W-:Y:S02]  /*13020*/  LOP3.LUT R9, R2, 0x7f, RZ, 0xc0, !PT ;  /* 0x0000007f02097812 */ /* 0x002fe400078ec0ff */
[----:B------:R-:W-:Y:S02]  /*13030*/  SHF.L.U32 R2, R11, 0x1f, RZ ;  /* 0x0000001f0b027819 */ /* 0x000fe400000006ff */
[----:B------:R-:W-:Y:S02]  /*13040*/  ISETP.NE.AND P2, PT, R9, RZ, PT ;  /* 0x000000ff0900720c */ /* 0x000fe40003f45270 */
[----:B------:R-:W1:Y:S02]  /*13050*/  SYNCS.PHASECHK.TRANS64.TRYWAIT P3, [R3+URZ+0x38840], R2 ;  /* 0x03884002030075a7 */ /* 0x000e64000806017f */
[----:B-1----:R-:W-:Y:S09]  /*13060*/  @!P3 BRA `(.L_x_2021) ;  /* 0x000000180090b947 */ /* 0x002ff20003800000 */
.L_x_2060:
[----:B------:R-:W-:Y:S05]  /*13070*/  @P2 BRA `(.L_x_2022) ;  /* 0x0000000000142947 */ /* 0x000fea0003800000 */
[----:B------:R-:W-:Y:S01]  /*13080*/  ISETP.NE.AND P3, PT, R19, RZ, PT ;  /* 0x000000ff1300720c */ /* 0x000fe20003f65270 */
[----:B-1----:R-:W-:-:S04]  /*13090*/  IMAD.MOV.U32 R2, RZ, RZ, 0xa000 ;  /* 0x0000a000ff027424 */ /* 0x002fc800078e00ff */
[----:B------:R2:W-:Y:S08]  /*130a0*/  SYNCS.ARRIVE.TRANS64 RZ, [R3+URZ+0x38830], R2 ;  /* 0x0388300203ff79a7 */ /* 0x0005f0000800003f */
[----:B------:R-:W-:Y:S05]  /*130b0*/  @!P3 BRA `(.L_x_2022) ;  /* 0x000000000004b947 */ /* 0x000fea0003800000 */
[----:B------:R-:W-:Y:S01]  /*130c0*/  BPT.TRAP 0x1 ;  /* 0x000000040000795c */ /* 0x000fe20000300000 */
.L_x_2022:
        /* <DEDUP_REMOVED lines=13> */
[----:B------:R-:W-:-:S02]  /*131a0*/  UIMAD UR14, UR14, 0xa000, UR40 ;  /* 0x0000a0000e0e78a4 */ /* 0x000fc4000f8e0228 */
[----:B------:R-:W-:Y:S02]  /*131b0*/  UIADD3 UR9, UR9, 0x38830, URZ ;  /* 0x0003883009097890 */ /* 0x000fe4000fffe03f */
[----:B------:R-:W-:Y:S01]  /*131c0*/  UIMAD UR11, UR11, 0x50, URZ ;  /* 0x000000500b0b78a4 */ /* 0x000fe2000f8e023f */
[----:B-12---:R-:W-:Y:S01]  /*131d0*/  LEA R2, R16, UR19, 0x3 ;  /* 0x0000001310027c11 */ /* 0x006fe2000f8e18ff */
        /* <DEDUP_REMOVED lines=18> */
.L_x_2061:
[----:B------:R-:W-:Y:S05]  /*13300*/  @P2 BRA `(.L_x_2024) ;  /* 0x0000000000142947 */ /* 0x000fea0003800000 */
[----:B------:R-:W-:Y:S02]  /*13310*/  ISETP.NE.AND P2, PT, R19, RZ, PT ;  /* 0x000000ff1300720c */ /* 0x000fe40003f45270 */
[----:B------:R-:W-:-:S04]  /*13320*/  MOV R3, 0xa000 ;  /* 0x0000a00000037802 */ /* 0x000fc80000000f00 */
[----:B------:R2:W-:Y:S07]  /*13330*/  SYNCS.ARRIVE.TRANS64 RZ, [R2+URZ+0x50], R3 ;  /* 0x0000500302ff79a7 */ /* 0x0005ee000800003f */
[----:B------:R-:W-:Y:S05]  /*13340*/  @!P2 BRA `(.L_x_2024) ;  /* 0x000000000004a947 */ /* 0x000fea0003800000 */
[----:B------:R-:W-:Y:S01]  /*13350*/  BPT.TRAP 0x1 ;  /* 0x000000040000795c */ /* 0x000fe20000300000 */
.L_x_2024:
        /* <DEDUP_REMOVED lines=13> */
[----:B------:R-:W-:-:S02]  /*13430*/  UIMAD UR14, UR14, 0xa000, UR40 ;  /* 0x0000a0000e0e78a4 */ /* 0x000fc4000f8e0228 */
[----:B------:R-:W-:Y:S02]  /*13440*/  UIMAD UR11, UR11, 0x50, URZ ;  /* 0x000000500b0b78a4 */ /* 0x000fe4000f8e023f */
        /* <DEDUP_REMOVED lines=18> */
.L_x_2019:
[----:B------:R-:W-:Y:S05]  /*13570*/  BSYNC B1 ;  /* 0x0000000000017941 */ /* 0x000fea0003800000 */
.L_x_2018:
[----:B------:R-:W-:Y:S01]  /*13580*/  VIADD R16, R10, 0x1 ;  /* 0x000000010a107836 */ /* 0x000fe20000000000 */
[----:B------:R-:W-:Y:S04]  /*13590*/  BSSY B1, `(.L_x_2025) ;  /* 0x0000071000017945 */ /* 0x000fe80003800000 */
[----:B------:R-:W-:-:S04]  /*135a0*/  ISETP.NE.AND P2, PT, R16, 0x2, PT ;  /* 0x000000021000780c */ /* 0x000fc80003f45270 */
[----:B-12---:R-:W-:Y:S02]  /*135b0*/  SEL R2, RZ, 0x1, P2 ;  /* 0x00000001ff027807 */ /* 0x006fe40001000000 */
[----:B------:R-:W-:Y:S02]  /*135c0*/  SEL R16, R16, RZ, P2 ;  /* 0x000000ff10107207 */ /* 0x000fe40001000000 */
[----:B------:R-:W-:Y:S01]  /*135d0*/  LOP3.LUT R17, R11, R2, RZ, 0x3c, !PT ;  /* 0x000000020b117212 */ /* 0x000fe200078e3cff */
[----:B------:R-:W-:Y:S06]  /*135e0*/  @!P6 BRA `(.L_x_2026) ;  /* 0x0000000400ace947 */ /* 0x000fec0003800000 */
[----:B------:R-:W-:Y:S01]  /*135f0*/  IADD3 R13, R7, -0x1, RZ ;  /* 0xffffffff070d7810 */ /* 0x000fe20007ffe0ff */
[----:B------:R-:W-:Y:S06]  /*13600*/  @!P0 BRA `(.L_x_2027) ;  /* 0x0000000000488947 */ /* 0x000fec0003800000 */
[----:B------:R-:W1:Y:S01]  /*13610*/  LDC R8, c[0x0][0x41c] ;  /* 0x00010700ff087b82 */ /* 0x000e620000000800 */
        /* <DEDUP_REMOVED lines=17> */
.L_x_2027:
[----:B------:R-:W1:Y:S01]  /*13730*/  S2R R2, SR_TID.X ;  /* 0x0000000000027919 */ /* 0x000e620000002100 */
[----:B------:R-:W-:Y:S02]  /*13740*/  SHF.L.U32 R3, R17, 0x1f, RZ ;  /* 0x0000001f11037819 */ /* 0x000fe400000006ff */
[----:B-1----:R-:W-:Y:S02]  /*13750*/  LOP3.LUT R9, R2, 0x7f, RZ, 0xc0, !PT ;  /* 0x0000007f02097812 */ /* 0x002fe400078ec0ff */
[----:B------:R-:W-:Y:S02]  /*13760*/  LEA R2, R16, UR40, 0x3 ;  /* 0x0000002810027c11 */ /* 0x000fe4000f8e18ff */
[----:B------:R-:W-:Y:S02]  /*13770*/  ISETP.NE.AND P2, PT, R9, RZ, PT ;  /* 0x000000ff0900720c */ /* 0x000fe40003f45270 */
[----:B------:R-:W1:Y:S02]  /*13780*/  SYNCS.PHASECHK.TRANS64.TRYWAIT P3, [R2+URZ+0x38840], R3 ;  /* 0x03884003020075a7 */ /* 0x000e64000806017f */
[----:B-1----:R-:W-:Y:S09]  /*13790*/  @!P3 BRA `(.L_x_2028) ;  /* 0x0000001000ecb947 */ /* 0x002ff20003800000 */
.L_x_2062:
[----:B------:R-:W-:Y:S05]  /*137a0*/  @P2 BRA `(.L_x_2029) ;  /* 0x0000000000142947 */ /* 0x000fea0003800000 */
[----:B------:R-:W-:Y:S02]  /*137b0*/  ISETP.NE.AND P3, PT, R19, RZ, PT ;  /* 0x000000ff1300720c */ /* 0x000fe40003f65270 */
[----:B-1----:R-:W-:-:S04]  /*137c0*/  MOV R3, 0xa000 ;  /* 0x0000a00000037802 */ /* 0x002fc80000000f00 */
[----:B------:R2:W-:Y:S07]  /*137d0*/  SYNCS.ARRIVE.TRANS64 RZ, [R2+URZ+0x38830], R3 ;  /* 0x0388300302ff79a7 */ /* 0x0005ee000800003f */
[----:B------:R-:W-:Y:S05]  /*137e0*/  @!P3 BRA `(.L_x_2029) ;  /* 0x000000000004b947 */ /* 0x000fea0003800000 */
[----:B------:R-:W-:Y:S01]  /*137f0*/  BPT.TRAP 0x1 ;  /* 0x000000040000795c */ /* 0x000fe20000300000 */
.L_x_2029:
        /* <DEDUP_REMOVED lines=13> */
[----:B------:R-:W-:Y:S01]  /*138d0*/  UIMAD UR14, UR9, 0xa000, UR40 ;  /* 0x0000a000090e78a4 */ /* 0x000fe2000f8e0228 */
[----:B-12---:R-:W-:Y:S01]  /*138e0*/  LEA R2, R10, UR19, 0x3 ;  /* 0x000000130a027c11 */ /* 0x006fe2000f8e18ff */
[----:B------:R-:W-:-:S02]  /*138f0*/  ULEA UR9, UR9, UR19, 0x3 ;  /* 0x0000001309097291 */ /* 0x000fc4000f8e183f */
[----:B------:R-:W-:Y:S02]  /*13900*/  UIMAD UR11, UR11, 0x50, URZ ;  /* 0x000000500b0b78a4 */ /* 0x000fe4000f8e023f */
        /* <DEDUP_REMOVED lines=18> */
.L_x_2063:
[----:B------:R-:W-:Y:S05]  /*13a30*/  @P2 BRA `(.L_x_2031) ;  /* 0x0000000000142947 */ /* 0x000fea0003800000 */
[----:B------:R-:W-:Y:S01]  /*13a40*/  ISETP.NE.AND P2, PT, R19, RZ, PT ;  /* 0x000000ff1300720c */ /* 0x000fe20003f45270 */
[----:B------:R-:W-:-:S04]  /*13a50*/  IMAD.MOV.U32 R3, RZ, RZ, 0xa000 ;  /* 0x0000a000ff037424 */ /* 0x000fc800078e00ff */
[----:B------:R2:W-:Y:S08]  /*13a60*/  SYNCS.ARRIVE.TRANS64 RZ, [R2+URZ+0x50], R3 ;  /* 0x0000500302ff79a7 */ /* 0x0005f0000800003f */
[----:B------:R-:W-:Y:S05]  /*13a70*/  @!P2 BRA `(.L_x_2031) ;  /* 0x000000000004a947 */ /* 0x000fea0003800000 */
[----:B------:R-:W-:Y:S01]  /*13a80*/  BPT.TRAP 0x1 ;  /* 0x000000040000795c */ /* 0x000fe20000300000 */
.L_x_2031:
        /* <DEDUP_REMOVED lines=11> */
[----:B------:R-:W-:Y:S01]  /*13b40*/  MOV R5, R13 ;  /* 0x0000000d00057202 */ /* 0x000fe20000000f00 */
[----:B------:R-:W-:Y:S01]  /*13b50*/  IMAD.MOV.U32 R6, RZ, RZ, R8 ;  /* 0x000000ffff067224 */ /* 0x000fe200078e0008 */
        /* <DEDUP_REMOVED lines=20> */
.L_x_2026:
[----:B------:R-:W-:Y:S05]  /*13ca0*/  BSYNC B1 ;  /* 0x0000000000017941 */ /* 0x000fea0003800000 */
.L_x_2025:
[C---:B------:R-:W-:Y:S02]  /*13cb0*/  ISETP.GT.AND P2, PT, R7.reuse, 0x1, PT ;  /* 0x000000010700780c */ /* 0x040fe40003f44270 */
[----:B------:R-:W-:-:S11]  /*13cc0*/  IADD3 R7, R7, -0x2, RZ ;  /* 0xfffffffe07077810 */ /* 0x000fd60007ffe0ff */
[----:B------:R-:W-:Y:S05]  /*13cd0*/  @P2 BRA `(.L_x_2032) ;  /* 0xfffffff000582947 */ /* 0x000fea000383ffff */
.L_x_2017:
[----:B------:R-:W-:Y:S05]  /*13ce0*/  BSYNC B0 ;  /* 0x0000000000007941 */ /* 0x000fea0003800000 */
.L_x_2008:
[----:B------:R-:W-:Y:S04]  /*13cf0*/  BSSY B0, `(.L_x_2033) ;  /* 0x000000f000007945 */ /* 0x000fe80003800000 */
[----:B------:R-:W-:Y:S05]  /*13d00*/  @P1 BRA `(.L_x_2034) ;  /* 0x0000000000341947 */ /* 0x000fea0003800000 */
[----:B-1----:R-:W1:Y:S01]  /*13d10*/  S2R R7, SR_LANEID ;  /* 0x0000000000077919 */ /* 0x002e620000000000 */
[----:B------:R-:W-:Y:S01]  /*13d20*/  VOTEU.ANY UR4, UPT, PT ;  /* 0x0000000000047886 */ /* 0x000fe200038e0100 */
[----:B--2---:R-:W2:Y:S01]  /*13d30*/  LDC.64 R2, c[0x0][0xdf0] ;  /* 0x00037c00ff027b82 */ /* 0x004ea20000000a00 */
        /* <DEDUP_REMOVED lines=10> */
.L_x_2034:
[----:B------:R-:W-:Y:S05]  /*13de0*/  BSYNC B0 ;  /* 0x0000000000007941 */ /* 0x000fea0003800000 */
.L_x_2033:
[----:B------:R-:W-:Y:S04]  /*13df0*/  BSSY B0, `(.L_x_2035) ;  /* 0x000002e000007945 */ /* 0x000fe80003800000 */
[----:B------:R-:W-:Y:S05]  /*13e00*/  @!P6 BRA `(.L_x_2036) ;  /* 0x0000000000b0e947 */ /* 0x000fea0003800000 */
[----:B------:R-:W3:Y:S01]  /*13e10*/  S2R R0, SR_TID.X ;  /* 0x0000000000007919 */ /* 0x000ee20000002100 */
[----:B-12---:R-:W-:Y:S02]  /*13e20*/  LEA R3, R16, UR40, 0x3 ;  /* 0x0000002810037c11 */ /* 0x006fe4000f8e18ff */
[----:B---3--:R-:W-:Y:S02]  /*13e30*/  LOP3.LUT R2, R0, 0x7f, RZ, 0xc0, !PT ;  /* 0x0000007f00027812 */ /* 0x008fe400078ec0ff */
[----:B------:R-:W-:Y:S02]  /*13e40*/  SHF.L.U32 R0, R17, 0x1f, RZ ;  /* 0x0000001f11007819 */ /* 0x000fe400000006ff */
[----:B------:R-:W-:Y:S02]  /*13e50*/  ISETP.NE.AND P1, PT, R2, RZ, PT ;  /* 0x000000ff0200720c */ /* 0x000fe40003f25270 */
[----:B------:R-:W1:Y:S02]  /*13e60*/  SYNCS.PHASECHK.TRANS64.TRYWAIT P0, [R3+URZ+0x38860], R0 ;  /* 0x03886000030075a7 */ /* 0x000e64000800017f */
[----:B-1----:R-:W-:Y:S09]  /*13e70*/  @!P0 BRA `(.L_x_2037) ;  /* 0x0000000c005c8947 */ /* 0x002ff20003800000 */
.L_x_2064:
[----:B------:R-:W-:Y:S05]  /*13e80*/  @P1 BRA `(.L_x_2038) ;  /* 0x0000000000141947 */ /* 0x000fea0003800000 */
[----:B------:R-:W-:Y:S01]  /*13e90*/  ISETP.NE.AND P0, PT, R19, RZ, PT ;  /* 0x000000ff1300720c */ /* 0x000fe20003f05270 */
[----:B-1----:R-:W-:-:S04]  /*13ea0*/  IMAD.MOV.U32 R0, RZ, RZ, 0xa000 ;  /* 0x0000a000ff007424 */ /* 0x002fc800078e00ff */
[----:B------:R2:W-:Y:S08]  /*13eb0*/  SYNCS.ARRIVE.TRANS64 RZ, [R3+URZ+0x38850], R0 ;  /* 0x0388500003ff79a7 */ /* 0x0005f0000800003f */
[----:B------:R-:W-:Y:S05]  /*13ec0*/  @!P0 BRA `(.L_x_2038) ;  /* 0x0000000000048947 */ /* 0x000fea0003800000 */
[----:B------:R-:W-:Y:S01]  /*13ed0*/  BPT.TRAP 0x1 ;  /* 0x000000040000795c */ /* 0x000fe20000300000 */
.L_x_2038:
        /* <DEDUP_REMOVED lines=11> */
[----:B------:R-:W-:Y:S02]  /*13f90*/  UIMAD UR14, UR14, 0xa000, UR40 ;  /* 0x0000a0000e0e78a4 */ /* 0x000fe4000f8e0228 */
[----:B------:R-:W-:Y:S02]  /*13fa0*/  UIMAD UR11, UR11, 0x50, URZ ;  /* 0x000000500b0b78a4 */ /* 0x000fe4000f8e023f */
[----:B------:R-:W-:Y:S02]  /*13fb0*/  UIADD3 UR9, UR9, 0x38850, URZ ;  /* 0x0003885009097890 */ /* 0x000fe4000fffe03f */
[----:B------:R-:W-:Y:S02]  /*13fc0*/  UIADD3 UR8, UR14, 0x400, URZ ;  /* 0x000004000e087890 */ /* 0x000fe4000fffe03f */
[----:B------:R-:W-:Y:S02]  /*13fd0*/  UIADD3 UR15, UR14, 0x2c00, URZ ;  /* 0x00002c000e0f7890 */ /* 0x000fe4000fffe03f */
[----:B------:R-:W-:-:S02]  /*13fe0*/  UIADD3 UR16, UR14, 0x5400, URZ ;  /* 0x000054000e107890 */ /* 0x000fc4000fffe03f */
        /* <DEDUP_REMOVED lines=14> */
.L_x_2036:
[----:B------:R-:W-:Y:S05]  /*140d0*/  BSYNC B0 ;  /* 0x0000000000007941 */ /* 0x000fea0003800000 */
.L_x_2035:
[----:B------:R-:W-:Y:S01]  /*140e0*/  IADD3 R16, R16, 0x1, RZ ;  /* 0x0000000110107810 */ /* 0x000fe20007ffe0ff */
[----:B------:R-:W-:-:S03]  /*140f0*/  IMAD.MOV.U32 R13, RZ, RZ, R18 ;  /* 0x000000ffff0d7224 */ /* 0x000fc600078e0012 */
[----:B------:R-:W-:-:S04]  /*14100*/  ISETP.NE.AND P0, PT, R16, 0x2, PT ;  /* 0x000000021000780c */ /* 0x000fc80003f05270 */
[----:B-12---:R-:W-:Y:S02]  /*14110*/  SEL R0, RZ, 0x1, P0 ;  /* 0x00000001ff007807 */ /* 0x006fe40000000000 */
[----:B------:R-:W-:Y:S02]  /*14120*/  SEL R16, R16, RZ, P0 ;  /* 0x000000ff10107207 */ /* 0x000fe40000000000 */
[----:B------:R-:W-:-:S07]  /*14130*/  LOP3.LUT R17, R17, R0, RZ, 0x3c, !PT ;  /* 0x0000000011117212 */ /* 0x000fce00078e3cff */
.L_x_1997:
[----:B------:R-:W-:Y:S05]  /*14140*/  BSYNC B6 ;  /* 0x0000000000067941 */ /* 0x000fea0003800000 */
.L_x_1995:
[----:B------:R-:W-:-:S03]  /*14150*/  UMOV UR4, 0xffffffff ;  /* 0xffffffff00047882 */ /* 0x000fc60000000000 */
[----:B------:R-:W-:Y:S05]  /*14160*/  BRA.DIV UR4, `(.L_x_2039) ;  /* 0x0000000a04b47947 */ /* 0x000fea000b800000 */
[----:B------:R1:W2:Y:S02]  /*14170*/  SHFL.IDX PT, R14, R13, RZ, 0x1f ;  /* 0x00001fff0d0e7589 */ /* 0x0002a400000e0000 */
.L_x_2067:
[----:B------:R-:W-:Y:S01]  /*14180*/  ISETP.NE.AND P0, PT, R19, RZ, PT ;  /* 0x000000ff1300720c */ /* 0x000fe20003f05270 */
[----:B------:R-:W-:Y:S05]  /*14190*/  WARPSYNC.ALL ;  /* 0x0000000000007948 */ /* 0x000fea0003800000 */
[----:B------:R-:W-:Y:S01]  /*141a0*/  BAR.SYNC.DEFER_BLOCKING 0x4, 0x120 ;  /* 0x0104800000007b1d */ /* 0x000fe20000010000 */
[----:B--2---:R-:W-:-:S05]  /*141b0*/  MOV R18, R14 ;  /* 0x0000000e00127202 */ /* 0x004fca0000000f00 */
[----:B------:R-:W-:Y:S01]  /*141c0*/  ULDC UR4, c[0x0][0xda8] ;  /* 0x00036a0000047ab9 */ /* 0x000fe20000000800 */
[----:B------:R-:W-:Y:S01]  /*141d0*/  @!P0 MOV R0, 0x400 ;  /* 0x0000040000008802 */ /* 0x000fe20000000f00 */
[----:B------:R-:W2:Y:S03]  /*141e0*/  @!P0 S2R R3, SR_CgaCtaId ;  /* 0x0000000000038919 */ /* 0x000ea60000008800 */
[----:B--2---:R-:W-:-:S05]  /*141f0*/  @!P0 LEA R0, R3, R0, 0x18 ;  /* 0x0000000003008211 */ /* 0x004fca00078ec0ff */
[----:B------:R2:W-:Y:S01]  /*14200*/  @!P0 STS [R0+0x388d0], R13 ;  /* 0x0388d00d00008388 */ /* 0x0005e20000000800 */
[----:B------:R-:W-:Y:S06]  /*14210*/  BAR.ARV 0x5, 0x120 ;  /* 0x0144800000007b1d */ /* 0x000fec0000002000 */
[----:B------:R-:W-:-:S13]  /*14220*/  ISETP.GE.AND P0, PT, R18, UR4, PT ;  /* 0x0000000412007c0c */ /* 0x000fda000bf06270 */
[----:B--2---:R-:W-:Y:S05]  /*14230*/  @!P0 BRA `(.L_x_2040) ;  /* 0xffffffd000208947 */ /* 0x004fea000383ffff */
.L_x_1992:
[----:B------:R-:W2:Y:S01]  /*14240*/  S2R R3, SR_CgaCtaId ;  /* 0x0000000000037919 */ /* 0x000ea20000008800 */
[----:B------:R-:W-:Y:S01]  /*14250*/  UIADD3 UR49, UR49, 0x1, URZ ;  /* 0x0000000131317890 */ /* 0x000fe2000fffe03f */
[----:B------:R-:W-:-:S03]  /*14260*/  MOV R0, 0x400 ;  /* 0x0000040000007802 */ /* 0x000fc60000000f00 */
[----:B------:R-:W-:-:S04]  /*14270*/  ULEA.HI UR4, UR49, UR49, URZ, 0x1 ;  /* 0x0000003131047291 */ /* 0x000fc8000f8f083f */
[----:B------:R-:W-:-:S04]  /*14280*/  ULOP3.LUT UR4, UR4, 0xfffffffe, URZ, 0xc0, !UPT ;  /* 0xfffffffe04047892 */ /* 0x000fc8000f8ec03f */
[----:B------:R-:W-:Y:S01]  /*14290*/  UIADD3 UR4, UR49, -UR4, URZ ;  /* 0x8000000431047290 */ /* 0x000fe2000fffe03f */
[----:B--2---:R-:W-:-:S05]  /*142a0*/  LEA R7, R3, R0, 0x18 ;  /* 0x0000000003077211 */ /* 0x004fca00078ec0ff */
[----:B------:R-:W-:-:S05]  /*142b0*/  IMAD.U32 R0, RZ, RZ, UR4 ;  /* 0x00000004ff007e24 */ /* 0x000fca000f8e00ff */
[----:B------:R-:W-:-:S04]  /*142c0*/  SHF.L.U32 R0, R0, 0x1f, RZ ;  /* 0x0000001f00007819 */ /* 0x000fc800000006ff */
[----:B------:R-:W2:Y:S02]  /*142d0*/  SYNCS.PHASECHK.TRANS64.TRYWAIT P0, [R7+URZ+0x38820], R0 ;  /* 0x03882000070075a7 */ /* 0x000ea4000800017f */
[----:B--2---:R-:W-:Y:S05]  /*142e0*/  @!P0 BRA `(.L_x_2041) ;  /* 0x0000000800788947 */ /* 0x004fea0003800000 */
.L_x_2068:
        /* <DEDUP_REMOVED lines=12> */
[----:B------:R-:W-:-:S04]  /*143b0*/  MOV R0, UR4 ;  /* 0x0000000400007c02 */ /* 0x000fc80008000f00 */
[----:B------:R-:W-:-:S13]  /*143c0*/  ISETP.NE.AND P2, PT, R0, 0x3, PT ;  /* 0x000000030000780c */ /* 0x000fda0003f45270 */
[----:B------:R-:W-:Y:S05]  /*143d0*/  @!P2 BRA `(.L_x_2044) ;  /* 0x000000000004a947 */ /* 0x000fea0003800000 */
[----:B------:R-:W-:Y:S01]  /*143e0*/  BPT.TRAP 0x1 ;  /* 0x000000040000795c */ /* 0x000fe20000300000 */
.L_x_2044:
        /* <DEDUP_REMOVED lines=9> */
[----:B------:R-:W-:Y:S02]  /*14480*/  SHF.L.U32 R0, R17, 0x1f, RZ ;  /* 0x0000001f11007819 */ /* 0x000fe400000006ff */
[----:B------:R-:W-:Y:S01]  /*14490*/  LEA R3, R2, R3, 0x3 ;  /* 0x0000000302037211 */ /* 0x000fe200078e18ff */
[----:B--2---:R-:W-:Y:S06]  /*144a0*/  @!P0 BRA `(.L_x_2045) ;  /* 0x00000008001c8947 */ /* 0x004fec0003800000 */
.L_x_2069:
[----:B------:R-:W3:Y:S02]  /*144b0*/  SYNCS.PHASECHK.TRANS64.TRYWAIT P0, [R3+URZ], R0 ;  /* 0x00000000030075a7 */ /* 0x000ee4000800017f */
[----:B---3--:R-:W-:Y:S05]  /*144c0*/  @!P0 BRA `(.L_x_2046) ;  /* 0x0000000800288947 */ /* 0x008fea0003800000 */
.L_x_2070:
[----:B------:R-:W-:Y:S05]  /*144d0*/  @!P2 BRA `(.L_x_2047) ;  /* 0x000000000004a947 */ /* 0x000fea0003800000 */
[----:B------:R-:W-:Y:S01]  /*144e0*/  BPT.TRAP 0x1 ;  /* 0x000000040000795c */ /* 0x000fe20000300000 */
.L_x_2047:
[----:B---3--:R-:W-:-:S05]  /*144f0*/  VIADD R3, R7, 0x38860 ;  /* 0x0003886007037836 */ /* 0x008fca0000000000 */
[----:B--2---:R-:W-:-:S04]  /*14500*/  LEA R5, R16, R3, 0x3 ;  /* 0x0000000310057211 */ /* 0x004fc800078e18ff */
[----:B------:R-:W2:Y:S02]  /*14510*/  SYNCS.PHASECHK.TRANS64.TRYWAIT P0, [R5+URZ], R4 ;  /* 0x00000004050075a7 */ /* 0x000ea4000800017f */
[----:B--2---:R-:W-:Y:S05]  /*14520*/  @!P0 BRA `(.L_x_2048) ;  /* 0x0000000800248947 */ /* 0x004fea0003800000 */
.L_x_2071:
[----:B------:R-:W-:-:S07]  /*14530*/  IMAD R3, R2, 0x8, R3 ;  /* 0x0000000802037824 */ /* 0x000fce00078e0203 */
.L_x_2049:
[----:B---3--:R3:W4:Y:S02]  /*14540*/  SYNCS.PHASECHK.TRANS64.TRYWAIT P0, [R3+URZ], R0 ;  /* 0x00000000030075a7 */ /* 0x008724000800017f */
[----:B----4-:R-:W-:Y:S05]  /*14550*/  @!P0 NANOSLEEP.SYNCS 0x989680 ;  /* 0x009896800000895d */ /* 0x010fea0003900000 */
[----:B------:R-:W4:Y:S02]  /*14560*/  @!P0 SYNCS.PHASECHK.TRANS64 P0, [R3+URZ], R0 ;  /* 0x00000000030085a7 */ /* 0x000f24000800007f */
[----:B----4-:R-:W-:Y:S05]  /*14570*/  @!P0 BRA `(.L_x_2049) ;  /* 0xfffffffc00f08947 */ /* 0x010fea000383ffff */
.L_x_2043:
[----:B------:R-:W-:Y:S05]  /*14580*/  BSYNC B0 ;  /* 0x0000000000007941 */ /* 0x000fea0003800000 */
.L_x_2042:
[----:B------:R-:W-:Y:S05]  /*14590*/  EXIT ;  /* 0x000000000000794d */ /* 0x000fea0003800000 */
.L_x_1949:
[----:B-1----:R-:W-:-:S04]  /*145a0*/  MOV R3, UR60 ;  /* 0x0000003c00037c02 */ /* 0x002fc80008000f00 */
[----:B------:R1:W2:Y:S03]  /*145b0*/  SYNCS.PHASECHK.TRANS64.TRYWAIT P1, [R3+URZ+0x38800], R0 ;  /* 0x03880000030075a7 */ /* 0x0002a6000802017f */
[----:B--2---:R-:W-:Y:S05]  /*145c0*/  @!P1 NANOSLEEP.SYNCS 0x989680 ;  /* 0x009896800000995d */ /* 0x004fea0003900000 */
[----:B------:R-:W2:Y:S02]  /*145d0*/  @!P1 SYNCS.PHASECHK.TRANS64 P1, [R3+URZ+0x38800], R0 ;  /* 0x03880000030095a7 */ /* 0x000ea4000802007f */
[----:B--2---:R-:W-:Y:S05]  /*145e0*/  @!P1 BRA `(.L_x_1949) ;  /* 0xfffffffc00ec9947 */ /* 0x004fea000383ffff */
[----:B------:R-:W-:Y:S05]  /*145f0*/  BRA `(.L_x_2050) ;  /* 0xfffffed000b47947 */ /* 0x000fea000383ffff */
.L_x_1953:
[----:B--2---:R2:W3:Y:S02]  /*14600*/  SYNCS.PHASECHK.TRANS64.TRYWAIT P2, [R0+URZ+0x38830], R3 ;  /* 0x03883003000075a7 */ /* 0x0044e4000804017f */
[----:B---3--:R-:W-:Y:S05]  /*14610*/  @!P2 NANOSLEEP.SYNCS 0x989680 ;  /* 0x009896800000a95d */ /* 0x008fea0003900000 */
[----:B------:R-:W3:Y:S02]  /*14620*/  @!P2 SYNCS.PHASECHK.TRANS64 P2, [R0+URZ+0x38830], R3 ;  /* 0x038830030000a5a7 */ /* 0x000ee4000804007f */
[----:B---3--:R-:W-:Y:S05]  /*14630*/  @!P2 BRA `(.L_x_1953) ;  /* 0xfffffffc00f0a947 */ /* 0x008fea000383ffff */
[----:B------:R-:W-:Y:S05]  /*14640*/  BRA `(.L_x_1952) ;  /* 0xfffffed000e07947 */ /* 0x000fea000383ffff */
.L_x_1958:
[----:B--2---:R-:W-:-:S04]  /*14650*/  IMAD.U32 R4, RZ, RZ, UR47 ;  /* 0x0000002fff047e24 */ /* 0x004fc8000f8e00ff */
[----:B------:R2:W3:Y:S03]  /*14660*/  SYNCS.PHASECHK.TRANS64.TRYWAIT P2, [R4+URZ+0x38830], R3 ;  /* 0x03883003040075a7 */ /* 0x0004e6000804017f */
[----:B---3--:R-:W-:Y:S05]  /*14670*/  @!P2 NANOSLEEP.SYNCS 0x989680 ;  /* 0x009896800000a95d */ /* 0x008fea0003900000 */
[----:B------:R-:W3:Y:S02]  /*14680*/  @!P2 SYNCS.PHASECHK.TRANS64 P2, [R4+URZ+0x38830], R3 ;  /* 0x038830030400a5a7 */ /* 0x000ee4000804007f */
[----:B---3--:R-:W-:Y:S05]  /*14690*/  @!P2 BRA `(.L_x_1958) ;  /* 0xfffffffc00eca947 */ /* 0x008fea000383ffff */
[----:B------:R-:W-:Y:S05]  /*146a0*/  BRA `(.L_x_1957) ;  /* 0xffffff1c00587947 */ /* 0x000fea000383ffff */
.L_x_1962:
[----:B-12---:R-:W-:-:S04]  /*146b0*/  MOV R3, UR5 ;  /* 0x0000000500037c02 */ /* 0x006fc80008000f00 */
[----:B------:R1:W2:Y:S03]  /*146c0*/  SYNCS.PHASECHK.TRANS64.TRYWAIT P2, [R3+URZ+0x38850], R0 ;  /* 0x03885000030075a7 */ /* 0x0002a6000804017f */
[----:B--2---:R-:W-:Y:S05]  /*146d0*/  @!P2 NANOSLEEP.SYNCS 0x989680 ;  /* 0x009896800000a95d */ /* 0x004fea0003900000 */
[----:B------:R-:W2:Y:S02]  /*146e0*/  @!P2 SYNCS.PHASECHK.TRANS64 P2, [R3+URZ+0x38850], R0 ;  /* 0x038850000300a5a7 */ /* 0x000ea4000804007f */
[----:B--2---:R-:W-:Y:S05]  /*146f0*/  @!P2 BRA `(.L_x_1962) ;  /* 0xfffffffc00eca947 */ /* 0x004fea000383ffff */
[----:B------:R-:W-:Y:S05]  /*14700*/  BRA `(.L_x_1961) ;  /* 0xffffff4000d07947 */ /* 0x000fea000383ffff */
.L_x_1968:
[----:B--2---:R-:W-:-:S04]  /*14710*/  IMAD.U32 R4, RZ, RZ, UR4 ;  /* 0x00000004ff047e24 */ /* 0x004fc8000f8e00ff */
[----:B------:R2:W3:Y:S03]  /*14720*/  SYNCS.PHASECHK.TRANS64.TRYWAIT P2, [R4+URZ+0x38830], R3 ;  /* 0x03883003040075a7 */ /* 0x0004e6000804017f */
[----:B---3--:R-:W-:Y:S05]  /*14730*/  @!P2 NANOSLEEP.SYNCS 0x989680 ;  /* 0x009896800000a95d */ /* 0x008fea0003900000 */
[----:B------:R-:W3:Y:S02]  /*14740*/  @!P2 SYNCS.PHASECHK.TRANS64 P2, [R4+URZ+0x38830], R3 ;  /* 0x038830030400a5a7 */ /* 0x000ee4000804007f */
[----:B---3--:R-:W-:Y:S05]  /*14750*/  @!P2 BRA `(.L_x_1968) ;  /* 0xfffffffc00eca947 */ /* 0x008fea000383ffff */
[----:B------:R-:W-:Y:S05]  /*14760*/  BRA `(.L_x_1967) ;  /* 0xffffff5c00c87947 */ /* 0x000fea000383ffff */
.L_x_1972:
[----:B-12---:R-:W-:-:S04]  /*14770*/  MOV R3, UR5 ;  /* 0x0000000500037c02 */ /* 0x006fc80008000f00 */
[----:B------:R1:W2:Y:S03]  /*14780*/  SYNCS.PHASECHK.TRANS64.TRYWAIT P2, [R3+URZ+0x38850], R0 ;  /* 0x03885000030075a7 */ /* 0x0002a6000804017f */
[----:B--2---:R-:W-:Y:S05]  /*14790*/  @!P2 NANOSLEEP.SYNCS 0x989680 ;  /* 0x009896800000a95d */ /* 0x004fea0003900000 */
[----:B------:R-:W2:Y:S02]  /*147a0*/  @!P2 SYNCS.PHASECHK.TRANS64 P2, [R3+URZ+0x38850], R0 ;  /* 0x038850000300a5a7 */ /* 0x000ea4000804007f */
[----:B--2---:R-:W-:Y:S05]  /*147b0*/  @!P2 BRA `(.L_x_1972) ;  /* 0xfffffffc00eca947 */ /* 0x004fea000383ffff */
[----:B------:R-:W-:Y:S05]  /*147c0*/  BRA `(.L_x_1971) ;  /* 0xffffff8400447947 */ /* 0x000fea000383ffff */
.L_x_1977:
[----:B--2---:R-:W-:-:S04]  /*147d0*/  IMAD.U32 R7, RZ, RZ, UR5 ;  /* 0x00000005ff077e24 */ /* 0x004fc8000f8e00ff */
[----:B------:R2:W3:Y:S03]  /*147e0*/  SYNCS.PHASECHK.TRANS64.TRYWAIT P0, [R7+URZ+0x38850], R0 ;  /* 0x03885000070075a7 */ /* 0x0004e6000800017f */
[----:B---3--:R-:W-:Y:S05]  /*147f0*/  @!P0 NANOSLEEP.SYNCS 0x989680 ;  /* 0x009896800000895d */ /* 0x008fea0003900000 */
[----:B------:R-:W3:Y:S02]  /*14800*/  @!P0 SYNCS.PHASECHK.TRANS64 P0, [R7+URZ+0x38850], R0 ;  /* 0x03885000070085a7 */ /* 0x000ee4000800007f */
[----:B---3--:R-:W-:Y:S05]  /*14810*/  @!P0 BRA `(.L_x_1977) ;  /* 0xfffffffc00ec8947 */ /* 0x008fea000383ffff */
[----:B------:R-:W-:Y:S05]  /*14820*/  BRA `(.L_x_1976) ;  /* 0xffffffa0007c7947 */ /* 0x000fea000383ffff */
.L_x_2001:
[----:B------:R-:W1:Y:S01]  /*14830*/  S2R R7, SR_TID.X ;  /* 0x0000000000077919 */ /* 0x000e620000002100 */
[----:B------:R-:W-:Y:S01]  /*14840*/  IMAD.MOV.U32 R12, RZ, RZ, RZ ;  /* 0x000000ffff0c7224 */ /* 0x000fe200078e00ff */
[----:B------:R-:W-:Y:S01]  /*14850*/  MOV R11, 0x1f ;  /* 0x0000001f000b7802 */ /* 0x000fe20000000f00 */
[----:B------:R-:W-:Y:S01]  /*14860*/  IMAD.MOV.U32 R15, RZ, RZ, -0x1 ;  /* 0xffffffffff0f7424 */ /* 0x000fe200078e00ff */
[----:B-1----:R-:W-:-:S04]  /*14870*/  SHF.R.U32.HI R7, RZ, 0x5, R7 ;  /* 0x00000005ff077819 */ /* 0x002fc80000011607 */
[----:B------:R-:W-:-:S04]  /*14880*/  LOP3.LUT R7, R7, 0x3, RZ, 0xc0, !PT ;  /* 0x0000000307077812 */ /* 0x000fc800078ec0ff */
[----:B------:R-:W-:-:S07]  /*14890*/  MOV R13, R7 ;  /* 0x00000007000d7202 */ /* 0x000fce0000000f00 */
[----:B------:R-:W-:Y:S05]  /*148a0*/  WARPSYNC.COLLECTIVE R15, `(.L_x_2051) ;  /* 0x000000000f087348 */ /* 0x000fea0003c00000 */
[----:B------:R1:W2:Y:S02]  /*148b0*/  SHFL.IDX P6, R14, R13, R12, R11 ;  /* 0x0000000c0d0e7389 */ /* 0x0002a400000c000b */
[----:B-12---:R-:W-:Y:S01]  /*148c0*/  ENDCOLLECTIVE ;  /* 0x000000000000791b */ /* 0x006fe20003800000 */
.L_x_2051:
[----:B------:R-:W-:Y:S05]  /*148d0*/  BRA `(.L_x_2052) ;  /* 0xffffffd400647947 */ /* 0x000fea000383ffff */
.L_x_2002:
[----:B------:R-:W-:Y:S01]  /*148e0*/  BSSY B0, `(.L_x_2053) ;  /* 0x0000006000007945 */ /* 0x000fe20003800000 */
[----:B------:R-:W-:-:S07]  /*148f0*/  MOV R15, 0xffffffff ;  /* 0xffffffff000f7802 */ /* 0x000fce0000000f00 */
[----:B------:R-:W-:Y:S05]  /*14900*/  WARPSYNC.COLLECTIVE R15, `(.L_x_2054) ;  /* 0x000000000f0c7348 */ /* 0x000fea0003c00000 */
[----:B------:R-:W-:Y:S02]  /*14910*/  ELECT P6, UR62, PT ;  /* 0x00000000003e782f */ /* 0x000fe400038c0000 */
[----:B------:R-:W-:Y:S01]  /*14920*/  MOV R14, UR62 ;  /* 0x0000003e000e7c02 */ /* 0x000fe20008000f00 */
[----:B------:R-:W-:Y:S10]  /*14930*/  ENDCOLLECTIVE ;  /* 0x000000000000791b */ /* 0x000ff40003800000 */
.L_x_2054:
[----:B------:R-:W-:Y:S05]  /*14940*/  BSYNC B0 ;  /* 0x0000000000007941 */ /* 0x000fea0003800000 */
.L_x_2053:
[----:B------:R-:W-:Y:S05]  /*14950*/  BRA `(.L_x_2055) ;  /* 0xffffffd400547947 */ /* 0x000fea000383ffff */
.L_x_2005:
[----:B-1----:R1:W2:Y:S02]  /*14960*/  SYNCS.PHASECHK.TRANS64.TRYWAIT P2, [R8+URZ+0x38840], R7 ;  /* 0x03884007080075a7 */ /* 0x0022a4000804017f */
[----:B--2---:R-:W-:Y:S05]  /*14970*/  @!P2 NANOSLEEP.SYNCS 0x989680 ;  /* 0x009896800000a95d */ /* 0x004fea0003900000 */
[----:B------:R-:W2:Y:S02]  /*14980*/  @!P2 SYNCS.PHASECHK.TRANS64 P2, [R8+URZ+0x38840], R7 ;  /* 0x038840070800a5a7 */ /* 0x000ea4000804007f */
[----:B--2---:R-:W-:Y:S05]  /*14990*/  @!P2 BRA `(.L_x_2005) ;  /* 0xfffffffc00f0a947 */ /* 0x004fea000383ffff */
[----:B------:R-:W-:Y:S05]  /*149a0*/  BRA `(.L_x_2056) ;  /* 0xffffffd400b47947 */ /* 0x000fea000383ffff */
.L_x_2007:
[----:B-1----:R-:W-:-:S04]  /*149b0*/  IMAD.U32 R8, RZ, RZ, UR40 ;  /* 0x00000028ff087e24 */ /* 0x002fc8000f8e00ff */
[----:B------:R1:W2:Y:S03]  /*149c0*/  SYNCS.PHASECHK.TRANS64.TRYWAIT P2, [R8+URZ+0x38820], R7 ;  /* 0x03882007080075a7 */ /* 0x0002a6000804017f */
[----:B--2---:R-:W-:Y:S05]  /*149d0*/  @!P2 NANOSLEEP.SYNCS 0x989680 ;  /* 0x009896800000a95d */ /* 0x004fea0003900000 */
[----:B------:R-:W2:Y:S02]  /*149e0*/  @!P2 SYNCS.PHASECHK.TRANS64 P2, [R8+URZ+0x38820], R7 ;  /* 0x038820070800a5a7 */ /* 0x000ea4000804007f */
[----:B--2---:R-:W-:Y:S05]  /*149f0*/  @!P2 BRA `(.L_x_2007) ;  /* 0xfffffffc00eca947 */ /* 0x004fea000383ffff */
[----:B------:R-:W-:Y:S05]  /*14a00*/  BRA `(.L_x_2057) ;  /* 0xffffffd800e47947 */ /* 0x000fea000383ffff */
.L_x_2013:
[----:B-1----:R1:W2:Y:S02]  /*14a10*/  SYNCS.PHASECHK.TRANS64.TRYWAIT P3, [R3+URZ+0x38840], R2 ;  /* 0x03884002030075a7 */ /* 0x0022a4000806017f */
[----:B--2---:R-:W-:Y:S05]  /*14a20*/  @!P3 NANOSLEEP.SYNCS 0x989680 ;  /* 0x009896800000b95d */ /* 0x004fea0003900000 */
[----:B------:R-:W2:Y:S02]  /*14a30*/  @!P3 SYNCS.PHASECHK.TRANS64 P3, [R3+URZ+0x38840], R2 ;  /* 0x038840020300b5a7 */ /* 0x000ea4000806007f */
[----:B--2---:R-:W-:Y:S05]  /*14a40*/  @!P3 BRA `(.L_x_2013) ;  /* 0xfffffffc00f0b947 */ /* 0x004fea000383ffff */
[----:B------:R-:W-:Y:S05]  /*14a50*/  BRA `(.L_x_2058) ;  /* 0xffffffdc00907947 */ /* 0x000fea000383ffff */
.L_x_2015:
[----:B-1----:R1:W2:Y:S02]  /*14a60*/  SYNCS.PHASECHK.TRANS64.TRYWAIT P3, [R2+URZ+0x60], R3 ;  /* 0x00006003020075a7 */ /* 0x0022a4000806017f */
[----:B--2---:R-:W-:Y:S05]  /*14a70*/  @!P3 NANOSLEEP.SYNCS 0x989680 ;  /* 0x009896800000b95d */ /* 0x004fea0003900000 */
[----:B------:R-:W2:Y:S02]  /*14a80*/  @!P3 SYNCS.PHASECHK.TRANS64 P3, [R2+URZ+0x60], R3 ;  /* 0x000060030200b5a7 */ /* 0x000ea4000806007f */
[----:B--2---:R-:W-:Y:S05]  /*14a90*/  @!P3 BRA `(.L_x_2015) ;  /* 0xfffffffc00f0b947 */ /* 0x004fea000383ffff */
[----:B------:R-:W-:Y:S05]  /*14aa0*/  BRA `(.L_x_2059) ;  /* 0xffffffe000207947 */ /* 0x000fea000383ffff */
.L_x_2021:
[----:B-1----:R1:W2:Y:S02]  /*14ab0*/  SYNCS.PHASECHK.TRANS64.TRYWAIT P3, [R3+URZ+0x38840], R2 ;  /* 0x03884002030075a7 */ /* 0x0022a4000806017f */
[----:B--2---:R-:W-:Y:S05]  /*14ac0*/  @!P3 NANOSLEEP.SYNCS 0x989680 ;  /* 0x009896800000b95d */ /* 0x004fea0003900000 */
[----:B------:R-:W2:Y:S02]  /*14ad0*/  @!P3 SYNCS.PHASECHK.TRANS64 P3, [R3+URZ+0x38840], R2 ;  /* 0x038840020300b5a7 */ /* 0x000ea4000806007f */
[----:B--2---:R-:W-:Y:S05]  /*14ae0*/  @!P3 BRA `(.L_x_2021) ;  /* 0xfffffffc00f0b947 */ /* 0x004fea000383ffff */
[----:B------:R-:W-:Y:S05]  /*14af0*/  BRA `(.L_x_2060) ;  /* 0xffffffe4005c7947 */ /* 0x000fea000383ffff */
.L_x_2023:
[----:B-1----:R1:W2:Y:S02]  /*14b00*/  SYNCS.PHASECHK.TRANS64.TRYWAIT P3, [R2+URZ+0x60], R17 ;  /* 0x00006011020075a7 */ /* 0x0022a4000806017f */
[----:B--2---:R-:W-:Y:S05]  /*14b10*/  @!P3 NANOSLEEP.SYNCS 0x989680 ;  /* 0x009896800000b95d */ /* 0x004fea0003900000 */
[----:B------:R-:W2:Y:S02]  /*14b20*/  @!P3 SYNCS.PHASECHK.TRANS64 P3, [R2+URZ+0x60], R17 ;  /* 0x000060110200b5a7 */ /* 0x000ea4000806007f */
[----:B--2---:R-:W-:Y:S05]  /*14b30*/  @!P3 BRA `(.L_x_2023) ;  /* 0xfffffffc00f0b947 */ /* 0x004fea000383ffff */
[----:B------:R-:W-:Y:S05]  /*14b40*/  BRA `(.L_x_2061) ;  /* 0xffffffe400ec7947 */ /* 0x000fea000383ffff */
.L_x_2028:
[----:B-1----:R1:W2:Y:S02]  /*14b50*/  SYNCS.PHASECHK.TRANS64.TRYWAIT P3, [R2+URZ+0x38840], R3 ;  /* 0x03884003020075a7 */ /* 0x0022a4000806017f */
[----:B--2---:R-:W-:Y:S05]  /*14b60*/  @!P3 NANOSLEEP.SYNCS 0x989680 ;  /* 0x009896800000b95d */ /* 0x004fea0003900000 */
[----:B------:R-:W2:Y:S02]  /*14b70*/  @!P3 SYNCS.PHASECHK.TRANS64 P3, [R2+URZ+0x38840], R3 ;  /* 0x038840030200b5a7 */ /* 0x000ea4000806007f */
[----:B--2---:R-:W-:Y:S05]  /*14b80*/  @!P3 BRA `(.L_x_2028) ;  /* 0xfffffffc00f0b947 */ /* 0x004fea000383ffff */
[----:B------:R-:W-:Y:S05]  /*14b90*/  BRA `(.L_x_2062) ;  /* 0xffffffec00007947 */ /* 0x000fea000383ffff */
.L_x_2030:
[----:B-1----:R1:W2:Y:S02]  /*14ba0*/  SYNCS.PHASECHK.TRANS64.TRYWAIT P3, [R2+URZ+0x60], R11 ;  /* 0x0000600b020075a7 */ /* 0x0022a4000806017f */
[----:B--2---:R-:W-:Y:S05]  /*14bb0*/  @!P3 NANOSLEEP.SYNCS 0x989680 ;  /* 0x009896800000b95d */ /* 0x004fea0003900000 */
[----:B------:R-:W2:Y:S02]  /*14bc0*/  @!P3 SYNCS.PHASECHK.TRANS64 P3, [R2+URZ+0x60], R11 ;  /* 0x0000600b0200b5a7 */ /* 0x000ea4000806007f */
[----:B--2---:R-:W-:Y:S05]  /*14bd0*/  @!P3 BRA `(.L_x_2030) ;  /* 0xfffffffc00f0b947 */ /* 0x004fea000383ffff */
[----:B------:R-:W-:Y:S05]  /*14be0*/  BRA `(.L_x_2063) ;  /* 0xffffffec00907947 */ /* 0x000fea000383ffff */
.L_x_2037:
[----:B-1----:R1:W2:Y:S02]  /*14bf0*/  SYNCS.PHASECHK.TRANS64.TRYWAIT P0, [R3+URZ+0x38860], R0 ;  /* 0x03886000030075a7 */ /* 0x0022a4000800017f */
[----:B--2---:R-:W-:Y:S05]  /*14c00*/  @!P0 NANOSLEEP.SYNCS 0x989680 ;  /* 0x009896800000895d */ /* 0x004fea0003900000 */
[----:B------:R-:W2:Y:S02]  /*14c10*/  @!P0 SYNCS.PHASECHK.TRANS64 P0, [R3+URZ+0x38860], R0 ;  /* 0x03886000030085a7 */ /* 0x000ea4000800007f */
[----:B--2---:R-:W-:Y:S05]  /*14c20*/  @!P0 BRA `(.L_x_2037) ;  /* 0xfffffffc00f08947 */ /* 0x004fea000383ffff */
[----:B------:R-:W-:Y:S05]  /*14c30*/  BRA `(.L_x_2064) ;  /* 0xfffffff000907947 */ /* 0x000fea000383ffff */
.L_x_2039:
[----:B------:R-:W-:Y:S01]  /*14c40*/  BSSY B0, `(.L_x_2065) ;  /* 0x0000007000007945 */ /* 0x000fe20003800000 */
[----:B------:R-:W-:Y:S01]  /*14c50*/  MOV R12, RZ ;  /* 0x000000ff000c7202 */ /* 0x000fe20000000f00 */
[----:B------:R-:W-:Y:S01]  /*14c60*/  IMAD.MOV.U32 R11, RZ, RZ, 0x1f ;  /* 0x0000001fff0b7424 */ /* 0x000fe200078e00ff */
[----:B------:R-:W-:-:S07]  /*14c70*/  MOV R15, 0xffffffff ;  /* 0xffffffff000f7802 */ /* 0x000fce0000000f00 */
[----:B------:R-:W-:Y:S05]  /*14c80*/  WARPSYNC.COLLECTIVE R15, `(.L_x_2066) ;  /* 0x000000000f087348 */ /* 0x000fea0003c00000 */
[----:B------:R1:W2:Y:S02]  /*14c90*/  SHFL.IDX P6, R14, R13, R12, R11 ;  /* 0x0000000c0d0e7389 */ /* 0x0002a400000c000b */
[----:B-12---:R-:W-:Y:S01]  /*14ca0*/  ENDCOLLECTIVE ;  /* 0x000000000000791b */ /* 0x006fe20003800000 */
.L_x_2066:
[----:B------:R-:W-:Y:S05]  /*14cb0*/  BSYNC B0 ;  /* 0x0000000000007941 */ /* 0x000fea0003800000 */
.L_x_2065:
[----:B------:R-:W-:Y:S05]  /*14cc0*/  BRA `(.L_x_2067) ;  /* 0xfffffff4002c7947 */ /* 0x000fea000383ffff */
.L_x_2041:
[----:B--2---:R2:W3:Y:S02]  /*14cd0*/  SYNCS.PHASECHK.TRANS64.TRYWAIT P0, [R7+URZ+0x38820], R0 ;  /* 0x03882000070075a7 */ /* 0x0044e4000800017f */
[----:B---3--:R-:W-:Y:S05]  /*14ce0*/  @!P0 NANOSLEEP.SYNCS 0x989680 ;  /* 0x009896800000895d */ /* 0x008fea0003900000 */
[----:B------:R-:W3:Y:S02]  /*14cf0*/  @!P0 SYNCS.PHASECHK.TRANS64 P0, [R7+URZ+0x38820], R0 ;  /* 0x03882000070085a7 */ /* 0x000ee4000800007f */
[----:B---3--:R-:W-:Y:S05]  /*14d00*/  @!P0 BRA `(.L_x_2041) ;  /* 0xfffffffc00f08947 */ /* 0x008fea000383ffff */
[----:B------:R-:W-:Y:S05]  /*14d10*/  BRA `(.L_x_2068) ;  /* 0xfffffff400747947 */ /* 0x000fea000383ffff */
.L_x_2045:
[----:B--2---:R2:W3:Y:S02]  /*14d20*/  SYNCS.PHASECHK.TRANS64.TRYWAIT P0, [R5+URZ], R4 ;  /* 0x00000004050075a7 */ /* 0x0044e4000800017f */
[----:B---3--:R-:W-:Y:S05]  /*14d30*/  @!P0 NANOSLEEP.SYNCS 0x989680 ;  /* 0x009896800000895d */ /* 0x008fea0003900000 */
[----:B------:R-:W3:Y:S02]  /*14d40*/  @!P0 SYNCS.PHASECHK.TRANS64 P0, [R5+URZ], R4 ;  /* 0x00000004050085a7 */ /* 0x000ee4000800007f */
[----:B---3--:R-:W-:Y:S05]  /*14d50*/  @!P0 BRA `(.L_x_2045) ;  /* 0xfffffffc00f08947 */ /* 0x008fea000383ffff */
[----:B------:R-:W-:Y:S05]  /*14d60*/  BRA `(.L_x_2069) ;  /* 0xfffffff400d07947 */ /* 0x000fea000383ffff */
.L_x_2046:
[----:B---3--:R3:W4:Y:S02]  /*14d70*/  SYNCS.PHASECHK.TRANS64.TRYWAIT P0, [R3+URZ], R0 ;  /* 0x00000000030075a7 */ /* 0x008724000800017f */
[----:B----4-:R-:W-:Y:S05]  /*14d80*/  @!P0 NANOSLEEP.SYNCS 0x989680 ;  /* 0x009896800000895d */ /* 0x010fea0003900000 */
[----:B------:R-:W4:Y:S02]  /*14d90*/  @!P0 SYNCS.PHASECHK.TRANS64 P0, [R3+URZ], R0 ;  /* 0x00000000030085a7 */ /* 0x000f24000800007f */
[----:B----4-:R-:W-:Y:S05]  /*14da0*/  @!P0 BRA `(.L_x_2046) ;  /* 0xfffffffc00f08947 */ /* 0x010fea000383ffff */
[----:B------:R-:W-:Y:S05]  /*14db0*/  BRA `(.L_x_2070) ;  /* 0xfffffff400c47947 */ /* 0x000fea000383ffff */
.L_x_2048:
[----:B--2---:R2:W3:Y:S02]  /*14dc0*/  SYNCS.PHASECHK.TRANS64.TRYWAIT P0, [R5+URZ], R4 ;  /* 0x00000004050075a7 */ /* 0x0044e4000800017f */
[----:B---3--:R-:W-:Y:S05]  /*14dd0*/  @!P0 NANOSLEEP.SYNCS 0x989680 ;  /* 0x009896800000895d */ /* 0x008fea0003900000 */
[----:B------:R-:W3:Y:S02]  /*14de0*/  @!P0 SYNCS.PHASECHK.TRANS64 P0, [R5+URZ], R4 ;  /* 0x00000004050085a7 */ /* 0x000ee4000800007f */
[----:B---3--:R-:W-:Y:S05]  /*14df0*/  @!P0 BRA `(.L_x_2048) ;  /* 0xfffffffc00f08947 */ /* 0x008fea000383ffff */
[----:B------:R-:W-:Y:S05]  /*14e00*/  BRA `(.L_x_2071) ;  /* 0xfffffff400c87947 */ /* 0x000fea000383ffff */
.L_x_2072:
        /* <DEDUP_REMOVED lines=15> */
.L_x_2845:


//--------------------- .text._ZN7cutlass13device_kernelIN5flash11enable_sm90INS1_16FlashAttnFwdSm90INS1_25CollectiveMainloopFwdSm90ILi2EN4cute5tupleIJNS5_1CILi1EEES8_S8_EEENS6_IJNS7_ILi128EEENS7_ILi80EEENS7_ILi256EEEEEELi256ENS_6half_tEfNS_4arch4Sm90ELb1ELb0ELb1ELb1ELb0ELb0ELb0ELb1ELb1ELb0ELb0ELb0EEENS1_21CollectiveEpilogueFwdINS6_IJSA_SC_SB_EEES9_SE_SG_Li256ELb1ELb0ELb0ELb0EEENS1_36VarlenDynamicPersistentTileSchedulerILi128ELi80ELi256ELi32ELb0ELb0ELb1ELb1ELb1ELb1EEEEEEEEEvNT_6ParamsE --------------------------
	.section	.text._ZN7cutlass13device_kernelIN5flash11enable_sm90INS1_16FlashAttnFwdSm90INS1_25CollectiveMainloopFwdSm90ILi2EN4cute5tupleIJNS5_1CILi1EEES8_S8_EEENS6_IJNS7_ILi128EEENS7_ILi80EEENS7_ILi256EEEEEELi256ENS_6half_tEfNS_4arch4Sm90ELb1ELb0ELb1ELb1ELb0ELb0ELb0ELb1ELb1ELb0ELb0ELb0EEENS1_21CollectiveEpilogueFwdINS6_IJSA_SC_SB_EEES9_SE_SG_Li256ELb1ELb0ELb0ELb0EEENS1_36VarlenDynamicPersistentTileSchedulerILi128ELi80ELi256ELi32ELb0ELb0ELb1ELb1ELb1ELb1EEEEEEEEEvNT_6ParamsE,"ax",@progbits
	.align	128
.text._ZN7cutlass13device_kernelIN5flash11enable_sm90INS1_16FlashAttnFwdSm90INS1_25CollectiveMainloopFwdSm90ILi2EN4cute5tupleIJNS5_1CILi1EEES8_S8_EEENS6_IJNS7_ILi128EEENS7_ILi80EEENS7_ILi256EEEEEELi256ENS_6half_tEfNS_4arch4Sm90ELb1ELb0ELb1ELb1ELb0ELb0ELb0ELb1ELb1ELb0ELb0ELb0EEENS1_21CollectiveEpilogueFwdINS6_IJSA_SC_SB_EEES9_SE_SG_Li256ELb1ELb0ELb0ELb0EEENS1_36VarlenDynamicPersistentTileSchedulerILi128ELi80ELi256ELi32ELb0ELb0ELb1ELb1ELb1ELb1EEEEEEEEEvNT_6ParamsE:
        .type           _ZN7cutlass13device_kernelIN5flash11enable_sm90INS1_16FlashAttnFwdSm90INS1_25CollectiveMainloopFwdSm90ILi2EN4cute5tupleIJNS5_1CILi1EEES8_S8_EEENS6_IJNS7_ILi128EEENS7_ILi80EEENS7_ILi256EEEEEELi256ENS_6half_tEfNS_4arch4Sm90ELb1ELb0ELb1ELb1ELb0ELb0ELb0ELb1ELb1ELb0ELb0ELb0EEENS1_21CollectiveEpilogueFwdINS6_IJSA_SC_SB_EEES9_SE_SG_Li256ELb1ELb0ELb0ELb0EEENS1_36VarlenDynamicPersistentTileSchedulerILi128ELi80ELi256ELi32ELb0ELb0ELb1ELb1ELb1ELb1EEEEEEEEEvNT_6ParamsE,@function
        .size           _ZN7cutlass13device_kernelIN5flash11enable_sm90INS1_16FlashAttnFwdSm90INS1_25CollectiveMainloopFwdSm90ILi2EN4cute5tupleIJNS5_1CILi1EEES8_S8_EEENS6_IJNS7_ILi128EEENS7_ILi80EEENS7_ILi256EEEEEELi256ENS_6half_tEfNS_4arch4Sm90ELb1ELb0ELb1ELb1ELb0ELb0ELb0ELb1ELb1ELb0ELb0ELb0EEENS1_21CollectiveEpilogueFwdINS6_IJSA_SC_SB_EEES9_SE_SG_Li256ELb1ELb0ELb0ELb0EEENS1_36VarlenDynamicPersistentTileSchedulerILi128ELi80ELi256ELi32ELb0ELb0ELb1ELb1ELb1ELb1EEEEEEEEEvNT_6ParamsE,(.L_x_2846 - _ZN7cutlass13device_kernelIN5flash11enable_sm90INS1_16FlashAttnFwdSm90INS1_25CollectiveMainloopFwdSm90ILi2EN4cute5tupleIJNS5_1CILi1EEES8_S8_EEENS6_IJNS7_ILi128EEENS7_ILi80EEENS7_ILi256EEEEEELi256ENS_6half_tEfNS_4arch4Sm90ELb1ELb0ELb1ELb1ELb0ELb0ELb0ELb1ELb1ELb0ELb0ELb0EEENS1_21CollectiveEpilogueFwdINS6_IJSA_SC_SB_EEES9_SE_SG_Li256ELb1ELb0ELb0ELb0EEENS1_36VarlenDynamicPersistentTileSchedulerILi128ELi80ELi256ELi32ELb0ELb0ELb1ELb1ELb1ELb1EEEEEEEEEvNT_6ParamsE)
        .other          _ZN7cutlass13device_kernelIN5flash11enable_sm90INS1_16FlashAttnFwdSm90INS1_25CollectiveMainloopFwdSm90ILi2EN4cute5tupleIJNS5_1CILi1EEES8_S8_EEENS6_IJNS7_ILi128EEENS7_ILi80EEENS7_ILi256EEEEEELi256ENS_6half_tEfNS_4arch4Sm90ELb1ELb0ELb1ELb1ELb0ELb0ELb0ELb1ELb1ELb0ELb0ELb0EEENS1_21CollectiveEpilogueFwdINS6_IJSA_SC_SB_EEES9_SE_SG_Li256ELb1ELb0ELb0ELb0EEENS1_36VarlenDynamicPersistentTileSchedulerILi128ELi80ELi256ELi32ELb0ELb0ELb1ELb1ELb1ELb1EEEEEEEEEvNT_6ParamsE,@"STO_CUDA_ENTRY STV_DEFAULT"
_ZN7cutlass13device_kernelIN5flash11enable_sm90INS1_16FlashAttnFwdSm90INS1_25CollectiveMainloopFwdSm90ILi2EN4cute5tupleIJNS5_1CILi1EEES8_S8_EEENS6_IJNS7_ILi128EEENS7_ILi80EEENS7_ILi256EEEEEELi256ENS_6half_tEfNS_4arch4Sm90ELb1ELb0ELb1ELb1ELb0ELb0ELb0ELb1ELb1ELb0ELb0ELb0EEENS1_21CollectiveEpilogueFwdINS6_IJSA_SC_SB_EEES9_SE_SG_Li256ELb1ELb0ELb0ELb0EEENS1_36VarlenDynamicPersistentTileSchedulerILi128ELi80ELi256ELi32ELb0ELb0ELb1ELb1ELb1ELb1EEEEEEEEEvNT_6ParamsE:
        /* <DEDUP_REMOVED lines=21> */
.L_x_2074:
[----:B------:R-:W-:Y:S05]  /*0150*/  BSYNC B0 ;  /* 0x0000000000007941 */ /* 0x000fea0003800000 */
.L_x_2073:
        /* <DEDUP_REMOVED lines=41> */
.L_x_2075:
        /* <DEDUP_REMOVED lines=22> */
.L_x_2076:
        /* <DEDUP_REMOVED lines=18> */
.L_x_2077:
        /* <DEDUP_REMOVED lines=22> */
.L_x_2078:
        /* <DEDUP_REMOVED lines=22> */
.L_x_2079:
        /* <DEDUP_REMOVED lines=8> */
.L_x_2081:
        /* <DEDUP_REMOVED lines=17> */
[----:B------:R-:W0:Y:S11]  /*0ac0*/  S2R R0, SR_TID.X ;  /* 0x0000000000007919 */ /* 0x000e360000002100 */
[----:B------:R-:W-:Y:S01]  /*0ad0*/  IMAD.U32 R22, RZ, RZ, UR5 ;  /* 0x00000005ff167e24 */ /* 0x000fe2000f8e00ff */
[----:B------:R-:W-:Y:S01]  /*0ae0*/  R2UR UR5, R14 ;  /* 0x000000000e0572ca */ /* 0x000fe200000e0000 */
[----:B0-----:R-:W-:-:S05]  /*0af0*/  VIADD R225, R0, 0xffffff80 ;  /* 0xffffff8000e17836 */ /* 0x001fca0000000000 */
[----:B------:R-:W-:-:S04]  /*0b00*/  SHF.R.S32.HI R0, RZ, 0x1f, R225 ;  /* 0x0000001fff007819 */ /* 0x000fc800000114e1 */
[CC--:B------:R-:W-:Y:S02]  /*0b10*/  LEA.HI R3, R0.reuse, R225.reuse, RZ, 0x7 ;  /* 0x000000e100037211 */ /* 0x0c0fe400078f38ff */
[----:B------:R-:W-:Y:S02]  /*0b20*/  LEA.HI R4, R0, R225, RZ, 0x5 ;  /* 0x000000e100047211 */ /* 0x000fe400078f28ff */
[----:B------:R-:W-:Y:S02]  /*0b30*/  SHF.R.S32.HI R222, RZ, 0x7, R3 ;  /* 0x00000007ffde7819 */ /* 0x000fe40000011403 */
[----:B--2---:R-:W-:Y:S02]  /*0b40*/  R2UR UR4, R2 ;  /* 0x00000000020472ca */ /* 0x004fe400000e0000 */
[C---:B------:R-:W-:Y:S02]  /*0b50*/  LOP3.LUT R2, R3.reuse, 0xffffff80, RZ, 0xc0, !PT ;  /* 0xffffff8003027812 */ /* 0x040fe400078ec0ff */
[----:B------:R-:W-:-:S03]  /*0b60*/  LEA.HI R3, R3, R222, RZ, 0x1 ;  /* 0x000000de03037211 */ /* 0x000fc600078f08ff */
[----:B------:R-:W-:Y:S01]  /*0b70*/  IMAD.IADD R221, R225, 0x1, -R2 ;  /* 0x00000001e1dd7824 */ /* 0x000fe200078e0a02 */
[----:B------:R-:W-:-:S04]  /*0b80*/  LOP3.LUT R3, R3, 0x3fffffe, RZ, 0xc0, !PT ;  /* 0x03fffffe03037812 */ /* 0x000fc800078ec0ff */
[----:B------:R-:W-:Y:S01]  /*0b90*/  SHF.R.S32.HI R8, RZ, 0x1f, R221 ;  /* 0x0000001fff087819 */ /* 0x000fe200000114dd */
[----:B------:R-:W-:Y:S01]  /*0ba0*/  ULOP3.LUT UR4, UR4, 0x1, URZ, 0xfc, !UPT ;  /* 0x0000000104047892 */ /* 0x000fe2000f8efc3f */
[----:B------:R-:W-:Y:S02]  /*0bb0*/  IADD3 R3, R222, -R3, RZ ;  /* 0x80000003de037210 */ /* 0x000fe40007ffe0ff */
[CC--:B------:R-:W-:Y:S02]  /*0bc0*/  LEA.HI R9, R8.reuse, R221.reuse, RZ, 0x2 ;  /* 0x000000dd08097211 */ /* 0x0c0fe400078f10ff */
[----:B------:R-:W-:Y:S01]  /*0bd0*/  LEA.HI R8, R8, R221, RZ, 0x5 ;  /* 0x000000dd08087211 */ /* 0x000fe200078f28ff */
[----:B------:R-:W-:Y:S01]  /*0be0*/  IMAD.U32 R224, RZ, RZ, UR4 ;  /* 0x00000004ffe07e24 */ /* 0x000fe2000f8e00ff */
[--C-:B------:R-:W-:Y:S01]  /*0bf0*/  SHF.R.S32.HI R5, RZ, 0x2, R9.reuse ;  /* 0x00000002ff057819 */ /* 0x100fe20000011409 */
[----:B------:R-:W-:Y:S01]  /*0c00*/  UMOV UR4, URZ ;  /* 0x0000003f00047c82 */ /* 0x000fe20008000000 */
[----:B------:R-:W-:Y:S01]  /*0c10*/  SHF.R.S32.HI R2, RZ, 0x1f, R9 ;  /* 0x0000001fff027819 */ /* 0x000fe20000011409 */
[----:B------:R-:W-:Y:S01]  /*0c20*/  IMAD.U32 R220, RZ, RZ, UR4 ;  /* 0x00000004ffdc7e24 */ /* 0x000fe2000f8e00ff */
[----:B------:R-:W-:Y:S01]  /*0c30*/  SHF.R.S32.HI R8, RZ, 0x5, R8 ;  /* 0x00000005ff087819 */ /* 0x000fe20000011408 */
[----:B------:R-:W-:Y:S01]  /*0c40*/  IMAD.U32 R16, RZ, RZ, UR4 ;  /* 0x00000004ff107e24 */ /* 0x000fe2000f8e00ff */
[----:B------:R-:W-:-:S02]  /*0c50*/  LEA.HI R2, R2, R5, RZ, 0x3 ;  /* 0x0000000502027211 */ /* 0x000fc400078f18ff */
[----:B------:R-:W-:Y:S02]  /*0c60*/  LOP3.LUT R214, R9, 0x7ffffffc, RZ, 0xc0, !PT ;  /* 0x7ffffffc09d67812 */ /* 0x000fe400078ec0ff */
[----:B------:R-:W-:Y:S02]  /*0c70*/  LOP3.LUT R6, R2, 0xfffffff8, RZ, 0xc0, !PT ;  /* 0xfffffff802067812 */ /* 0x000fe400078ec0ff */
[CC--:B------:R-:W-:Y:S01]  /*0c80*/  LEA.HI R2, R0.reuse, R225.reuse, RZ, 0x4 ;  /* 0x000000e100027211 */ /* 0x0c0fe200078f20ff */
[----:B------:R-:W-:Y:S01]  /*0c90*/  IMAD.IADD R214, R221, 0x1, -R214 ;  /* 0x00000001ddd67824 */ /* 0x000fe200078e0ad6 */
[----:B------:R-:W-:Y:S01]  /*0ca0*/  LEA.HI R0, R0, R225, RZ, 0x3 ;  /* 0x000000e100007211 */ /* 0x000fe200078f18ff */
[----:B------:R-:W-:Y:S01]  /*0cb0*/  IMAD.IADD R11, R5, 0x1, -R6 ;  /* 0x00000001050b7824 */ /* 0x000fe200078e0a06 */
[----:B------:R-:W-:Y:S02]  /*0cc0*/  SHF.R.S32.HI R5, RZ, 0x4, R2 ;  /* 0x00000004ff057819 */ /* 0x000fe40000011402 */
[----:B------:R-:W-:Y:S01]  /*0cd0*/  SHF.L.U32 R6, R4, 0x5, RZ ;  /* 0x0000000504067819 */ /* 0x000fe200000006ff */
[----:B------:R-:W-:Y:S01]  /*0ce0*/  IMAD R8, R8, 0x10, R11 ;  /* 0x0000001008087824 */ /* 0x000fe200078e020b */
[----:B------:R-:W-:-:S02]  /*0cf0*/  LOP3.LUT R4, R2, 0x3fffff0, RZ, 0xc0, !PT ;  /* 0x03fffff002047812 */ /* 0x000fc400078ec0ff */
[----:B------:R-:W-:Y:S01]  /*0d00*/  LEA.HI R2, R2, R5, RZ, 0x1 ;  /* 0x0000000502027211 */ /* 0x000fe200078f08ff */
[----:B------:R-:W-:Y:S01]  /*0d10*/  IMAD R215, R3, 0x40, R8 ;  /* 0x0000004003d77824 */ /* 0x000fe200078e0208 */
[----:B------:R-:W-:Y:S01]  /*0d20*/  LOP3.LUT R7, R6, 0xfffffc00, RZ, 0xc0, !PT ;  /* 0xfffffc0006077812 */ /* 0x000fe200078ec0ff */
[----:B------:R-:W-:Y:S01]  /*0d30*/  IMAD.IADD R4, R225, 0x1, -R4 ;  /* 0x00000001e1047824 */ /* 0x000fe200078e0a04 */
[----:B------:R-:W-:Y:S02]  /*0d40*/  LOP3.LUT R2, R2, 0x1ffffffe, RZ, 0xc0, !PT ;  /* 0x1ffffffe02027812 */ /* 0x000fe400078ec0ff */
[----:B------:R-:W-:Y:S01]  /*0d50*/  SHF.R.S32.HI R212, RZ, 0x3, R0 ;  /* 0x00000003ffd47819 */ /* 0x000fe20000011400 */
[----:B------:R-:W-:Y:S02]  /*0d60*/  IMAD R7, R4, 0x40, R7 ;  /* 0x0000004004077824 */ /* 0x000fe400078e0207 */
[----:B------:R-:W-:-:S04]  /*0d70*/  IMAD.IADD R2, R5, 0x1, -R2 ;  /* 0x0000000105027824 */ /* 0x000fc800078e0a02 */
[----:B------:R-:W-:Y:S01]  /*0d80*/  IMAD R223, R2, 0x8, R7 ;  /* 0x0000000802df7824 */ /* 0x000fe200078e0207 */
[----:B------:R-:W-:Y:S01]  /*0d90*/  LOP3.LUT R2, R0, 0x1ffffff8, RZ, 0xc0, !PT ;  /* 0x1ffffff800027812 */ /* 0x000fe200078ec0ff */
[----:B------:R-:W-:-:S04]  /*0da0*/  IMAD.MOV.U32 R7, RZ, RZ, R15 ;  /* 0x000000ffff077224 */ /* 0x000fc800078e000f */
[----:B------:R-:W-:-:S05]  /*0db0*/  IMAD.IADD R2, R225, 0x1, -R2 ;  /* 0x00000001e1027824 */ /* 0x000fca00078e0a02 */
[----:B------:R-:W-:-:S07]  /*0dc0*/  SHF.L.U32 R18, R2, 0x3, RZ ;  /* 0x0000000302127819 */ /* 0x000fce00000006ff */
.L_x_2135:
        /* <DEDUP_REMOVED lines=15> */
[----:B------:R-:W-:-:S04]  /*0ec0*/  @UP0 ULEA UR6, UP2, UR4, UR6, 0x2 ;  /* 0x0000000604060291 */ /* 0x000fc8000f84103f */
[----:B------:R-:W-:Y:S02]  /*0ed0*/  @UP0 ULEA.HI.X UR7, UR4, UR7, UR12, 0x2, UP2 ;  /* 0x0000000704070291 */ /* 0x000fe400090f140c */
[----:B------:R-:W-:Y:S01]  /*0ee0*/  IMAD.U32 R218, RZ, RZ, UR12 ;  /* 0x0000000cffda7e24 */ /* 0x000fe2000f8e00ff */
[----:B------:R-:W-:Y:S01]  /*0ef0*/  @UP1 ULEA UR8, UP0, UR4, UR8, 0x2 ;  /* 0x0000000804081291 */ /* 0x000fe2000f80103f */
[----:B------:R-:W-:-:S03]  /*0f00*/  MOV R2, UR6 ;  /* 0x0000000600027c02 */ /* 0x000fc60008000f00 */
[----:B------:R-:W-:Y:S01]  /*0f10*/  @UP1 ULEA.HI.X UR9, UR4, UR9, UR12, 0x2, UP0 ;  /* 0x0000000904091291 */ /* 0x000fe200080f140c */
[----:B------:R-:W-:Y:S01]  /*0f20*/  IMAD.U32 R3, RZ, RZ, UR7 ;  /* 0x00000007ff037e24 */ /* 0x000fe2000f8e00ff */
[----:B------:R-:W-:Y:S01]  /*0f30*/  ULDC.64 UR6, c[0x0][0x3f8] ;  /* 0x0000fe0000067ab9 */ /* 0x000fe20000000a00 */
[----:B---34-:R-:W-:-:S03]  /*0f40*/  IMAD.U32 R4, RZ, RZ, UR8 ;  /* 0x00000008ff047e24 */ /* 0x018fc6000f8e00ff */
[----:B------:R-:W-:Y:S01]  /*0f50*/  IMAD.U32 R5, RZ, RZ, UR9 ;  /* 0x00000009ff057e24 */ /* 0x000fe2000f8e00ff */
[----:B------:R-:W2:Y:S01]  /*0f60*/  @P0 LDG.E R2, desc[UR10][R2.64] ;  /* 0x0000000a02020981 */ /* 0x000ea2000c1e1900 */
[----:B------:R-:W-:Y:S01]  /*0f70*/  UISETP.NE.U32.AND UP0, UPT, UR6, URZ, UPT ;  /* 0x0000003f0600728c */ /* 0x000fe2000bf05070 */
[----:B------:R-:W-:Y:S02]  /*0f80*/  ULDC UR8, c[0x0][0x2e0] ;  /* 0x0000b80000087ab9 */ /* 0x000fe40000000800 */
[----:B------:R-:W3:Y:S01]  /*0f90*/  @P2 LDG.E R4, desc[UR10][R4.64] ;  /* 0x0000000a04042981 */ /* 0x000ee2000c1e1900 */
[----:B------:R-:W-:Y:S01]  /*0fa0*/  ULDC UR9, c[0x0][0x288] ;  /* 0x0000a20000097ab9 */ /* 0x000fe20000000800 */
[----:B------:R-:W-:Y:S01]  /*0fb0*/  UISETP.NE.AND.EX UP0, UPT, UR7, URZ, UPT, UP0 ;  /* 0x0000003f0700728c */ /* 0x000fe2000bf05300 */
[----:B------:R-:W-:Y:S01]  /*0fc0*/  IMAD.U32 R217, RZ, RZ, UR5 ;  /* 0x00000005ffd97e24 */ /* 0x000fe2000f8e00ff */
[----:B------:R-:W-:Y:S01]  /*0fd0*/  ULDC UR6, c[0x0][0x404] ;  /* 0x0001010000067ab9 */ /* 0x000fe20000000800 */
[----:B------:R-:W-:Y:S01]  /*0fe0*/  ULDC.64 UR10, c[0x0][0xa20] ;  /* 0x00028800000a7ab9 */ /* 0x000fe20000000a00 */
[----:B------:R-:W-:Y:S01]  /*0ff0*/  USEL UR6, UR6, 0x1, UP0 ;  /* 0x0000000106067887 */ /* 0x000fe20008000000 */
[----:B------:R-:W-:Y:S01]  /*1000*/  ISETP.NE.U32.AND P1, PT, RZ, UR10, PT ;  /* 0x0000000aff007c0c */ /* 0x000fe2000bf25070 */
[----:B------:R-:W-:-:S02]  /*1010*/  UMOV UR4, URZ ;  /* 0x0000003f00047c82 */ /* 0x000fc40008000000 */
[----:B------:R-:W-:Y:S01]  /*1020*/  UIMAD UR8, UR6, UR8, URZ ;  /* 0x00000008060872a4 */ /* 0x000fe2000f8e023f */
[----:B------:R-:W-:Y:S02]  /*1030*/  ISETP.NE.AND.EX P1, PT, RZ, UR11, PT, P1 ;  /* 0x0000000bff007c0c */ /* 0x000fe4000bf25310 */
[----:B--2---:R-:W-:Y:S02]  /*1040*/  @P0 R2UR UR4, R2 ;  /* 0x00000000020402ca */ /* 0x004fe400000e0000 */
[----:B---3--:R-:W-:-:S13]  /*1050*/  @P2 R2UR UR9, R4 ;  /* 0x00000000040922ca */ /* 0x008fda00000e0000 */
[----:B------:R-:W-:Y:S01]  /*1060*/  IMAD.U32 R19, RZ, RZ, UR9 ;  /* 0x00000009ff137e24 */ /* 0x000fe2000f8e00ff */
[----:B-1---5:R-:W-:Y:S06]  /*1070*/  @P2 BRA `(.L_x_2082) ;  /* 0x0000000000402947 */ /* 0x022fec0003800000 */
        /* <DEDUP_REMOVED lines=14> */
[----:B------:R-:W-:-:S06]  /*1160*/  UIADD3 UR5, -UR5, UR6, URZ ;  /* 0x0000000605057290 */ /* 0x000fcc000fffe13f */
[----:B------:R-:W-:-:S07]  /*1170*/  IMAD.U32 R19, RZ, RZ, UR5 ;  /* 0x00000005ff137e24 */ /* 0x000fce000f8e00ff */
.L_x_2082:
[----:B------:R-:W-:-:S13]  /*1180*/  R2UR UR5, R22 ;  /* 0x00000000160572ca */ /* 0x000fda00000e0000 */
[----:B------:R-:W-:Y:S01]  /*1190*/  IMAD.U32 R219, RZ, RZ, UR5 ;  /* 0x00000005ffdb7e24 */ /* 0x000fe2000f8e00ff */
[----:B------:R-:W-:Y:S06]  /*11a0*/  @!P1 BRA `(.L_x_2083) ;  /* 0x0000000000289947 */ /* 0x000fec0003800000 */
[----:B------:R-:W-:Y:S01]  /*11b0*/  R2UR UR6, R216 ;  /* 0x00000000d80672ca */ /* 0x000fe200000e0000 */
[----:B------:R-:W-:Y:S01]  /*11c0*/  ULDC.64 UR8, c[0x0][0x208] ;  /* 0x0000820000087ab9 */ /* 0x000fe20000000a00 */
[----:B------:R-:W-:-:S11]  /*11d0*/  R2UR UR7, R218 ;  /* 0x00000000da0772ca */ /* 0x000fd600000e0000 */
[----:B------:R-:W-:-:S04]  /*11e0*/  ULEA UR5, UP0, UR6, UR10, 0x2 ;  /* 0x0000000a06057291 */ /* 0x000fc8000f80103f */
[----:B------:R-:W-:Y:S02]  /*11f0*/  ULEA.HI.X UR6, UR6, UR11, UR7, 0x2, UP0 ;  /* 0x0000000b06067291 */ /* 0x000fe400080f1407 */
[----:B------:R-:W-:-:S04]  /*1200*/  IMAD.U32 R2, RZ, RZ, UR5 ;  /* 0x00000005ff027e24 */ /* 0x000fc8000f8e00ff */
[----:B------:R-:W-:-:S05]  /*1210*/  IMAD.U32 R3, RZ, RZ, UR6 ;  /* 0x00000006ff037e24 */ /* 0x000fca000f8e00ff */
[----:B------:R-:W2:Y:S02]  /*1220*/  LDG.E R2, desc[UR8][R2.64] ;  /* 0x0000000802027981 */ /* 0x000ea4000c1e1900 */
[----:B--2---:R-:W-:Y:S01]  /*1230*/  R2UR UR8, R2 ;  /* 0x00000000020872ca */ /* 0x004fe200000e0000 */
[----:B------:R-:W-:-:S14]  /*1240*/  BRA `(.L_x_2084) ;  /* 0x00000000003c7947 */ /* 0x000fdc0003800000 */
.L_x_2083:
        /* <DEDUP_REMOVED lines=15> */
.L_x_2084:
[----:B------:R-:W-:Y:S01]  /*1340*/  R2UR UR5, R22 ;  /* 0x00000000160572ca */ /* 0x000fe200000e0000 */
[----:B------:R-:W-:Y:S01]  /*1350*/  UIADD3 UR6, -UR4, UR8, URZ ;  /* 0x0000000804067290 */ /* 0x000fe2000fffe13f */
[----:B------:R-:W-:Y:S01]  /*1360*/  R2UR UR7, R19 ;  /* 0x00000000130772ca */ /* 0x000fe200000e0000 */
[----:B------:R-:W-:Y:S01]  /*1370*/  IMAD.MOV.U32 R0, RZ, RZ, RZ ;  /* 0x000000ffff007224 */ /* 0x000fe200078e00ff */
[----:B------:R-:W-:Y:S01]  /*1380*/  PLOP3.LUT P0, PT, PT, PT, PT, 0x80, 0x0 ;  /* 0x000000000000781c */ /* 0x000fe20003f0f070 */
[----:B------:R-:W-:Y:S01]  /*1390*/  UIADD3 UR4, UR6, 0x4f, URZ ;  /* 0x0000004f06047890 */ /* 0x000fe2000fffe03f */
[----:B------:R-:W-:Y:S01]  /*13a0*/  CS2R R2, SRZ ;  /* 0x0000000000027805 */ /* 0x000fe2000001ff00 */
[----:B------:R-:W-:Y:S01]  /*13b0*/  IMAD.U32 R23, RZ, RZ, UR6 ;  /* 0x00000006ff177e24 */ /* 0x000fe2000f8e00ff */
[----:B------:R-:W-:Y:S02]  /*13c0*/  CS2R R150, SRZ ;  /* 0x0000000000967805 */ /* 0x000fe4000001ff00 */
[----:B------:R-:W-:-:S02]  /*13d0*/  CS2R R148, SRZ ;  /* 0x0000000000947805 */ /* 0x000fc4000001ff00 */
[----:B------:R-:W-:Y:S02]  /*13e0*/  CS2R R146, SRZ ;  /* 0x0000000000927805 */ /* 0x000fe4000001ff00 */
[----:B------:R-:W-:Y:S02]  /*13f0*/  CS2R R144, SRZ ;  /* 0x0000000000907805 */ /* 0x000fe4000001ff00 */
[----:B------:R-:W-:Y:S01]  /*1400*/  CS2R R142, SRZ ;  /* 0x00000000008e7805 */ /* 0x000fe2000001ff00 */
[----:B------:R-:W-:Y:S01]  /*1410*/  ULEA UR5, UR5, 0xcf, 0x7 ;  /* 0x000000cf05057891 */ /* 0x000fe2000f8e383f */
[----:B------:R-:W-:Y:S02]  /*1420*/  CS2R R140, SRZ ;  /* 0x00000000008c7805 */ /* 0x000fe4000001ff00 */
[----:B------:R-:W-:Y:S02]  /*1430*/  CS2R R138, SRZ ;  /* 0x00000000008a7805 */ /* 0x000fe4000001ff00 */
[----:B------:R-:W-:Y:S01]  /*1440*/  CS2R R136, SRZ ;  /* 0x0000000000887805 */ /* 0x000fe2000001ff00 */
[----:B------:R-:W-:Y:S01]  /*1450*/  UIADD3 UR6, UR6, UR5, -UR7 ;  /* 0x0000000506067290 */ /* 0x000fe2000fffe807 */
        /* <DEDUP_REMOVED lines=12> */
[----:B------:R-:W-:-:S02]  /*1520*/  CS2R R122, SRZ ;  /* 0x00000000007a7805 */ /* 0x000fc4000001ff00 */
[----:B------:R-:W-:Y:S02]  /*1530*/  CS2R R120, SRZ ;  /* 0x0000000000787805 */ /* 0x000fe4000001ff00 */
[----:B------:R-:W-:Y:S01]  /*1540*/  CS2R R118, SRZ ;  /* 0x0000000000767805 */ /* 0x000fe2000001ff00 */
[----:B------:R-:W-:Y:S01]  /*1550*/  UISETP.LT.AND UP0, UPT, UR4, UR6, UPT ;  /* 0x000000060400728c */ /* 0x000fe2000bf01270 */
[----:B------:R-:W-:Y:S02]  /*1560*/  CS2R R116, SRZ ;  /* 0x0000000000747805 */ /* 0x000fe4000001ff00 */
[----:B------:R-:W-:Y:S02]  /*1570*/  CS2R R114, SRZ ;  /* 0x0000000000727805 */ /* 0x000fe4000001ff00 */
[----:B------:R-:W-:Y:S01]  /*1580*/  CS2R R112, SRZ ;  /* 0x0000000000707805 */ /* 0x000fe2000001ff00 */
[----:B------:R-:W-:Y:S01]  /*1590*/  USEL UR61, UR4, UR6, UP0 ;  /* 0x00000006043d7287 */ /* 0x000fe20008000000 */
[----:B------:R-:W-:-:S02]  /*15a0*/  CS2R R110, SRZ ;  /* 0x00000000006e7805 */ /* 0x000fc4000001ff00 */
[----:B------:R-:W-:Y:S01]  /*15b0*/  CS2R R108, SRZ ;  /* 0x00000000006c7805 */ /* 0x000fe2000001ff00 */
[----:B------:R-:W-:Y:S01]  /*15c0*/  IMAD.MOV.U32 R170, RZ, RZ, RZ ;  /* 0x000000ffffaa7224 */ /* 0x000fe200078e00ff */
[----:B------:R-:W-:Y:S01]  /*15d0*/  UISETP.GE.AND UP0, UPT, UR61, 0x1, UPT ;  /* 0x000000013d00788c */ /* 0x000fe2000bf06270 */
[----:B------:R-:W-:Y:S02]  /*15e0*/  CS2R R168, SRZ ;  /* 0x0000000000a87805 */ /* 0x000fe4000001ff00 */
[----:B------:R-:W-:Y:S02]  /*15f0*/  CS2R R104, SRZ ;  /* 0x0000000000687805 */ /* 0x000fe4000001ff00 */
[----:B------:R-:W-:Y:S02]  /*1600*/  CS2R R166, SRZ ;  /* 0x0000000000a67805 */ /* 0x000fe4000001ff00 */
[----:B------:R-:W-:Y:S02]  /*1610*/  CS2R R100, SRZ ;  /* 0x0000000000647805 */ /* 0x000fe4000001ff00 */
[----:B------:R-:W-:-:S02]  /*1620*/  CS2R R164, SRZ ;  /* 0x0000000000a47805 */ /* 0x000fc4000001ff00 */
[----:B------:R-:W-:Y:S02]  /*1630*/  PLOP3.LUT P1, PT, PT, PT, UP0, 0x80, 0x0 ;  /* 0x000000000000781c */ /* 0x000fe40003f2f008 */
        /* <DEDUP_REMOVED lines=33> */
[----:B------:R-:W-:Y:S02]  /*1850*/  MOV R8, RZ ;  /* 0x000000ff00087202 */ /* 0x000fe40000000f00 */
[----:B------:R-:W-:Y:S02]  /*1860*/  CS2R R26, SRZ ;  /* 0x00000000001a7805 */ /* 0x000fe4000001ff00 */
[----:B------:R-:W-:-:S02]  /*1870*/  CS2R R28, SRZ ;  /* 0x00000000001c7805 */ /* 0x000fc4000001ff00 */
[----:B------:R-:W-:Y:S01]  /*1880*/  CS2R R24, SRZ ;  /* 0x0000000000187805 */ /* 0x000fe2000001ff00 */
[----:B------:R-:W-:Y:S06]  /*1890*/  @!P1 BRA `(.L_x_2085) ;  /* 0x000000e000909947 */ /* 0x000fec0003800000 */
[----:B------:R-:W0:Y:S01]  /*18a0*/  SHFL.IDX PT, R0, R222, RZ, 0x1f ;  /* 0x00001fffde007589 */ /* 0x000e2200000e0000 */
[----:B------:R-:W1:Y:S01]  /*18b0*/  S2UR UR7, SR_CgaCtaId ;  /* 0x00000000000779c3 */ /* 0x000e620000008800 */
[----:B------:R-:W-:Y:S01]  /*18c0*/  UMOV UR6, 0x400 ;  /* 0x0000040000067882 */ /* 0x000fe20000000000 */
[----:B0-----:R-:W-:Y:S01]  /*18d0*/  R2UR UR4, R0 ;  /* 0x00000000000472ca */ /* 0x001fe200000e0000 */
[----:B-1----:R-:W-:-:S04]  /*18e0*/  ULEA UR8, UR7, UR6, 0x18 ;  /* 0x0000000607087291 */ /* 0x002fc8000f8ec03f */
[----:B------:R-:W-:Y:S02]  /*18f0*/  UIADD3 UR6, UR8, 0x14400, URZ ;  /* 0x0001440008067890 */ /* 0x000fe4000fffe03f */
[----:B------:R-:W-:Y:S02]  /*1900*/  IMAD.U32 R17, RZ, RZ, UR8 ;  /* 0x00000008ff117e24 */ /* 0x000fe4000f8e00ff */
        /* <DEDUP_REMOVED lines=14> */
[----:B------:R-:W-:Y:S01]  /*19f0*/  IMAD.U32 R5, RZ, RZ, UR5 ;  /* 0x00000005ff057e24 */ /* 0x000fe2000f8e00ff */
[----:B------:R-:W-:Y:S01]  /*1a00*/  ULDC.64 UR4, c[0x4][0xb0] ;  /* 0x01002c0000047ab9 */ /* 0x000fe20000000a00 */
[----:B------:R-:W-:Y:S01]  /*1a10*/  MOV R10, UR6 ;  /* 0x00000006000a7c02 */ /* 0x000fe20008000f00 */
        /* <DEDUP_REMOVED lines=8> */
.L_x_2086:
[----:B------:R-:W-:Y:S02]  /*1aa0*/  R2UR UR7, R220 ;  /* 0x00000000dc0772ca */ /* 0x000fe400000e0000 */
[----:B------:R-:W-:Y:S02]  /*1ab0*/  R2UR UR6, R17 ;  /* 0x00000000110672ca */ /* 0x000fe400000e0000 */
[----:B------:R-:W-:-:S09]  /*1ac0*/  R2UR UR5, R224 ;  /* 0x00000000e00572ca */ /* 0x000fd200000e0000 */
[----:B------:R-:W-:-:S04]  /*1ad0*/  ULEA.HI UR4, UR7, UR7, URZ, 0x1 ;  /* 0x0000000707047291 */ /* 0x000fc8000f8f083f */
[----:B------:R-:W-:Y:S01]  /*1ae0*/  ULOP3.LUT UR4, UR4, 0xfffffffe, URZ, 0xc0, !UPT ;  /* 0xfffffffe04047892 */ /* 0x000fe2000f8ec03f */
[----:B------:R-:W-:-:S03]  /*1af0*/  MOV R2, UR5 ;  /* 0x0000000500027c02 */ /* 0x000fc60008000f00 */
[----:B------:R-:W-:Y:S01]  /*1b00*/  UIADD3 UR4, UR7, -UR4, URZ ;  /* 0x8000000407047290 */ /* 0x000fe2000fffe03f */
[----:B------:R-:W-:-:S05]  /*1b10*/  ISETP.NE.AND P0, PT, R2, 0x3, PT ;  /* 0x000000030200780c */ /* 0x000fca0003f05270 */
[----:B------:R-:W-:-:S05]  /*1b20*/  IMAD.U32 R0, RZ, RZ, UR4 ;  /* 0x00000004ff007e24 */ /* 0x000fca000f8e00ff */
[----:B------:R-:W-:-:S04]  /*1b30*/  SHF.L.U32 R0, R0, 0x1f, RZ ;  /* 0x0000001f00007819 */ /* 0x000fc800000006ff */
[----:B------:R-:W0:Y:S02]  /*1b40*/  SYNCS.PHASECHK.TRANS64.TRYWAIT P1, [UR6+0x38800], R0 ;  /* 0x03880000ff0075a7 */ /* 0x000e240008020146 */
[----:B0-----:R-:W-:Y:S05]  /*1b50*/  @!P1 BRA `(.L_x_2087) ;  /* 0x0000016400249947 */ /* 0x001fea0003800000 */
.L_x_2224:
[----:B------:R-:W-:Y:S05]  /*1b60*/  @!P0 BRA `(.L_x_2088) ;  /* 0x0000000000048947 */ /* 0x000fea0003800000 */
[----:B------:R-:W-:Y:S01]  /*1b70*/  BPT.TRAP 0x1 ;  /* 0x000000040000795c */ /* 0x000fe20000300000 */
.L_x_2088:
[----:B------:R-:W-:Y:S01]  /*1b80*/  R2UR UR5, R16 ;  /* 0x00000000100572ca */ /* 0x000fe200000e0000 */
[----:B0-----:R-:W-:Y:S01]  /*1b90*/  IMAD.U32 R0, RZ, RZ, UR60 ;  /* 0x0000003cff007e24 */ /* 0x001fe2000f8e00ff */
[----:B------:R-:W-:-:S11]  /*1ba0*/  R2UR UR4, R17 ;  /* 0x00000000110472ca */ /* 0x000fd600000e0000 */
[----:B------:R-:W-:Y:S02]  /*1bb0*/  IMAD.U32 R3, RZ, RZ, UR5 ;  /* 0x00000005ff037e24 */ /* 0x000fe4000f8e00ff */
[----:B------:R-:W-:-:S03]  /*1bc0*/  LEA R0, R0, UR4, 0x3 ;  /* 0x0000000400007c11 */ /* 0x000fc6000f8e18ff */
[----:B------:R-:W-:-:S04]  /*1bd0*/  SHF.L.U32 R3, R3, 0x1f, RZ ;  /* 0x0000001f03037819 */ /* 0x000fc800000006ff */
[----:B------:R0:W1:Y:S01]  /*1be0*/  SYNCS.PHASECHK.TRANS64.TRYWAIT P2, [R0+URZ+0x38830], R3 ;  /* 0x03883003000075a7 */ /* 0x000062000804017f */
[----:B------:R-:W-:Y:S05]  /*1bf0*/  @!P0 BRA `(.L_x_2089) ;  /* 0x0000000000048947 */ /* 0x000fea0003800000 */
[----:B------:R-:W-:Y:S01]  /*1c00*/  BPT.TRAP 0x1 ;  /* 0x000000040000795c */ /* 0x000fe20000300000 */
.L_x_2089:
[----:B------:R-:W2:Y:S01]  /*1c10*/  S2R R2, SR_TID.X ;  /* 0x0000000000027919 */ /* 0x000ea20000002100 */
[----:B------:R-:W-:Y:S01]  /*1c20*/  IMAD.MOV.U32 R151, RZ, RZ, RZ ;  /* 0x000000ffff977224 */ /* 0x000fe200078e00ff */
[----:B--2---:R-:W-:Y:S01]  /*1c30*/  LOP3.LUT P1, RZ, R2, 0x7f, RZ, 0xc0, !PT ;  /* 0x0000007f02ff7812 */ /* 0x004fe2000782c0ff */
[----:B-1----:R-:W-:-:S12]  /*1c40*/  @P2 BRA `(.L_x_2090) ;  /* 0x0000000000082947 */ /* 0x002fd80003800000 */
[----:B------:R-:W1:Y:S02]  /*1c50*/  SYNCS.PHASECHK.TRANS64.TRYWAIT P2, [R0+URZ+0x38830], R3 ;  /* 0x03883003000075a7 */ /* 0x000e64000804017f */
[----:B-1----:R-:W-:Y:S05]  /*1c60*/  @!P2 BRA `(.L_x_2091) ;  /* 0x0000016000fca947 */ /* 0x002fea0003800000 */
.L_x_2090:
        /* <DEDUP_REMOVED lines=15> */
[----:B01----:R-:W-:Y:S01]  /*1d60*/  @!P1 VIADD R0, R0, 0x38840 ;  /* 0x0003884000009836 */ /* 0x003fe20000000000 */
[----:B------:R-:W-:Y:S01]  /*1d70*/  UMOV UR16, UR20 ;  /* 0x0000001400107c82 */ /* 0x000fe20008000000 */
[----:B------:R-:W-:Y:S01]  /*1d80*/  UMOV UR17, UR21 ;  /* 0x0000001500117c82 */ /* 0x000fe20008000000 */
[----:B------:R-:W-:Y:S01]  /*1d90*/  USHF.R.U32.HI UR4, URZ, 0x4, UR4 ;  /* 0x000000043f047899 */ /* 0x000fe20008011604 */
[--C-:B------:R-:W-:Y:S01]  /*1da0*/  IMAD.MOV.U32 R150, RZ, RZ, R151.reuse ;  /* 0x000000ffff967224 */ /* 0x100fe200078e0097 */
[----:B------:R-:W-:Y:S01]  /*1db0*/  UMOV UR19, 0x40000040 ;  /* 0x4000004000137882 */ /* 0x000fe20000000000 */
[----:B------:R-:W-:Y:S01]  /*1dc0*/  UMOV UR23, 0x40000040 ;  /* 0x4000004000177882 */ /* 0x000fe20000000000 */
[----:B------:R-:W-:Y:S01]  /*1dd0*/  ULOP3.LUT UR4, UR4, 0x3fff, URZ, 0xc0, !UPT ;  /* 0x00003fff04047892 */ /* 0x000fe2000f8ec03f */
[----:B------:R-:W-:Y:S01]  /*1de0*/  @!P1 PRMT R0, RZ, 0x654, R0 ;  /* 0x00000654ff009816 */ /* 0x000fe20000000000 */
[----:B------:R-:W-:Y:S01]  /*1df0*/  UMOV UR27, 0x40000040 ;  /* 0x40000040001b7882 */ /* 0x000fe20000000000 */
[----:B------:R-:W-:Y:S01]  /*1e00*/  UMOV UR31, 0x40000040 ;  /* 0x40000040001f7882 */ /* 0x000fe20000000000 */
[----:B------:R-:W-:Y:S01]  /*1e10*/  ULOP3.LUT UR6, UR4, 0x10000, URZ, 0xfc, !UPT ;  /* 0x0001000004067892 */ /* 0x000fe2000f8efc3f */
[--C-:B------:R-:W-:Y:S01]  /*1e20*/  IMAD.MOV.U32 R149, RZ, RZ, R151.reuse ;  /* 0x000000ffff957224 */ /* 0x100fe200078e0097 */
[----:B------:R-:W-:Y:S01]  /*1e30*/  UMOV UR35, 0x40000040 ;  /* 0x4000004000237882 */ /* 0x000fe20000000000 */
[----:B------:R-:W-:Y:S01]  /*1e40*/  UMOV UR39, 0x40000040 ;  /* 0x4000004000277882 */ /* 0x000fe20000000000 */
[----:B------:R-:W-:Y:S01]  /*1e50*/  UIMAD UR4, UR60, 0xa00, UR6 ;  /* 0x00000a003c0478a4 */ /* 0x000fe2000f8e0206 */
[--C-:B------:R-:W-:Y:S01]  /*1e60*/  IMAD.MOV.U32 R148, RZ, RZ, R151.reuse ;  /* 0x000000ffff947224 */ /* 0x100fe200078e0097 */
[----:B------:R-:W-:Y:S01]  /*1e70*/  UMOV UR43, 0x40000040 ;  /* 0x40000040002b7882 */ /* 0x000fe20000000000 */
[----:B------:R-:W-:Y:S01]  /*1e80*/  IMAD.U32 R15, RZ, RZ, UR6 ;  /* 0x00000006ff0f7e24 */ /* 0x000fe2000f8e00ff */
[----:B------:R-:W-:Y:S01]  /*1e90*/  UIADD3 UR14, UR4, 0x100, URZ ;  /* 0x00000100040e7890 */ /* 0x000fe2000fffe03f */
[-C--:B------:R-:W-:Y:S01]  /*1ea0*/  MOV R147, R151.reuse ;  /* 0x0000009700937202 */ /* 0x080fe20000000f00 */
        /* <DEDUP_REMOVED lines=59> */
[----:B------:R-:W-:Y:S01]  /*2260*/  MOV R69, R151 ;  /* 0x0000009700457202 */ /* 0x000fe20000000f00 */
[--C-:B------:R-:W-:Y:S02]  /*2270*/  IMAD.MOV.U32 R120, RZ, RZ, R151.reuse ;  /* 0x000000ffff787224 */ /* 0x100fe400078e0097 */
        /* <DEDUP_REMOVED lines=251> */
[----:B------:R-:W-:Y:S02]  /*3230*/  R2UR UR19, R23 ;  /* 0x00000000171372ca */ /* 0x000fe400000e0000 */
[----:B------:R-:W-:-:S13]  /*3240*/  R2UR UR18, R22 ;  /* 0x00000000161272ca */ /* 0x000fda00000e0000 */
[----:B------:R-:W-:-:S04]  /*3250*/  IMAD.U32 R4, RZ, RZ, UR18 ;  /* 0x00000012ff047e24 */ /* 0x000fc8000f8e00ff */
[----:B------:R-:W-:Y:S01]  /*3260*/  IMAD R4, R4, 0x80, R215 ;  /* 0x0000008004047824 */ /* 0x000fe200078e02d7 */
        /* <DEDUP_REMOVED lines=257> */
[----:B------:R-:W-:Y:S01]  /*4280*/  R2UR UR12, R3 ;  /* 0x00000000030c72ca */ /* 0x000fe200000e0000 */
[----:B------:R-:W-:Y:S01]  /*4290*/  UIADD3 UR15, UR61, -0x2, URZ ;  /* 0xfffffffe3d0f7890 */ /* 0x000fe2000fffe03f */
[----:B------:R-:W-:-:S05]  /*42a0*/  R2UR UR13, R2 ;  /* 0x00000000020d72ca */ /* 0x000fca00000e0000 */
[----:B------:R-:W-:Y:S01]  /*42b0*/  MOV R227, UR15 ;  /* 0x0000000f00e37c02 */ /* 0x000fe20008000f00 */
        /* <DEDUP_REMOVED lines=11> */
[----:B------:R-:W-:Y:S01]  /*4370*/  UIMAD UR5, UR61, -0x50, UR19 ;  /* 0xffffffb03d0578a4 */ /* 0x000fe2000f8e0213 */
[----:B------:R-:W-:-:S03]  /*4380*/  UMOV UR7, 0x40000040 ;  /* 0x4000004000077882 */ /* 0x000fc60000000000 */
[----:B------:R-:W-:Y:S02]  /*4390*/  UIADD3 UR11, -UR22, 0x51, UR5 ;  /* 0x00000051160b7890 */ /* 0x000fe4000fffe105 */
[----:B------:R-:W-:-:S03]  /*43a0*/  UIADD3 UR14, UR5, 0x50, URZ ;  /* 0x00000050050e7890 */ /* 0x000fc6000fffe03f */
[----:B------:R-:W-:Y:S01]  /*43b0*/  UMOV UR5, UR27 ;  /* 0x0000001b00057c82 */ /* 0x000fe20008000000 */
[----:B------:R-:W-:Y:S02]  /*43c0*/  IMAD.U32 R3, RZ, RZ, UR11 ;  /* 0x0000000bff037e24 */ /* 0x000fe4000f8e00ff */
[----:B------:R-:W-:Y:S02]  /*43d0*/  IMAD.U32 R5, RZ, RZ, UR14 ;  /* 0x0000000eff057e24 */ /* 0x000fe4000f8e00ff */
        /* <DEDUP_REMOVED lines=43> */
[----:B0-----:R-:W-:Y:S02]  /*4690*/  FSEL R58, R58, -INF , P2 ;  /* 0xff8000003a3a7808 */ /* 0x001fe40001000000 */
[----:B------:R-:W-:-:S05]  /*46a0*/  ISETP.GT.AND P2, PT, R5, 0x9, PT ;  /* 0x000000090500780c */ /* 0x000fca0003f44270 */
[----:B------:R-:W0:Y:S01]  /*46b0*/  MUFU.TANH R63, R63 ;  /* 0x0000003f003f7308 */ /* 0x000e220000002400 */
        /* <DEDUP_REMOVED lines=8> */
[----:B0-----:R-:W-:Y:S02]  /*4740*/  FSEL R63, R63, -INF , P2 ;  /* 0xff8000003f3f7808 */ /* 0x001fe40001000000 */
[----:B------:R-:W-:Y:S02]  /*4750*/  ISETP.GT.AND P2, PT, R5, 0x11, PT ;  /* 0x000000110500780c */ /* 0x000fe40003f44270 */
[----:B------:R-:W-:-:S03]  /*4760*/  FMNMX.FTZ R21, R63, R14, !PT ;  /* 0x0000000e3f157209 */ /* 0x000fc60007810000 */
[----:B------:R-:W0:Y:S01]  /*4770*/  MUFU.TANH R60, R60 ;  /* 0x0000003c003c7308 */ /* 0x000e220000002400 */
        /* <DEDUP_REMOVED lines=16> */
[----:B------:R-:W-:Y:S01]  /*4880*/  FMUL.FTZ R53, R53, UR10 ;  /* 0x0000000a35357c20 */ /* 0x000fe20008410000 */
[----:B------:R-:W2:Y:S01]  /*4890*/  MUFU.TANH R51, R51 ;  /* 0x0000003300337308 */ /* 0x000ea20000002400 */
[----:B0-----:R-:W-:-:S02]  /*48a0*/  FSEL R60, R60, -INF , P4 ;  /* 0xff8000003c3c7808 */ /* 0x001fc40002000000 */
[----:B------:R-:W-:-:S05]  /*48b0*/  ISETP.GT.AND P4, PT, R2, 0x19, PT ;  /* 0x000000190200780c */ /* 0x000fca0003f84270 */
[----:B------:R-:W0:Y:S01]  /*48c0*/  MUFU.TANH R54, R54 ;  /* 0x0000003600367308 */ /* 0x000e220000002400 */
[----:B-1----:R-:W-:Y:S02]  /*48d0*/  FSEL R50, R50, -INF , P3 ;  /* 0xff80000032327808 */ /* 0x002fe40001800000 */
[----:B------:R-:W-:Y:S02]  /*48e0*/  ISETP.GT.AND P3, PT, R5, 0x18, PT ;  /* 0x000000180500780c */ /* 0x000fe40003f64270 */
[----:B------:R-:W-:-:S03]  /*48f0*/  FMNMX.FTZ R14, R50, R21, !PT ;  /* 0x00000015320e7209 */ /* 0x000fc60007810000 */
[----:B------:R-:W1:Y:S01]  /*4900*/  MUFU.TANH R55, R55 ;  /* 0x0000003700377308 */ /* 0x000e620000002400 */
[----:B--2---:R-:W-:Y:S02]  /*4910*/  FSEL R51, R51, -INF , P2 ;  /* 0xff80000033337808 */ /* 0x004fe40001000000 */
[----:B------:R-:W-:Y:S02]  /*4920*/  ISETP.GT.AND P2, PT, R5, 0x19, PT ;  /* 0x000000190500780c */ /* 0x000fe40003f44270 */
[----:B------:R-:W-:-:S03]  /*4930*/  FMNMX.FTZ R21, R51, R14, !PT ;  /* 0x0000000e33157209 */ /* 0x000fc60007810000 */
[----:B------:R-:W2:Y:S01]  /*4940*/  MUFU.TANH R61, R61 ;  /* 0x0000003d003d7308 */ /* 0x000ea20000002400 */
[----:B0-----:R-:W-:Y:S02]  /*4950*/  FSEL R54, R54, -INF , P3 ;  /* 0xff80000036367808 */ /* 0x001fe40001800000 */
[----:B------:R-:W-:Y:S02]  /*4960*/  ISETP.GT.AND P3, PT, R5, 0x20, PT ;  /* 0x000000200500780c */ /* 0x000fe40003f64270 */
[----:B------:R-:W-:-:S03]  /*4970*/  FMNMX.FTZ R14, R54, R21, !PT ;  /* 0x00000015360e7209 */ /* 0x000fc60007810000 */
[----:B------:R-:W-:Y:S01]  /*4980*/  MUFU.TANH R48, R48 ;  /* 0x0000003000307308 */ /* 0x000fe20000002400 */
[----:B-1----:R-:W-:Y:S02]  /*4990*/  FSEL R55, R55, -INF , P2 ;  /* 0xff80000037377808 */ /* 0x002fe40001000000 */
[----:B------:R-:W-:Y:S02]  /*49a0*/  ISETP.GT.AND P2, PT, R5, 0x21, PT ;  /* 0x000000210500780c */ /* 0x000fe40003f44270 */
[----:B------:R-:W-:-:S03]  /*49b0*/  FMNMX.FTZ R21, R55, R14, !PT ;  /* 0x0000000e37157209 */ /* 0x000fc60007810000 */
[----:B------:R-:W-:Y:S01]  /*49c0*/  MUFU.TANH R49, R49 ;  /* 0x0000003100317308 */ /* 0x000fe20000002400 */
[----:B--2---:R-:W-:Y:S01]  /*49d0*/  FSEL R61, R61, -INF , P5 ;  /* 0xff8000003d3d7808 */ /* 0x004fe20002800000 */
[----:B------:R-:W-:Y:S02]  /*49e0*/  WARPGROUP.DEPBAR.LE gsb0, 0x0 ;  /* 0x00008000000079c5 */ /* 0x000fe40000010000 */
[----:B------:R-:W-:Y:S01]  /*49f0*/  WARPGROUP.ARRIVE ;  /* 0x00000000000079c5 */ /* 0x000fe20000000000 */
[----:B------:R-:W-:Y:S01]  /*4a00*/  FMUL.FTZ R42, R42, UR10 ;  /* 0x0000000a2a2a7c20 */ /* 0x000fe20008410000 */
[----:B------:R-:W-:Y:S01]  /*4a10*/  FMUL.FTZ R43, R43, UR10 ;  /* 0x0000000a2b2b7c20 */ /* 0x000fe20008410000 */
[----:B------:R-:W-:Y:S01]  /*4a20*/  FMUL.FTZ R46, R46, UR10 ;  /* 0x0000000a2e2e7c20 */ /* 0x000fe20008410000 */
[----:B------:R-:W-:Y:S01]  /*4a30*/  FMUL.FTZ R47, R47, UR10 ;  /* 0x0000000a2f2f7c20 */ /* 0x000fe20008410000 */
[----:B------:R-:W0:Y:S01]  /*4a40*/  MUFU.TANH R52, R52 ;  /* 0x0000003400347308 */ /* 0x000e220000002400 */
[----:B------:R-:W-:Y:S01]  /*4a50*/  HGMMA.64x16x16.F32 R32, gdesc[UR56], R32, gsb0 ;  /* 0x00200000382079f0 */ /* 0x000fe20008000820 */
[----:B------:R-:W-:Y:S01]  /*4a60*/  FMUL.FTZ R40, R40, UR10 ;  /* 0x0000000a28287c20 */ /* 0x000fe20008410000 */
[----:B------:R-:W-:Y:S01]  /*4a70*/  FMUL.FTZ R41, R41, UR10 ;  /* 0x0000000a29297c20 */ /* 0x000fe20008410000 */
[----:B------:R-:W-:Y:S01]  /*4a80*/  FMUL.FTZ R44, R44, UR10 ;  /* 0x0000000a2c2c7c20 */ /* 0x000fe20008410000 */
[----:B------:R-:W-:Y:S01]  /*4a90*/  ISETP.GT.AND P5, PT, R2, 0x18, PT ;  /* 0x000000180200780c */ /* 0x000fe20003fa4270 */
[----:B------:R-:W-:-:S02]  /*4aa0*/  FMUL.FTZ R45, R45, UR10 ;  /* 0x0000000a2d2d7c20 */ /* 0x000fc40008410000 */
[----:B------:R-:W1:Y:S08]  /*4ab0*/  MUFU.TANH R42, R42 ;  /* 0x0000002a002a7308 */ /* 0x000e700000002400 */
[----:B------:R-:W2:Y:S01]  /*4ac0*/  MUFU.TANH R43, R43 ;  /* 0x0000002b002b7308 */ /* 0x000ea20000002400 */
[----:B0-----:R-:W-:-:S07]  /*4ad0*/  FSEL R52, R52, -INF , P5 ;  /* 0xff80000034347808 */ /* 0x001fce0002800000 */
        /* <DEDUP_REMOVED lines=23> */
[----:B------:R-:W0:Y:S01]  /*4c50*/  MUFU.TANH R34, R34 ;  /* 0x0000002200227308 */ /* 0x000e220000002400 */
[----:B------:R-:W-:Y:S01]  /*4c60*/  ULDC UR5, c[0x0][0x988] ;  /* 0x0002620000057ab9 */ /* 0x000fe20000000800 */
[----:B------:R-:W-:Y:S01]  /*4c70*/  FMUL.FTZ R32, R32, UR10 ;  /* 0x0000000a20207c20 */ /* 0x000fe20008410000 */
[----:B--2---:R-:W-:Y:S01]  /*4c80*/  FSEL R53, R53, -INF , P4 ;  /* 0xff80000035357808 */ /* 0x004fe20002000000 */
[----:B------:R-:W-:Y:S01]  /*4c90*/  FMUL.FTZ R33, R33, UR10 ;  /* 0x0000000a21217c20 */ /* 0x000fe20008410000 */
[----:B------:R-:W-:Y:S01]  /*4ca0*/  FMUL.FTZ R36, R36, UR10 ;  /* 0x0000000a24247c20 */ /* 0x000fe20008410000 */
[----:B------:R-:W-:Y:S01]  /*4cb0*/  FMUL.FTZ R37, R37, UR10 ;  /* 0x0000000a25257c20 */ /* 0x000fe20008410000 */
[----:B------:R-:W-:Y:S01]  /*4cc0*/  UIADD3 UR4, UR19, -UR22, URZ ;  /* 0x8000001613047290 */ /* 0x000fe2000fffe03f */
[----:B------:R-:W1:Y:S03]  /*4cd0*/  MUFU.TANH R35, R35 ;  /* 0x0000002300237308 */ /* 0x000e660000002400 */
[----:B------:R-:W-:-:S04]  /*4ce0*/  ULEA UR4, UR18, UR4, 0x7 ;  /* 0x0000000412047291 */ /* 0x000fc8000f8e383f */
[----:B------:R-:W-:Y:S01]  /*4cf0*/  UIMAD.WIDE UR6, UR4, 0x66666667, URZ ;  /* 0x66666667040678a5 */ /* 0x000fe2000f8e023f */
[----:B------:R-:W2:Y:S01]  /*4d00*/  MUFU.TANH R38, R38 ;  /* 0x0000002600267308 */ /* 0x000ea20000002400 */
[----:B0-----:R-:W-:Y:S02]  /*4d10*/  FSEL R34, R34, -INF , P3 ;  /* 0xff80000022227808 */ /* 0x001fe40001800000 */
[----:B------:R-:W-:Y:S01]  /*4d20*/  ISETP.GT.AND P3, PT, R5, 0x38, PT ;  /* 0x000000380500780c */ /* 0x000fe20003f64270 */
[----:B------:R-:W-:Y:S01]  /*4d30*/  USHF.R.U32.HI UR4, URZ, 0x1f, UR7 ;  /* 0x0000001f3f047899 */ /* 0x000fe20008011607 */
[----:B------:R-:W-:-:S03]  /*4d40*/  FMNMX.FTZ R14, R34, R21, !PT ;  /* 0x00000015220e7209 */ /* 0x000fc60007810000 */
[----:B------:R-:W0:Y:S01]  /*4d50*/  MUFU.TANH R39, R39 ;  /* 0x0000002700277308 */ /* 0x000e220000002400 */
[----:B-1----:R-:W-:Y:S01]  /*4d60*/  FSEL R35, R35, -INF , P2 ;  /* 0xff80000023237808 */ /* 0x002fe20001000000 */
[----:B------:R-:W-:Y:S01]  /*4d70*/  ULEA.HI.SX32 UR4, UR7, UR4, 0x1b ;  /* 0x0000000407047291 */ /* 0x000fe2000f8fda3f */
[----:B------:R-:W-:Y:S02]  /*4d80*/  ISETP.GT.AND P2, PT, R5, 0x39, PT ;  /* 0x000000390500780c */ /* 0x000fe40003f44270 */
[----:B------:R-:W-:Y:S01]  /*4d90*/  FMNMX.FTZ R21, R35, R14, !PT ;  /* 0x0000000e23157209 */ /* 0x000fe20007810000 */
[----:B------:R-:W-:Y:S02]  /*4da0*/  UISETP.LT.AND UP0, UPT, URZ, UR4, UPT ;  /* 0x000000043f00728c */ /* 0x000fe4000bf01270 */
[----:B------:R-:W-:Y:S01]  /*4db0*/  MUFU.TANH R41, R41 ;  /* 0x0000002900297308 */ /* 0x000fe20000002400 */
[----:B--2---:R-:W-:Y:S02]  /*4dc0*/  FSEL R38, R38, -INF , P3 ;  /* 0xff80000026267808 */ /* 0x004fe40001800000 */
[----:B------:R-:W-:-:S02]  /*4dd0*/  ISETP.GT.AND P3, PT, R5, 0x40, PT ;  /* 0x000000400500780c */ /* 0x000fc40003f64270 */
[----:B------:R-:W-:-:S03]  /*4de0*/  FMNMX.FTZ R14, R38, R21, !PT ;  /* 0x00000015260e7209 */ /* 0x000fc60007810000 */
[----:B------:R-:W-:Y:S01]  /*4df0*/  MUFU.TANH R44, R44 ;  /* 0x0000002c002c7308 */ /* 0x000fe20000002400 */
[----:B0-----:R-:W-:Y:S02]  /*4e00*/  FSEL R39, R39, -INF , P2 ;  /* 0xff80000027277808 */ /* 0x001fe40001000000 */
        /* <DEDUP_REMOVED lines=13> */
[----:B------:R0:W-:Y:S01]  /*4ee0*/  @!P1 SYNCS.ARRIVE.TRANS64.RED.A1T0 RZ, [R0+URZ], RZ ;  /* 0x000000ff00ff99a7 */ /* 0x0001e2000810043f */
[----:B------:R-:W-:-:S02]  /*4ef0*/  USEL UR10, URZ, UR4, !UP0 ;  /* 0x000000043f0a7287 */ /* 0x000fc4000c000000 */
[----:B------:R-:W1:Y:S02]  /*4f00*/  MUFU.TANH R26, R26 ;  /* 0x0000001a001a7308 */ /* 0x000e640000002400 */
[----:B------:R-:W-:Y:S02]  /*4f10*/  UISETP.GE.AND UP0, UPT, UR15, UR10, UPT ;  /* 0x0000000a0f00728c */ /* 0x000fe4000bf06270 */
[----:B------:R-:W-:-:S04]  /*4f20*/  IMAD.U32 R226, RZ, RZ, UR10 ;  /* 0x0000000affe27e24 */ /* 0x000fc8000f8e00ff */
[----:B------:R-:W2:Y:S08]  /*4f30*/  MUFU.TANH R27, R27 ;  /* 0x0000001b001b7308 */ /* 0x000eb00000002400 */
[----:B------:R-:W3:Y:S01]  /*4f40*/  MUFU.TANH R30, R30 ;  /* 0x0000001e001e7308 */ /* 0x000ee20000002400 */
[----:B-1----:R-:W-:Y:S02]  /*4f50*/  FSEL R26, R26, -INF , P3 ;  /* 0xff8000001a1a7808 */ /* 0x002fe40001800000 */
[----:B------:R-:W-:-:S02]  /*4f60*/  ISETP.GT.AND P3, PT, R5, 0x48, PT ;  /* 0x000000480500780c */ /* 0x000fc40003f64270 */
[----:B------:R-:W-:-:S03]  /*4f70*/  FMNMX.FTZ R14, R26, R21, !PT ;  /* 0x000000151a0e7209 */ /* 0x000fc60007810000 */
[----:B------:R-:W1:Y:S01]  /*4f80*/  MUFU.TANH R31, R31 ;  /* 0x0000001f001f7308 */ /* 0x000e620000002400 */
[----:B--2---:R-:W-:Y:S02]  /*4f90*/  FSEL R27, R27, -INF , P2 ;  /* 0xff8000001b1b7808 */ /* 0x004fe40001000000 */
[----:B------:R-:W-:Y:S02]  /*4fa0*/  ISETP.GT.AND P2, PT, R5, 0x49, PT ;  /* 0x000000490500780c */ /* 0x000fe40003f44270 */
[----:B------:R-:W-:-:S03]  /*4fb0*/  FMNMX.FTZ R5, R27, R14, !PT ;  /* 0x0000000e1b057209 */ /* 0x000fc60007810000 */
[----:B------:R-:W-:Y:S01]  /*4fc0*/  MUFU.TANH R33, R33 ;  /* 0x0000002100217308 */ /* 0x000fe20000002400 */
[----:B---3--:R-:W-:Y:S02]  /*4fd0*/  FSEL R30, R30, -INF , P3 ;  /* 0xff8000001e1e7808 */ /* 0x008fe40001800000 */
[----:B------:R-:W-:Y:S02]  /*4fe0*/  ISETP.GT.AND P3, PT, R2, 0x1, PT ;  /* 0x000000010200780c */ /* 0x000fe40003f64270 */
[----:B------:R-:W-:Y:S02]  /*4ff0*/  FMNMX.FTZ R14, R30, R5, !PT ;  /* 0x000000051e0e7209 */ /* 0x000fe40007810000 */
[----:B------:R-:W-:Y:S01]  /*5000*/  FSEL R57, R57, -INF , P3 ;  /* 0xff80000039397808 */ /* 0x000fe20001800000 */
[----:B------:R-:W2:Y:S01]  /*5010*/  MUFU.TANH R36, R36 ;  /* 0x0000002400247308 */ /* 0x000ea20000002400 */
[----:B-1----:R-:W-:Y:S02]  /*5020*/  FSEL R31, R31, -INF , P2 ;  /* 0xff8000001f1f7808 */ /* 0x002fe40001000000 */
[----:B------:R-:W-:-:S02]  /*5030*/  ISETP.GT.AND P2, PT, R2, RZ, PT ;  /* 0x000000ff0200720c */ /* 0x000fc40003f44270 */
[----:B------:R-:W-:Y:S02]  /*5040*/  FMNMX.FTZ R14, R31, R14, !PT ;  /* 0x0000000e1f0e7209 */ /* 0x000fe40007810000 */
[----:B------:R-:W-:Y:S01]  /*5050*/  FSEL R56, R56, -INF , P2 ;  /* 0xff80000038387808 */ /* 0x000fe20001000000 */
[----:B------:R-:W-:Y:S01]  /*5060*/  MUFU.TANH R37, R37 ;  /* 0x0000002500257308 */ /* 0x000fe20000002400 */
[C---:B------:R-:W-:Y:S01]  /*5070*/  ISETP.GT.AND P2, PT, R2.reuse, 0x10, PT ;  /* 0x000000100200780c */ /* 0x040fe20003f44270 */
[----:B------:R-:W1:Y:S01]  /*5080*/  SHFL.BFLY PT, R5, R14, 0x2, 0x1f ;  /* 0x0c401f000e057f89 */ /* 0x000e6200000e0000 */
[----:B------:R-:W-:Y:S02]  /*5090*/  ISETP.GT.AND P3, PT, R2, 0x11, PT ;  /* 0x000000110200780c */ /* 0x000fe40003f64270 */
[----:B------:R-:W-:Y:S02]  /*50a0*/  FSEL R48, R48, -INF , P2 ;  /* 0xff80000030307808 */ /* 0x000fe40001000000 */
[----:B------:R-:W-:Y:S01]  /*50b0*/  FSEL R49, R49, -INF , P3 ;  /* 0xff80000031317808 */ /* 0x000fe20001800000 */
[----:B------:R-:W3:Y:S01]  /*50c0*/  MUFU.TANH R24, R24 ;  /* 0x0000001800187308 */ /* 0x000ee20000002400 */
[----:B------:R-:W-:-:S04]  /*50d0*/  ISETP.GT.AND P2, PT, R2, 0x20, PT ;  /* 0x000000200200780c */ /* 0x000fc80003f44270 */
[----:B------:R-:W-:Y:S02]  /*50e0*/  FSEL R40, R40, -INF , P2 ;  /* 0xff80000028287808 */ /* 0x000fe40001000000 */
[----:B------:R-:W-:Y:S01]  /*50f0*/  ISETP.GT.AND P2, PT, R2, 0x28, PT ;  /* 0x000000280200780c */ /* 0x000fe20003f44270 */
[----:B------:R-:W-:Y:S03]  /*5100*/  MUFU.TANH R25, R25 ;  /* 0x0000001900197308 */ /* 0x000fe60000002400 */
[----:B------:R-:W-:Y:S02]  /*5110*/  FSEL R44, R44, -INF , P2 ;  /* 0xff8000002c2c7808 */ /* 0x000fe40001000000 */
[----:B------:R-:W-:-:S03]  /*5120*/  ISETP.GT.AND P2, PT, R2, 0x30, PT ;  /* 0x000000300200780c */ /* 0x000fc60003f44270 */
[----:B------:R-:W4:Y:S01]  /*5130*/  MUFU.TANH R28, R28 ;  /* 0x0000001c001c7308 */ /* 0x000f220000002400 */
[----:B------:R-:W-:Y:S02]  /*5140*/  FSEL R32, R32, -INF , P2 ;  /* 0xff80000020207808 */ /* 0x000fe40001000000 */
[----:B-1----:R-:W-:Y:S02]  /*5150*/  FMNMX.FTZ R5, R14, R5, !PT ;  /* 0x000000050e057209 */ /* 0x002fe40007810000 */
[----:B------:R-:W-:-:S03]  /*5160*/  ISETP.GT.AND P2, PT, R2, 0x38, PT ;  /* 0x000000380200780c */ /* 0x000fc60003f44270 */
[----:B------:R-:W1:Y:S01]  /*5170*/  SHFL.BFLY PT, R14, R5, 0x1, 0x1f ;  /* 0x0c201f00050e7f89 */ /* 0x000e6200000e0000 */
[----:B--2---:R-:W-:Y:S01]  /*5180*/  FSEL R36, R36, -INF , P2 ;  /* 0xff80000024247808 */ /* 0x004fe20001000000 */
[----:B------:R-:W2:Y:S01]  /*5190*/  MUFU.TANH R29, R29 ;  /* 0x0000001d001d7308 */ /* 0x000ea20000002400 */
[----:B------:R-:W-:-:S04]  /*51a0*/  ISETP.GT.AND P2, PT, R2, 0x40, PT ;  /* 0x000000400200780c */ /* 0x000fc80003f44270 */
[----:B---3--:R-:W-:Y:S02]  /*51b0*/  FSEL R24, R24, -INF , P2 ;  /* 0xff80000018187808 */ /* 0x008fe40001000000 */
[----:B------:R-:W-:-:S04]  /*51c0*/  ISETP.GT.AND P2, PT, R2, 0x48, PT ;  /* 0x000000480200780c */ /* 0x000fc80003f44270 */
[----:B----4-:R-:W-:Y:S02]  /*51d0*/  FSEL R28, R28, -INF , P2 ;  /* 0xff8000001c1c7808 */ /* 0x010fe40001000000 */
[----:B-1----:R-:W-:Y:S02]  /*51e0*/  FMNMX.FTZ R3, R5, R14, !PT ;  /* 0x0000000e05037209 */ /* 0x002fe40007810000 */
        /* <DEDUP_REMOVED lines=22> */
[----:B------:R-:W1:Y:S01]  /*5350*/  MUFU.EX2 R59, R59 ;  /* 0x0000003b003b7308 */ /* 0x000e620000000800 */
        /* <DEDUP_REMOVED lines=15> */
[----:B------:R-:W3:Y:S01]  /*5450*/  MUFU.EX2 R63, R63 ;  /* 0x0000003f003f7308 */ /* 0x000ee20000000800 */
        /* <DEDUP_REMOVED lines=12> */
[----:B--2---:R-:W-:Y:S01]  /*5520*/  FSEL R29, R29, -INF , P3 ;  /* 0xff8000001d1d7808 */ /* 0x004fe20001800000 */
[--C-:B------:R-:W-:Y:S01]  /*5530*/  FFMA.FTZ R27, R27, UR5, -R14.reuse ;  /* 0x000000051b1b7c23 */ /* 0x100fe2000801080e */
[----:B------:R-:W-:Y:S01]  /*5540*/  FMNMX.FTZ R4, R24, R5, !PT ;  /* 0x0000000518047209 */ /* 0x000fe20007810000 */
[--C-:B------:R-:W-:Y:S01]  /*5550*/  FFMA.FTZ R30, R30, UR5, -R14.reuse ;  /* 0x000000051e1e7c23 */ /* 0x100fe2000801080e */
[----:B------:R-:W2:Y:S01]  /*5560*/  MUFU.EX2 R51, R51 ;  /* 0x0000003300337308 */ /* 0x000ea20000000800 */
[----:B------:R-:W-:Y:S01]  /*5570*/  FFMA.FTZ R14, R31, UR5, -R14 ;  /* 0x000000051f0e7c23 */ /* 0x000fe2000801080e */
[----:B------:R-:W-:Y:S01]  /*5580*/  FMNMX.FTZ R5, R25, R4, !PT ;  /* 0x0000000419057209 */ /* 0x000fe20007810000 */
[----:B------:R-:W-:Y:S01]  /*5590*/  IMAD.MOV.U32 R31, RZ, RZ, R151 ;  /* 0x000000ffff1f7224 */ /* 0x000fe200078e0097 */
[----:B-1----:R-:W-:-:S02]  /*55a0*/  F2FP.F16.F32.PACK_AB R209, R59, R58 ;  /* 0x0000003a3bd1723e */ /* 0x002fc400000000ff */
[----:B------:R-:W-:Y:S02]  /*55b0*/  FMNMX.FTZ R2, R28, R5, !PT ;  /* 0x000000051c027209 */ /* 0x000fe40007810000 */
[----:B------:R-:W-:Y:S01]  /*55c0*/  MUFU.EX2 R54, R54 ;  /* 0x0000003600367308 */ /* 0x000fe20000000800 */
[----:B---3--:R-:W-:Y:S02]  /*55d0*/  F2FP.F16.F32.PACK_AB R211, R63, R62 ;  /* 0x0000003e3fd3723e */ /* 0x008fe400000000ff */
[----:B------:R-:W-:-:S05]  /*55e0*/  FMNMX.FTZ R2, R29, R2, !PT ;  /* 0x000000021d027209 */ /* 0x000fca0007810000 */
[----:B------:R-:W1:Y:S01]  /*55f0*/  SHFL.BFLY PT, R5, R2, 0x2, 0x1f ;  /* 0x0c401f0002057f89 */ /* 0x000e6200000e0000 */
[----:B------:R-:W-:Y:S01]  /*5600*/  MUFU.EX2 R195, R14 ;  /* 0x0000000e00c37308 */ /* 0x000fe20000000800 */
[----:B--2---:R-:W-:-:S07]  /*5610*/  F2FP.F16.F32.PACK_AB R205, R51, R50 ;  /* 0x0000003233cd723e */ /* 0x004fce00000000ff */
[----:B------:R-:W2:Y:S08]  /*5620*/  MUFU.EX2 R55, R55 ;  /* 0x0000003700377308 */ /* 0x000eb00000000800 */
[----:B------:R-:W-:Y:S01]  /*5630*/  MUFU.EX2 R42, R42 ;  /* 0x0000002a002a7308 */ /* 0x000fe20000000800 */
[----:B-1----:R-:W-:-:S07]  /*5640*/  FMNMX.FTZ R5, R2, R5, !PT ;  /* 0x0000000502057209 */ /* 0x002fce0007810000 */
[----:B------:R-:W1:Y:S01]  /*5650*/  MUFU.EX2 R43, R43 ;  /* 0x0000002b002b7308 */ /* 0x000e620000000800 */
[----:B--2---:R-:W-:Y:S01]  /*5660*/  F2FP.F16.F32.PACK_AB R207, R55, R54 ;  /* 0x0000003637cf723e */ /* 0x004fe200000000ff */
[----:B------:R-:W2:Y:S06]  /*5670*/  SHFL.BFLY PT, R4, R5, 0x1, 0x1f ;  /* 0x0c201f0005047f89 */ /* 0x000eac00000e0000 */
[----:B------:R-:W-:Y:S08]  /*5680*/  MUFU.EX2 R46, R46 ;  /* 0x0000002e002e7308 */ /* 0x000ff00000000800 */
[----:B------:R-:W3:Y:S01]  /*5690*/  MUFU.EX2 R47, R47 ;  /* 0x0000002f002f7308 */ /* 0x000ee20000000800 */
[----:B-1----:R-:W-:-:S07]  /*56a0*/  F2FP.F16.F32.PACK_AB R201, R43, R42 ;  /* 0x0000002a2bc9723e */ /* 0x002fce00000000ff */
[----:B------:R-:W-:Y:S01]  /*56b0*/  MUFU.EX2 R34, R34 ;  /* 0x0000002200227308 */ /* 0x000fe20000000800 */
[----:B--2---:R-:W-:Y:S01]  /*56c0*/  FMNMX.FTZ R4, R5, R4, !PT ;  /* 0x0000000405047209 */ /* 0x004fe20007810000 */
[----:B------:R-:W-:Y:S01]  /*56d0*/  FADD.FTZ R5, R58, R59 ;  /* 0x0000003b3a057221 */ /* 0x000fe20000010000 */
[----:B------:R-:W-:Y:S01]  /*56e0*/  IMAD.MOV.U32 R59, RZ, RZ, R151 ;  /* 0x000000ffff3b7224 */ /* 0x000fe200078e0097 */
[----:B------:R-:W-:-:S04]  /*56f0*/  MOV R58, R151 ;  /* 0x00000097003a7202 */ /* 0x000fc80000000f00 */
[----:B------:R-:W1:Y:S01]  /*5700*/  MUFU.EX2 R35, R35 ;  /* 0x0000002300237308 */ /* 0x000e620000000800 */
[C---:B------:R-:W-:Y:S01]  /*5710*/  FMUL.FTZ R2, R4.reuse, UR5 ;  /* 0x0000000504027c20 */ /* 0x040fe20008410000 */
[----:B------:R-:W-:Y:S01]  /*5720*/  FSETP.NEU.FTZ.AND P2, PT, R4, -INF , PT ;  /* 0xff8000000400780b */ /* 0x000fe20003f5d000 */
[----:B------:R-:W-:Y:S01]  /*5730*/  FADD.FTZ R14, R62, R5 ;  /* 0x000000053e0e7221 */ /* 0x000fe20000010000 */
[----:B---3--:R-:W-:Y:S01]  /*5740*/  F2FP.F16.F32.PACK_AB R203, R47, R46 ;  /* 0x0000002e2fcb723e */ /* 0x008fe200000000ff */
[----:B------:R-:W-:Y:S01]  /*5750*/  IMAD.MOV.U32 R62, RZ, RZ, R151 ;  /* 0x000000ffff3e7224 */ /* 0x000fe200078e0097 */
[----:B------:R-:W-:Y:S01]  /*5760*/  FSEL R2, R2, RZ, P2 ;  /* 0x000000ff02027208 */ /* 0x000fe20001000000 */
[----:B------:R-:W-:Y:S01]  /*5770*/  FADD.FTZ R5, R63, R14 ;  /* 0x0000000e3f057221 */ /* 0x000fe20000010000 */
[----:B------:R-:W-:Y:S01]  /*5780*/  MUFU.EX2 R38, R38 ;  /* 0x0000002600267308 */ /* 0x000fe20000000800 */
[----:B------:R-:W-:Y:S02]  /*5790*/  PLOP3.LUT P2, PT, PT, PT, UP0, 0x80, 0x0 ;  /* 0x000000000000781c */ /* 0x000fe40003f4f008 */
[--C-:B------:R-:W-:Y:S01]  /*57a0*/  FFMA.FTZ R56, R56, UR5, -R2.reuse ;  /* 0x0000000538387c23 */ /* 0x100fe20008010802 */
[--C-:B------:R-:W-:Y:S01]  /*57b0*/  FFMA.FTZ R57, R57, UR5, -R2.reuse ;  /* 0x0000000539397c23 */ /* 0x100fe20008010802 */
[--C-:B------:R-:W-:Y:S01]  /*57c0*/  FFMA.FTZ R60, R60, UR5, -R2.reuse ;  /* 0x000000053c3c7c23 */ /* 0x100fe20008010802 */
[--C-:B------:R-:W-:Y:S01]  /*57d0*/  FFMA.FTZ R61, R61, UR5, -R2.reuse ;  /* 0x000000053d3d7c23 */ /* 0x100fe20008010802 */
[--C-:B------:R-:W-:Y:S01]  /*57e0*/  FFMA.FTZ R48, R48, UR5, -R2.reuse ;  /* 0x0000000530307c23 */ /* 0x100fe20008010802 */
[--C-:B------:R-:W-:Y:S01]  /*57f0*/  FFMA.FTZ R49, R49, UR5, -R2.reuse ;  /* 0x0000000531317c23 */ /* 0x100fe20008010802 */
[----:B------:R-:W-:Y:S01]  /*5800*/  MUFU.EX2 R56, R56 ;  /* 0x0000003800387308 */ /* 0x000fe20000000800 */
[----:B------:R-:W-:Y:S01]  /*5810*/  FADD.FTZ R14, R50, R5 ;  /* 0x00000005320e7221 */ /* 0x000fe20000010000 */
[--C-:B------:R-:W-:Y:S01]  /*5820*/  FFMA.FTZ R52, R52, UR5, -R2.reuse ;  /* 0x0000000534347c23 */ /* 0x100fe20008010802 */
[--C-:B------:R-:W-:Y:S01]  /*5830*/  FFMA.FTZ R53, R53, UR5, -R2.reuse ;  /* 0x0000000535357c23 */ /* 0x100fe20008010802 */
[----:B------:R-:W-:Y:S01]  /*5840*/  FFMA.FTZ R40, R40, UR5, -R2 ;  /* 0x0000000528287c23 */ /* 0x000fe20008010802 */
[----:B------:R-:W-:Y:S01]  /*5850*/  FADD.FTZ R21, R51, R14 ;  /* 0x0000000e33157221 */ /* 0x000fe20000010000 */
[--C-:B------:R-:W-:Y:S01]  /*5860*/  FFMA.FTZ R41, R41, UR5, -R2.reuse ;  /* 0x0000000529297c23 */ /* 0x100fe20008010802 */
[--C-:B------:R-:W-:Y:S01]  /*5870*/  FFMA.FTZ R44, R44, UR5, -R2.reuse ;  /* 0x000000052c2c7c23 */ /* 0x100fe20008010802 */
[----:B------:R-:W2:Y:S01]  /*5880*/  MUFU.EX2 R57, R57 ;  /* 0x0000003900397308 */ /* 0x000ea20000000800 */
[----:B------:R-:W-:Y:S01]  /*5890*/  FADD.FTZ R20, R54, R21 ;  /* 0x0000001536147221 */ /* 0x000fe20000010000 */
[--C-:B------:R-:W-:Y:S01]  /*58a0*/  FFMA.FTZ R45, R45, UR5, -R2.reuse ;  /* 0x000000052d2d7c23 */ /* 0x100fe20008010802 */
[--C-:B------:R-:W-:Y:S01]  /*58b0*/  FFMA.FTZ R32, R32, UR5, -R2.reuse ;  /* 0x0000000520207c23 */ /* 0x100fe20008010802 */
[----:B------:R-:W-:Y:S01]  /*58c0*/  FFMA.FTZ R33, R33, UR5, -R2 ;  /* 0x0000000521217c23 */ /* 0x000fe20008010802 */
[----:B------:R-:W-:Y:S01]  /*58d0*/  FADD.FTZ R21, R55, R20 ;  /* 0x0000001437157221 */ /* 0x000fe20000010000 */
[--C-:B------:R-:W-:Y:S01]  /*58e0*/  FFMA.FTZ R36, R36, UR5, -R2.reuse ;  /* 0x0000000524247c23 */ /* 0x100fe20008010802 */
[--C-:B------:R-:W-:Y:S01]  /*58f0*/  FFMA.FTZ R37, R37, UR5, -R2.reuse ;  /* 0x0000000525257c23 */ /* 0x100fe20008010802 */
[----:B------:R-:W3:Y:S01]  /*5900*/  MUFU.EX2 R60, R60 ;  /* 0x0000003c003c7308 */ /* 0x000ee20000000800 */
[----:B------:R-:W-:Y:S01]  /*5910*/  FADD.FTZ R20, R42, R21 ;  /* 0x000000152a147221 */ /* 0x000fe20000010000 */
[--C-:B------:R-:W-:Y:S01]  /*5920*/  FFMA.FTZ R24, R24, UR5, -R2.reuse ;  /* 0x0000000518187c23 */ /* 0x100fe20008010802 */
[--C-:B------:R-:W-:Y:S01]  /*5930*/  FFMA.FTZ R25, R25, UR5, -R2.reuse ;  /* 0x0000000519197c23 */ /* 0x100fe20008010802 */
[----:B------:R-:W-:Y:S01]  /*5940*/  FFMA.FTZ R28, R28, UR5, -R2 ;  /* 0x000000051c1c7c23 */ /* 0x000fe20008010802 */
[----:B------:R-:W-:Y:S01]  /*5950*/  FADD.FTZ R21, R43, R20 ;  /* 0x000000142b157221 */ /* 0x000fe20000010000 */
[----:B------:R-:W-:Y:S01]  /*5960*/  FFMA.FTZ R2, R29, UR5, -R2 ;  /* 0x000000051d027c23 */ /* 0x000fe20008010802 */
[----:B-1----:R-:W-:Y:S01]  /*5970*/  F2FP.F16.F32.PACK_AB R197, R35, R34 ;  /* 0x0000002223c5723e */ /* 0x002fe200000000ff */
[----:B------:R-:W1:Y:S01]  /*5980*/  MUFU.EX2 R61, R61 ;  /* 0x0000003d003d7308 */ /* 0x000e620000000800 */
[----:B--2---:R-:W-:Y:S01]  /*5990*/  FADD.FTZ R5, R56, R57 ;  /* 0x0000003938057221 */ /* 0x004fe20000010000 */
[----:B------:R-:W-:Y:S01]  /*59a0*/  F2FP.F16.F32.PACK_AB R208, R57, R56 ;  /* 0x0000003839d0723e */ /* 0x000fe200000000ff */
[--C-:B------:R-:W-:Y:S01]  /*59b0*/  IMAD.MOV.U32 R57, RZ, RZ, R151.reuse ;  /* 0x000000ffff397224 */ /* 0x100fe200078e0097 */
[-C--:B------:R-:W-:Y:S01]  /*59c0*/  MOV R63, R151.reuse ;  /* 0x00000097003f7202 */ /* 0x080fe20000000f00 */
[--C-:B------:R-:W-:Y:S01]  /*59d0*/  IMAD.MOV.U32 R56, RZ, RZ, R151.reuse ;  /* 0x000000ffff387224 */ /* 0x100fe200078e0097 */
[-C--:B------:R-:W-:Y:S01]  /*59e0*/  MOV R43, R151.reuse ;  /* 0x00000097002b7202 */ /* 0x080fe20000000f00 */
[----:B------:R-:W-:Y:S01]  /*59f0*/  IMAD.MOV.U32 R55, RZ, RZ, R151 ;  /* 0x000000ffff377224 */ /* 0x000fe200078e0097 */
[----:B------:R-:W2:Y:S01]  /*5a00*/  MUFU.EX2 R48, R48 ;  /* 0x0000003000307308 */ /* 0x000ea20000000800 */
[----:B---3--:R-:W-:Y:S01]  /*5a10*/  FADD.FTZ R14, R60, R5 ;  /* 0x000000053c0e7221 */ /* 0x008fe20000010000 */
[--C-:B------:R-:W-:Y:S01]  /*5a20*/  IMAD.MOV.U32 R54, RZ, RZ, R151.reuse ;  /* 0x000000ffff367224 */ /* 0x100fe200078e0097 */
[----:B------:R-:W-:Y:S01]  /*5a30*/  MOV R29, R151 ;  /* 0x00000097001d7202 */ /* 0x000fe20000000f00 */
[----:B------:R-:W-:-:S02]  /*5a40*/  IMAD.MOV.U32 R51, RZ, RZ, R151 ;  /* 0x000000ffff337224 */ /* 0x000fc400078e0097 */
[--C-:B------:R-:W-:Y:S02]  /*5a50*/  IMAD.MOV.U32 R50, RZ, RZ, R151.reuse ;  /* 0x000000ffff327224 */ /* 0x100fe400078e0097 */
[----:B------:R-:W3:Y:S01]  /*5a60*/  MUFU.EX2 R49, R49 ;  /* 0x0000003100317308 */ /* 0x000ee20000000800 */
[C---:B-1----:R-:W-:Y:S01]  /*5a70*/  FADD.FTZ R5, R61.reuse, R14 ;  /* 0x0000000e3d057221 */ /* 0x042fe20000010000 */
[----:B------:R-:W-:Y:S01]  /*5a80*/  F2FP.F16.F32.PACK_AB R210, R61, R60 ;  /* 0x0000003c3dd2723e */ /* 0x000fe200000000ff */
[--C-:B------:R-:W-:Y:S02]  /*5a90*/  IMAD.MOV.U32 R61, RZ, RZ, R151.reuse ;  /* 0x000000ffff3d7224 */ /* 0x100fe400078e0097 */
[--C-:B------:R-:W-:Y:S02]  /*5aa0*/  IMAD.MOV.U32 R60, RZ, RZ, R151.reuse ;  /* 0x000000ffff3c7224 */ /* 0x100fe400078e0097 */
[----:B------:R-:W-:Y:S01]  /*5ab0*/  IMAD.MOV.U32 R42, RZ, RZ, R151 ;  /* 0x000000ffff2a7224 */ /* 0x000fe200078e0097 */
[----:B------:R-:W0:Y:S01]  /*5ac0*/  MUFU.EX2 R52, R52 ;  /* 0x0000003400347308 */ /* 0x000e220000000800 */
[----:B--2---:R-:W-:-:S07]  /*5ad0*/  FADD.FTZ R14, R48, R5 ;  /* 0x00000005300e7221 */ /* 0x004fce0000010000 */
[----:B------:R-:W1:Y:S01]  /*5ae0*/  MUFU.EX2 R53, R53 ;  /* 0x0000003500357308 */ /* 0x000e620000000800 */
[C---:B---3--:R-:W-:Y:S01]  /*5af0*/  FADD.FTZ R5, R49.reuse, R14 ;  /* 0x0000000e31057221 */ /* 0x048fe20000010000 */
[----:B------:R-:W-:Y:S01]  /*5b00*/  FADD.FTZ R14, R46, R21 ;  /* 0x000000152e0e7221 */ /* 0x000fe20000010000 */
[----:B------:R-:W-:Y:S01]  /*5b10*/  F2FP.F16.F32.PACK_AB R204, R49, R48 ;  /* 0x0000003031cc723e */ /* 0x000fe200000000ff */
[--C-:B------:R-:W-:Y:S01]  /*5b20*/  IMAD.MOV.U32 R49, RZ, RZ, R151.reuse ;  /* 0x000000ffff317224 */ /* 0x100fe200078e0097 */
[-C--:B------:R-:W-:Y:S01]  /*5b30*/  MOV R48, R151.reuse ;  /* 0x0000009700307202 */ /* 0x080fe20000000f00 */
[----:B------:R-:W-:Y:S01]  /*5b40*/  FADD.FTZ R21, R47, R14 ;  /* 0x0000000e2f157221 */ /* 0x000fe20000010000 */
[----:B------:R-:W-:Y:S01]  /*5b50*/  IMAD.MOV.U32 R47, RZ, RZ, R151 ;  /* 0x000000ffff2f7224 */ /* 0x000fe200078e0097 */
[----:B------:R-:W2:Y:S01]  /*5b60*/  MUFU.EX2 R40, R40 ;  /* 0x0000002800287308 */ /* 0x000ea20000000800 */
[----:B0-----:R-:W-:Y:S01]  /*5b70*/  FADD.FTZ R0, R52, R5 ;  /* 0x0000000534007221 */ /* 0x001fe20000010000 */
[----:B------:R-:W-:Y:S01]  /*5b80*/  FADD.FTZ R14, R34, R21 ;  /* 0x00000015220e7221 */ /* 0x000fe20000010000 */
[----:B------:R-:W-:Y:S01]  /*5b90*/  IMAD.MOV.U32 R46, RZ, RZ, R151 ;  /* 0x000000ffff2e7224 */ /* 0x000fe200078e0097 */
[----:B------:R-:W-:-:S02]  /*5ba0*/  MOV R34, R151 ;  /* 0x0000009700227202 */ /* 0x000fc40000000f00 */
[----:B------:R-:W-:Y:S01]  /*5bb0*/  FADD.FTZ R21, R35, R14 ;  /* 0x0000000e23157221 */ /* 0x000fe20000010000 */
[----:B------:R-:W-:Y:S01]  /*5bc0*/  IMAD.MOV.U32 R35, RZ, RZ, R151 ;  /* 0x000000ffff237224 */ /* 0x000fe200078e0097 */
[----:B------:R-:W0:Y:S01]  /*5bd0*/  MUFU.EX2 R41, R41 ;  /* 0x0000002900297308 */ /* 0x000e220000000800 */
[C---:B-1----:R-:W-:Y:S01]  /*5be0*/  FADD.FTZ R5, R53.reuse, R0 ;  /* 0x0000000035057221 */ /* 0x042fe20000010000 */
[----:B------:R-:W-:Y:S01]  /*5bf0*/  FADD.FTZ R14, R38, R21 ;  /* 0x00000015260e7221 */ /* 0x000fe20000010000 */
[----:B------:R-:W-:Y:S01]  /*5c00*/  F2FP.F16.F32.PACK_AB R206, R53, R52 ;  /* 0x0000003435ce723e */ /* 0x000fe200000000ff */
[----:B------:R-:W-:Y:S01]  /*5c10*/  IMAD.MOV.U32 R52, RZ, RZ, R151 ;  /* 0x000000ffff347224 */ /* 0x000fe200078e0097 */
[----:B------:R-:W-:-:S03]  /*5c20*/  MOV R53, R151 ;  /* 0x0000009700357202 */ /* 0x000fc60000000f00 */
        /* <DEDUP_REMOVED lines=10> */
[C---:B--2---:R-:W-:Y:S01]  /*5cd0*/  FADD.FTZ R21, R39.reuse, R14 ;  /* 0x0000000e27157221 */ /* 0x044fe20000010000 */
[----:B------:R-:W-:Y:S01]  /*5ce0*/  F2FP.F16.F32.PACK_AB R199, R39, R38 ;  /* 0x0000002627c7723e */ /* 0x000fe200000000ff */
[----:B------:R-:W-:Y:S01]  /*5cf0*/  IMAD.MOV.U32 R39, RZ, RZ, R151 ;  /* 0x000000ffff277224 */ /* 0x000fe200078e0097 */
[----:B------:R-:W-:-:S04]  /*5d00*/  MOV R38, R151 ;  /* 0x0000009700267202 */ /* 0x000fc80000000f00 */
        /* <DEDUP_REMOVED lines=12> */
[----:B------:R-:W-:-:S05]  /*5dd0*/  IMAD.MOV.U32 R26, RZ, RZ, R151 ;  /* 0x000000ffff1a7224 */ /* 0x000fca00078e0097 */
[----:B------:R-:W0:Y:S01]  /*5de0*/  MUFU.EX2 R30, R30 ;  /* 0x0000001e001e7308 */ /* 0x000e220000000800 */
[C---:B-1----:R-:W-:Y:S01]  /*5df0*/  FADD.FTZ R5, R33.reuse, R0 ;  /* 0x0000000021057221 */ /* 0x042fe20000010000 */
[----:B------:R-:W-:Y:S01]  /*5e00*/  F2FP.F16.F32.PACK_AB R196, R33, R32 ;  /* 0x0000002021c4723e */ /* 0x000fe200000000ff */
[--C-:B------:R-:W-:Y:S02]  /*5e10*/  IMAD.MOV.U32 R33, RZ, RZ, R151.reuse ;  /* 0x000000ffff217224 */ /* 0x100fe400078e0097 */
[----:B------:R-:W-:-:S03]  /*5e20*/  IMAD.MOV.U32 R32, RZ, RZ, R151 ;  /* 0x000000ffff207224 */ /* 0x000fc600078e0097 */
[----:B------:R-:W1:Y:S01]  /*5e30*/  MUFU.EX2 R37, R37 ;  /* 0x0000002500257308 */ /* 0x000e620000000800 */
[----:B--2---:R-:W-:-:S07]  /*5e40*/  FADD.FTZ R0, R36, R5 ;  /* 0x0000000524007221 */ /* 0x004fce0000010000 */
[----:B------:R-:W2:Y:S01]  /*5e50*/  MUFU.EX2 R24, R24 ;  /* 0x0000001800187308 */ /* 0x000ea20000000800 */
[----:B0-----:R-:W-:-:S04]  /*5e60*/  FADD.FTZ R14, R30, R21 ;  /* 0x000000151e0e7221 */ /* 0x001fc80000010000 */
[C---:B------:R-:W-:Y:S01]  /*5e70*/  FADD.FTZ R5, R195.reuse, R14 ;  /* 0x0000000ec3057221 */ /* 0x040fe20000010000 */
[----:B------:R-:W-:Y:S01]  /*5e80*/  F2FP.F16.F32.PACK_AB R195, R195, R30 ;  /* 0x0000001ec3c3723e */ /* 0x000fe200000000ff */
[--C-:B------:R-:W-:Y:S01]  /*5e90*/  IMAD.MOV.U32 R30, RZ, RZ, R151.reuse ;  /* 0x000000ffff1e7224 */ /* 0x100fe200078e0097 */
[----:B------:R-:W0:Y:S01]  /*5ea0*/  MUFU.EX2 R25, R25 ;  /* 0x0000001900197308 */ /* 0x000e220000000800 */
[C---:B-1----:R-:W-:Y:S01]  /*5eb0*/  FADD.FTZ R27, R37.reuse, R0 ;  /* 0x00000000251b7221 */ /* 0x042fe20000010000 */
[----:B------:R-:W-:Y:S01]  /*5ec0*/  F2FP.F16.F32.PACK_AB R198, R37, R36 ;  /* 0x0000002425c6723e */ /* 0x000fe200000000ff */
[--C-:B------:R-:W-:Y:S02]  /*5ed0*/  IMAD.MOV.U32 R37, RZ, RZ, R151.reuse ;  /* 0x000000ffff257224 */ /* 0x100fe400078e0097 */
[----:B------:R-:W-:-:S03]  /*5ee0*/  IMAD.MOV.U32 R36, RZ, RZ, R151 ;  /* 0x000000ffff247224 */ /* 0x000fc600078e0097 */
[----:B------:R-:W1:Y:S01]  /*5ef0*/  MUFU.EX2 R28, R28 ;  /* 0x0000001c001c7308 */ /* 0x000e620000000800 */
[----:B--2---:R-:W-:-:S07]  /*5f00*/  FADD.FTZ R0, R24, R27 ;  /* 0x0000001b18007221 */ /* 0x004fce0000010000 */
[----:B------:R2:W3:Y:S01]  /*5f10*/  MUFU.EX2 R21, R2 ;  /* 0x0000000200157308 */ /* 0x0004e20000000800 */
[C---:B0-----:R-:W-:Y:S01]  /*5f20*/  FADD.FTZ R27, R25.reuse, R0 ;  /* 0x00000000191b7221 */ /* 0x041fe20000010000 */
[----:B------:R-:W-:Y:S01]  /*5f30*/  F2FP.F16.F32.PACK_AB R192, R25, R24 ;  /* 0x0000001819c0723e */ /* 0x000fe200000000ff */
[----:B------:R-:W-:Y:S01]  /*5f40*/  IMAD.MOV.U32 R0, RZ, RZ, 0x3f800000 ;  /* 0x3f800000ff007424 */ /* 0x000fe200078e00ff */
[----:B------:R-:W-:Y:S01]  /*5f50*/  MOV R24, R151 ;  /* 0x0000009700187202 */ /* 0x000fe20000000f00 */
[----:B------:R-:W-:Y:S02]  /*5f60*/  IMAD.MOV.U32 R25, RZ, RZ, R151 ;  /* 0x000000ffff197224 */ /* 0x000fe400078e0097 */
[----:B-1----:R-:W-:Y:S01]  /*5f70*/  FADD.FTZ R14, R28, R27 ;  /* 0x0000001b1c0e7221 */ /* 0x002fe20000010000 */
[----:B--2---:R-:W-:Y:S02]  /*5f80*/  IMAD.MOV.U32 R2, RZ, RZ, 0x3f800000 ;  /* 0x3f800000ff027424 */ /* 0x004fe400078e00ff */
[--C-:B------:R-:W-:Y:S01]  /*5f90*/  IMAD.MOV.U32 R27, RZ, RZ, R151.reuse ;  /* 0x000000ffff1b7224 */ /* 0x100fe200078e0097 */
[C---:B---3--:R-:W-:Y:S01]  /*5fa0*/  F2FP.F16.F32.PACK_AB R194, R21.reuse, R28 ;  /* 0x0000001c15c2723e */ /* 0x048fe200000000ff */
[----:B------:R-:W-:Y:S01]  /*5fb0*/  FADD.FTZ R14, R21, R14 ;  /* 0x0000000e150e7221 */ /* 0x000fe20000010000 */
[----:B------:R-:W-:Y:S01]  /*5fc0*/  IMAD.MOV.U32 R28, RZ, RZ, R151 ;  /* 0x000000ffff1c7224 */ /* 0x000fe200078e0097 */
[----:B------:R-:W-:Y:S06]  /*5fd0*/  @!P2 BRA `(.L_x_2092) ;  /* 0x000000440078a947 */ /* 0x000fec0003800000 */
[----:B------:R-:W-:Y:S01]  /*5fe0*/  R2UR UR5, R227 ;  /* 0x00000000e30572ca */ /* 0x000fe200000e0000 */
[----:B------:R-:W-:Y:S01]  /*5ff0*/  IMAD.MOV.U32 R21, RZ, RZ, R3 ;  /* 0x000000ffff157224 */ /* 0x000fe200078e0003 */
[----:B------:R-:W-:Y:S01]  /*6000*/  R2UR UR4, R16 ;  /* 0x00000000100472ca */ /* 0x000fe200000e0000 */
[----:B------:R-:W-:Y:S01]  /*6010*/  IMAD.MOV.U32 R20, RZ, RZ, R4 ;  /* 0x000000ffff147224 */ /* 0x000fe200078e0004 */
[----:B------:R-:W-:Y:S01]  /*6020*/  CS2R R150, SRZ ;  /* 0x0000000000967805 */ /* 0x000fe2000001ff00 */
[----:B------:R-:W-:Y:S01]  /*6030*/  IMAD.U32 R228, RZ, RZ, UR60 ;  /* 0x0000003cffe47e24 */ /* 0x000fe2000f8e00ff */
[----:B------:R-:W-:Y:S01]  /*6040*/  CS2R R146, SRZ ;  /* 0x0000000000927805 */ /* 0x000fe2000001ff00 */
[----:B------:R-:W-:Y:S01]  /*6050*/  IMAD.MOV.U32 R2, RZ, RZ, 0x3f800000 ;  /* 0x3f800000ff027424 */ /* 0x000fe200078e00ff */
[----:B------:R-:W-:Y:S02]  /*6060*/  CS2R R142, SRZ ;  /* 0x00000000008e7805 */ /* 0x000fe4000001ff00 */
[----:B------:R-:W-:-:S02]  /*6070*/  CS2R R138, SRZ ;  /* 0x00000000008a7805 */ /* 0x000fc4000001ff00 */
[----:B------:R-:W-:Y:S02]  /*6080*/  CS2R R134, SRZ ;  /* 0x0000000000867805 */ /* 0x000fe4000001ff00 */
[----:B------:R-:W-:Y:S02]  /*6090*/  CS2R R130, SRZ ;  /* 0x0000000000827805 */ /* 0x000fe4000001ff00 */
[----:B------:R-:W-:Y:S01]  /*60a0*/  CS2R R126, SRZ ;  /* 0x00000000007e7805 */ /* 0x000fe2000001ff00 */
[----:B------:R-:W-:Y:S01]  /*60b0*/  IMAD.U32 R229, RZ, RZ, UR5 ;  /* 0x00000005ffe57e24 */ /* 0x000fe2000f8e00ff */
[----:B------:R-:W-:Y:S02]  /*60c0*/  CS2R R122, SRZ ;  /* 0x00000000007a7805 */ /* 0x000fe4000001ff00 */
[----:B------:R-:W-:Y:S02]  /*60d0*/  MOV R230, UR4 ;  /* 0x0000000400e67c02 */ /* 0x000fe40008000f00 */
        /* <DEDUP_REMOVED lines=57> */
.L_x_2101:
[----:B------:R-:W-:Y:S02]  /*6470*/  R2UR UR4, R228 ;  /* 0x00000000e40472ca */ /* 0x000fe400000e0000 */
[----:B------:R-:W-:-:S11]  /*6480*/  R2UR UR6, R230 ;  /* 0x00000000e60672ca */ /* 0x000fd600000e0000 */
        /* <DEDUP_REMOVED lines=8> */
.L_x_2093:
[----:B------:R-:W-:Y:S02]  /*6510*/  R2UR UR4, R17 ;  /* 0x00000000110472ca */ /* 0x000fe400000e0000 */
[----:B------:R-:W-:-:S11]  /*6520*/  R2UR UR5, R16 ;  /* 0x00000000100572ca */ /* 0x000fd600000e0000 */
[----:B------:R-:W-:Y:S02]  /*6530*/  ULEA UR4, UR60, UR4, 0x3 ;  /* 0x000000043c047291 */ /* 0x000fe4000f8e183f */
[----:B------:R-:W-:-:S04]  /*6540*/  IMAD.U32 R3, RZ, RZ, UR5 ;  /* 0x00000005ff037e24 */ /* 0x000fc8000f8e00ff */
[----:B------:R-:W-:Y:S01]  /*6550*/  IMAD.U32 R227, RZ, RZ, UR4 ;  /* 0x00000004ffe37e24 */ /* 0x000fe2000f8e00ff */
[----:B------:R-:W-:-:S04]  /*6560*/  SHF.L.U32 R3, R3, 0x1f, RZ ;  /* 0x0000001f03037819 */ /* 0x000fc800000006ff */
[----:B------:R0:W1:Y:S01]  /*6570*/  SYNCS.PHASECHK.TRANS64.TRYWAIT P2, [UR4+0x38830], R3 ;  /* 0x03883003ff0075a7 */ /* 0x0000620008040144 */
[----:B------:R-:W-:Y:S05]  /*6580*/  @!P0 BRA `(.L_x_2094) ;  /* 0x0000000000048947 */ /* 0x000fea0003800000 */
[----:B------:R-:W-:Y:S01]  /*6590*/  BPT.TRAP 0x1 ;  /* 0x000000040000795c */ /* 0x000fe20000300000 */
.L_x_2094:
[----:B-1----:R-:W-:Y:S05]  /*65a0*/  @P2 BRA `(.L_x_2095) ;  /* 0x00000000000c2947 */ /* 0x002fea0003800000 */
[----:B------:R-:W-:-:S13]  /*65b0*/  R2UR UR4, R227 ;  /* 0x00000000e30472ca */ /* 0x000fda00000e0000 */
[----:B------:R-:W1:Y:S02]  /*65c0*/  SYNCS.PHASECHK.TRANS64.TRYWAIT P2, [UR4+0x38830], R3 ;  /* 0x03883003ff0075a7 */ /* 0x000e640008040144 */
[----:B-1----:R-:W-:Y:S05]  /*65d0*/  @!P2 BRA `(.L_x_2096) ;  /* 0x0000011800b4a947 */ /* 0x002fea0003800000 */
.L_x_2095:
        /* <DEDUP_REMOVED lines=580> */
.L_x_2097:
[----:B------:R-:W-:Y:S02]  /*8a20*/  R2UR UR6, R17 ;  /* 0x00000000110672ca */ /* 0x000fe400000e0000 */
[----:B------:R-:W-:Y:S02]  /*8a30*/  R2UR UR4, R228 ;  /* 0x00000000e40472ca */ /* 0x000fe400000e0000 */
[----:B------:R-:W-:-:S11]  /*8a40*/  R2UR UR5, R230 ;  /* 0x00000000e60572ca */ /* 0x000fd600000e0000 */
[----:B------:R-:W-:Y:S02]  /*8a50*/  ULEA UR4, UR4, UR6, 0x3 ;  /* 0x0000000604047291 */ /* 0x000fe4000f8e183f */
[----:B------:R-:W-:-:S04]  /*8a60*/  MOV R0, UR5 ;  /* 0x0000000500007c02 */ /* 0x000fc80008000f00 */
[----:B------:R-:W-:-:S04]  /*8a70*/  SHF.L.U32 R0, R0, 0x1f, RZ ;  /* 0x0000001f00007819 */ /* 0x000fc800000006ff */
[----:B------:R2:W3:Y:S01]  /*8a80*/  SYNCS.PHASECHK.TRANS64.TRYWAIT P2, [UR4+0x38850], R0 ;  /* 0x03885000ff0075a7 */ /* 0x0004e20008040144 */
[----:B------:R-:W-:Y:S05]  /*8a90*/  @!P0 BRA `(.L_x_2098) ;  /* 0x0000000000048947 */ /* 0x000fea0003800000 */
[----:B------:R-:W-:Y:S01]  /*8aa0*/  BPT.TRAP 0x1 ;  /* 0x000000040000795c */ /* 0x000fe20000300000 */
.L_x_2098:
[----:B---3--:R-:W-:Y:S05]  /*8ab0*/  @P2 BRA `(.L_x_2099) ;  /* 0x0000000000082947 */ /* 0x008fea0003800000 */
[----:B------:R-:W3:Y:S02]  /*8ac0*/  SYNCS.PHASECHK.TRANS64.TRYWAIT P2, [UR4+0x38850], R0 ;  /* 0x03885000ff0075a7 */ /* 0x000ee40008040144 */
[----:B---3--:R-:W-:Y:S05]  /*8ad0*/  @!P2 BRA `(.L_x_2100) ;  /* 0x000000f40090a947 */ /* 0x008fea0003800000 */
.L_x_2099:
[----:B------:R-:W-:Y:S01]  /*8ae0*/  R2UR UR5, R17 ;  /* 0x00000000110572ca */ /* 0x000fe200000e0000 */
[----:B------:R-:W-:Y:S01]  /*8af0*/  WARPGROUP.ARRIVE ;  /* 0x00000000000079c5 */ /* 0x000fe20000000000 */
[----:B------:R-:W-:Y:S01]  /*8b00*/  R2UR UR6, R228 ;  /* 0x00000000e40672ca */ /* 0x000fe200000e0000 */
[----:B------:R-:W-:Y:S01]  /*8b10*/  UMOV UR7, 0x40000040 ;  /* 0x4000004000077882 */ /* 0x000fe20000000000 */
[----:B------:R-:W-:Y:S01]  /*8b20*/  R2UR UR18, R22 ;  /* 0x00000000161272ca */ /* 0x000fe200000e0000 */
[----:B0-2---:R-:W-:Y:S01]  /*8b30*/  FMUL.FTZ R0, R186, UR61 ;  /* 0x0000003dba007c20 */ /* 0x005fe20008410000 */
[----:B------:R-:W-:Y:S01]  /*8b40*/  R2UR UR11, R229 ;  /* 0x00000000e50b72ca */ /* 0x000fe200000e0000 */
[----:B------:R-:W-:Y:S01]  /*8b50*/  FMUL.FTZ R186, R188, UR61 ;  /* 0x0000003dbcba7c20 */ /* 0x000fe20008410000 */
[----:B------:R-:W-:Y:S01]  /*8b60*/  R2UR UR15, R23 ;  /* 0x00000000170f72ca */ /* 0x000fe200000e0000 */
[----:B------:R-:W-:Y:S01]  /*8b70*/  FMUL.FTZ R188, R189, UR61 ;  /* 0x0000003dbdbc7c20 */ /* 0x000fe20008410000 */
[----:B------:R-:W-:Y:S01]  /*8b80*/  R2UR UR14, R19 ;  /* 0x00000000130e72ca */ /* 0x000fe200000e0000 */
[----:B------:R-:W-:Y:S01]  /*8b90*/  FMUL.FTZ R189, R176, UR61 ;  /* 0x0000003db0bd7c20 */ /* 0x000fe20008410000 */
[----:B------:R-:W-:Y:S01]  /*8ba0*/  FMUL.FTZ R176, R178, UR61 ;  /* 0x0000003db2b07c20 */ /* 0x000fe20008410000 */
[----:B------:R-:W-:Y:S01]  /*8bb0*/  UIADD3 UR5, UR5, 0x400, URZ ;  /* 0x0000040005057890 */ /* 0x000fe2000fffe03f */
[----:B------:R-:W-:Y:S01]  /*8bc0*/  FMUL.FTZ R185, R185, UR61 ;  /* 0x0000003db9b97c20 */ /* 0x000fe20008410000 */
[----:B------:R-:W-:Y:S01]  /*8bd0*/  FMUL.FTZ R178, R182, UR61 ;  /* 0x0000003db6b27c20 */ /* 0x000fe20008410000 */
[----:B------:R-:W-:Y:S01]  /*8be0*/  FMUL.FTZ R182, R169, UR61 ;  /* 0x0000003da9b67c20 */ /* 0x000fe20008410000 */
[----:B------:R-:W-:Y:S01]  /*8bf0*/  USHF.R.U32.HI UR5, URZ, 0x4, UR5 ;  /* 0x000000043f057899 */ /* 0x000fe20008011605 */
[----:B------:R-:W-:Y:S01]  /*8c00*/  IMAD.MOV.U32 R169, RZ, RZ, -0x2 ;  /* 0xfffffffeffa97424 */ /* 0x000fe200078e00ff */
[----:B------:R-:W-:Y:S01]  /*8c10*/  MUFU.TANH R186, R186 ;  /* 0x000000ba00ba7308 */ /* 0x000fe20000002400 */
[----:B-1----:R-:W-:Y:S01]  /*8c20*/  FMUL.FTZ R3, R190, UR61 ;  /* 0x0000003dbe037c20 */ /* 0x002fe20008410000 */
[----:B------:R-:W-:Y:S01]  /*8c30*/  ULOP3.LUT UR5, UR5, 0x3fff, URZ, 0xc0, !UPT ;  /* 0x00003fff05057892 */ /* 0x000fe2000f8ec03f */
[----:B------:R-:W-:Y:S01]  /*8c40*/  FMUL.FTZ R190, R177, UR61 ;  /* 0x0000003db1be7c20 */ /* 0x000fe20008410000 */
[----:B------:R-:W-:Y:S01]  /*8c50*/  FMUL.FTZ R2, R187, UR61 ;  /* 0x0000003dbb027c20 */ /* 0x000fe20008410000 */
[----:B------:R-:W-:Y:S01]  /*8c60*/  FMUL.FTZ R177, R179, UR61 ;  /* 0x0000003db3b17c20 */ /* 0x000fe20008410000 */
[----:B------:R-:W-:Y:S01]  /*8c70*/  ULOP3.LUT UR5, UR5, 0x2800000, URZ, 0xfc, !UPT ;  /* 0x0280000005057892 */ /* 0x000fe2000f8efc3f */
[----:B------:R-:W-:Y:S01]  /*8c80*/  FMUL.FTZ R179, R183, UR61 ;  /* 0x0000003db7b37c20 */ /* 0x000fe20008410000 */
[----:B------:R-:W-:Y:S01]  /*8c90*/  MUFU.TANH R185, R185 ;  /* 0x000000b900b97308 */ /* 0x000fe20000002400 */
[----:B------:R-:W-:Y:S01]  /*8ca0*/  FMUL.FTZ R183, R172, UR61 ;  /* 0x0000003dacb77c20 */ /* 0x000fe20008410000 */
[----:B------:R-:W-:Y:S01]  /*8cb0*/  UIMAD UR10, UR6, 0xa00, UR5 ;  /* 0x00000a00060a78a4 */ /* 0x000fe2000f8e0205 */
[----:B------:R-:W-:Y:S01]  /*8cc0*/  FMUL.FTZ R174, R174, UR61 ;  /* 0x0000003daeae7c20 */ /* 0x000fe20008410000 */
[----:B------:R-:W-:Y:S01]  /*8cd0*/  USHF.L.U32 UR5, UR18, 0x7, URZ ;  /* 0x0000000712057899 */ /* 0x000fe2000800063f */
[----:B------:R-:W-:Y:S01]  /*8ce0*/  FMUL.FTZ R175, R175, UR61 ;  /* 0x0000003dafaf7c20 */ /* 0x000fe20008410000 */
[----:B------:R-:W-:Y:S01]  /*8cf0*/  FMUL.FTZ R162, R162, UR61 ;  /* 0x0000003da2a27c20 */ /* 0x000fe20008410000 */
[----:B------:R-:W-:Y:S01]  /*8d00*/  FMUL.FTZ R163, R163, UR61 ;  /* 0x0000003da3a37c20 */ /* 0x000fe20008410000 */
[----:B------:R-:W-:Y:S01]  /*8d10*/  UIMAD UR5, UR11, -0x50, UR5 ;  /* 0xffffffb00b0578a4 */ /* 0x000fe2000f8e0205 */
[----:B------:R-:W-:Y:S01]  /*8d20*/  MUFU.TANH R188, R188 ;  /* 0x000000bc00bc7308 */ /* 0x000fe20000002400 */
[----:B------:R-:W-:Y:S01]  /*8d30*/  UMOV UR6, UR10 ;  /* 0x0000000a00067c82 */ /* 0x000fe20008000000 */
[----:B------:R-:W-:-:S06]  /*8d40*/  FMUL.FTZ R166, R166, UR61 ;  /* 0x0000003da6a67c20 */ /* 0x000fcc0008410000 */
[----:B------:R-:W-:Y:S01]  /*8d50*/  HGMMA.64x256x16.F32 R24, R208, gdesc[UR4].tnspB, R24, gsb0 ;  /* 0x43e00004d0187df0 */ /* 0x000fe20008000818 */
[----:B------:R-:W-:Y:S01]  /*8d60*/  UIADD3 UR6, UR10, 0x80, URZ ;  /* 0x000000800a067890 */ /* 0x000fe2000fffe03f */
[----:B------:R-:W-:Y:S01]  /*8d70*/  FMUL.FTZ R167, R167, UR61 ;  /* 0x0000003da7a77c20 */ /* 0x000fe20008410000 */
[----:B------:R-:W-:Y:S01]  /*8d80*/  UMOV UR7, 0x40000040 ;  /* 0x4000004000077882 */ /* 0x000fe20000000000 */
[----:B------:R-:W-:Y:S01]  /*8d90*/  UIADD3 UR5, UR5, 0x1, UR15 ;  /* 0x0000000105057890 */ /* 0x000fe2000fffe00f */
[----:B------:R-:W-:Y:S01]  /*8da0*/  MUFU.TANH R189, R189 ;  /* 0x000000bd00bd7308 */ /* 0x000fe20000002400 */
[----:B------:R-:W-:Y:S01]  /*8db0*/  FMUL.FTZ R154, R154, UR61 ;  /* 0x0000003d9a9a7c20 */ /* 0x000fe20008410000 */
[----:B------:R-:W-:Y:S01]  /*8dc0*/  FMUL.FTZ R155, R155, UR61 ;  /* 0x0000003d9b9b7c20 */ /* 0x000fe20008410000 */
[----:B------:R-:W-:Y:S01]  /*8dd0*/  UIADD3 UR5, UR5, -UR14, URZ ;  /* 0x8000000e05057290 */ /* 0x000fe2000fffe03f */
[----:B------:R-:W-:Y:S01]  /*8de0*/  FMUL.FTZ R158, R158, UR61 ;  /* 0x0000003d9e9e7c20 */ /* 0x000fe20008410000 */
[----:B------:R-:W-:Y:S01]  /*8df0*/  IMAD.U32 R228, RZ, RZ, UR60 ;  /* 0x0000003cffe47e24 */ /* 0x000fe2000f8e00ff */
[----:B------:R-:W-:-:S02]  /*8e00*/  ULDC UR14, c[0x0][0x988] ;  /* 0x00026200000e7ab9 */ /* 0x000fc40000000800 */
[----:B------:R-:W-:Y:S01]  /*8e10*/  MUFU.TANH R190, R190 ;  /* 0x000000be00be7308 */ /* 0x000fe20000002400 */
[----:B------:R-:W-:Y:S01]  /*8e20*/  IMAD R4, R214, R169, UR5 ;  /* 0x00000005d6047e24 */ /* 0x000fe2000f8e02a9 */
[----:B------:R-:W-:Y:S01]  /*8e30*/  UMOV UR5, UR14 ;  /* 0x0000000e00057c82 */ /* 0x000fe20008000000 */
[----:B------:R-:W-:Y:S02]  /*8e40*/  R2UR UR14, R227 ;  /* 0x00000000e30e72ca */ /* 0x000fe400000e0000 */
[----:B------:R-:W-:-:S03]  /*8e50*/  IMAD.IADD R4, R215, 0x1, R4 ;  /* 0x00000001d7047824 */ /* 0x000fc600078e0204 */
[----:B------:R-:W-:Y:S02]  /*8e60*/  MUFU.TANH R182, R182 ;  /* 0x000000b600b67308 */ /* 0x000fe40000002400 */
[C---:B------:R-:W-:Y:S02]  /*8e70*/  ISETP.GT.AND P2, PT, R4.reuse, RZ, PT ;  /* 0x000000ff0400720c */ /* 0x040fe40003f44270 */
[----:B------:R-:W-:-:S04]  /*8e80*/  ISETP.GT.AND P3, PT, R4, 0x1, PT ;  /* 0x000000010400780c */ /* 0x000fc80003f64270 */
        /* <DEDUP_REMOVED lines=31> */
[----:B------:R-:W-:Y:S01]  /*9080*/  UIADD3 UR6, UR10, 0x180, URZ ;  /* 0x000001800a067890 */ /* 0x000fe2000fffe03f */
[----:B------:R-:W0:Y:S01]  /*9090*/  MUFU.TANH R204, R204 ;  /* 0x000000cc00cc7308 */ /* 0x000e220000002400 */
[----:B------:R-:W-:-:S07]  /*90a0*/  UMOV UR7, 0x40000040 ;  /* 0x4000004000077882 */ /* 0x000fce0000000000 */
[----:B------:R-:W1:Y:S08]  /*90b0*/  MUFU.TANH R191, R191 ;  /* 0x000000bf00bf7308 */ /* 0x000e700000002400 */
[----:B------:R-:W2:Y:S01]  /*90c0*/  MUFU.TANH R180, R180 ;  /* 0x000000b400b47308 */ /* 0x000ea20000002400 */
[----:B0-----:R-:W-:Y:S02]  /*90d0*/  FSEL R187, R204, -INF , P2 ;  /* 0xff800000ccbb7808 */ /* 0x001fe40001000000 */
[----:B------:R-:W-:-:S02]  /*90e0*/  ISETP.GT.AND P2, PT, R4, 0x8, PT ;  /* 0x000000080400780c */ /* 0x000fc40003f44270 */
[----:B------:R-:W-:Y:S02]  /*90f0*/  FMNMX.FTZ R169, R187, R20, !PT ;  /* 0x00000014bba97209 */ /* 0x000fe40007810000 */
[----:B------:R-:W-:Y:S01]  /*9100*/  FSEL R168, R186, -INF , P2 ;  /* 0xff800000baa87808 */ /* 0x000fe20001000000 */
[----:B------:R-:W0:Y:S01]  /*9110*/  MUFU.TANH R181, R181 ;  /* 0x000000b500b57308 */ /* 0x000e220000002400 */
[----:B------:R-:W-:Y:S01]  /*9120*/  ISETP.GT.AND P2, PT, R4, 0x10, PT ;  /* 0x000000100400780c */ /* 0x000fe20003f44270 */
[----:B------:R-:W-:-:S06]  /*9130*/  FMUL.FTZ R186, R164, UR61 ;  /* 0x0000003da4ba7c20 */ /* 0x000fcc0008410000 */
[----:B------:R-:W-:Y:S08]  /*9140*/  MUFU.TANH R186, R186 ;  /* 0x000000ba00ba7308 */ /* 0x000ff00000002400 */
[----:B------:R-:W-:Y:S01]  /*9150*/  MUFU.TANH R184, R184 ;  /* 0x000000b800b87308 */ /* 0x000fe20000002400 */
[----:B------:R-:W-:Y:S02]  /*9160*/  WARPGROUP.DEPBAR.LE gsb0, 0x0 ;  /* 0x00008000000079c5 */ /* 0x000fe40000010000 */
[----:B------:R-:W-:Y:S01]  /*9170*/  WARPGROUP.ARRIVE ;  /* 0x00000000000079c5 */ /* 0x000fe20000000000 */
[----:B------:R-:W-:Y:S01]  /*9180*/  FMUL.FTZ R201, R160, UR61 ;  /* 0x0000003da0c97c20 */ /* 0x000fe20008410000 */
[----:B------:R-:W-:Y:S01]  /*9190*/  FSEL R160, R185, -INF , P3 ;  /* 0xff800000b9a07808 */ /* 0x000fe20001800000 */
[----:B------:R-:W-:Y:S01]  /*91a0*/  FMUL.FTZ R185, R161, UR61 ;  /* 0x0000003da1b97c20 */ /* 0x000fe20008410000 */
[----:B------:R-:W-:Y:S01]  /*91b0*/  ISETP.GT.AND P3, PT, R4, 0x9, PT ;  /* 0x000000090400780c */ /* 0x000fe20003f64270 */
[----:B------:R-:W-:Y:S01]  /*91c0*/  FMUL.FTZ R200, R173, UR61 ;  /* 0x0000003dadc87c20 */ /* 0x000fe20008410000 */
[----:B------:R-:W-:Y:S01]  /*91d0*/  HGMMA.64x256x16.F32 R24, R196, gdesc[UR4].tnspB, R24, gsb0 ;  /* 0x43e00004c4187df0 */ /* 0x000fe20008000818 */
[----:B------:R-:W-:Y:S01]  /*91e0*/  FMNMX.FTZ R169, R160, R169, !PT ;  /* 0x000000a9a0a97209 */ /* 0x000fe20007810000 */
[----:B------:R-:W-:Y:S01]  /*91f0*/  MUFU.TANH R201, R201 ;  /* 0x000000c900c97308 */ /* 0x000fe20000002400 */
[----:B------:R-:W-:Y:S01]  /*9200*/  FSEL R161, R188, -INF , P3 ;  /* 0xff800000bca17808 */ /* 0x000fe20001800000 */
[----:B------:R-:W-:Y:S01]  /*9210*/  FMUL.FTZ R188, R165, UR61 ;  /* 0x0000003da5bc7c20 */ /* 0x000fe20008410000 */
[----:B------:R-:W-:Y:S01]  /*9220*/  FMNMX.FTZ R172, R168, R169, !PT ;  /* 0x000000a9a8ac7209 */ /* 0x000fe20007810000 */
[----:B------:R-:W-:Y:S01]  /*9230*/  UIADD3 UR6, UR10, 0x200, URZ ;  /* 0x000002000a067890 */ /* 0x000fe2000fffe03f */
[----:B------:R-:W-:Y:S01]  /*9240*/  ISETP.GT.AND P3, PT, R4, 0x11, PT ;  /* 0x000000110400780c */ /* 0x000fe20003f64270 */
[----:B------:R-:W-:Y:S01]  /*9250*/  UMOV UR7, 0x40000040 ;  /* 0x4000004000077882 */ /* 0x000fe20000000000 */
[----:B------:R-:W-:Y:S01]  /*9260*/  FSEL R169, R189, -INF , P2 ;  /* 0xff800000bda97808 */ /* 0x000fe20001000000 */
[----:B------:R-:W3:Y:S01]  /*9270*/  MUFU.TANH R200, R200 ;  /* 0x000000c800c87308 */ /* 0x000ee20000002400 */
[----:B------:R-:W-:Y:S01]  /*9280*/  FMNMX.FTZ R172, R161, R172, !PT ;  /* 0x000000aca1ac7209 */ /* 0x000fe20007810000 */
[----:B------:R-:W-:Y:S01]  /*9290*/  FMUL.FTZ R189, R152, UR61 ;  /* 0x0000003d98bd7c20 */ /* 0x000fe20008410000 */
[----:B------:R-:W-:-:S02]  /*92a0*/  ISETP.GT.AND P2, PT, R4, 0x18, PT ;  /* 0x000000180400780c */ /* 0x000fc40003f44270 */
[----:B------:R-:W-:Y:S02]  /*92b0*/  FSEL R164, R190, -INF , P3 ;  /* 0xff800000bea47808 */ /* 0x000fe40001800000 */
[----:B------:R-:W-:Y:S01]  /*92c0*/  FMNMX.FTZ R173, R169, R172, !PT ;  /* 0x000000aca9ad7209 */ /* 0x000fe20007810000 */
[----:B------:R-:W4:Y:S01]  /*92d0*/  MUFU.TANH R185, R185 ;  /* 0x000000b900b97308 */ /* 0x000f220000002400 */
[----:B------:R-:W-:Y:S02]  /*92e0*/  ISETP.GT.AND P3, PT, R4, 0x19, PT ;  /* 0x000000190400780c */ /* 0x000fe40003f64270 */
[----:B-1----:R-:W-:Y:S02]  /*92f0*/  FSEL R165, R191, -INF , P2 ;  /* 0xff800000bfa57808 */ /* 0x002fe40001000000 */
[----:B------:R-:W-:Y:S02]  /*9300*/  FMNMX.FTZ R190, R164, R173, !PT ;  /* 0x000000ada4be7209 */ /* 0x000fe40007810000 */
[----:B------:R-:W-:Y:S01]  /*9310*/  ISETP.GT.AND P2, PT, R4, 0x20, PT ;  /* 0x000000200400780c */ /* 0x000fe20003f44270 */
[----:B------:R-:W1:Y:S01]  /*9320*/  MUFU.TANH R188, R188 ;  /* 0x000000bc00bc7308 */ /* 0x000e620000002400 */
[----:B--2---:R-:W-:-:S02]  /*9330*/  FSEL R172, R180, -INF , P3 ;  /* 0xff800000b4ac7808 */ /* 0x004fc40001800000 */
[----:B------:R-:W-:Y:S02]  /*9340*/  FMNMX.FTZ R173, R165, R190, !PT ;  /* 0x000000bea5ad7209 */ /* 0x000fe40007810000 */
[----:B0-----:R-:W-:Y:S02]  /*9350*/  FSEL R152, R181, -INF , P2 ;  /* 0xff800000b5987808 */ /* 0x001fe40001000000 */
[----:B------:R-:W-:Y:S01]  /*9360*/  ISETP.GT.AND P3, PT, R4, 0x21, PT ;  /* 0x000000210400780c */ /* 0x000fe20003f64270 */
[----:B------:R-:W0:Y:S01]  /*9370*/  MUFU.TANH R189, R189 ;  /* 0x000000bd00bd7308 */ /* 0x000e220000002400 */
[----:B------:R-:W-:Y:S02]  /*9380*/  FMNMX.FTZ R181, R172, R173, !PT ;  /* 0x000000adacb57209 */ /* 0x000fe40007810000 */
[----:B------:R-:W-:Y:S02]  /*9390*/  ISETP.GT.AND P2, PT, R4, 0x28, PT ;  /* 0x000000280400780c */ /* 0x000fe40003f44270 */
[----:B------:R-:W-:Y:S01]  /*93a0*/  FSEL R173, R182, -INF , P3 ;  /* 0xff800000b6ad7808 */ /* 0x000fe20001800000 */
[----:B------:R-:W-:Y:S01]  /*93b0*/  FMUL.FTZ R182, R153, UR61 ;  /* 0x0000003d99b67c20 */ /* 0x000fe20008410000 */
[----:B------:R-:W-:-:S02]  /*93c0*/  FMNMX.FTZ R190, R152, R181, !PT ;  /* 0x000000b598be7209 */ /* 0x000fc40007810000 */
[----:B------:R-:W-:Y:S02]  /*93d0*/  ISETP.GT.AND P3, PT, R4, 0x29, PT ;  /* 0x000000290400780c */ /* 0x000fe40003f64270 */
[----:B------:R-:W-:Y:S02]  /*93e0*/  FSEL R180, R183, -INF , P2 ;  /* 0xff800000b7b47808 */ /* 0x000fe40001000000 */
[----:B------:R-:W-:Y:S01]  /*93f0*/  FMNMX.FTZ R181, R173, R190, !PT ;  /* 0x000000beadb57209 */ /* 0x000fe20007810000 */
[----:B------:R-:W-:Y:S01]  /*9400*/  FMUL.FTZ R190, R156, UR61 ;  /* 0x0000003d9cbe7c20 */ /* 0x000fe20008410000 */
[----:B---3--:R-:W-:Y:S01]  /*9410*/  FSEL R153, R200, -INF , P3 ;  /* 0xff800000c8997808 */ /* 0x008fe20001800000 */
[----:B------:R2:W3:Y:S01]  /*9420*/  MUFU.TANH R183, R182 ;  /* 0x000000b600b77308 */ /* 0x0004e20000002400 */
[----:B------:R-:W-:Y:S02]  /*9430*/  ISETP.GT.AND P2, PT, R4, 0x30, PT ;  /* 0x000000300400780c */ /* 0x000fe40003f44270 */
[----:B------:R-:W-:-:S02]  /*9440*/  FMNMX.FTZ R200, R180, R181, !PT ;  /* 0x000000b5b4c87209 */ /* 0x000fc40007810000 */
[C---:B------:R-:W-:Y:S02]  /*9450*/  ISETP.GT.AND P3, PT, R4.reuse, 0x31, PT ;  /* 0x000000310400780c */ /* 0x040fe40003f64270 */
[----:B------:R-:W-:Y:S01]  /*9460*/  FSEL R156, R201, -INF , P2 ;  /* 0xff800000c99c7808 */ /* 0x000fe20001000000 */
[----:B------:R-:W5:Y:S01]  /*9470*/  MUFU.TANH R190, R190 ;  /* 0x000000be00be7308 */ /* 0x000f620000002400 */
[----:B------:R-:W-:Y:S02]  /*9480*/  FMNMX.FTZ R191, R153, R200, !PT ;  /* 0x000000c899bf7209 */ /* 0x000fe40007810000 */
[----:B------:R-:W-:Y:S02]  /*9490*/  ISETP.GT.AND P2, PT, R4, 0x38, PT ;  /* 0x000000380400780c */ /* 0x000fe40003f44270 */
[----:B----4-:R-:W-:Y:S01]  /*94a0*/  FSEL R181, R185, -INF , P3 ;  /* 0xff800000b9b57808 */ /* 0x010fe20001800000 */
[----:B------:R-:W-:Y:S01]  /*94b0*/  FMUL.FTZ R185, R157, UR61 ;  /* 0x0000003d9db97c20 */ /* 0x000fe20008410000 */
[----:B--2---:R-:W-:-:S02]  /*94c0*/  FMNMX.FTZ R182, R156, R191, !PT ;  /* 0x000000bf9cb67209 */ /* 0x004fc40007810000 */
[----:B------:R-:W-:Y:S02]  /*94d0*/  ISETP.GT.AND P3, PT, R4, 0x39, PT ;  /* 0x000000390400780c */ /* 0x000fe40003f64270 */
[----:B------:R-:W-:Y:S02]  /*94e0*/  FSEL R157, R186, -INF , P2 ;  /* 0xff800000ba9d7808 */ /* 0x000fe40001000000 */
[----:B------:R-:W-:Y:S01]  /*94f0*/  FMNMX.FTZ R200, R181, R182, !PT ;  /* 0x000000b6b5c87209 */ /* 0x000fe20007810000 */
[----:B------:R5:W2:Y:S01]  /*9500*/  MUFU.TANH R186, R185 ;  /* 0x000000b900ba7308 */ /* 0x000aa20000002400 */
[----:B------:R-:W-:Y:S02]  /*9510*/  ISETP.GT.AND P2, PT, R4, 0x40, PT ;  /* 0x000000400400780c */ /* 0x000fe40003f44270 */
[----:B-1----:R-:W-:Y:S01]  /*9520*/  FSEL R182, R188, -INF , P3 ;  /* 0xff800000bcb67808 */ /* 0x002fe20001800000 */
[----:B------:R-:W-:Y:S01]  /*9530*/  FMUL.FTZ R188, R170, UR61 ;  /* 0x0000003daabc7c20 */ /* 0x000fe20008410000 */
[----:B------:R-:W-:-:S02]  /*9540*/  FMNMX.FTZ R191, R157, R200, !PT ;  /* 0x000000c89dbf7209 */ /* 0x000fc40007810000 */
[----:B------:R-:W-:Y:S02]  /*9550*/  ISETP.GT.AND P3, PT, R4, 0x41, PT ;  /* 0x000000410400780c */ /* 0x000fe40003f64270 */
[----:B0-----:R-:W-:Y:S01]  /*9560*/  FSEL R170, R189, -INF , P2 ;  /* 0xff800000bdaa7808 */ /* 0x001fe20001000000 */
[----:B------:R-:W-:Y:S01]  /*9570*/  FMUL.FTZ R189, R171, UR61 ;  /* 0x0000003dabbd7c20 */ /* 0x000fe20008410000 */
[----:B------:R-:W-:Y:S01]  /*9580*/  FMNMX.FTZ R191, R182, R191, !PT ;  /* 0x000000bfb6bf7209 */ /* 0x000fe20007810000 */
[----:B------:R-:W0:Y:S01]  /*9590*/  MUFU.TANH R188, R188 ;  /* 0x000000bc00bc7308 */ /* 0x000e220000002400 */
[----:B------:R-:W-:Y:S02]  /*95a0*/  ISETP.GT.AND P2, PT, R4, 0x48, PT ;  /* 0x000000480400780c */ /* 0x000fe40003f44270 */
[----:B---3--:R-:W-:Y:S02]  /*95b0*/  FSEL R183, R183, -INF , P3 ;  /* 0xff800000b7b77808 */ /* 0x008fe40001800000 */
[----:B------:R-:W-:-:S02]  /*95c0*/  FMNMX.FTZ R200, R170, R191, !PT ;  /* 0x000000bfaac87209 */ /* 0x000fc40007810000 */
[----:B------:R-:W-:Y:S01]  /*95d0*/  ISETP.GT.AND P3, PT, R4, 0x49, PT ;  /* 0x000000490400780c */ /* 0x000fe20003f64270 */
[----:B------:R-:W1:Y:S01]  /*95e0*/  MUFU.TANH R189, R189 ;  /* 0x000000bd00bd7308 */ /* 0x000e620000002400 */
[----:B-----5:R-:W-:Y:S01]  /*95f0*/  FSEL R185, R190, -INF , P2 ;  /* 0xff800000beb97808 */ /* 0x020fe20001000000 */
[----:B------:R-:W-:Y:S01]  /*9600*/  VIADD R190, R4, 0x8 ;  /* 0x0000000804be7836 */ /* 0x000fe20000000000 */
[----:B------:R-:W-:Y:S02]  /*9610*/  FMNMX.FTZ R200, R183, R200, !PT ;  /* 0x000000c8b7c87209 */ /* 0x000fe40007810000 */
[----:B--2---:R-:W-:Y:S02]  /*9620*/  FSEL R171, R186, -INF , P3 ;  /* 0xff800000baab7808 */ /* 0x004fe40001800000 */
[----:B------:R-:W-:Y:S02]  /*9630*/  FMNMX.FTZ R200, R185, R200, !PT ;  /* 0x000000c8b9c87209 */ /* 0x000fe40007810000 */
[----:B------:R-:W-:-:S02]  /*9640*/  ISETP.GT.AND P2, PT, R190, RZ, PT ;  /* 0x000000ffbe00720c */ /* 0x000fc40003f44270 */
[----:B------:R-:W-:Y:S02]  /*9650*/  FMNMX.FTZ R200, R171, R200, !PT ;  /* 0x000000c8abc87209 */ /* 0x000fe40007810000 */
[C---:B------:R-:W-:Y:S02]  /*9660*/  ISETP.GT.AND P3, PT, R190.reuse, 0x1, PT ;  /* 0x00000001be00780c */ /* 0x040fe40003f64270 */
[----:B------:R-:W-:Y:S01]  /*9670*/  ISETP.GT.AND P4, PT, R190, 0x8, PT ;  /* 0x00000008be00780c */ /* 0x000fe20003f84270 */
[----:B------:R-:W2:Y:S01]  /*9680*/  SHFL.BFLY PT, R191, R200, 0x2, 0x1f ;  /* 0x0c401f00c8bf7f89 */ /* 0x000ea200000e0000 */
[----:B------:R-:W-:Y:S02]  /*9690*/  FSEL R2, R2, -INF , P3 ;  /* 0xff80000002027808 */ /* 0x000fe40001800000 */
[C---:B------:R-:W-:Y:S02]  /*96a0*/  ISETP.GT.AND P5, PT, R190.reuse, 0x9, PT ;  /* 0x00000009be00780c */ /* 0x040fe40003fa4270 */
[----:B------:R-:W-:-:S02]  /*96b0*/  ISETP.GT.AND P3, PT, R190, 0x10, PT ;  /* 0x00000010be00780c */ /* 0x000fc40003f64270 */
[----:B------:R-:W-:Y:S02]  /*96c0*/  FSEL R184, R184, -INF , P5 ;  /* 0xff800000b8b87808 */ /* 0x000fe40002800000 */
[----:B------:R-:W-:Y:S02]  /*96d0*/  FSEL R176, R176, -INF , P3 ;  /* 0xff800000b0b07808 */ /* 0x000fe40001800000 */
[----:B------:R-:W-:-:S04]  /*96e0*/  ISETP.GT.AND P3, PT, R190, 0x18, PT ;  /* 0x00000018be00780c */ /* 0x000fc80003f64270 */
[----:B------:R-:W-:Y:S02]  /*96f0*/  FSEL R178, R178, -INF , P3 ;  /* 0xff800000b2b27808 */ /* 0x000fe40001800000 */
[----:B------:R-:W-:Y:S02]  /*9700*/  ISETP.GT.AND P3, PT, R190, 0x20, PT ;  /* 0x00000020be00780c */ /* 0x000fe40003f64270 */
[----:B--2---:R-:W-:Y:S01]  /*9710*/  FMNMX.FTZ R186, R200, R191, !PT ;  /* 0x000000bfc8ba7209 */ /* 0x004fe20007810000 */
[----:B------:R-:W-:Y:S01]  /*9720*/  FMUL.FTZ R191, R159, UR61 ;  /* 0x0000003d9fbf7c20 */ /* 0x000fe20008410000 */
[----:B------:R-:W-:Y:S02]  /*9730*/  FSEL R159, R3, -INF , P4 ;  /* 0xff800000039f7808 */ /* 0x000fe40002000000 */
[----:B------:R-:W-:Y:S01]  /*9740*/  ISETP.GT.AND P4, PT, R190, 0x11, PT ;  /* 0x00000011be00780c */ /* 0x000fe20003f84270 */
[----:B------:R-:W2:Y:S02]  /*9750*/  SHFL.BFLY PT, R201, R186, 0x1, 0x1f ;  /* 0x0c201f00bac97f89 */ /* 0x000ea400000e0000 */
[----:B------:R-:W3:Y:S01]  /*9760*/  MUFU.TANH R191, R191 ;  /* 0x000000bf00bf7308 */ /* 0x000ee20000002400 */
[----:B--2---:R-:W-:-:S02]  /*9770*/  FMNMX.FTZ R4, R186, R201, !PT ;  /* 0x000000c9ba047209 */ /* 0x004fc40007810000 */
[----:B------:R-:W-:Y:S02]  /*9780*/  FSEL R186, R0, -INF , P2 ;  /* 0xff80000000ba7808 */ /* 0x000fe40001000000 */
[C---:B------:R-:W-:Y:S01]  /*9790*/  FSETP.NEU.FTZ.AND P2, PT, R4.reuse, -INF , PT ;  /* 0xff8000000400780b */ /* 0x040fe20003f5d000 */
[----:B------:R-:W-:-:S05]  /*97a0*/  FMUL.FTZ R0, R4, UR5 ;  /* 0x0000000504007c20 */ /* 0x000fca0008410000 */
[----:B------:R-:W-:-:S05]  /*97b0*/  FSEL R0, R0, RZ, P2 ;  /* 0x000000ff00007208 */ /* 0x000fca0001000000 */
[--C-:B------:R-:W-:Y:S01]  /*97c0*/  FFMA.FTZ R208, R160, UR5, -R0.reuse ;  /* 0x00000005a0d07c23 */ /* 0x100fe20008010800 */
[----:B0-----:R-:W-:Y:S01]  /*97d0*/  FSEL R160, R188, -INF , P3 ;  /* 0xff800000bca07808 */ /* 0x001fe20001800000 */
        /* <DEDUP_REMOVED lines=14> */
[----:B------:R-:W-:Y:S01]  /*98c0*/  FFMA.FTZ R171, R171, UR5, -R0 ;  /* 0x00000005abab7c23 */ /* 0x000fe20008010800 */
[----:B------:R-:W-:Y:S02]  /*98d0*/  MUFU.EX2 R208, R208 ;  /* 0x000000d000d07308 */ /* 0x000fe40000000800 */
[----:B------:R-:W-:-:S02]  /*98e0*/  FSEL R166, R166, -INF , P3 ;  /* 0xff800000a6a67808 */ /* 0x000fc40001800000 */
[----:B------:R-:W-:-:S04]  /*98f0*/  ISETP.GT.AND P3, PT, R190, 0x40, PT ;  /* 0x00000040be00780c */ /* 0x000fc80003f64270 */
[----:B------:R-:W-:Y:S01]  /*9900*/  FSEL R154, R154, -INF , P3 ;  /* 0xff8000009a9a7808 */ /* 0x000fe20001800000 */
[----:B------:R-:W-:Y:S01]  /*9910*/  MUFU.EX2 R210, R210 ;  /* 0x000000d200d27308 */ /* 0x000fe20000000800 */
[----:B------:R-:W-:-:S04]  /*9920*/  ISETP.GT.AND P3, PT, R190, 0x48, PT ;  /* 0x00000048be00780c */ /* 0x000fc80003f64270 */
[----:B------:R-:W-:-:S03]  /*9930*/  FSEL R158, R158, -INF , P3 ;  /* 0xff8000009e9e7808 */ /* 0x000fc60001800000 */
        /* <DEDUP_REMOVED lines=14> */
[----:B------:R-:W-:Y:S01]  /*9a20*/  FFMA.FTZ R197, R187, UR5, -R0 ;  /* 0x00000005bbc57c23 */ /* 0x000fe20008010800 */
[----:B------:R-:W-:Y:S01]  /*9a30*/  FSEL R187, R177, -INF , P4 ;  /* 0xff800000b1bb7808 */ /* 0x000fe20002000000 */
[----:B------:R-:W-:Y:S01]  /*9a40*/  HGMMA.64x256x16.F32 R24, R192, gdesc[UR4].tnspB, R24, gsb0 ;  /* 0x43e00004c0187df0 */ /* 0x000fe20008000818 */
[----:B------:R-:W-:Y:S01]  /*9a50*/  FMNMX.FTZ R3, R159, R196, !PT ;  /* 0x000000c49f037209 */ /* 0x000fe20007810000 */
[----:B------:R-:W-:Y:S01]  /*9a60*/  MUFU.EX2 R177, R197 ;  /* 0x000000c500b17308 */ /* 0x000fe20000000800 */
[----:B------:R-:W-:-:S02]  /*9a70*/  ISETP.GT.AND P4, PT, R190, 0x19, PT ;  /* 0x00000019be00780c */ /* 0x000fc40003f84270 */
[----:B------:R-:W-:Y:S02]  /*9a80*/  FMNMX.FTZ R3, R184, R3, !PT ;  /* 0x00000003b8037209 */ /* 0x000fe40007810000 */
[----:B------:R-:W-:Y:S02]  /*9a90*/  FSEL R179, R179, -INF , P4 ;  /* 0xff800000b3b37808 */ /* 0x000fe40002000000 */
[----:B------:R-:W-:Y:S01]  /*9aa0*/  FMNMX.FTZ R196, R176, R3, !PT ;  /* 0x00000003b0c47209 */ /* 0x000fe20007810000 */
[----:B------:R-:W-:Y:S01]  /*9ab0*/  MUFU.EX2 R198, R198 ;  /* 0x000000c600c67308 */ /* 0x000fe20000000800 */
[----:B------:R-:W-:Y:S02]  /*9ac0*/  ISETP.GT.AND P4, PT, R190, 0x21, PT ;  /* 0x00000021be00780c */ /* 0x000fe40003f84270 */
[----:B------:R-:W-:Y:S02]  /*9ad0*/  FMNMX.FTZ R3, R187, R196, !PT ;  /* 0x000000c4bb037209 */ /* 0x000fe40007810000 */
[----:B-1----:R-:W-:-:S02]  /*9ae0*/  FSEL R168, R189, -INF , P4 ;  /* 0xff800000bda87808 */ /* 0x002fc40002000000 */
[----:B------:R-:W-:Y:S01]  /*9af0*/  FMNMX.FTZ R196, R178, R3, !PT ;  /* 0x00000003b2c47209 */ /* 0x000fe20007810000 */
[----:B------:R-:W-:Y:S01]  /*9b00*/  MUFU.EX2 R157, R157 ;  /* 0x0000009d009d7308 */ /* 0x000fe20000000800 */
[----:B------:R-:W-:Y:S02]  /*9b10*/  ISETP.GT.AND P4, PT, R190, 0x29, PT ;  /* 0x00000029be00780c */ /* 0x000fe40003f84270 */
[----:B------:R-:W-:Y:S01]  /*9b20*/  FMNMX.FTZ R3, R179, R196, !PT ;  /* 0x000000c4b3037209 */ /* 0x000fe20007810000 */
[--C-:B------:R-:W-:Y:S01]  /*9b30*/  FFMA.FTZ R196, R156, UR5, -R0.reuse ;  /* 0x000000059cc47c23 */ /* 0x100fe20008010800 */
[----:B------:R-:W-:Y:S01]  /*9b40*/  FSEL R175, R175, -INF , P4 ;  /* 0xff800000afaf7808 */ /* 0x000fe20002000000 */
[----:B------:R-:W-:Y:S01]  /*9b50*/  FFMA.FTZ R156, R185, UR5, -R0 ;  /* 0x00000005b99c7c23 */ /* 0x000fe20008010800 */
[----:B------:R-:W-:Y:S02]  /*9b60*/  FMNMX.FTZ R3, R160, R3, !PT ;  /* 0x00000003a0037209 */ /* 0x000fe40007810000 */
[----:B------:R-:W-:Y:S01]  /*9b70*/  ISETP.GT.AND P4, PT, R190, 0x31, PT ;  /* 0x00000031be00780c */ /* 0x000fe20003f84270 */
[----:B------:R-:W-:Y:S01]  /*9b80*/  MUFU.EX2 R196, R196 ;  /* 0x000000c400c47308 */ /* 0x000fe20000000800 */
[----:B------:R-:W-:-:S02]  /*9b90*/  FMNMX.FTZ R3, R168, R3, !PT ;  /* 0x00000003a8037209 */ /* 0x000fc40007810000 */
[----:B------:R-:W-:Y:S02]  /*9ba0*/  FSEL R163, R163, -INF , P4 ;  /* 0xff800000a3a37808 */ /* 0x000fe40002000000 */
[----:B------:R-:W-:Y:S02]  /*9bb0*/  FMNMX.FTZ R188, R174, R3, !PT ;  /* 0x00000003aebc7209 */ /* 0x000fe40007810000 */
[----:B------:R-:W-:Y:S01]  /*9bc0*/  ISETP.GT.AND P4, PT, R190, 0x39, PT ;  /* 0x00000039be00780c */ /* 0x000fe20003f84270 */
[----:B------:R-:W-:Y:S01]  /*9bd0*/  MUFU.EX2 R156, R156 ;  /* 0x0000009c009c7308 */ /* 0x000fe20000000800 */
[----:B------:R-:W-:Y:S02]  /*9be0*/  FMNMX.FTZ R3, R175, R188, !PT ;  /* 0x000000bcaf037209 */ /* 0x000fe40007810000 */
[----:B------:R-:W-:Y:S02]  /*9bf0*/  FSEL R164, R167, -INF , P4 ;  /* 0xff800000a7a47808 */ /* 0x000fe40002000000 */
[----:B------:R-:W-:-:S02]  /*9c00*/  FMNMX.FTZ R188, R162, R3, !PT ;  /* 0x00000003a2bc7209 */ /* 0x000fc40007810000 */
[----:B------:R-:W-:Y:S01]  /*9c10*/  ISETP.GT.AND P4, PT, R190, 0x41, PT ;  /* 0x00000041be00780c */ /* 0x000fe20003f84270 */
[----:B------:R0:W-:Y:S01]  /*9c20*/  MUFU.EX2 R167, R169 ;  /* 0x000000a900a77308 */ /* 0x0001e20000000800 */
[----:B------:R-:W-:Y:S02]  /*9c30*/  FMNMX.FTZ R3, R163, R188, !PT ;  /* 0x000000bca3037209 */ /* 0x000fe40007810000 */
[----:B------:R-:W-:Y:S02]  /*9c40*/  FSEL R155, R155, -INF , P4 ;  /* 0xff8000009b9b7808 */ /* 0x000fe40002000000 */
[----:B------:R-:W-:Y:S02]  /*9c50*/  FMNMX.FTZ R3, R166, R3, !PT ;  /* 0x00000003a6037209 */ /* 0x000fe40007810000 */
[----:B------:R-:W-:Y:S02]  /*9c60*/  ISETP.GT.AND P4, PT, R190, 0x49, PT ;  /* 0x00000049be00780c */ /* 0x000fe40003f84270 */
[----:B------:R-:W-:Y:S01]  /*9c70*/  FMNMX.FTZ R3, R164, R3, !PT ;  /* 0x00000003a4037209 */ /* 0x000fe20007810000 */
[--C-:B0-----:R-:W-:Y:S01]  /*9c80*/  FFMA.FTZ R169, R173, UR5, -R0.reuse ;  /* 0x00000005ada97c23 */ /* 0x101fe20008010800 */
[----:B---3--:R-:W-:Y:S01]  /*9c90*/  FSEL R172, R191, -INF , P4 ;  /* 0xff800000bfac7808 */ /* 0x008fe20002000000 */
[--C-:B------:R-:W-:Y:S01]  /*9ca0*/  FFMA.FTZ R173, R181, UR5, -R0.reuse ;  /* 0x00000005b5ad7c23 */ /* 0x100fe20008010800 */
[----:B------:R-:W-:Y:S01]  /*9cb0*/  FMNMX.FTZ R188, R154, R3, !PT ;  /* 0x000000039abc7209 */ /* 0x000fe20007810000 */
[----:B------:R-:W-:Y:S01]  /*9cc0*/  FFMA.FTZ R181, R183, UR5, -R0 ;  /* 0x00000005b7b57c23 */ /* 0x000fe20008010800 */
[----:B------:R-:W-:Y:S01]  /*9cd0*/  FSEL R183, R4, RZ, P2 ;  /* 0x000000ff04b77208 */ /* 0x000fe20001000000 */
[----:B------:R-:W-:Y:S01]  /*9ce0*/  MUFU.EX2 R169, R169 ;  /* 0x000000a900a97308 */ /* 0x000fe20000000800 */
[----:B------:R-:W-:-:S02]  /*9cf0*/  FMNMX.FTZ R3, R155, R188, !PT ;  /* 0x000000bc9b037209 */ /* 0x000fc40007810000 */
[----:B------:R-:W-:Y:S01]  /*9d00*/  R2UR UR6, R226 ;  /* 0x00000000e20672ca */ /* 0x000fe200000e0000 */
[----:B------:R-:W-:Y:S01]  /*9d10*/  FADD.FTZ R183, -R183, R20 ;  /* 0x00000014b7b77221 */ /* 0x000fe20000010100 */
[----:B------:R-:W-:-:S03]  /*9d20*/  FMNMX.FTZ R3, R158, R3, !PT ;  /* 0x000000039e037209 */ /* 0x000fc60007810000 */
[----:B------:R-:W-:Y:S01]  /*9d30*/  MUFU.EX2 R173, R173 ;  /* 0x000000ad00ad7308 */ /* 0x000fe20000000800 */
[----:B------:R-:W-:-:S05]  /*9d40*/  FMNMX.FTZ R3, R172, R3, !PT ;  /* 0x00000003ac037209 */ /* 0x000fca0007810000 */
[----:B------:R-:W0:Y:S02]  /*9d50*/  SHFL.BFLY PT, R152, R3, 0x2, 0x1f ;  /* 0x0c401f0003987f89 */ /* 0x000e2400000e0000 */
[----:B------:R-:W-:Y:S01]  /*9d60*/  MUFU.EX2 R181, R181 ;  /* 0x000000b500b57308 */ /* 0x000fe20000000800 */
[----:B------:R-:W-:Y:S01]  /*9d70*/  UISETP.GT.AND UP0, UPT, UR11, UR6, UPT ;  /* 0x000000060b00728c */ /* 0x000fe2000bf04270 */
[----:B------:R-:W-:-:S13]  /*9d80*/  R2UR UR6, R16 ;  /* 0x00000000100672ca */ /* 0x000fda00000e0000 */
[----:B------:R-:W-:Y:S02]  /*9d90*/  MOV R230, UR6 ;  /* 0x0000000600e67c02 */ /* 0x000fe40008000f00 */
[----:B0-----:R-:W-:Y:S01]  /*9da0*/  FMNMX.FTZ R180, R3, R152, !PT ;  /* 0x0000009803b47209 */ /* 0x001fe20007810000 */
[----:B------:R-:W-:Y:S01]  /*9db0*/  FFMA.FTZ R152, R170, UR5, -R0 ;  /* 0x00000005aa987c23 */ /* 0x000fe20008010800 */
[----:B------:R-:W-:-:S03]  /*9dc0*/  FMUL.FTZ R0, R183, UR5 ;  /* 0x00000005b7007c20 */ /* 0x000fc60008410000 */
[----:B------:R-:W0:Y:S02]  /*9dd0*/  SHFL.BFLY PT, R3, R180, 0x1, 0x1f ;  /* 0x0c201f00b4037f89 */ /* 0x000e2400000e0000 */
[----:B------:R-:W-:Y:S08]  /*9de0*/  MUFU.EX2 R152, R152 ;  /* 0x0000009800987308 */ /* 0x000ff00000000800 */
[----:B------:R-:W1:Y:S01]  /*9df0*/  MUFU.EX2 R0, R0 ;  /* 0x0000000000007308 */ /* 0x000e620000000800 */
[----:B0-----:R-:W-:-:S04]  /*9e00*/  FMNMX.FTZ R3, R180, R3, !PT ;  /* 0x00000003b4037209 */ /* 0x001fc80007810000 */
[C---:B------:R-:W-:Y:S01]  /*9e10*/  FSETP.NEU.FTZ.AND P2, PT, R3.reuse, -INF , PT ;  /* 0xff8000000300780b */ /* 0x040fe20003f5d000 */
[----:B------:R-:W-:-:S05]  /*9e20*/  FMUL.FTZ R20, R3, UR5 ;  /* 0x0000000503147c20 */ /* 0x000fca0008410000 */
[----:B------:R-:W-:-:S05]  /*9e30*/  FSEL R183, R20, RZ, P2 ;  /* 0x000000ff14b77208 */ /* 0x000fca0001000000 */
[--C-:B------:R-:W-:Y:S01]  /*9e40*/  FFMA.FTZ R20, R2, UR5, -R183.reuse ;  /* 0x0000000502147c23 */ /* 0x100fe200080108b7 */
[----:B------:R-:W-:Y:S01]  /*9e50*/  FSEL R2, R3, RZ, P2 ;  /* 0x000000ff03027208 */ /* 0x000fe20001000000 */
[--C-:B------:R-:W-:Y:S01]  /*9e60*/  FFMA.FTZ R209, R186, UR5, -R183.reuse ;  /* 0x00000005bad17c23 */ /* 0x100fe200080108b7 */
[--C-:B------:R-:W-:Y:S01]  /*9e70*/  FFMA.FTZ R211, R159, UR5, -R183.reuse ;  /* 0x000000059fd37c23 */ /* 0x100fe200080108b7 */
[----:B------:R-:W-:Y:S01]  /*9e80*/  FFMA.FTZ R170, R184, UR5, -R183 ;  /* 0x00000005b8aa7c23 */ /* 0x000fe200080108b7 */
[----:B------:R-:W-:Y:S02]  /*9e90*/  IMAD.U32 R159, RZ, RZ, UR14 ;  /* 0x0000000eff9f7e24 */ /* 0x000fe4000f8e00ff */
[----:B------:R-:W-:Y:S01]  /*9ea0*/  FADD.FTZ R2, -R2, R21 ;  /* 0x0000001502027221 */ /* 0x000fe20000010100 */
[----:B-1----:R-:W-:Y:S01]  /*9eb0*/  FFMA.FTZ R21, R0, R14, R177 ;  /* 0x0000000e00157223 */ /* 0x002fe200000100b1 */
[----:B------:R-:W-:Y:S01]  /*9ec0*/  MUFU.EX2 R209, R209 ;  /* 0x000000d100d17308 */ /* 0x000fe20000000800 */
[----:B------:R-:W-:Y:S01]  /*9ed0*/  FFMA.FTZ R205, R176, UR5, -R183 ;  /* 0x00000005b0cd7c23 */ /* 0x000fe200080108b7 */
[----:B------:R-:W-:Y:S01]  /*9ee0*/  FMUL.FTZ R2, R2, UR5 ;  /* 0x0000000502027c20 */ /* 0x000fe20008410000 */
[----:B------:R-:W-:Y:S01]  /*9ef0*/  FADD.FTZ R21, R208, R21 ;  /* 0x00000015d0157221 */ /* 0x000fe20000010000 */
[--C-:B------:R-:W-:Y:S01]  /*9f00*/  FFMA.FTZ R176, R187, UR5, -R183.reuse ;  /* 0x00000005bbb07c23 */ /* 0x100fe200080108b7 */
[--C-:B------:R-:W-:Y:S01]  /*9f10*/  FFMA.FTZ R207, R178, UR5, -R183.reuse ;  /* 0x00000005b2cf7c23 */ /* 0x100fe200080108b7 */
[----:B------:R-:W-:Y:S01]  /*9f20*/  FFMA.FTZ R178, R179, UR5, -R183 ;  /* 0x00000005b3b27c23 */ /* 0x000fe200080108b7 */
[----:B------:R-:W-:Y:S01]  /*9f30*/  FADD.FTZ R14, R210, R21 ;  /* 0x00000015d20e7221 */ /* 0x000fe20000010000 */
[----:B------:R-:W0:Y:S01]  /*9f40*/  MUFU.EX2 R2, R2 ;  /* 0x0000000200027308 */ /* 0x000e220000000800 */
[--C-:B------:R-:W-:Y:S01]  /*9f50*/  FFMA.FTZ R201, R160, UR5, -R183.reuse ;  /* 0x00000005a0c97c23 */ /* 0x100fe200080108b7 */
[--C-:B------:R-:W-:Y:S01]  /*9f60*/  FFMA.FTZ R203, R174, UR5, -R183.reuse ;  /* 0x00000005aecb7c23 */ /* 0x100fe200080108b7 */
[----:B------:R-:W-:Y:S01]  /*9f70*/  FADD.FTZ R21, R161, R14 ;  /* 0x0000000ea1157221 */ /* 0x000fe20000010000 */
[----:B------:R-:W-:Y:S01]  /*9f80*/  @!P1 IADD3 R14, R159, 0x38840, RZ ;  /* 0x000388409f0e9810 */ /* 0x000fe20007ffe0ff */
[--C-:B------:R-:W-:Y:S01]  /*9f90*/  FFMA.FTZ R160, R168, UR5, -R183.reuse ;  /* 0x00000005a8a07c23 */ /* 0x100fe200080108b7 */
[----:B------:R-:W-:Y:S01]  /*9fa0*/  FFMA.FTZ R168, R175, UR5, -R183 ;  /* 0x00000005afa87c23 */ /* 0x000fe200080108b7 */
[----:B------:R-:W-:Y:S01]  /*9fb0*/  FADD.FTZ R174, R204, R21 ;  /* 0x00000015ccae7221 */ /* 0x000fe20000010000 */
[----:B------:R-:W1:Y:S01]  /*9fc0*/  MUFU.EX2 R20, R20 ;  /* 0x0000001400147308 */ /* 0x000e620000000800 */
[----:B------:R-:W-:Y:S01]  /*9fd0*/  @!P1 PRMT R14, RZ, 0x654, R14 ;  /* 0x00000654ff0e9816 */ /* 0x000fe2000000000e */
[--C-:B------:R-:W-:Y:S01]  /*9fe0*/  FFMA.FTZ R197, R162, UR5, -R183.reuse ;  /* 0x00000005a2c57c23 */ /* 0x100fe200080108b7 */
[----:B------:R-:W-:Y:S01]  /*9ff0*/  FADD.FTZ R21, R167, R174 ;  /* 0x000000aea7157221 */ /* 0x000fe20000010000 */
[--C-:B------:R-:W-:Y:S01]  /*a000*/  FFMA.FTZ R162, R163, UR5, -R183.reuse ;  /* 0x00000005a3a27c23 */ /* 0x100fe200080108b7 */
[--C-:B------:R-:W-:Y:S01]  /*a010*/  FFMA.FTZ R199, R166, UR5, -R183.reuse ;  /* 0x00000005a6c77c23 */ /* 0x100fe200080108b7 */
[----:B------:R-:W-:Y:S01]  /*a020*/  FFMA.FTZ R164, R164, UR5, -R183 ;  /* 0x00000005a4a47c23 */ /* 0x000fe200080108b7 */
[----:B------:R-:W-:Y:S01]  /*a030*/  FADD.FTZ R174, R206, R21 ;  /* 0x00000015ceae7221 */ /* 0x000fe20000010000 */
[----:B------:R-:W2:Y:S01]  /*a040*/  MUFU.EX2 R211, R211 ;  /* 0x000000d300d37308 */ /* 0x000ea20000000800 */
[----:B0-----:R-:W-:Y:S01]  /*a050*/  FFMA.FTZ R5, R2, R5, R209 ;  /* 0x0000000502057223 */ /* 0x001fe200000100d1 */
[--C-:B------:R-:W-:Y:S01]  /*a060*/  FFMA.FTZ R155, R155, UR5, -R183.reuse ;  /* 0x000000059b9b7c23 */ /* 0x100fe200080108b7 */
[----:B------:R-:W-:Y:S01]  /*a070*/  FADD.FTZ R21, R165, R174 ;  /* 0x000000aea5157221 */ /* 0x000fe20000010000 */
[--C-:B------:R-:W-:Y:S01]  /*a080*/  FFMA.FTZ R158, R158, UR5, -R183.reuse ;  /* 0x000000059e9e7c23 */ /* 0x100fe200080108b7 */
[----:B------:R-:W-:Y:S01]  /*a090*/  FFMA.FTZ R172, R172, UR5, -R183 ;  /* 0x00000005acac7c23 */ /* 0x000fe200080108b7 */
[----:B------:R-:W-:-:S02]  /*a0a0*/  IMAD.U32 R159, RZ, RZ, UR4 ;  /* 0x00000004ff9f7e24 */ /* 0x000fc4000f8e00ff */
[----:B------:R-:W-:Y:S01]  /*a0b0*/  FADD.FTZ R174, R200, R21 ;  /* 0x00000015c8ae7221 */ /* 0x000fe20000010000 */
[----:B------:R-:W0:Y:S01]  /*a0c0*/  MUFU.EX2 R170, R170 ;  /* 0x000000aa00aa7308 */ /* 0x000e220000000800 */
[----:B------:R-:W-:Y:S01]  /*a0d0*/  PLOP3.LUT P2, PT, PT, PT, UP0, 0x80, 0x0 ;  /* 0x000000000000781c */ /* 0x000fe20003f4f008 */
[----:B------:R-:W-:Y:S02]  /*a0e0*/  @!P1 VIADD R159, R159, 0x38860 ;  /* 0x000388609f9f9836 */ /* 0x000fe40000000000 */
[----:B------:R-:W-:Y:S01]  /*a0f0*/  FADD.FTZ R21, R169, R174 ;  /* 0x000000aea9157221 */ /* 0x000fe20000010000 */
[----:B------:R-:W-:Y:S01]  /*a100*/  UIADD3 UR4, UR11, -0x1, URZ ;  /* 0xffffffff0b047890 */ /* 0x000fe2000fffe03f */
[----:B-1----:R-:W-:Y:S02]  /*a110*/  F2FP.F16.F32.PACK_AB R209, R20, R209 ;  /* 0x000000d114d1723e */ /* 0x002fe400000000ff */
[----:B------:R-:W-:Y:S01]  /*a120*/  FADD.FTZ R166, R202, R21 ;  /* 0x00000015caa67221 */ /* 0x000fe20000010000 */
[----:B------:R-:W1:Y:S01]  /*a130*/  MUFU.EX2 R205, R205 ;  /* 0x000000cd00cd7308 */ /* 0x000e620000000800 */
[----:B------:R-:W-:Y:S01]  /*a140*/  @!P1 PRMT R159, RZ, 0x654, R159 ;  /* 0x00000654ff9f9816 */ /* 0x000fe2000000009f */
[----:B------:R-:W-:-:S02]  /*a150*/  IMAD.U32 R229, RZ, RZ, UR4 ;  /* 0x00000004ffe57e24 */ /* 0x000fc4000f8e00ff */
[----:B------:R-:W-:Y:S01]  /*a160*/  FADD.FTZ R21, R153, R166 ;  /* 0x000000a699157221 */ /* 0x000fe20000010000 */
[----:B------:R-:W-:Y:S02]  /*a170*/  F2FP.F16.F32.PACK_AB R208, R208, R177 ;  /* 0x000000b1d0d0723e */ /* 0x000fe400000000ff */
[----:B------:R-:W-:Y:S01]  /*a180*/  F2FP.F16.F32.PACK_AB R210, R161, R210 ;  /* 0x000000d2a1d2723e */ /* 0x000fe200000000ff */
[----:B------:R-:W-:Y:S01]  /*a190*/  FADD.FTZ R166, R196, R21 ;  /* 0x00000015c4a67221 */ /* 0x000fe20000010000 */
[----:B------:R-:W3:Y:S01]  /*a1a0*/  MUFU.EX2 R176, R176 ;  /* 0x000000b000b07308 */ /* 0x000ee20000000800 */
[----:B------:R-:W-:Y:S02]  /*a1b0*/  F2FP.F16.F32.PACK_AB R204, R167, R204 ;  /* 0x000000cca7cc723e */ /* 0x000fe400000000ff */
[----:B------:R-:W-:Y:S01]  /*a1c0*/  FADD.FTZ R21, R173, R166 ;  /* 0x000000a6ad157221 */ /* 0x000fe20000010000 */
[----:B------:R-:W-:Y:S02]  /*a1d0*/  F2FP.F16.F32.PACK_AB R206, R165, R206 ;  /* 0x000000cea5ce723e */ /* 0x000fe400000000ff */
[----:B------:R-:W-:Y:S01]  /*a1e0*/  F2FP.F16.F32.PACK_AB R200, R169, R200 ;  /* 0x000000c8a9c8723e */ /* 0x000fe200000000ff */
[----:B------:R-:W-:Y:S01]  /*a1f0*/  FADD.FTZ R166, R198, R21 ;  /* 0x00000015c6a67221 */ /* 0x000fe20000010000 */
[----:B------:R-:W4:Y:S01]  /*a200*/  MUFU.EX2 R207, R207 ;  /* 0x000000cf00cf7308 */ /* 0x000f220000000800 */
[----:B------:R-:W-:-:S02]  /*a210*/  F2FP.F16.F32.PACK_AB R202, R153, R202 ;  /* 0x000000ca99ca723e */ /* 0x000fc400000000ff */
[----:B------:R-:W-:Y:S01]  /*a220*/  FADD.FTZ R21, R157, R166 ;  /* 0x000000a69d157221 */ /* 0x000fe20000010000 */
[----:B------:R-:W-:Y:S02]  /*a230*/  F2FP.F16.F32.PACK_AB R196, R173, R196 ;  /* 0x000000c4adc4723e */ /* 0x000fe400000000ff */
[----:B------:R-:W-:Y:S02]  /*a240*/  F2FP.F16.F32.PACK_AB R198, R157, R198 ;  /* 0x000000c69dc6723e */ /* 0x000fe400000000ff */
[----:B------:R-:W5:Y:S08]  /*a250*/  MUFU.EX2 R178, R178 ;  /* 0x000000b200b27308 */ /* 0x000f700000000800 */
[----:B------:R-:W5:Y:S08]  /*a260*/  MUFU.EX2 R201, R201 ;  /* 0x000000c900c97308 */ /* 0x000f700000000800 */
[----:B------:R-:W5:Y:S08]  /*a270*/  MUFU.EX2 R160, R160 ;  /* 0x000000a000a07308 */ /* 0x000f700000000800 */
[----:B------:R-:W5:Y:S08]  /*a280*/  MUFU.EX2 R203, R203 ;  /* 0x000000cb00cb7308 */ /* 0x000f700000000800 */
[----:B------:R-:W5:Y:S08]  /*a290*/  MUFU.EX2 R168, R168 ;  /* 0x000000a800a87308 */ /* 0x000f700000000800 */
[----:B------:R-:W5:Y:S08]  /*a2a0*/  MUFU.EX2 R197, R197 ;  /* 0x000000c500c57308 */ /* 0x000f700000000800 */
[----:B------:R-:W5:Y:S01]  /*a2b0*/  MUFU.EX2 R162, R162 ;  /* 0x000000a200a27308 */ /* 0x000f620000000800 */
[----:B------:R-:W-:-:S02]  /*a2c0*/  WARPGROUP.DEPBAR.LE gsb0, 0x0 ;  /* 0x00008000000079c5 */ /* 0x000fc40000010000 */
[----:B------:R2:W-:Y:S05]  /*a2d0*/  @!P1 SYNCS.ARRIVE.TRANS64.RED.A1T0 RZ, [R14+URZ], RZ ;  /* 0x000000ff0eff99a7 */ /* 0x0005ea000810043f */
[----:B------:R-:W5:Y:S01]  /*a2e0*/  MUFU.EX2 R199, R199 ;  /* 0x000000c700c77308 */ /* 0x000f620000000800 */
[----:B------:R-:W-:Y:S01]  /*a2f0*/  FFMA.FTZ R193, R154, UR5, -R183 ;  /* 0x000000059ac17c23 */ /* 0x000fe200080108b7 */
[----:B------:R-:W-:Y:S02]  /*a300*/  F2FP.F16.F32.PACK_AB R192, R181, R152 ;  /* 0x00000098b5c0723e */ /* 0x000fe400000000ff */
[----:B------:R-:W-:Y:S01]  /*a310*/  F2FP.F16.F32.PACK_AB R194, R171, R156 ;  /* 0x0000009cabc2723e */ /* 0x000fe200000000ff */
[----:B--2---:R-:W-:-:S03]  /*a320*/  FADD.FTZ R14, R20, R5 ;  /* 0x00000005140e7221 */ /* 0x004fc60000010000 */
[----:B------:R2:W5:Y:S01]  /*a330*/  MUFU.EX2 R154, R164 ;  /* 0x000000a4009a7308 */ /* 0x0005620000000800 */
[----:B------:R1:W-:Y:S01]  /*a340*/  @!P1 SYNCS.ARRIVE.TRANS64.RED.A1T0 RZ, [R159+URZ], RZ ;  /* 0x000000ff9fff99a7 */ /* 0x0003e2000810043f */
[----:B------:R-:W-:Y:S02]  /*a350*/  IMAD.MOV.U32 R20, RZ, RZ, R4 ;  /* 0x000000ffff147224 */ /* 0x000fe400078e0004 */
[----:B------:R-:W-:Y:S01]  /*a360*/  FADD.FTZ R5, R211, R14 ;  /* 0x0000000ed3057221 */ /* 0x000fe20000010000 */
[----:B0-----:R-:W-:-:S03]  /*a370*/  F2FP.F16.F32.PACK_AB R211, R170, R211 ;  /* 0x000000d3aad3723e */ /* 0x001fc600000000ff */
[----:B------:R-:W-:Y:S01]  /*a380*/  FADD.FTZ R14, R170, R5 ;  /* 0x00000005aa0e7221 */ /* 0x000fe20000010000 */
[----:B------:R-:W0:Y:S01]  /*a390*/  MUFU.EX2 R193, R193 ;  /* 0x000000c100c17308 */ /* 0x000e220000000800 */
[----:B--2---:R-:W-:Y:S02]  /*a3a0*/  FADD.FTZ R164, R152, R21 ;  /* 0x0000001598a47221 */ /* 0x004fe40000010000 */
[----:B-1----:R-:W-:Y:S01]  /*a3b0*/  FADD.FTZ R5, R205, R14 ;  /* 0x0000000ecd057221 */ /* 0x002fe20000010000 */
[C---:B---3--:R-:W-:Y:S01]  /*a3c0*/  F2FP.F16.F32.PACK_AB R205, R176.reuse, R205 ;  /* 0x000000cdb0cd723e */ /* 0x048fe200000000ff */
[----:B------:R-:W-:Y:S02]  /*a3d0*/  FADD.FTZ R21, R181, R164 ;  /* 0x000000a4b5157221 */ /* 0x000fe40000010000 */
[----:B------:R-:W-:Y:S01]  /*a3e0*/  FADD.FTZ R14, R176, R5 ;  /* 0x00000005b00e7221 */ /* 0x000fe20000010000 */
[----:B------:R-:W1:Y:S01]  /*a3f0*/  MUFU.EX2 R155, R155 ;  /* 0x0000009b009b7308 */ /* 0x000e620000000800 */
[----:B------:R-:W-:Y:S01]  /*a400*/  FADD.FTZ R164, R156, R21 ;  /* 0x000000159ca47221 */ /* 0x000fe20000010000 */
[----:B------:R-:W-:-:S02]  /*a410*/  IMAD.MOV.U32 R21, RZ, RZ, R3 ;  /* 0x000000ffff157224 */ /* 0x000fc400078e0003 */
[----:B----4-:R-:W-:Y:S01]  /*a420*/  FADD.FTZ R5, R207, R14 ;  /* 0x0000000ecf057221 */ /* 0x010fe20000010000 */
[----:B-----5:R-:W-:-:S03]  /*a430*/  F2FP.F16.F32.PACK_AB R207, R178, R207 ;  /* 0x000000cfb2cf723e */ /* 0x020fc600000000ff */
[----:B------:R-:W-:Y:S01]  /*a440*/  FADD.FTZ R14, R178, R5 ;  /* 0x00000005b20e7221 */ /* 0x000fe20000010000 */
[----:B------:R-:W2:Y:S03]  /*a450*/  MUFU.EX2 R195, R158 ;  /* 0x0000009e00c37308 */ /* 0x000ea60000000800 */
[----:B------:R-:W-:Y:S01]  /*a460*/  FADD.FTZ R5, R201, R14 ;  /* 0x0000000ec9057221 */ /* 0x000fe20000010000 */
[----:B------:R-:W-:-:S03]  /*a470*/  F2FP.F16.F32.PACK_AB R201, R160, R201 ;  /* 0x000000c9a0c9723e */ /* 0x000fc600000000ff */
[----:B------:R-:W-:Y:S01]  /*a480*/  FADD.FTZ R14, R160, R5 ;  /* 0x00000005a00e7221 */ /* 0x000fe20000010000 */
[----:B------:R-:W3:Y:S03]  /*a490*/  MUFU.EX2 R172, R172 ;  /* 0x000000ac00ac7308 */ /* 0x000ee60000000800 */
[----:B------:R-:W-:Y:S01]  /*a4a0*/  FADD.FTZ R5, R203, R14 ;  /* 0x0000000ecb057221 */ /* 0x000fe20000010000 */
[----:B------:R-:W-:-:S03]  /*a4b0*/  F2FP.F16.F32.PACK_AB R203, R168, R203 ;  /* 0x000000cba8cb723e */ /* 0x000fc600000000ff */
[----:B------:R-:W-:-:S04]  /*a4c0*/  FADD.FTZ R14, R168, R5 ;  /* 0x00000005a80e7221 */ /* 0x000fc80000010000 */
[----:B------:R-:W-:Y:S01]  /*a4d0*/  FADD.FTZ R5, R197, R14 ;  /* 0x0000000ec5057221 */ /* 0x000fe20000010000 */
[----:B------:R-:W-:-:S03]  /*a4e0*/  F2FP.F16.F32.PACK_AB R197, R162, R197 ;  /* 0x000000c5a2c5723e */ /* 0x000fc600000000ff */
[----:B------:R-:W-:-:S04]  /*a4f0*/  FADD.FTZ R14, R162, R5 ;  /* 0x00000005a20e7221 */ /* 0x000fc80000010000 */
[----:B------:R-:W-:Y:S01]  /*a500*/  FADD.FTZ R5, R199, R14 ;  /* 0x0000000ec7057221 */ /* 0x000fe20000010000 */
[----:B------:R-:W-:Y:S01]  /*a510*/  FADD.FTZ R14, R171, R164 ;  /* 0x000000a4ab0e7221 */ /* 0x000fe20000010000 */
[C---:B------:R-:W-:Y:S02]  /*a520*/  F2FP.F16.F32.PACK_AB R199, R154.reuse, R199 ;  /* 0x000000c79ac7723e */ /* 0x040fe400000000ff */
[----:B------:R-:W-:-:S04]  /*a530*/  FADD.FTZ R152, R154, R5 ;  /* 0x000000059a987221 */ /* 0x000fc80000010000 */
[----:B0-----:R-:W-:Y:S01]  /*a540*/  FADD.FTZ R152, R193, R152 ;  /* 0x00000098c1987221 */ /* 0x001fe20000010000 */
[----:B-1----:R-:W-:-:S03]  /*a550*/  F2FP.F16.F32.PACK_AB R193, R155, R193 ;  /* 0x000000c19bc1723e */ /* 0x002fc600000000ff */
[----:B------:R-:W-:-:S04]  /*a560*/  FADD.FTZ R152, R155, R152 ;  /* 0x000000989b987221 */ /* 0x000fc80000010000 */
[----:B--2---:R-:W-:Y:S01]  /*a570*/  FADD.FTZ R152, R195, R152 ;  /* 0x00000098c3987221 */ /* 0x004fe20000010000 */
[----:B---3--:R-:W-:-:S03]  /*a580*/  F2FP.F16.F32.PACK_AB R195, R172, R195 ;  /* 0x000000c3acc3723e */ /* 0x008fc600000000ff */
[----:B------:R-:W-:Y:S01]  /*a590*/  FADD.FTZ R5, R172, R152 ;  /* 0x00000098ac057221 */ /* 0x000fe20000010000 */
[----:B------:R-:W-:Y:S06]  /*a5a0*/  @P2 BRA `(.L_x_2101) ;  /* 0xffffffbc00b02947 */ /* 0x000fec000383ffff */
[----:B------:R-:W-:-:S07]  /*a5b0*/  IMAD.U32 R227, RZ, RZ, UR4 ;  /* 0x00000004ffe37e24 */ /* 0x000fce000f8e00ff */
.L_x_2092:
[----:B------:R-:W-:-:S13]  /*a5c0*/  R2UR UR4, R227 ;  /* 0x00000000e30472ca */ /* 0x000fda00000e0000 */
[----:B------:R-:W-:-:S13]  /*a5d0*/  ISETP.LE.AND P2, PT, RZ, UR4, PT ;  /* 0x00000004ff007c0c */ /* 0x000fda000bf43270 */
[----:B------:R-:W-:Y:S05]  /*a5e0*/  @!P2 BRA `(.L_x_2102) ;  /* 0x0000003c00cca947 */ /* 0x000fea0003800000 */
[----:B------:R-:W-:Y:S01]  /*a5f0*/  R2UR UR4, R16 ;  /* 0x00000000100472ca */ /* 0x000fe200000e0000 */
[----:B------:R-:W-:Y:S01]  /*a600*/  IMAD.MOV.U32 R20, RZ, RZ, R3 ;  /* 0x000000ffff147224 */ /* 0x000fe200078e0003 */
[----:B------:R-:W-:Y:S01]  /*a610*/  MOV R19, R4 ;  /* 0x0000000400137202 */ /* 0x000fe20000000f00 */
[----:B------:R-:W-:Y:S01]  /*a620*/  IMAD.U32 R22, RZ, RZ, UR60 ;  /* 0x0000003cff167e24 */ /* 0x000fe2000f8e00ff */
[----:B------:R-:W-:-:S09]  /*a630*/  ULDC UR61, c[0x0][0x9d8] ;  /* 0x00027600003d7ab9 */ /* 0x000fd20000000800 */
[----:B------:R-:W-:-:S07]  /*a640*/  IMAD.U32 R21, RZ, RZ, UR4 ;  /* 0x00000004ff157e24 */ /* 0x000fce000f8e00ff */
.L_x_2111:
        /* <DEDUP_REMOVED lines=10> */
.L_x_2103:
[----:B------:R-:W-:Y:S02]  /*a6f0*/  R2UR UR4, R17 ;  /* 0x00000000110472ca */ /* 0x000fe400000e0000 */
[----:B------:R-:W-:-:S11]  /*a700*/  R2UR UR5, R16 ;  /* 0x00000000100572ca */ /* 0x000fd600000e0000 */
[----:B------:R-:W-:Y:S02]  /*a710*/  ULEA UR4, UR60, UR4, 0x3 ;  /* 0x000000043c047291 */ /* 0x000fe4000f8e183f */
[----:B------:R-:W-:-:S05]  /*a720*/  IMAD.U32 R3, RZ, RZ, UR5 ;  /* 0x00000005ff037e24 */ /* 0x000fca000f8e00ff */
[----:B------:R-:W-:-:S04]  /*a730*/  SHF.L.U32 R3, R3, 0x1f, RZ ;  /* 0x0000001f03037819 */ /* 0x000fc800000006ff */
[----:B------:R0:W1:Y:S01]  /*a740*/  SYNCS.PHASECHK.TRANS64.TRYWAIT P2, [UR4+0x38830], R3 ;  /* 0x03883003ff0075a7 */ /* 0x0000620008040144 */
[----:B------:R-:W-:Y:S05]  /*a750*/  @!P0 BRA `(.L_x_2104) ;  /* 0x0000000000048947 */ /* 0x000fea0003800000 */
[----:B------:R-:W-:Y:S01]  /*a760*/  BPT.TRAP 0x1 ;  /* 0x000000040000795c */ /* 0x000fe20000300000 */
.L_x_2104:
[----:B-1----:R-:W-:Y:S05]  /*a770*/  @P2 BRA `(.L_x_2105) ;  /* 0x0000000000082947 */ /* 0x002fea0003800000 */
[----:B------:R-:W1:Y:S02]  /*a780*/  SYNCS.PHASECHK.TRANS64.TRYWAIT P2, [UR4+0x38830], R3 ;  /* 0x03883003ff0075a7 */ /* 0x000e640008040144 */
[----:B-1----:R-:W-:Y:S05]  /*a790*/  @!P2 BRA `(.L_x_2106) ;  /* 0x000000d80078a947 */ /* 0x002fea0003800000 */
.L_x_2105:
        /* <DEDUP_REMOVED lines=617> */
[----:B------:R-:W-:-:S03]  /*ce30*/  UIADD3 UR6, UR4, 0x906, URZ ;  /* 0x0000090604067890 */ /* 0x000fc6000fffe03f */
        /* <DEDUP_REMOVED lines=25> */
.L_x_2107:
        /* <DEDUP_REMOVED lines=9> */
.L_x_2108:
[----:B---3--:R-:W-:Y:S05]  /*d060*/  @P2 BRA `(.L_x_2109) ;  /* 0x0000000000082947 */ /* 0x008fea0003800000 */
[----:B------:R-:W3:Y:S02]  /*d070*/  SYNCS.PHASECHK.TRANS64.TRYWAIT P2, [UR4+0x38850], R0 ;  /* 0x03885000ff0075a7 */ /* 0x000ee40008040144 */
[----:B---3--:R-:W-:Y:S05]  /*d080*/  @!P2 BRA `(.L_x_2110) ;  /* 0x000000b00054a947 */ /* 0x008fea0003800000 */
.L_x_2109:
[----:B------:R-:W-:Y:S01]  /*d090*/  R2UR UR11, R17 ;  /* 0x00000000110b72ca */ /* 0x000fe200000e0000 */
[----:B------:R-:W-:Y:S01]  /*d0a0*/  WARPGROUP.ARRIVE ;  /* 0x00000000000079c5 */ /* 0x000fe20000000000 */
[----:B------:R-:W-:Y:S01]  /*d0b0*/  R2UR UR6, R22 ;  /* 0x00000000160672ca */ /* 0x000fe200000e0000 */
[----:B------:R-:W-:Y:S01]  /*d0c0*/  UMOV UR7, 0x40000040 ;  /* 0x4000004000077882 */ /* 0x000fe20000000000 */
[----:B------:R-:W-:Y:S01]  /*d0d0*/  FMUL.FTZ R2, R184, UR61 ;  /* 0x0000003db8027c20 */ /* 0x000fe20008410000 */
[----:B01----:R-:W-:Y:S01]  /*d0e0*/  FMUL.FTZ R3, R185, UR61 ;  /* 0x0000003db9037c20 */ /* 0x003fe20008410000 */
[----:B------:R-:W-:Y:S01]  /*d0f0*/  FMUL.FTZ R184, R188, UR61 ;  /* 0x0000003dbcb87c20 */ /* 0x000fe20008410000 */
[----:B------:R-:W-:Y:S01]  /*d100*/  FMUL.FTZ R185, R189, UR61 ;  /* 0x0000003dbdb97c20 */ /* 0x000fe20008410000 */
[----:B------:R-:W-:Y:S01]  /*d110*/  FMUL.FTZ R176, R176, UR61 ;  /* 0x0000003db0b07c20 */ /* 0x000fe20008410000 */
[----:B------:R-:W-:Y:S01]  /*d120*/  FMUL.FTZ R22, R187, UR61 ;  /* 0x0000003dbb167c20 */ /* 0x000fe20008410000 */
[----:B------:R-:W2:Y:S01]  /*d130*/  MUFU.TANH R2, R2 ;  /* 0x0000000200027308 */ /* 0x000ea20000002400 */
[----:B------:R-:W-:Y:S01]  /*d140*/  FMUL.FTZ R187, R177, UR61 ;  /* 0x0000003db1bb7c20 */ /* 0x000fe20008410000 */
[----:B------:R-:W-:Y:S01]  /*d150*/  FMUL.FTZ R177, R178, UR61 ;  /* 0x0000003db2b17c20 */ /* 0x000fe20008410000 */
[----:B------:R-:W-:Y:S01]  /*d160*/  UIADD3 UR5, UR11, 0x400, URZ ;  /* 0x000004000b057890 */ /* 0x000fe2000fffe03f */
[----:B------:R-:W-:Y:S01]  /*d170*/  FMUL.FTZ R178, R179, UR61 ;  /* 0x0000003db3b27c20 */ /* 0x000fe20008410000 */
[----:B------:R-:W-:Y:S01]  /*d180*/  FMUL.FTZ R179, R182, UR61 ;  /* 0x0000003db6b37c20 */ /* 0x000fe20008410000 */
[----:B------:R-:W-:Y:S01]  /*d190*/  FMUL.FTZ R182, R168, UR61 ;  /* 0x0000003da8b67c20 */ /* 0x000fe20008410000 */
[----:B------:R-:W-:Y:S01]  /*d1a0*/  USHF.R.U32.HI UR5, URZ, 0x4, UR5 ;  /* 0x000000043f057899 */ /* 0x000fe20008011605 */
[----:B------:R-:W0:Y:S01]  /*d1b0*/  MUFU.TANH R3, R3 ;  /* 0x0000000300037308 */ /* 0x000e220000002400 */
[----:B------:R-:W-:Y:S01]  /*d1c0*/  FMUL.FTZ R180, R180, UR61 ;  /* 0x0000003db4b47c20 */ /* 0x000fe20008410000 */
[----:B------:R-:W-:Y:S01]  /*d1d0*/  FMUL.FTZ R168, R169, UR61 ;  /* 0x0000003da9a87c20 */ /* 0x000fe20008410000 */
[----:B------:R-:W-:Y:S01]  /*d1e0*/  ULOP3.LUT UR5, UR5, 0x3fff, URZ, 0xc0, !UPT ;  /* 0x00003fff05057892 */ /* 0x000fe2000f8ec03f */
[----:B------:R-:W-:Y:S01]  /*d1f0*/  FMUL.FTZ R169, R172, UR61 ;  /* 0x0000003daca97c20 */ /* 0x000fe20008410000 */
[----:B------:R-:W-:Y:S01]  /*d200*/  FMUL.FTZ R172, R173, UR61 ;  /* 0x0000003dadac7c20 */ /* 0x000fe20008410000 */
[----:B------:R-:W-:Y:S01]  /*d210*/  FMUL.FTZ R181, R181, UR61 ;  /* 0x0000003db5b57c20 */ /* 0x000fe20008410000 */
[----:B------:R-:W-:Y:S01]  /*d220*/  ULOP3.LUT UR5, UR5, 0x2800000, URZ, 0xfc, !UPT ;  /* 0x0280000005057892 */ /* 0x000fe2000f8efc3f */
[----:B------:R-:W1:Y:S01]  /*d230*/  MUFU.TANH R184, R184 ;  /* 0x000000b800b87308 */ /* 0x000e620000002400 */
[----:B--2---:R-:W-:Y:S01]  /*d240*/  FMNMX.FTZ R0, R2, R19, !PT ;  /* 0x0000001302007209 */ /* 0x004fe20007810000 */
[----:B------:R-:W-:Y:S01]  /*d250*/  FMUL.FTZ R160, R160, UR61 ;  /* 0x0000003da0a07c20 */ /* 0x000fe20008410000 */
[----:B------:R-:W-:Y:S01]  /*d260*/  UIMAD UR10, UR6, 0xa00, UR5 ;  /* 0x00000a00060a78a4 */ /* 0x000fe2000f8e0205 */
[----:B------:R-:W-:Y:S01]  /*d270*/  FMUL.FTZ R161, R161, UR61 ;  /* 0x0000003da1a17c20 */ /* 0x000fe20008410000 */
[----:B------:R-:W-:Y:S01]  /*d280*/  FMUL.FTZ R164, R164, UR61 ;  /* 0x0000003da4a47c20 */ /* 0x000fe20008410000 */
[----:B------:R-:W-:Y:S01]  /*d290*/  FMUL.FTZ R165, R165, UR61 ;  /* 0x0000003da5a57c20 */ /* 0x000fe20008410000 */
[----:B------:R-:W-:Y:S01]  /*d2a0*/  FMUL.FTZ R188, R156, UR61 ;  /* 0x0000003d9cbc7c20 */ /* 0x000fe20008410000 */
[----:B------:R-:W2:Y:S01]  /*d2b0*/  MUFU.TANH R185, R185 ;  /* 0x000000b900b97308 */ /* 0x000ea20000002400 */
[----:B0-----:R-:W-:Y:S01]  /*d2c0*/  FMNMX.FTZ R173, R3, R0, !PT ;  /* 0x0000000003ad7209 */ /* 0x001fe20007810000 */
[----:B------:R-:W-:Y:S01]  /*d2d0*/  UMOV UR6, UR10 ;  /* 0x0000000a00067c82 */ /* 0x000fe20008000000 */
[----:B------:R-:W-:Y:S01]  /*d2e0*/  FMUL.FTZ R156, R157, UR61 ;  /* 0x0000003d9d9c7c20 */ /* 0x000fe20008410000 */
[----:B------:R-:W-:Y:S01]  /*d2f0*/  HGMMA.64x256x16.F32 R24, R208, gdesc[UR4].tnspB, R24, gsb0 ;  /* 0x43e00004d0187df0 */ /* 0x000fe20008000818 */
[----:B------:R-:W-:Y:S01]  /*d300*/  UIADD3 UR6, UR10, 0x80, URZ ;  /* 0x000000800a067890 */ /* 0x000fe2000fffe03f */
[----:B------:R-:W-:Y:S01]  /*d310*/  FMUL.FTZ R157, R170, UR61 ;  /* 0x0000003daa9d7c20 */ /* 0x000fe20008410000 */
[----:B------:R-:W-:Y:S01]  /*d320*/  UMOV UR7, 0x40000040 ;  /* 0x4000004000077882 */ /* 0x000fe20000000000 */
[----:B------:R-:W0:Y:S01]  /*d330*/  MUFU.TANH R176, R176 ;  /* 0x000000b000b07308 */ /* 0x000e220000002400 */
        /* <DEDUP_REMOVED lines=9> */
[----:B------:R-:W-:Y:S01]  /*d3d0*/  ULDC UR14, c[0x0][0x988] ;  /* 0x00026200000e7ab9 */ /* 0x000fe20000000800 */
[----:B------:R-:W-:Y:S01]  /*d3e0*/  FMUL.FTZ R162, R162, UR61 ;  /* 0x0000003da2a27c20 */ /* 0x000fe20008410000 */
[----:B------:R-:W-:Y:S01]  /*d3f0*/  UMOV UR5, UR14 ;  /* 0x0000000e00057c82 */ /* 0x000fe20008000000 */
[----:B------:R-:W-:Y:S01]  /*d400*/  FMUL.FTZ R163, R163, UR61 ;  /* 0x0000003da3a37c20 */ /* 0x000fe20008410000 */
[----:B------:R-:W-:Y:S01]  /*d410*/  FMUL.FTZ R166, R166, UR61 ;  /* 0x0000003da6a67c20 */ /* 0x000fe20008410000 */
[----:B------:R-:W-:Y:S01]  /*d420*/  FMUL.FTZ R167, R167, UR61 ;  /* 0x0000003da7a77c20 */ /* 0x000fe20008410000 */
[----:B------:R-:W2:Y:S01]  /*d430*/  MUFU.TANH R180, R180 ;  /* 0x000000b400b47308 */ /* 0x000ea20000002400 */
[----:B0-----:R-:W-:Y:S01]  /*d440*/  FMNMX.FTZ R0, R176, R173, !PT ;  /* 0x000000adb0007209 */ /* 0x001fe20007810000 */
[----:B------:R-:W-:Y:S01]  /*d450*/  FMUL.FTZ R154, R154, UR61 ;  /* 0x0000003d9a9a7c20 */ /* 0x000fe20008410000 */
[----:B------:R-:W-:Y:S01]  /*d460*/  FMUL.FTZ R155, R155, UR61 ;  /* 0x0000003d9b9b7c20 */ /* 0x000fe20008410000 */
[----:B------:R-:W-:Y:S01]  /*d470*/  FMUL.FTZ R158, R158, UR61 ;  /* 0x0000003d9e9e7c20 */ /* 0x000fe20008410000 */
[----:B------:R-:W-:-:S03]  /*d480*/  FMUL.FTZ R159, R159, UR61 ;  /* 0x0000003d9f9f7c20 */ /* 0x000fc60008410000 */
[----:B------:R-:W0:Y:S01]  /*d490*/  MUFU.TANH R181, R181 ;  /* 0x000000b500b57308 */ /* 0x000e220000002400 */
[----:B-1----:R-:W-:-:S07]  /*d4a0*/  FMNMX.FTZ R173, R187, R0, !PT ;  /* 0x00000000bbad7209 */ /* 0x002fce0007810000 */
[----:B------:R-:W1:Y:S01]  /*d4b0*/  MUFU.TANH R182, R182 ;  /* 0x000000b600b67308 */ /* 0x000e620000002400 */
[----:B--2---:R-:W-:Y:S01]  /*d4c0*/  FMNMX.FTZ R0, R180, R173, !PT ;  /* 0x000000adb4007209 */ /* 0x004fe20007810000 */
[----:B------:R-:W-:Y:S01]  /*d4d0*/  FMUL.FTZ R173, R152, UR61 ;  /* 0x0000003d98ad7c20 */ /* 0x000fe20008410000 */
[----:B------:R-:W-:-:S05]  /*d4e0*/  FMUL.FTZ R152, R153, UR61 ;  /* 0x0000003d99987c20 */ /* 0x000fca0008410000 */
        /* <DEDUP_REMOVED lines=15> */
[----:B-1----:R-:W-:Y:S01]  /*d5e0*/  FMNMX.FTZ R0, R164, R153, !PT ;  /* 0x00000099a4007209 */ /* 0x002fe20007810000 */
[----:B------:R-:W-:-:S06]  /*d5f0*/  FMUL.FTZ R153, R183, UR61 ;  /* 0x0000003db7997c20 */ /* 0x000fcc0008410000 */
        /* <DEDUP_REMOVED lines=9> */
[----:B0-----:R-:W-:-:S05]  /*d690*/  FMNMX.FTZ R183, R156, R183, !PT ;  /* 0x000000b79cb77209 */ /* 0x001fca0007810000 */
[----:B------:R-:W0:Y:S02]  /*d6a0*/  SHFL.BFLY PT, R0, R183, 0x2, 0x1f ;  /* 0x0c401f00b7007f89 */ /* 0x000e2400000e0000 */
[----:B------:R-:W3:Y:S08]  /*d6b0*/  MUFU.TANH R23, R23 ;  /* 0x0000001700177308 */ /* 0x000ef00000002400 */
[----:B------:R-:W4:Y:S08]  /*d6c0*/  MUFU.TANH R186, R186 ;  /* 0x000000ba00ba7308 */ /* 0x000f300000002400 */
[----:B------:R-:W5:Y:S01]  /*d6d0*/  MUFU.TANH R177, R177 ;  /* 0x000000b100b17308 */ /* 0x000f620000002400 */
[----:B0-----:R-:W-:-:S07]  /*d6e0*/  FMNMX.FTZ R0, R183, R0, !PT ;  /* 0x00000000b7007209 */ /* 0x001fce0007810000 */
[----:B------:R-:W0:Y:S01]  /*d6f0*/  MUFU.TANH R178, R178 ;  /* 0x000000b200b27308 */ /* 0x000e220000002400 */
[----:B------:R-:W1:Y:S07]  /*d700*/  SHFL.BFLY PT, R175, R0, 0x1, 0x1f ;  /* 0x0c201f0000af7f89 */ /* 0x000e6e00000e0000 */
[----:B------:R-:W0:Y:S08]  /*d710*/  MUFU.TANH R179, R179 ;  /* 0x000000b300b37308 */ /* 0x000e300000002400 */
[----:B------:R-:W0:Y:S08]  /*d720*/  MUFU.TANH R153, R153 ;  /* 0x0000009900997308 */ /* 0x000e300000002400 */
[----:B------:R-:W0:Y:S01]  /*d730*/  MUFU.TANH R157, R157 ;  /* 0x0000009d009d7308 */ /* 0x000e220000002400 */
[----:B-1----:R-:W-:-:S02]  /*d740*/  FMNMX.FTZ R4, R0, R175, !PT ;  /* 0x000000af00047209 */ /* 0x002fc40007810000 */
[----:B------:R-:W-:-:S03]  /*d750*/  FMNMX.FTZ R175, R21, R20, !PT ;  /* 0x0000001415af7209 */ /* 0x000fc60007810000 */
[----:B------:R-:W-:Y:S01]  /*d760*/  FADD.FTZ R19, -R4, R19 ;  /* 0x0000001304137221 */ /* 0x000fe20000010100 */
[----:B--2---:R-:W-:Y:S01]  /*d770*/  FMNMX.FTZ R0, R22, R175, !PT ;  /* 0x000000af16007209 */ /* 0x004fe20007810000 */
[----:B------:R-:W-:Y:S01]  /*d780*/  FMUL.FTZ R191, R4, UR5 ;  /* 0x0000000504bf7c20 */ /* 0x000fe20008410000 */
[----:B------:R-:W1:Y:S01]  /*d790*/  MUFU.TANH R170, R170 ;  /* 0x000000aa00aa7308 */ /* 0x000e620000002400 */
[----:B------:R-:W-:Y:S01]  /*d7a0*/  FMUL.FTZ R183, R19, UR5 ;  /* 0x0000000513b77c20 */ /* 0x000fe20008410000 */
[----:B---3--:R-:W-:Y:S01]  /*d7b0*/  FMNMX.FTZ R19, R23, R0, !PT ;  /* 0x0000000017137209 */ /* 0x008fe20007810000 */
[--C-:B------:R-:W-:Y:S01]  /*d7c0*/  FFMA.FTZ R175, R2, UR5, -R191.reuse ;  /* 0x0000000502af7c23 */ /* 0x100fe200080108bf */
[--C-:B------:R-:W-:Y:S01]  /*d7d0*/  FFMA.FTZ R189, R185, UR5, -R191.reuse ;  /* 0x00000005b9bd7c23 */ /* 0x100fe200080108bf */
[--C-:B------:R-:W-:Y:S01]  /*d7e0*/  FFMA.FTZ R185, R161, UR5, -R191.reuse ;  /* 0x00000005a1b97c23 */ /* 0x100fe200080108bf */
[----:B----4-:R-:W-:Y:S01]  /*d7f0*/  FMNMX.FTZ R190, R186, R19, !PT ;  /* 0x00000013babe7209 */ /* 0x010fe20007810000 */
[--C-:B------:R-:W-:Y:S01]  /*d800*/  FFMA.FTZ R161, R165, UR5, -R191.reuse ;  /* 0x00000005a5a17c23 */ /* 0x100fe200080108bf */
[----:B------:R-:W2:Y:S01]  /*d810*/  MUFU.TANH R171, R171 ;  /* 0x000000ab00ab7308 */ /* 0x000ea20000002400 */
[--C-:B------:R-:W-:Y:S01]  /*d820*/  FFMA.FTZ R165, R156, UR5, -R191.reuse ;  /* 0x000000059ca57c23 */ /* 0x100fe200080108bf */
[----:B-----5:R-:W-:Y:S01]  /*d830*/  FMNMX.FTZ R19, R177, R190, !PT ;  /* 0x000000beb1137209 */ /* 0x020fe20007810000 */
[----:B------:R-:W-:-:S03]  /*d840*/  FFMA.FTZ R152, R152, UR5, -R191 ;  /* 0x0000000598987c23 */ /* 0x000fc600080108bf */
[----:B0-----:R-:W-:Y:S01]  /*d850*/  FMNMX.FTZ R2, R178, R19, !PT ;  /* 0x00000013b2027209 */ /* 0x001fe20007810000 */
[----:B------:R-:W-:Y:S01]  /*d860*/  FFMA.FTZ R19, R173, UR5, -R191 ;  /* 0x00000005ad137c23 */ /* 0x000fe200080108bf */
[----:B------:R-:W0:Y:S02]  /*d870*/  MUFU.TANH R174, R174 ;  /* 0x000000ae00ae7308 */ /* 0x000e240000002400 */
[----:B------:R-:W-:-:S04]  /*d880*/  FMNMX.FTZ R2, R179, R2, !PT ;  /* 0x00000002b3027209 */ /* 0x000fc80007810000 */
[----:B------:R-:W-:Y:S02]  /*d890*/  FMNMX.FTZ R2, R153, R2, !PT ;  /* 0x0000000299027209 */ /* 0x000fe40007810000 */
[----:B------:R-:W3:Y:S08]  /*d8a0*/  MUFU.TANH R162, R162 ;  /* 0x000000a200a27308 */ /* 0x000ef00000002400 */
[----:B------:R-:W4:Y:S08]  /*d8b0*/  MUFU.TANH R163, R163 ;  /* 0x000000a300a37308 */ /* 0x000f300000002400 */
[----:B------:R-:W5:Y:S08]  /*d8c0*/  MUFU.TANH R166, R166 ;  /* 0x000000a600a67308 */ /* 0x000f700000002400 */
[----:B------:R-:W5:Y:S08]  /*d8d0*/  MUFU.TANH R167, R167 ;  /* 0x000000a700a77308 */ /* 0x000f700000002400 */
[----:B------:R-:W5:Y:S01]  /*d8e0*/  MUFU.TANH R154, R154 ;  /* 0x0000009a009a7308 */ /* 0x000f620000002400 */
[----:B------:R-:W-:-:S02]  /*d8f0*/  WARPGROUP.DEPBAR.LE gsb0, 0x0 ;  /* 0x00008000000079c5 */ /* 0x000fc40000010000 */
[----:B------:R-:W-:Y:S01]  /*d900*/  WARPGROUP.ARRIVE ;  /* 0x00000000000079c5 */ /* 0x000fe20000000000 */
[----:B------:R-:W-:Y:S01]  /*d910*/  FFMA.FTZ R208, R3, UR5, -R191 ;  /* 0x0000000503d07c23 */ /* 0x000fe200080108bf */
[----:B------:R-:W-:-:S03]  /*d920*/  FMNMX.FTZ R3, R157, R2, !PT ;  /* 0x000000029d037209 */ /* 0x000fc60007810000 */
[----:B------:R-:W5:Y:S01]  /*d930*/  MUFU.TANH R155, R155 ;  /* 0x0000009b009b7308 */ /* 0x000f620000002400 */
[----:B------:R-:W-:Y:S01]  /*d940*/  FFMA.FTZ R210, R184, UR5, -R191 ;  /* 0x00000005b8d27c23 */ /* 0x000fe200080108bf */
[----:B------:R-:W-:Y:S01]  /*d950*/  HGMMA.64x256x16.F32 R24, R204, gdesc[UR4].tnspB, R24, gsb0 ;  /* 0x43e00004cc187df0 */ /* 0x000fe20008000818 */
[----:B------:R-:W-:Y:S01]  /*d960*/  UIADD3 UR6, UR10, 0x100, URZ ;  /* 0x000001000a067890 */ /* 0x000fe2000fffe03f */
[----:B-1----:R-:W-:Y:S01]  /*d970*/  FMNMX.FTZ R2, R170, R3, !PT ;  /* 0x00000003aa027209 */ /* 0x002fe20007810000 */
[----:B------:R-:W-:-:S03]  /*d980*/  UMOV UR7, 0x40000040 ;  /* 0x4000004000077882 */ /* 0x000fc60000000000 */
[----:B------:R-:W1:Y:S01]  /*d990*/  MUFU.TANH R158, R158 ;  /* 0x0000009e009e7308 */ /* 0x000e620000002400 */
[----:B--2---:R-:W-:-:S04]  /*d9a0*/  FMNMX.FTZ R3, R171, R2, !PT ;  /* 0x00000002ab037209 */ /* 0x004fc80007810000 */
[----:B0-----:R-:W-:-:S03]  /*d9b0*/  FMNMX.FTZ R3, R174, R3, !PT ;  /* 0x00000003ae037209 */ /* 0x001fc60007810000 */
[----:B------:R-:W0:Y:S01]  /*d9c0*/  MUFU.TANH R159, R159 ;  /* 0x0000009f009f7308 */ /* 0x000e220000002400 */
[----:B---3--:R-:W-:-:S04]  /*d9d0*/  FMNMX.FTZ R2, R162, R3, !PT ;  /* 0x00000003a2027209 */ /* 0x008fc80007810000 */
[----:B----4-:R-:W-:-:S03]  /*d9e0*/  FMNMX.FTZ R3, R163, R2, !PT ;  /* 0x00000002a3037209 */ /* 0x010fc60007810000 */
[----:B------:R2:W-:Y:S01]  /*d9f0*/  MUFU.EX2 R0, R183 ;  /* 0x000000b700007308 */ /* 0x0005e20000000800 */
[----:B-----5:R-:W-:-:S04]  /*da00*/  FMNMX.FTZ R2, R166, R3, !PT ;  /* 0x00000003a6027209 */ /* 0x020fc80007810000 */
[----:B------:R-:W-:-:S03]  /*da10*/  FMNMX.FTZ R3, R167, R2, !PT ;  /* 0x00000002a7037209 */ /* 0x000fc60007810000 */
[----:B------:R-:W-:Y:S01]  /*da20*/  MUFU.EX2 R175, R175 ;  /* 0x000000af00af7308 */ /* 0x000fe20000000800 */
[----:B------:R-:W-:Y:S01]  /*da30*/  FMNMX.FTZ R2, R154, R3, !PT ;  /* 0x000000039a027209 */ /* 0x000fe20007810000 */
[--C-:B--2---:R-:W-:Y:S01]  /*da40*/  FFMA.FTZ R183, R187, UR5, -R191.reuse ;  /* 0x00000005bbb77c23 */ /* 0x104fe200080108bf */
[--C-:B------:R-:W-:Y:S01]  /*da50*/  FFMA.FTZ R187, R181, UR5, -R191.reuse ;  /* 0x00000005b5bb7c23 */ /* 0x100fe200080108bf */
[----:B------:R-:W-:Y:S01]  /*da60*/  FFMA.FTZ R181, R168, UR5, -R191 ;  /* 0x00000005a8b57c23 */ /* 0x000fe200080108bf */
[----:B------:R-:W-:-:S03]  /*da70*/  FMNMX.FTZ R3, R155, R2, !PT ;  /* 0x000000029b037209 */ /* 0x000fc60007810000 */
[----:B------:R-:W-:Y:S01]  /*da80*/  MUFU.EX2 R208, R208 ;  /* 0x000000d000d07308 */ /* 0x000fe20000000800 */
[----:B-1----:R-:W-:-:S04]  /*da90*/  FMNMX.FTZ R2, R158, R3, !PT ;  /* 0x000000039e027209 */ /* 0x002fc80007810000 */
[----:B0-----:R-:W-:-:S03]  /*daa0*/  FMNMX.FTZ R2, R159, R2, !PT ;  /* 0x000000029f027209 */ /* 0x001fc60007810000 */
[----:B------:R-:W-:Y:S02]  /*dab0*/  MUFU.EX2 R210, R210 ;  /* 0x000000d200d27308 */ /* 0x000fe40000000800 */
[----:B------:R-:W0:Y:S06]  /*dac0*/  SHFL.BFLY PT, R3, R2, 0x2, 0x1f ;  /* 0x0c401f0002037f89 */ /* 0x000e2c00000e0000 */
        /* <DEDUP_REMOVED lines=14> */
[----:B------:R-:W-:Y:S02]  /*dbb0*/  IMAD.U32 R21, RZ, RZ, UR60 ;  /* 0x0000003cff157e24 */ /* 0x000fe4000f8e00ff */
[--C-:B------:R-:W-:Y:S01]  /*dbc0*/  FFMA.FTZ R22, R22, UR5, -R20.reuse ;  /* 0x0000000516167c23 */ /* 0x100fe20008010814 */
[--C-:B------:R-:W-:Y:S01]  /*dbd0*/  FFMA.FTZ R211, R23, UR5, -R20.reuse ;  /* 0x0000000517d37c23 */ /* 0x100fe20008010814 */
[--C-:B------:R-:W-:Y:S01]  /*dbe0*/  FFMA.FTZ R156, R186, UR5, -R20.reuse ;  /* 0x00000005ba9c7c23 */ /* 0x100fe20008010814 */
[----:B------:R-:W-:Y:S01]  /*dbf0*/  MUFU.EX2 R2, R2 ;  /* 0x0000000200027308 */ /* 0x000fe20000000800 */
[----:B------:R-:W-:Y:S01]  /*dc00*/  @!P1 LEA R21, R21, UR11, 0x3 ;  /* 0x0000000b15159c11 */ /* 0x000fe2000f8e18ff */
[--C-:B------:R-:W-:Y:S01]  /*dc10*/  FFMA.FTZ R168, R153, UR5, -R20.reuse ;  /* 0x0000000599a87c23 */ /* 0x100fe20008010814 */
[--C-:B------:R-:W-:Y:S01]  /*dc20*/  FFMA.FTZ R170, R170, UR5, -R20.reuse ;  /* 0x00000005aaaa7c23 */ /* 0x100fe20008010814 */
[--C-:B------:R-:W-:Y:S01]  /*dc30*/  FFMA.FTZ R167, R167, UR5, -R20.reuse ;  /* 0x00000005a7a77c23 */ /* 0x100fe20008010814 */
[----:B------:R-:W-:Y:S01]  /*dc40*/  FFMA.FTZ R154, R154, UR5, -R20 ;  /* 0x000000059a9a7c23 */ /* 0x000fe20008010814 */
[----:B------:R-:W-:-:S02]  /*dc50*/  @!P1 VIADD R21, R21, 0x38840 ;  /* 0x0003884015159836 */ /* 0x000fc40000000000 */
[--C-:B------:R-:W-:Y:S01]  /*dc60*/  FFMA.FTZ R155, R155, UR5, -R20.reuse ;  /* 0x000000059b9b7c23 */ /* 0x100fe20008010814 */
[----:B------:R-:W0:Y:S01]  /*dc70*/  MUFU.EX2 R209, R209 ;  /* 0x000000d100d17308 */ /* 0x000e220000000800 */
[--C-:B------:R-:W-:Y:S01]  /*dc80*/  FFMA.FTZ R158, R158, UR5, -R20.reuse ;  /* 0x000000059e9e7c23 */ /* 0x100fe20008010814 */
[----:B------:R-:W-:Y:S01]  /*dc90*/  FFMA.FTZ R159, R159, UR5, -R20 ;  /* 0x000000059f9f7c23 */ /* 0x000fe20008010814 */
[----:B------:R-:W-:Y:S01]  /*dca0*/  @!P1 PRMT R21, RZ, 0x654, R21 ;  /* 0x00000654ff159816 */ /* 0x000fe20000000015 */
[----:B------:R-:W-:-:S04]  /*dcb0*/  IMAD.U32 R23, RZ, RZ, UR4 ;  /* 0x00000004ff177e24 */ /* 0x000fc8000f8e00ff */
[----:B------:R-:W1:Y:S01]  /*dcc0*/  MUFU.EX2 R22, R22 ;  /* 0x0000001600167308 */ /* 0x000e620000000800 */
[----:B------:R-:W-:-:S05]  /*dcd0*/  @!P1 VIADD R23, R23, 0x38860 ;  /* 0x0003886017179836 */ /* 0x000fca0000000000 */
[----:B------:R-:W-:Y:S02]  /*dce0*/  @!P1 PRMT R23, RZ, 0x654, R23 ;  /* 0x00000654ff179816 */ /* 0x000fe40000000017 */
[----:B------:R-:W2:Y:S01]  /*dcf0*/  MUFU.EX2 R211, R211 ;  /* 0x000000d300d37308 */ /* 0x000ea20000000800 */
[----:B0-----:R-:W-:-:S07]  /*dd00*/  FFMA.FTZ R5, R2, R5, R209 ;  /* 0x0000000502057223 */ /* 0x001fce00000100d1 */
[----:B------:R-:W0:Y:S01]  /*dd10*/  MUFU.EX2 R156, R156 ;  /* 0x0000009c009c7308 */ /* 0x000e220000000800 */
[----:B-1----:R-:W-:-:S07]  /*dd20*/  F2FP.F16.F32.PACK_AB R209, R22, R209 ;  /* 0x000000d116d1723e */ /* 0x002fce00000000ff */
        /* <DEDUP_REMOVED lines=9> */
[--C-:B------:R-:W-:Y:S01]  /*ddc0*/  FFMA.FTZ R204, R176, UR5, -R191.reuse ;  /* 0x00000005b0cc7c23 */ /* 0x100fe200080108bf */
[--C-:B------:R-:W-:Y:S01]  /*ddd0*/  FFMA.FTZ R205, R177, UR5, -R20.reuse ;  /* 0x00000005b1cd7c23 */ /* 0x100fe20008010814 */
[----:B------:R-:W-:Y:S01]  /*dde0*/  FFMA.FTZ R206, R180, UR5, -R191 ;  /* 0x00000005b4ce7c23 */ /* 0x000fe200080108bf */
[----:B------:R-:W-:Y:S02]  /*ddf0*/  FFMA.FTZ R207, R179, UR5, -R20 ;  /* 0x00000005b3cf7c23 */ /* 0x000fe40008010814 */
[----:B------:R-:W-:Y:S01]  /*de00*/  HGMMA.64x256x16.F32 R24, R200, gdesc[UR4].tnspB, R24, gsb0 ;  /* 0x43e00004c8187df0 */ /* 0x000fe20008000818 */
[----:B------:R-:W-:Y:S01]  /*de10*/  UIADD3 UR6, UR10, 0x180, URZ ;  /* 0x000001800a067890 */ /* 0x000fe2000fffe03f */
[----:B------:R-:W-:Y:S01]  /*de20*/  MUFU.EX2 R204, R204 ;  /* 0x000000cc00cc7308 */ /* 0x000fe20000000800 */
[----:B------:R-:W-:-:S07]  /*de30*/  UMOV UR7, 0x40000040 ;  /* 0x4000004000077882 */ /* 0x000fce0000000000 */
[----:B------:R-:W1:Y:S08]  /*de40*/  MUFU.EX2 R205, R205 ;  /* 0x000000cd00cd7308 */ /* 0x000e700000000800 */
[----:B------:R-:W-:Y:S08]  /*de50*/  MUFU.EX2 R206, R206 ;  /* 0x000000ce00ce7308 */ /* 0x000ff00000000800 */
[----:B------:R-:W-:Y:S01]  /*de60*/  MUFU.EX2 R207, R207 ;  /* 0x000000cf00cf7308 */ /* 0x000fe20000000800 */
[----:B------:R-:W-:-:S02]  /*de70*/  WARPGROUP.DEPBAR.LE gsb0, 0x0 ;  /* 0x00008000000079c5 */ /* 0x000fc40000010000 */
[----:B------:R-:W-:Y:S01]  /*de80*/  WARPGROUP.ARRIVE ;  /* 0x00000000000079c5 */ /* 0x000fe20000000000 */
[--C-:B------:R-:W-:Y:S01]  /*de90*/  FFMA.FTZ R202, R169, UR5, -R191.reuse ;  /* 0x00000005a9ca7c23 */ /* 0x100fe200080108bf */
[--C-:B------:R-:W-:Y:S01]  /*dea0*/  FFMA.FTZ R169, R172, UR5, -R191.reuse ;  /* 0x00000005aca97c23 */ /* 0x100fe200080108bf */
[--C-:B------:R-:W-:Y:S01]  /*deb0*/  FFMA.FTZ R172, R174, UR5, -R20.reuse ;  /* 0x00000005aeac7c23 */ /* 0x100fe20008010814 */
[----:B------:R-:W-:Y:S01]  /*dec0*/  FFMA.FTZ R200, R182, UR5, -R191 ;  /* 0x00000005b6c87c23 */ /* 0x000fe200080108bf */
[--C-:B------:R-:W-:Y:S01]  /*ded0*/  FFMA.FTZ R201, R157, UR5, -R20.reuse ;  /* 0x000000059dc97c23 */ /* 0x100fe20008010814 */
[----:B------:R-:W-:Y:S01]  /*dee0*/  HGMMA.64x256x16.F32 R24, R196, gdesc[UR4].tnspB, R24, gsb0 ;  /* 0x43e00004c4187df0 */ /* 0x000fe20008000818 */
[----:B------:R-:W-:Y:S01]  /*def0*/  UIADD3 UR6, UR10, 0x200, URZ ;  /* 0x000002000a067890 */ /* 0x000fe2000fffe03f */
[----:B------:R-:W-:Y:S01]  /*df00*/  FFMA.FTZ R203, R171, UR5, -R20 ;  /* 0x00000005abcb7c23 */ /* 0x000fe20008010814 */
[----:B------:R-:W-:Y:S01]  /*df10*/  UMOV UR7, 0x40000040 ;  /* 0x4000004000077882 */ /* 0x000fe20000000000 */
        /* <DEDUP_REMOVED lines=8> */
[----:B------:R-:W-:Y:S01]  /*dfa0*/  FFMA.FTZ R198, R164, UR5, -R191 ;  /* 0x00000005a4c67c23 */ /* 0x000fe200080108bf */
[--C-:B------:R-:W-:Y:S01]  /*dfb0*/  FFMA.FTZ R164, R178, UR5, -R20.reuse ;  /* 0x00000005b2a47c23 */ /* 0x100fe20008010814 */
[--C-:B------:R-:W-:Y:S01]  /*dfc0*/  FFMA.FTZ R197, R162, UR5, -R20.reuse ;  /* 0x00000005a2c57c23 */ /* 0x100fe20008010814 */
[----:B------:R-:W-:Y:S01]  /*dfd0*/  FADD.FTZ R162, R22, R5 ;  /* 0x0000000516a27221 */ /* 0x000fe20000010000 */
[----:B------:R-:W-:Y:S01]  /*dfe0*/  FFMA.FTZ R199, R166, UR5, -R20 ;  /* 0x00000005a6c77c23 */ /* 0x000fe20008010814 */
[----:B------:R-:W-:Y:S01]  /*dff0*/  HGMMA.64x256x16.F32 R24, R192, gdesc[UR4].tnspB, R24, gsb0 ;  /* 0x43e00004c0187df0 */ /* 0x000fe20008000818 */
[--C-:B------:R-:W-:Y:S01]  /*e000*/  FFMA.FTZ R196, R160, UR5, -R191.reuse ;  /* 0x00000005a0c47c23 */ /* 0x100fe200080108bf */
[----:B------:R-:W3:Y:S01]  /*e010*/  MUFU.EX2 R164, R164 ;  /* 0x000000a400a47308 */ /* 0x000ee20000000800 */
[----:B--2---:R-:W-:Y:S01]  /*e020*/  FADD.FTZ R5, R211, R162 ;  /* 0x000000a2d3057221 */ /* 0x004fe20000010000 */
[----:B0-----:R-:W-:Y:S01]  /*e030*/  F2FP.F16.F32.PACK_AB R211, R156, R211 ;  /* 0x000000d39cd3723e */ /* 0x001fe200000000ff */
[----:B------:R-:W-:Y:S01]  /*e040*/  FFMA.FTZ R160, R188, UR5, -R191 ;  /* 0x00000005bca07c23 */ /* 0x000fe200080108bf */
[----:B------:R-:W-:Y:S01]  /*e050*/  R2UR UR6, R227 ;  /* 0x00000000e30672ca */ /* 0x000fe200000e0000 */
[----:B------:R-:W-:-:S03]  /*e060*/  FADD.FTZ R162, R156, R5 ;  /* 0x000000059ca27221 */ /* 0x000fc60000010000 */
[----:B------:R-:W-:Y:S01]  /*e070*/  MUFU.EX2 R196, R196 ;  /* 0x000000c400c47308 */ /* 0x000fe20000000800 */
[----:B-1----:R-:W-:-:S07]  /*e080*/  FADD.FTZ R5, R205, R162 ;  /* 0x000000a2cd057221 */ /* 0x002fce0000010000 */
[----:B------:R-:W0:Y:S01]  /*e090*/  MUFU.EX2 R197, R197 ;  /* 0x000000c500c57308 */ /* 0x000e220000000800 */
[----:B---3--:R-:W-:Y:S01]  /*e0a0*/  FADD.FTZ R162, R164, R5 ;  /* 0x00000005a4a27221 */ /* 0x008fe20000010000 */
[----:B------:R-:W-:Y:S02]  /*e0b0*/  UIADD3 UR4, UR6, -0x1, URZ ;  /* 0xffffffff06047890 */ /* 0x000fe4000fffe03f */
[----:B------:R-:W-:Y:S01]  /*e0c0*/  ISETP.LT.AND P2, PT, RZ, UR6, PT ;  /* 0x00000006ff007c0c */ /* 0x000fe2000bf41270 */
[----:B------:R-:W-:Y:S01]  /*e0d0*/  FADD.FTZ R5, R207, R162 ;  /* 0x000000a2cf057221 */ /* 0x000fe20000010000 */
[----:B------:R-:W-:Y:S02]  /*e0e0*/  R2UR UR6, R16 ;  /* 0x00000000100672ca */ /* 0x000fe400000e0000 */
[----:B------:R-:W-:Y:S01]  /*e0f0*/  MUFU.EX2 R198, R198 ;  /* 0x000000c600c67308 */ /* 0x000fe20000000800 */
[----:B------:R-:W-:Y:S01]  /*e100*/  FADD.FTZ R162, R168, R5 ;  /* 0x00000005a8a27221 */ /* 0x000fe20000010000 */
[----:B------:R-:W-:Y:S01]  /*e110*/  IMAD.U32 R227, RZ, RZ, UR4 ;  /* 0x00000004ffe37e24 */ /* 0x000fe2000f8e00ff */
[----:B------:R-:W-:-:S02]  /*e120*/  F2FP.F16.F32.PACK_AB R205, R164, R205 ;  /* 0x000000cda4cd723e */ /* 0x000fc400000000ff */
[----:B------:R-:W-:Y:S01]  /*e130*/  FADD.FTZ R5, R201, R162 ;  /* 0x000000a2c9057221 */ /* 0x000fe20000010000 */
[----:B------:R-:W-:Y:S02]  /*e140*/  F2FP.F16.F32.PACK_AB R207, R168, R207 ;  /* 0x000000cfa8cf723e */ /* 0x000fe400000000ff */
[----:B------:R-:W-:Y:S01]  /*e150*/  MUFU.EX2 R199, R199 ;  /* 0x000000c700c77308 */ /* 0x000fe20000000800 */
[C---:B------:R-:W-:Y:S01]  /*e160*/  FADD.FTZ R22, R170.reuse, R5 ;  /* 0x00000005aa167221 */ /* 0x040fe20000010000 */
[----:B------:R-:W-:-:S03]  /*e170*/  F2FP.F16.F32.PACK_AB R201, R170, R201 ;  /* 0x000000c9aac9723e */ /* 0x000fc600000000ff */
[----:B------:R-:W-:Y:S01]  /*e180*/  FADD.FTZ R5, R203, R22 ;  /* 0x00000016cb057221 */ /* 0x000fe20000010000 */
[C---:B------:R-:W-:Y:S02]  /*e190*/  F2FP.F16.F32.PACK_AB R203, R172.reuse, R203 ;  /* 0x000000cbaccb723e */ /* 0x040fe400000000ff */
[----:B------:R-:W1:Y:S01]  /*e1a0*/  MUFU.EX2 R162, R154 ;  /* 0x0000009a00a27308 */ /* 0x000e620000000800 */
[----:B------:R-:W-:-:S04]  /*e1b0*/  FADD.FTZ R22, R172, R5 ;  /* 0x00000005ac167221 */ /* 0x000fc80000010000 */
[----:B0-----:R-:W-:-:S03]  /*e1c0*/  FADD.FTZ R5, R197, R22 ;  /* 0x00000016c5057221 */ /* 0x001fc60000010000 */
[----:B------:R-:W0:Y:S01]  /*e1d0*/  MUFU.EX2 R160, R160 ;  /* 0x000000a000a07308 */ /* 0x000e220000000800 */
[----:B------:R-:W-:Y:S02]  /*e1e0*/  WARPGROUP.DEPBAR.LE gsb0, 0x0 ;  /* 0x00008000000079c5 */ /* 0x000fe40000010000 */
[----:B------:R2:W-:Y:S01]  /*e1f0*/  @!P1 SYNCS.ARRIVE.TRANS64.RED.A1T0 RZ, [R21+URZ], RZ ;  /* 0x000000ff15ff99a7 */ /* 0x0005e2000810043f */
[----:B------:R-:W-:Y:S02]  /*e200*/  F2FP.F16.F32.PACK_AB R192, R152, R19 ;  /* 0x0000001398c0723e */ /* 0x000fe400000000ff */
[----:B-1----:R-:W-:Y:S02]  /*e210*/  F2FP.F16.F32.PACK_AB R193, R155, R162 ;  /* 0x000000a29bc1723e */ /* 0x002fe400000000ff */
[----:B0-----:R-:W-:Y:S02]  /*e220*/  F2FP.F16.F32.PACK_AB R194, R165, R160 ;  /* 0x000000a0a5c2723e */ /* 0x001fe400000000ff */
[----:B------:R-:W-:Y:S01]  /*e230*/  F2FP.F16.F32.PACK_AB R195, R159, R158 ;  /* 0x0000009e9fc3723e */ /* 0x000fe200000000ff */
[----:B--2---:R-:W-:Y:S01]  /*e240*/  FFMA.FTZ R21, R0, R14, R175 ;  /* 0x0000000e00157223 */ /* 0x004fe200000100af */
[----:B------:R-:W-:Y:S01]  /*e250*/  FFMA.FTZ R14, R163, UR5, -R20 ;  /* 0x00000005a30e7c23 */ /* 0x000fe20008010814 */
[----:B------:R0:W-:Y:S01]  /*e260*/  @!P1 SYNCS.ARRIVE.TRANS64.RED.A1T0 RZ, [R23+URZ], RZ ;  /* 0x000000ff17ff99a7 */ /* 0x0001e2000810043f */
[----:B------:R-:W-:Y:S01]  /*e270*/  MUFU.EX2 R20, R167 ;  /* 0x000000a700147308 */ /* 0x000fe20000000800 */
[C---:B------:R-:W-:Y:S01]  /*e280*/  FADD.FTZ R21, R208.reuse, R21 ;  /* 0x00000015d0157221 */ /* 0x040fe20000010000 */
[----:B------:R-:W-:-:S03]  /*e290*/  F2FP.F16.F32.PACK_AB R208, R208, R175 ;  /* 0x000000afd0d0723e */ /* 0x000fc600000000ff */
[----:B------:R-:W-:Y:S01]  /*e2a0*/  FADD.FTZ R174, R210, R21 ;  /* 0x00000015d2ae7221 */ /* 0x000fe20000010000 */
[C---:B------:R-:W-:Y:S02]  /*e2b0*/  F2FP.F16.F32.PACK_AB R210, R189.reuse, R210 ;  /* 0x000000d2bdd2723e */ /* 0x040fe400000000ff */
[----:B------:R-:W1:Y:S01]  /*e2c0*/  MUFU.EX2 R14, R14 ;  /* 0x0000000e000e7308 */ /* 0x000e620000000800 */
[----:B------:R-:W-:-:S04]  /*e2d0*/  FADD.FTZ R21, R189, R174 ;  /* 0x000000aebd157221 */ /* 0x000fc80000010000 */
[----:B------:R-:W-:Y:S01]  /*e2e0*/  FADD.FTZ R166, R204, R21 ;  /* 0x00000015cca67221 */ /* 0x000fe20000010000 */
[----:B------:R-:W-:-:S03]  /*e2f0*/  F2FP.F16.F32.PACK_AB R204, R183, R204 ;  /* 0x000000ccb7cc723e */ /* 0x000fc600000000ff */
[----:B------:R-:W-:-:S04]  /*e300*/  FADD.FTZ R21, R183, R166 ;  /* 0x000000a6b7157221 */ /* 0x000fc80000010000 */
[----:B------:R-:W-:Y:S01]  /*e310*/  FADD.FTZ R166, R206, R21 ;  /* 0x00000015cea67221 */ /* 0x000fe20000010000 */
[----:B------:R-:W-:-:S03]  /*e320*/  F2FP.F16.F32.PACK_AB R206, R187, R206 ;  /* 0x000000cebbce723e */ /* 0x000fc600000000ff */
[----:B------:R-:W-:Y:S01]  /*e330*/  FADD.FTZ R21, R187, R166 ;  /* 0x000000a6bb157221 */ /* 0x000fe20000010000 */
[C---:B-1----:R-:W-:Y:S01]  /*e340*/  FADD.FTZ R22, R14.reuse, R5 ;  /* 0x000000050e167221 */ /* 0x042fe20000010000 */
[----:B------:R-:W-:Y:S02]  /*e350*/  F2FP.F16.F32.PACK_AB R197, R14, R197 ;  /* 0x000000c50ec5723e */ /* 0x000fe400000000ff */
[----:B------:R-:W-:Y:S01]  /*e360*/  FADD.FTZ R166, R200, R21 ;  /* 0x00000015c8a67221 */ /* 0x000fe20000010000 */
[----:B------:R-:W-:Y:S01]  /*e370*/  FADD.FTZ R5, R199, R22 ;  /* 0x00000016c7057221 */ /* 0x000fe20000010000 */
[C---:B------:R-:W-:Y:S01]  /*e380*/  F2FP.F16.F32.PACK_AB R199, R20.reuse, R199 ;  /* 0x000000c714c7723e */ /* 0x040fe200000000ff */
[----:B------:R-:W-:Y:S02]  /*e390*/  IMAD.U32 R22, RZ, RZ, UR60 ;  /* 0x0000003cff167e24 */ /* 0x000fe4000f8e00ff */
[C---:B------:R-:W-:Y:S01]  /*e3a0*/  FADD.FTZ R21, R181.reuse, R166 ;  /* 0x000000a6b5157221 */ /* 0x040fe20000010000 */
[----:B------:R-:W-:Y:S01]  /*e3b0*/  FADD.FTZ R5, R20, R5 ;  /* 0x0000000514057221 */ /* 0x000fe20000010000 */
[----:B------:R-:W-:-:S02]  /*e3c0*/  F2FP.F16.F32.PACK_AB R200, R181, R200 ;  /* 0x000000c8b5c8723e */ /* 0x000fc400000000ff */
[----:B------:R-:W-:Y:S01]  /*e3d0*/  FADD.FTZ R156, R202, R21 ;  /* 0x00000015ca9c7221 */ /* 0x000fe20000010000 */
[----:B------:R-:W-:Y:S01]  /*e3e0*/  FADD.FTZ R5, R162, R5 ;  /* 0x00000005a2057221 */ /* 0x000fe20000010000 */
[C---:B------:R-:W-:Y:S02]  /*e3f0*/  F2FP.F16.F32.PACK_AB R202, R169.reuse, R202 ;  /* 0x000000caa9ca723e */ /* 0x040fe400000000ff */
[----:B------:R-:W-:Y:S01]  /*e400*/  FADD.FTZ R21, R169, R156 ;  /* 0x0000009ca9157221 */ /* 0x000fe20000010000 */
[----:B------:R-:W-:Y:S01]  /*e410*/  FADD.FTZ R5, R155, R5 ;  /* 0x000000059b057221 */ /* 0x000fe20000010000 */
[----:B------:R-:W-:Y:S02]  /*e420*/  MOV R20, R3 ;  /* 0x0000000300147202 */ /* 0x000fe40000000f00 */
[----:B------:R-:W-:Y:S01]  /*e430*/  FADD.FTZ R154, R196, R21 ;  /* 0x00000015c49a7221 */ /* 0x000fe20000010000 */
[----:B------:R-:W-:Y:S01]  /*e440*/  FADD.FTZ R5, R158, R5 ;  /* 0x000000059e057221 */ /* 0x000fe20000010000 */
[----:B------:R-:W-:-:S02]  /*e450*/  F2FP.F16.F32.PACK_AB R196, R185, R196 ;  /* 0x000000c4b9c4723e */ /* 0x000fc400000000ff */
[----:B------:R-:W-:Y:S01]  /*e460*/  FADD.FTZ R21, R185, R154 ;  /* 0x0000009ab9157221 */ /* 0x000fe20000010000 */
[----:B------:R-:W-:-:S03]  /*e470*/  FADD.FTZ R5, R159, R5 ;  /* 0x000000059f057221 */ /* 0x000fc60000010000 */
[----:B------:R-:W-:Y:S01]  /*e480*/  FADD.FTZ R154, R198, R21 ;  /* 0x00000015c69a7221 */ /* 0x000fe20000010000 */
[----:B------:R-:W-:-:S03]  /*e490*/  F2FP.F16.F32.PACK_AB R198, R161, R198 ;  /* 0x000000c6a1c6723e */ /* 0x000fc600000000ff */
[----:B------:R-:W-:-:S04]  /*e4a0*/  FADD.FTZ R154, R161, R154 ;  /* 0x0000009aa19a7221 */ /* 0x000fc80000010000 */
[----:B------:R-:W-:Y:S01]  /*e4b0*/  FADD.FTZ R21, R19, R154 ;  /* 0x0000009a13157221 */ /* 0x000fe20000010000 */
[----:B------:R-:W-:-:S03]  /*e4c0*/  IMAD.MOV.U32 R19, RZ, RZ, R4 ;  /* 0x000000ffff137224 */ /* 0x000fc600078e0004 */
[----:B------:R-:W-:-:S04]  /*e4d0*/  FADD.FTZ R21, R152, R21 ;  /* 0x0000001598157221 */ /* 0x000fc80000010000 */
[----:B------:R-:W-:Y:S01]  /*e4e0*/  FADD.FTZ R14, R160, R21 ;  /* 0x00000015a00e7221 */ /* 0x000fe20000010000 */
[----:B------:R-:W-:-:S03]  /*e4f0*/  IMAD.U32 R21, RZ, RZ, UR6 ;  /* 0x00000006ff157e24 */ /* 0x000fc6000f8e00ff */
[----:B------:R-:W-:Y:S01]  /*e500*/  FADD.FTZ R14, R165, R14 ;  /* 0x0000000ea50e7221 */ /* 0x000fe20000010000 */
[----:B0-----:R-:W-:Y:S06]  /*e510*/  @P2 BRA `(.L_x_2111) ;  /* 0xffffffc0004c2947 */ /* 0x001fec000383ffff */
.L_x_2102:
        /* <DEDUP_REMOVED lines=131> */
.L_x_2112:
[----:B------:R-:W-:Y:S02]  /*ed50*/  R2UR UR6, R17 ;  /* 0x00000000110672ca */ /* 0x000fe400000e0000 */
[----:B------:R-:W-:-:S11]  /*ed60*/  R2UR UR4, R16 ;  /* 0x00000000100472ca */ /* 0x000fd600000e0000 */
[----:B------:R-:W-:Y:S02]  /*ed70*/  ULEA UR7, UR60, UR6, 0x3 ;  /* 0x000000063c077291 */ /* 0x000fe4000f8e183f */
[----:B------:R-:W-:-:S04]  /*ed80*/  MOV R0, UR4 ;  /* 0x0000000400007c02 */ /* 0x000fc80008000f00 */
[----:B------:R-:W-:-:S04]  /*ed90*/  SHF.L.U32 R0, R0, 0x1f, RZ ;  /* 0x0000001f00007819 */ /* 0x000fc800000006ff */
[----:B------:R0:W1:Y:S01]  /*eda0*/  SYNCS.PHASECHK.TRANS64.TRYWAIT P2, [UR7+0x38850], R0 ;  /* 0x03885000ff0075a7 */ /* 0x0000620008040147 */
[----:B------:R-:W-:Y:S05]  /*edb0*/  @!P0 BRA `(.L_x_2113) ;  /* 0x0000000000048947 */ /* 0x000fea0003800000 */
[----:B------:R-:W-:Y:S01]  /*edc0*/  BPT.TRAP 0x1 ;  /* 0x000000040000795c */ /* 0x000fe20000300000 */
.L_x_2113:
[----:B-1----:R-:W-:Y:S05]  /*edd0*/  @P2 BRA `(.L_x_2114) ;  /* 0x0000000000082947 */ /* 0x002fea0003800000 */
[----:B------:R-:W1:Y:S02]  /*ede0*/  SYNCS.PHASECHK.TRANS64.TRYWAIT P0, [UR7+0x38850], R0 ;  /* 0x03885000ff0075a7 */ /* 0x000e640008000147 */
[----:B-1----:R-:W-:Y:S05]  /*edf0*/  @!P0 BRA `(.L_x_2115) ;  /* 0x0000009400108947 */ /* 0x002fea0003800000 */
.L_x_2114:
[----:B------:R-:W-:Y:S01]  /*ee00*/  R2UR UR4, R17 ;  /* 0x00000000110472ca */ /* 0x000fe200000e0000 */
[----:B------:R-:W-:Y:S01]  /*ee10*/  WARPGROUP.ARRIVE ;  /* 0x00000000000079c5 */ /* 0x000fe20000000000 */
[----:B------:R-:W-:Y:S01]  /*ee20*/  UMOV UR11, 0x40000040 ;  /* 0x40000040000b7882 */ /* 0x000fe20000000000 */
[----:B01----:R-:W0:Y:S01]  /*ee30*/  SHFL.BFLY PT, R0, R5, 0x2, 0x1f ;  /* 0x0c401f0005007f89 */ /* 0x003e2200000e0000 */
[----:B------:R-:W-:Y:S01]  /*ee40*/  IMAD.MOV.U32 R6, RZ, RZ, RZ ;  /* 0x000000ffff067224 */ /* 0x000fe200078e00ff */
[----:B------:R-:W-:Y:S01]  /*ee50*/  R2UR UR9, R220 ;  /* 0x00000000dc0972ca */ /* 0x000fe200000e0000 */
[----:B------:R-:W-:Y:S01]  /*ee60*/  IMAD.U32 R12, RZ, RZ, UR7 ;  /* 0x00000007ff0c7e24 */ /* 0x000fe2000f8e00ff */
[----:B------:R-:W1:Y:S01]  /*ee70*/  SHFL.BFLY PT, R7, R14, 0x2, 0x1f ;  /* 0x0c401f000e077f89 */ /* 0x000e6200000e0000 */
[----:B------:R-:W-:Y:S02]  /*ee80*/  R2UR UR8, R16 ;  /* 0x00000000100872ca */ /* 0x000fe400000e0000 */
[----:B------:R-:W-:-:S03]  /*ee90*/  MOV R13, UR5 ;  /* 0x00000005000d7c02 */ /* 0x000fc60008000f00 */
[----:B------:R-:W-:-:S04]  /*eea0*/  UIADD3 UR4, UR4, 0x400, URZ ;  /* 0x0000040004047890 */ /* 0x000fc8000fffe03f */
[----:B------:R-:W-:Y:S02]  /*eeb0*/  USHF.R.U32.HI UR4, URZ, 0x4, UR4 ;  /* 0x000000043f047899 */ /* 0x000fe40008011604 */
[----:B------:R-:W-:Y:S02]  /*eec0*/  UIADD3 UR9, UR9, 0x1, URZ ;  /* 0x0000000109097890 */ /* 0x000fe4000fffe03f */
[----:B------:R-:W-:-:S04]  /*eed0*/  ULOP3.LUT UR4, UR4, 0x3fff, URZ, 0xc0, !UPT ;  /* 0x00003fff04047892 */ /* 0x000fc8000f8ec03f */
[----:B------:R-:W-:Y:S01]  /*eee0*/  ULOP3.LUT UR4, UR4, 0x2800000, URZ, 0xfc, !UPT ;  /* 0x0280000004047892 */ /* 0x000fe2000f8efc3f */
[----:B------:R-:W-:Y:S02]  /*eef0*/  IMAD.U32 R220, RZ, RZ, UR9 ;  /* 0x00000009ffdc7e24 */ /* 0x000fe4000f8e00ff */
[----:B0-----:R-:W-:Y:S01]  /*ef00*/  FADD.FTZ R2, R0, R5 ;  /* 0x0000000500027221 */ /* 0x001fe20000010000 */
[----:B------:R-:W-:Y:S01]  /*ef10*/  IMAD.MOV.U32 R5, RZ, RZ, RZ ;  /* 0x000000ffff057224 */ /* 0x000fe200078e00ff */
[----:B------:R-:W-:Y:S01]  /*ef20*/  UIMAD UR4, UR60, 0xa00, UR4 ;  /* 0x00000a003c0478a4 */ /* 0x000fe2000f8e0204 */
[----:B-1----:R-:W-:Y:S02]  /*ef30*/  FADD.FTZ R7, R7, R14 ;  /* 0x0000000e07077221 */ /* 0x002fe40000010000 */
[----:B------:R-:W0:Y:S01]  /*ef40*/  SHFL.BFLY PT, R9, R2, 0x1, 0x1f ;  /* 0x0c201f0002097f89 */ /* 0x000e2200000e0000 */
[----:B------:R-:W-:Y:S02]  /*ef50*/  UIADD3 UR6, UR4, 0x80, URZ ;  /* 0x0000008004067890 */ /* 0x000fe4000fffe03f */
[----:B------:R-:W-:Y:S01]  /*ef60*/  UIADD3 UR60, UR60, 0x1, URZ ;  /* 0x000000013c3c7890 */ /* 0x000fe2000fffe03f */
[----:B------:R-:W1:Y:S01]  /*ef70*/  SHFL.BFLY PT, R0, R7, 0x1, 0x1f ;  /* 0x0c201f0007007f89 */ /* 0x000e6200000e0000 */
[----:B------:R-:W-:-:S02]  /*ef80*/  UMOV UR10, UR4 ;  /* 0x00000004000a7c82 */ /* 0x000fc40008000000 */
[----:B------:R-:W-:Y:S01]  /*ef90*/  HGMMA.64x256x16.F32 R24, R208, gdesc[UR8].tnspB, R24, gsb0 ;  /* 0x43e00008d0187df0 */ /* 0x000fe20008000818 */
[----:B------:R-:W-:Y:S01]  /*efa0*/  UMOV UR10, UR6 ;  /* 0x00000006000a7c82 */ /* 0x000fe20008000000 */
[----:B------:R-:W-:Y:S01]  /*efb0*/  UMOV UR11, 0x40000040 ;  /* 0x40000040000b7882 */ /* 0x000fe20000000000 */
[----:B------:R-:W-:Y:S02]  /*efc0*/  UIADD3 UR6, UR4, 0x100, URZ ;  /* 0x0000010004067890 */ /* 0x000fe4000fffe03f */
[----:B------:R-:W-:-:S04]  /*efd0*/  UISETP.NE.AND UP0, UPT, UR60, 0x2, UPT ;  /* 0x000000023c00788c */ /* 0x000fc8000bf05270 */
[----:B------:R-:W-:Y:S01]  /*efe0*/  USEL UR60, UR60, URZ, UP0 ;  /* 0x0000003f3c3c7287 */ /* 0x000fe20008000000 */
[----:B0-----:R-:W-:Y:S01]  /*eff0*/  FADD.FTZ R11, R2, R9 ;  /* 0x00000009020b7221 */ /* 0x001fe20000010000 */
[----:B------:R-:W-:Y:S02]  /*f000*/  IMAD.MOV.U32 R2, RZ, RZ, -0x800000 ;  /* 0xff800000ff027424 */ /* 0x000fe400078e00ff */
[----:B-1----:R-:W-:Y:S02]  /*f010*/  FADD.FTZ R10, R7, R0 ;  /* 0x00000000070a7221 */ /* 0x002fe40000010000 */
[----:B------:R-:W-:Y:S01]  /*f020*/  FSETP.NE.FTZ.AND P2, PT, R11, RZ, PT ;  /* 0x000000ff0b00720b */ /* 0x000fe20003f55000 */
[----:B------:R-:W-:Y:S02]  /*f030*/  IMAD.U32 R7, RZ, RZ, UR5 ;  /* 0x00000005ff077e24 */ /* 0x000fe4000f8e00ff */
[----:B------:R-:W-:Y:S01]  /*f040*/  IMAD.MOV.U32 R0, RZ, RZ, -0x800000 ;  /* 0xff800000ff007424 */ /* 0x000fe200078e00ff */
[----:B------:R-:W-:-:S09]  /*f050*/  FSETP.NE.FTZ.AND P0, PT, R10, RZ, PT ;  /* 0x000000ff0a00720b */ /* 0x000fd20003f15000 */
[----:B------:R-:W0:Y:S01]  /*f060*/  @P2 MUFU.LG2 R9, R11 ;  /* 0x0000000b00092308 */ /* 0x000e220000000c00 */
[----:B------:R-:W-:-:S03]  /*f070*/  @P2 FMUL.FTZ R13, R13, 0.69314718246459960938 ;  /* 0x3f3172180d0d2820 */ /* 0x000fc60000410000 */
[----:B------:R-:W-:-:S04]  /*f080*/  @P0 FMUL.FTZ R7, R7, 0.69314718246459960938 ;  /* 0x3f31721807070820 */ /* 0x000fc80000410000 */
[----:B------:R-:W-:Y:S08]  /*f090*/  @P0 MUFU.RCP R6, R10 ;  /* 0x0000000a00060308 */ /* 0x000ff00000001000 */
[----:B------:R0:W1:Y:S08]  /*f0a0*/  @P0 MUFU.LG2 R8, R10 ;  /* 0x0000000a00080308 */ /* 0x0000700000000c00 */
[----:B------:R-:W2:Y:S01]  /*f0b0*/  @P2 MUFU.RCP R5, R11 ;  /* 0x0000000b00052308 */ /* 0x000ea20000001000 */
[----:B0-----:R-:W-:Y:S01]  /*f0c0*/  @P2 FMUL.FTZ R10, R9, 0.69314718246459960938 ;  /* 0x3f317218090a2820 */ /* 0x001fe20000410000 */
[----:B------:R-:W-:-:S03]  /*f0d0*/  @!P1 VIADD R9, R12, 0x38860 ;  /* 0x000388600c099836 */ /* 0x000fc60000000000 */
[----:B------:R-:W-:Y:S02]  /*f0e0*/  @P2 FFMA.FTZ R0, R13, R3, R10 ;  /* 0x000000030d002223 */ /* 0x000fe4000001000a */
[----:B------:R-:W-:Y:S01]  /*f0f0*/  @!P1 PRMT R9, RZ, 0x654, R9 ;  /* 0x00000654ff099816 */ /* 0x000fe20000000009 */
[----:B-1----:R-:W-:-:S04]  /*f100*/  @P0 FMUL.FTZ R8, R8, 0.69314718246459960938 ;  /* 0x3f31721808080820 */ /* 0x002fc80000410000 */
        /* <DEDUP_REMOVED lines=22> */
[----:B------:R-:W-:-:S06]  /*f270*/  ULOP3.LUT UR8, UR8, UR4, URZ, 0x3c, !UPT ;  /* 0x0000000408087292 */ /* 0x000fcc000f8e3c3f */
[----:B------:R-:W-:Y:S01]  /*f280*/  MOV R16, UR8 ;  /* 0x0000000800107c02 */ /* 0x000fe20008000f00 */
[----:B------:R-:W-:Y:S02]  /*f290*/  WARPGROUP.DEPBAR.LE gsb0, 0x0 ;  /* 0x00008000000079c5 */ /* 0x000fe40000010000 */
[----:B------:R-:W-:-:S12]  /*f2a0*/  WARPGROUP.ARRIVE ;  /* 0x00000000000079c5 */ /* 0x000fd80000000000 */
[----:B------:R-:W-:Y:S03]  /*f2b0*/  HGMMA.64x256x16.F32 R24, R192, gdesc[UR8].tnspB, R24, gsb0 ;  /* 0x43e00008c0187df0 */ /* 0x000fe60008000818 */
[----:B------:R-:W-:Y:S02]  /*f2c0*/  WARPGROUP.DEPBAR.LE gsb0, 0x0 ;  /* 0x00008000000079c5 */ /* 0x000fe40000010000 */
[----:B------:R0:W-:Y:S01]  /*f2d0*/  @!P1 SYNCS.ARRIVE.TRANS64.RED.A1T0 RZ, [R9+URZ], RZ ;  /* 0x000000ff09ff99a7 */ /* 0x0001e2000810043f */
[-C--:B--2---:R-:W-:Y:S01]  /*f2e0*/  FMUL.FTZ R3, R83, R5.reuse ;  /* 0x0000000553037220 */ /* 0x084fe20000410000 */
        /* <DEDUP_REMOVED lines=127> */
.L_x_2085:
[----:B------:R-:W0:Y:S01]  /*fae0*/  S2R R4, SR_CgaCtaId ;  /* 0x0000000000047919 */ /* 0x000e220000008800 */
[----:B------:R-:W-:Y:S01]  /*faf0*/  MOV R19, 0x400 ;  /* 0x0000040000137802 */ /* 0x000fe20000000f00 */
[----:B------:R-:W-:Y:S01]  /*fb00*/  BSSY B0, `(.L_x_2116) ;  /* 0x00002ce000007945 */ /* 0x000fe20003800000 */
[----:B------:R-:W-:Y:S02]  /*fb10*/  BAR.SYNC.DEFER_BLOCKING 0x5, 0x120 ;  /* 0x0144800000007b1d */ /* 0x000fe40000010000 */
[----:B0-----:R-:W-:-:S05]  /*fb20*/  LEA R19, R4, R19, 0x18 ;  /* 0x0000001304137211 */ /* 0x001fca00078ec0ff */
[----:B------:R-:W0:Y:S02]  /*fb30*/  LDS.128 R4, [R19+0x388d0] ;  /* 0x0388d00013047984 */ /* 0x000e240000000c00 */
[----:B0-----:R-:W-:Y:S02]  /*fb40*/  R2UR UR4, R5 ;  /* 0x00000000050472ca */ /* 0x001fe400000e0000 */
[----:B------:R-:W-:-:S11]  /*fb50*/  R2UR UR5, R6 ;  /* 0x00000000060572ca */ /* 0x000fd600000e0000 */
[----:B------:R-:W-:Y:S01]  /*fb60*/  IMAD.U32 R22, RZ, RZ, UR4 ;  /* 0x00000004ff167e24 */ /* 0x000fe2000f8e00ff */
[----:B------:R-:W-:Y:S06]  /*fb70*/  BAR.ARV 0x4, 0x120 ;  /* 0x0104800000007b1d */ /* 0x000fec0000002000 */
[----:B------:R-:W-:Y:S05]  /*fb80*/  @P0 BRA `(.L_x_2117) ;  /* 0x0000001c00c00947 */ /* 0x000fea0003800000 */
        /* <DEDUP_REMOVED lines=29> */
[----:B------:R-:W-:-:S02]  /*fd60*/  IADD3 R173, P0, R106, 0x40, RZ ;  /* 0x000000406aad7810 */ /* 0x000fc40007f1e0ff */
[C---:B------:R-:W-:Y:S01]  /*fd70*/  IADD3 R175, P4, R106.reuse, 0x60, RZ ;  /* 0x000000606aaf7810 */ /* 0x040fe20007f9e0ff */
[--C-:B------:R-:W-:Y:S01]  /*fd80*/  IMAD.X R11, RZ, RZ, R107.reuse, P1 ;  /* 0x000000ffff0b7224 */ /* 0x100fe200008e066b */
[C---:B------:R-:W-:Y:S01]  /*fd90*/  LOP3.LUT R9, R106.reuse, 0x380, RZ, 0xc0, !PT ;  /* 0x000003806a097812 */ /* 0x040fe200078ec0ff */
[--C-:B------:R-:W-:Y:S01]  /*fda0*/  IMAD.X R13, RZ, RZ, R107.reuse, P0 ;  /* 0x000000ffff0d7224 */ /* 0x100fe200000e066b */
[C---:B------:R-:W-:Y:S01]  /*fdb0*/  IADD3 R177, P3, R106.reuse, 0x4000, RZ ;  /* 0x000040006ab17810 */ /* 0x040fe20007f7e0ff */
[--C-:B------:R-:W-:Y:S01]  /*fdc0*/  IMAD.X R15, RZ, RZ, R107.reuse, P4 ;  /* 0x000000ffff0f7224 */ /* 0x100fe200020e066b */
[C---:B------:R-:W-:Y:S02]  /*fdd0*/  IADD3 R179, P6, R106.reuse, 0x4020, RZ ;  /* 0x000040206ab37810 */ /* 0x040fe40007fde0ff */
[C---:B------:R-:W-:Y:S02]  /*fde0*/  IADD3 R181, P5, R106.reuse, 0x4040, RZ ;  /* 0x000040406ab57810 */ /* 0x040fe40007fbe0ff */
[C---:B------:R-:W-:Y:S01]  /*fdf0*/  IADD3 R183, P2, R106.reuse, 0x4060, RZ ;  /* 0x000040606ab77810 */ /* 0x040fe20007f5e0ff */
[--C-:B------:R-:W-:Y:S01]  /*fe00*/  IMAD.X R31, RZ, RZ, R107.reuse, P6 ;  /* 0x000000ffff1f7224 */ /* 0x100fe200030e066b */
[----:B------:R-:W-:Y:S01]  /*fe10*/  IADD3 R185, P1, R106, 0x8000, RZ ;  /* 0x000080006ab97810 */ /* 0x000fe20007f3e0ff */
[--C-:B------:R-:W-:Y:S01]  /*fe20*/  IMAD.X R39, RZ, RZ, R107.reuse, P5 ;  /* 0x000000ffff277224 */ /* 0x100fe200028e066b */
[----:B------:R-:W-:Y:S01]  /*fe30*/  LOP3.LUT R10, R171, 0x380, RZ, 0xc0, !PT ;  /* 0x00000380ab0a7812 */ /* 0x000fe200078ec0ff */
[--C-:B------:R-:W-:Y:S01]  /*fe40*/  IMAD.X R47, RZ, RZ, R107.reuse, P2 ;  /* 0x000000ffff2f7224 */ /* 0x100fe200010e066b */
[----:B------:R-:W-:Y:S01]  /*fe50*/  LOP3.LUT R12, R173, 0x380, RZ, 0xc0, !PT ;  /* 0x00000380ad0c7812 */ /* 0x000fe200078ec0ff */
[----:B------:R-:W-:Y:S01]  /*fe60*/  IMAD.X R55, RZ, RZ, R107, P1 ;  /* 0x000000ffff377224 */ /* 0x000fe200008e066b */
[----:B------:R-:W-:-:S02]  /*fe70*/  LOP3.LUT R14, R175, 0x380, RZ, 0xc0, !PT ;  /* 0x00000380af0e7812 */ /* 0x000fc400078ec0ff */
[----:B------:R-:W-:Y:S02]  /*fe80*/  SHF.R.U64 R9, R9, 0x3, RZ ;  /* 0x0000000309097819 */ /* 0x000fe400000012ff */
[----:B------:R-:W-:Y:S02]  /*fe90*/  LOP3.LUT R20, R177, 0x380, RZ, 0xc0, !PT ;  /* 0x00000380b1147812 */ /* 0x000fe400078ec0ff */
[----:B------:R-:W-:Y:S02]  /*fea0*/  IADD3 R187, P0, R106, 0x8020, RZ ;  /* 0x000080206abb7810 */ /* 0x000fe40007f1e0ff */
[----:B------:R-:W-:Y:S02]  /*feb0*/  SHF.R.U64 R10, R10, 0x3, RZ ;  /* 0x000000030a0a7819 */ /* 0x000fe400000012ff */
[----:B------:R-:W-:Y:S02]  /*fec0*/  LOP3.LUT R30, R179, 0x380, RZ, 0xc0, !PT ;  /* 0x00000380b31e7812 */ /* 0x000fe400078ec0ff */
[----:B------:R-:W-:-:S02]  /*fed0*/  IADD3 R189, P4, R106, 0x8040, RZ ;  /* 0x000080406abd7810 */ /* 0x000fc40007f9e0ff */
[----:B------:R-:W-:Y:S02]  /*fee0*/  IADD3.X R21, RZ, R107, RZ, P3, !PT ;  /* 0x0000006bff157210 */ /* 0x000fe40001ffe4ff */
[----:B------:R-:W-:Y:S01]  /*fef0*/  SHF.R.U64 R12, R12, 0x3, RZ ;  /* 0x000000030c0c7819 */ /* 0x000fe200000012ff */
[--C-:B------:R-:W-:Y:S01]  /*ff00*/  IMAD.X R71, RZ, RZ, R107.reuse, P4 ;  /* 0x000000ffff477224 */ /* 0x100fe200020e066b */
[----:B------:R-:W-:Y:S02]  /*ff10*/  LOP3.LUT R38, R181, 0x380, RZ, 0xc0, !PT ;  /* 0x00000380b5267812 */ /* 0x000fe400078ec0ff */
[C---:B------:R-:W-:Y:S02]  /*ff20*/  IADD3 R191, P3, R106.reuse, 0x8060, RZ ;  /* 0x000080606abf7810 */ /* 0x040fe40007f7e0ff */
[C---:B------:R-:W-:Y:S02]  /*ff30*/  IADD3 R193, P6, R106.reuse, 0xc000, RZ ;  /* 0x0000c0006ac17810 */ /* 0x040fe40007fde0ff */
[C---:B------:R-:W-:Y:S01]  /*ff40*/  IADD3 R6, P5, R106.reuse, 0xc020, RZ ;  /* 0x0000c0206a067810 */ /* 0x040fe20007fbe0ff */
[--C-:B------:R-:W-:Y:S01]  /*ff50*/  IMAD.X R79, RZ, RZ, R107.reuse, P3 ;  /* 0x000000ffff4f7224 */ /* 0x100fe200018e066b */
[C---:B------:R-:W-:Y:S01]  /*ff60*/  IADD3 R102, P2, R106.reuse, 0xc040, RZ ;  /* 0x0000c0406a667810 */ /* 0x040fe20007f5e0ff */
[--C-:B------:R-:W-:Y:S01]  /*ff70*/  IMAD.X R95, RZ, RZ, R107.reuse, P6 ;  /* 0x000000ffff5f7224 */ /* 0x100fe200030e066b */
[----:B------:R-:W-:Y:S01]  /*ff80*/  IADD3 R23, P1, R106, 0xc060, RZ ;  /* 0x0000c0606a177810 */ /* 0x000fe20007f3e0ff */
[----:B------:R-:W-:Y:S01]  /*ff90*/  IMAD.X R99, RZ, RZ, R107, P5 ;  /* 0x000000ffff637224 */ /* 0x000fe200028e066b */
[----:B------:R-:W-:-:S02]  /*ffa0*/  SHF.R.U64 R14, R14, 0x3, RZ ;  /* 0x000000030e0e7819 */ /* 0x000fc400000012ff */
[----:B------:R-:W-:Y:S02]  /*ffb0*/  LOP3.LUT R46, R183, 0x380, RZ, 0xc0, !PT ;  /* 0x00000380b72e7812 */ /* 0x000fe400078ec0ff */
[----:B------:R-:W-:Y:S01]  /*ffc0*/  LOP3.LUT R106, R9, R106, RZ, 0x3c, !PT ;  /* 0x0000006a096a7212 */ /* 0x000fe200078e3cff */
[----:B------:R-:W-:Y:S01]  /*ffd0*/  IMAD.X R9, RZ, RZ, R107, P1 ;  /* 0x000000ffff097224 */ /* 0x000fe200008e066b */
[----:B------:R-:W-:Y:S02]  /*ffe0*/  SHF.R.U64 R20, R20, 0x3, RZ ;  /* 0x0000000314147819 */ /* 0x000fe400000012ff */
[----:B------:R-:W-:Y:S02]  /*fff0*/  LOP3.LUT R54, R185, 0x380, RZ, 0xc0, !PT ;  /* 0x00000380b9367812 */ /* 0x000fe400078ec0ff */
[----:B------:R-:W-:Y:S02]  /*10000*/  LOP3.LUT R10, R10, R171, RZ, 0x3c, !PT ;  /* 0x000000ab0a0a7212 */ /* 0x000fe400078e3cff */
[----:B------:R-:W-:-:S02]  /*10010*/  SHF.R.U64 R30, R30, 0x3, RZ ;  /* 0x000000031e1e7819 */ /* 0x000fc400000012ff */
[----:B------:R-:W-:Y:S02]  /*10020*/  LOP3.LUT R62, R187, 0x380, RZ, 0xc0, !PT ;  /* 0x00000380bb3e7812 */ /* 0x000fe400078ec0ff */
[----:B------:R-:W-:Y:S02]  /*10030*/  LOP3.LUT R12, R12, R173, RZ, 0x3c, !PT ;  /* 0x000000ad0c0c7212 */ /* 0x000fe400078e3cff */
[----:B------:R-:W-:Y:S02]  /*10040*/  SHF.R.U64 R38, R38, 0x3, RZ ;  /* 0x0000000326267819 */ /* 0x000fe400000012ff */
[----:B------:R-:W-:Y:S02]  /*10050*/  LOP3.LUT R70, R189, 0x380, RZ, 0xc0, !PT ;  /* 0x00000380bd467812 */ /* 0x000fe400078ec0ff */
[----:B------:R-:W-:Y:S02]  /*10060*/  LOP3.LUT R14, R14, R175, RZ, 0x3c, !PT ;  /* 0x000000af0e0e7212 */ /* 0x000fe400078e3cff */
[----:B------:R-:W-:-:S02]  /*10070*/  SHF.R.U64 R46, R46, 0x3, RZ ;  /* 0x000000032e2e7819 */ /* 0x000fc400000012ff */
[----:B------:R-:W-:Y:S02]  /*10080*/  LOP3.LUT R78, R191, 0x380, RZ, 0xc0, !PT ;  /* 0x00000380bf4e7812 */ /* 0x000fe400078ec0ff */
[-C--:B------:R-:W-:Y:S02]  /*10090*/  IADD3.X R63, RZ, R107.reuse, RZ, P0, !PT ;  /* 0x0000006bff3f7210 */ /* 0x080fe400007fe4ff */
[----:B------:R-:W-:Y:S02]  /*100a0*/  IADD3.X R103, RZ, R107, RZ, P2, !PT ;  /* 0x0000006bff677210 */ /* 0x000fe400017fe4ff */
[----:B------:R-:W-:Y:S02]  /*100b0*/  LOP3.LUT R20, R20, R177, RZ, 0x3c, !PT ;  /* 0x000000b114147212 */ /* 0x000fe400078e3cff */
[----:B------:R-:W-:Y:S02]  /*100c0*/  SHF.R.U64 R54, R54, 0x3, RZ ;  /* 0x0000000336367819 */ /* 0x000fe400000012ff */
[----:B------:R-:W-:-:S02]  /*100d0*/  LOP3.LUT R94, R193, 0x380, RZ, 0xc0, !PT ;  /* 0x00000380c15e7812 */ /* 0x000fc400078ec0ff */
[----:B------:R-:W-:Y:S01]  /*100e0*/  MOV R106, R106 ;  /* 0x0000006a006a7202 */ /* 0x000fe20000000f00 */
[----:B------:R-:W-:Y:S01]  /*100f0*/  BAR.SYNC.DEFER_BLOCKING 0x1, 0x100 ;  /* 0x0044000000007b1d */ /* 0x000fe20000010000 */
[----:B------:R-:W-:Y:S02]  /*10100*/  LOP3.LUT R30, R30, R179, RZ, 0x3c, !PT ;  /* 0x000000b31e1e7212 */ /* 0x000fe400078e3cff */
[----:B------:R-:W-:Y:S02]  /*10110*/  SHF.R.U64 R62, R62, 0x3, RZ ;  /* 0x000000033e3e7819 */ /* 0x000fe400000012ff */
[----:B------:R-:W-:Y:S02]  /*10120*/  LOP3.LUT R98, R6, 0x380, RZ, 0xc0, !PT ;  /* 0x0000038006627812 */ /* 0x000fe400078ec0ff */
[----:B------:R-:W-:Y:S02]  /*10130*/  LOP3.LUT R107, R102, 0x380, RZ, 0xc0, !PT ;  /* 0x00000380666b7812 */ /* 0x000fe400078ec0ff */
[----:B------:R-:W-:-:S02]  /*10140*/  MOV R10, R10 ;  /* 0x0000000a000a7202 */ /* 0x000fc40000000f00 */
[----:B------:R-:W-:Y:S02]  /*10150*/  LOP3.LUT R38, R38, R181, RZ, 0x3c, !PT ;  /* 0x000000b526267212 */ /* 0x000fe400078e3cff */
[----:B------:R-:W-:Y:S02]  /*10160*/  SHF.R.U64 R70, R70, 0x3, RZ ;  /* 0x0000000346467819 */ /* 0x000fe400000012ff */
[----:B------:R-:W-:Y:S02]  /*10170*/  MOV R12, R12 ;  /* 0x0000000c000c7202 */ /* 0x000fe40000000f00 */
[----:B------:R-:W-:Y:S02]  /*10180*/  LOP3.LUT R46, R46, R183, RZ, 0x3c, !PT ;  /* 0x000000b72e2e7212 */ /* 0x000fe400078e3cff */
[----:B------:R-:W-:Y:S02]  /*10190*/  SHF.R.U64 R78, R78, 0x3, RZ ;  /* 0x000000034e4e7819 */ /* 0x000fe400000012ff */
[----:B------:R-:W-:-:S02]  /*101a0*/  LOP3.LUT R163, R23, 0x380, RZ, 0xc0, !PT ;  /* 0x0000038017a37812 */ /* 0x000fc400078ec0ff */
[----:B------:R-:W-:Y:S01]  /*101b0*/  MOV R14, R14 ;  /* 0x0000000e000e7202 */ /* 0x000fe20000000f00 */
[----:B------:R0:W-:Y:S01]  /*101c0*/  STSM.16.M88.4 [R106], R24 ;  /* 0x000000186a007844 */ /* 0x0001e20000000200 */
[----:B------:R-:W-:Y:S02]  /*101d0*/  LOP3.LUT R54, R54, R185, RZ, 0x3c, !PT ;  /* 0x000000b936367212 */ /* 0x000fe400078e3cff */
[----:B------:R-:W-:Y:S01]  /*101e0*/  SHF.R.U64 R94, R94, 0x3, RZ ;  /* 0x000000035e5e7819 */ /* 0x000fe200000012ff */
[----:B------:R1:W-:Y:S01]  /*101f0*/  STSM.16.M88.4 [R10], R32 ;  /* 0x000000200a007844 */ /* 0x0003e20000000200 */
[----:B------:R-:W-:Y:S02]  /*10200*/  MOV R20, R20 ;  /* 0x0000001400147202 */ /* 0x000fe40000000f00 */
[----:B------:R-:W-:Y:S01]  /*10210*/  F2FP.F16.F32.PACK_AB R59, R155, R59 ;  /* 0x0000003b9b3b723e */ /* 0x000fe200000000ff */
[----:B------:R2:W-:Y:S01]  /*10220*/  STSM.16.M88.4 [R12], R40 ;  /* 0x000000280c007844 */ /* 0x0005e20000000200 */
[----:B------:R-:W-:-:S02]  /*10230*/  F2FP.F16.F32.PACK_AB R65, R154, R66 ;  /* 0x000000429a41723e */ /* 0x000fc400000000ff */
[----:B------:R-:W-:Y:S01]  /*10240*/  F2FP.F16.F32.PACK_AB R72, R73, R72 ;  /* 0x000000484948723e */ /* 0x000fe200000000ff */
[----:B------:R2:W-:Y:S01]  /*10250*/  STSM.16.M88.4 [R14], R48 ;  /* 0x000000300e007844 */ /* 0x0005e20000000200 */
[----:B------:R-:W-:Y:S02]  /*10260*/  LOP3.LUT R62, R62, R187, RZ, 0x3c, !PT ;  /* 0x000000bb3e3e7212 */ /* 0x000fe400078e3cff */
[----:B------:R-:W-:Y:S01]  /*10270*/  SHF.R.U64 R29, R98, 0x3, RZ ;  /* 0x00000003621d7819 */ /* 0x000fe200000012ff */
[----:B------:R2:W-:Y:S01]  /*10280*/  STSM.16.M88.4 [R20], R56 ;  /* 0x0000003814007844 */ /* 0x0005e20000000200 */
[----:B------:R-:W-:Y:S02]  /*10290*/  SHF.R.U64 R107, R107, 0x3, RZ ;  /* 0x000000036b6b7819 */ /* 0x000fe400000012ff */
[----:B------:R-:W-:Y:S02]  /*102a0*/  MOV R30, R30 ;  /* 0x0000001e001e7202 */ /* 0x000fe40000000f00 */
[----:B------:R-:W-:-:S02]  /*102b0*/  F2FP.F16.F32.PACK_AB R66, R69, R68 ;  /* 0x000000444542723e */ /* 0x000fc400000000ff */
[----:B------:R-:W-:Y:S02]  /*102c0*/  F2FP.F16.F32.PACK_AB R67, R153, R67 ;  /* 0x000000439943723e */ /* 0x000fe400000000ff */
[----:B------:R-:W-:Y:S02]  /*102d0*/  F2FP.F16.F32.PACK_AB R73, R152, R74 ;  /* 0x0000004a9849723e */ /* 0x000fe400000000ff */
[----:B------:R-:W-:Y:S01]  /*102e0*/  F2FP.F16.F32.PACK_AB R80, R81, R80 ;  /* 0x000000505150723e */ /* 0x000fe200000000ff */
[----:B------:R2:W-:Y:S01]  /*102f0*/  STSM.16.M88.4 [R30], R64 ;  /* 0x000000401e007844 */ /* 0x0005e20000000200 */
[----:B------:R-:W-:Y:S02]  /*10300*/  R2UR UR6, R218 ;  /* 0x00000000da0672ca */ /* 0x000fe400000e0000 */
[----:B------:R-:W-:Y:S02]  /*10310*/  R2UR UR4, R216 ;  /* 0x00000000d80472ca */ /* 0x000fe400000e0000 */
[----:B------:R-:W-:-:S02]  /*10320*/  LOP3.LUT R70, R70, R189, RZ, 0x3c, !PT ;  /* 0x000000bd46467212 */ /* 0x000fc400078e3cff */
[----:B------:R-:W-:Y:S02]  /*10330*/  MOV R38, R38 ;  /* 0x0000002600267202 */ /* 0x000fe40000000f00 */
[----:B------:R-:W-:Y:S02]  /*10340*/  F2FP.F16.F32.PACK_AB R74, R77, R76 ;  /* 0x0000004c4d4a723e */ /* 0x000fe400000000ff */
[----:B------:R-:W-:Y:S02]  /*10350*/  F2FP.F16.F32.PACK_AB R75, R17, R75 ;  /* 0x0000004b114b723e */ /* 0x000fe400000000ff */
[----:B------:R-:W-:Y:S02]  /*10360*/  F2FP.F16.F32.PACK_AB R81, R3, R82 ;  /* 0x000000520351723e */ /* 0x000fe400000000ff */
[----:B------:R-:W-:Y:S01]  /*10370*/  LOP3.LUT R78, R78, R191, RZ, 0x3c, !PT ;  /* 0x000000bf4e4e7212 */ /* 0x000fe200078e3cff */
[----:B------:R2:W-:Y:S01]  /*10380*/  STSM.16.M88.4 [R38], R72 ;  /* 0x0000004826007844 */ /* 0x0005e20000000200 */
[----:B------:R-:W-:Y:S01]  /*10390*/  SHF.R.U64 R28, R163, 0x3, RZ ;  /* 0x00000003a31c7819 */ /* 0x000fe200000012ff */
[----:B------:R-:W-:Y:S01]  /*103a0*/  USHF.L.U64.HI UR11, UR4, 0x2, UR6 ;  /* 0x00000002040b7899 */ /* 0x000fe20008010206 */
[----:B------:R-:W-:Y:S01]  /*103b0*/  MOV R46, R46 ;  /* 0x0000002e002e7202 */ /* 0x000fe20000000f00 */
[----:B------:R-:W-:Y:S01]  /*103c0*/  USHF.L.U32 UR10, UR4, 0x2, URZ ;  /* 0x00000002040a7899 */ /* 0x000fe2000800063f */
[----:B------:R-:W-:Y:S01]  /*103d0*/  F2FP.F16.F32.PACK_AB R82, R85, R84 ;  /* 0x000000545552723e */ /* 0x000fe200000000ff */
[----:B------:R-:W-:Y:S01]  /*103e0*/  ULDC.64 UR6, c[0x0][0xbd8] ;  /* 0x0002f60000067ab9 */ /* 0x000fe20000000a00 */
[----:B------:R-:W-:Y:S01]  /*103f0*/  F2FP.F16.F32.PACK_AB R83, R83, R86 ;  /* 0x000000565353723e */ /* 0x000fe200000000ff */
[----:B------:R-:W-:Y:S01]  /*10400*/  UISETP.NE.U32.AND UP1, UPT, UR6, URZ, UPT ;  /* 0x0000003f0600728c */ /* 0x000fe2000bf25070 */
[----:B------:R-:W-:Y:S01]  /*10410*/  LOP3.LUT R94, R94, R193, RZ, 0x3c, !PT ;  /* 0x000000c15e5e7212 */ /* 0x000fe200078e3cff */
[----:B------:R-:W-:Y:S01]  /*10420*/  UIADD3 UR4, UP2, UR10, UR6, URZ ;  /* 0x000000060a047290 */ /* 0x000fe2000ff5e03f */
[----:B------:R-:W-:Y:S01]  /*10430*/  MOV R54, R54 ;  /* 0x0000003600367202 */ /* 0x000fe20000000f00 */
[----:B------:R2:W-:Y:S01]  /*10440*/  STSM.16.M88.4 [R46], R80 ;  /* 0x000000502e007844 */ /* 0x0005e20000000200 */
[----:B------:R-:W-:Y:S01]  /*10450*/  F2FP.F16.F32.PACK_AB R84, R89, R88 ;  /* 0x000000585954723e */ /* 0x000fe200000000ff */
[----:B------:R-:W-:Y:S01]  /*10460*/  UISETP.NE.AND.EX UP1, UPT, UR7, URZ, UPT, UP1 ;  /* 0x0000003f0700728c */ /* 0x000fe2000bf25310 */
[----:B------:R-:W-:Y:S01]  /*10470*/  F2FP.F16.F32.PACK_AB R85, R91, R90 ;  /* 0x0000005a5b55723e */ /* 0x000fe200000000ff */
[----:B------:R-:W-:Y:S01]  /*10480*/  @UP0 UIADD3 UR6, UP3, UR10, UR8, URZ ;  /* 0x000000080a060290 */ /* 0x000fe2000ff7e03f */
[----:B------:R-:W-:Y:S01]  /*10490*/  F2FP.F16.F32.PACK_AB R86, R93, R92 ;  /* 0x0000005c5d56723e */ /* 0x000fe200000000ff */
[----:B------:R-:W-:Y:S01]  /*104a0*/  UIADD3.X UR8, UR11, UR7, URZ, UP2, !UPT ;  /* 0x000000070b087290 */ /* 0x000fe200097fe43f */
[----:B------:R-:W-:Y:S01]  /*104b0*/  F2FP.F16.F32.PACK_AB R87, R164, R87 ;  /* 0x00000057a457723e */ /* 0x000fe200000000ff */
[----:B------:R-:W-:Y:S01]  /*104c0*/  @UP0 UIADD3.X UR7, UR11, UR9, URZ, UP3, !UPT ;  /* 0x000000090b070290 */ /* 0x000fe20009ffe43f */
[----:B------:R-:W-:-:S02]  /*104d0*/  F2FP.F16.F32.PACK_AB R165, R166, R165 ;  /* 0x000000a5a6a5723e */ /* 0x000fc400000000ff */
[----:B------:R-:W-:Y:S01]  /*104e0*/  LOP3.LUT R98, R29, R6, RZ, 0x3c, !PT ;  /* 0x000000061d627212 */ /* 0x000fe200078e3cff */
[----:B------:R2:W-:Y:S01]  /*104f0*/  STSM.16.M88.4 [R54], R84 ;  /* 0x0000005436007844 */ /* 0x0005e20000000200 */
[----:B------:R-:W-:Y:S02]  /*10500*/  LOP3.LUT R102, R107, R102, RZ, 0x3c, !PT ;  /* 0x000000666b667212 */ /* 0x000fe400078e3cff */
[----:B------:R-:W-:Y:S02]  /*10510*/  MOV R62, R62 ;  /* 0x0000003e003e7202 */ /* 0x000fe40000000f00 */
[----:B------:R-:W-:Y:S02]  /*10520*/  F2FP.F16.F32.PACK_AB R164, R97, R96 ;  /* 0x0000006061a4723e */ /* 0x000fe400000000ff */
[----:B------:R-:W-:Y:S02]  /*10530*/  F2FP.F16.F32.PACK_AB R166, R101, R100 ;  /* 0x0000006465a6723e */ /* 0x000fe400000000ff */
[----:B------:R-:W-:-:S02]  /*10540*/  F2FP.F16.F32.PACK_AB R167, R168, R167 ;  /* 0x000000a7a8a7723e */ /* 0x000fc400000000ff */
[----:B------:R-:W-:Y:S02]  /*10550*/  F2FP.F16.F32.PACK_AB R104, R105, R104 ;  /* 0x000000686968723e */ /* 0x000fe400000000ff */
[----:B------:R-:W-:Y:S01]  /*10560*/  F2FP.F16.F32.PACK_AB R112, R113, R112 ;  /* 0x000000707170723e */ /* 0x000fe200000000ff */
[----:B------:R2:W-:Y:S01]  /*10570*/  STSM.16.M88.4 [R62], R164 ;  /* 0x000000a43e007844 */ /* 0x0005e20000000200 */
[----:B------:R-:W-:Y:S02]  /*10580*/  MOV R70, R70 ;  /* 0x0000004600467202 */ /* 0x000fe40000000f00 */
[----:B------:R-:W-:Y:S02]  /*10590*/  F2FP.F16.F32.PACK_AB R105, R170, R169 ;  /* 0x000000a9aa69723e */ /* 0x000fe400000000ff */
[----:B0-----:R-:W-:Y:S02]  /*105a0*/  F2FP.F16.F32.PACK_AB R106, R109, R108 ;  /* 0x0000006c6d6a723e */ /* 0x001fe400000000ff */
        /* <DEDUP_REMOVED lines=27> */
[----:B------:R-:W-:Y:S01]  /*10760*/  MOV R6, R8 ;  /* 0x0000000800067202 */ /* 0x000fe20000000f00 */
[----:B------:R2:W-:Y:S01]  /*10770*/  STSM.16.M88.4 [R102], R136 ;  /* 0x0000008866007844 */ /* 0x0005e20000000200 */
[----:B------:R-:W-:Y:S02]  /*10780*/  F2FP.F16.F32.PACK_AB R146, R149, R148 ;  /* 0x000000949592723e */ /* 0x000fe400000000ff */
[----:B------:R-:W-:-:S02]  /*10790*/  PLOP3.LUT P1, PT, PT, PT, UP1, 0x80, 0x0 ;  /* 0x000000000000781c */ /* 0x000fc40003f2f018 */
[----:B------:R-:W-:Y:S01]  /*107a0*/  PLOP3.LUT P2, PT, PT, PT, UP0, 0x80, 0x0 ;  /* 0x000000000000781c */ /* 0x000fe20003f4f008 */
[----:B-1----:R-:W-:Y:S01]  /*107b0*/  IMAD.U32 R10, RZ, RZ, UR6 ;  /* 0x00000006ff0a7e24 */ /* 0x002fe2000f8e00ff */
[----:B------:R-:W-:Y:S01]  /*107c0*/  F2FP.F16.F32.PACK_AB R147, R151, R150 ;  /* 0x000000969793723e */ /* 0x000fe200000000ff */
[----:B------:R-:W-:Y:S01]  /*107d0*/  IMAD.U32 R8, RZ, RZ, UR4 ;  /* 0x00000004ff087e24 */ /* 0x000fe2000f8e00ff */
[----:B------:R-:W-:Y:S01]  /*107e0*/  MOV R11, UR7 ;  /* 0x00000007000b7c02 */ /* 0x000fe20008000f00 */
[----:B------:R-:W-:Y:S02]  /*107f0*/  IMAD.U32 R9, RZ, RZ, UR8 ;  /* 0x00000008ff097e24 */ /* 0x000fe4000f8e00ff */
[----:B------:R2:W-:Y:S01]  /*10800*/  STSM.16.M88.4 [R6], R144 ;  /* 0x0000009006007844 */ /* 0x0005e20000000200 */
[----:B------:R-:W-:Y:S06]  /*10810*/  BAR.SYNC.DEFER_BLOCKING 0x1, 0x100 ;  /* 0x0044000000007b1d */ /* 0x000fec0000010000 */
[----:B------:R-:W3:Y:S04]  /*10820*/  @P1 LDG.E R3, desc[UR12][R8.64] ;  /* 0x0000000c08031981 */ /* 0x000ee8000c1e1900 */
[----:B------:R-:W4:Y:S01]  /*10830*/  @P2 LDG.E R10, desc[UR12][R10.64] ;  /* 0x0000000c0a0a2981 */ /* 0x000f22000c1e1900 */
[----:B------:R-:W-:Y:S01]  /*10840*/  IMAD R13, R212, 0x40, R18 ;  /* 0x00000040d40d7824 */ /* 0x000fe200078e0212 */
[----:B------:R-:W-:Y:S01]  /*10850*/  UMOV UR4, URZ ;  /* 0x0000003f00047c82 */ /* 0x000fe20008000000 */
[----:B------:R-:W-:-:S02]  /*10860*/  ULDC UR10, c[0x0][0xa88] ;  /* 0x0002a200000a7ab9 */ /* 0x000fc40000000800 */
[----:B------:R-:W-:-:S03]  /*10870*/  IMAD.WIDE R4, R13, 0x2, R4 ;  /* 0x000000020d047825 */ /* 0x000fc600078e0204 */
[----:B------:R-:W-:Y:S02]  /*10880*/  IADD3 R25, P0, R4, 0x1000, RZ ;  /* 0x0000100004197810 */ /* 0x000fe40007f1e0ff */
[----:B---3--:R-:W-:Y:S02]  /*10890*/  @P1 R2UR UR4, R3 ;  /* 0x00000000030412ca */ /* 0x008fe400000e0000 */
[----:B----4-:R-:W-:Y:S01]  /*108a0*/  @P2 R2UR UR10, R10 ;  /* 0x000000000a0a22ca */ /* 0x010fe200000e0000 */
[----:B--2---:R-:W-:-:S14]  /*108b0*/  @P2 BRA `(.L_x_2118) ;  /* 0x00000000001c2947 */ /* 0x004fdc0003800000 */
[----:B------:R-:W-:Y:S05]  /*108c0*/  @!P1 BRA `(.L_x_2118) ;  /* 0x0000000000189947 */ /* 0x000fea0003800000 */
[----:B------:R-:W-:Y:S02]  /*108d0*/  ULDC.64 UR6, c[0x0][0x208] ;  /* 0x0000820000067ab9 */ /* 0x000fe40000000a00 */
[----:B------:R-:W2:Y:S04]  /*108e0*/  LDG.E R6, desc[UR6][R8.64] ;  /* 0x0000000608067981 */ /* 0x000ea8000c1e1900 */
[----:B------:R-:W3:Y:S01]  /*108f0*/  LDG.E R3, desc[UR6][R8.64+0x4] ;  /* 0x0000040608037981 */ /* 0x000ee2000c1e1900 */
[----:B--2---:R-:W-:Y:S02]  /*10900*/  R2UR UR6, R6 ;  /* 0x00000000060672ca */ /* 0x004fe400000e0000 */
[----:B---3--:R-:W-:-:S13]  /*10910*/  R2UR UR10, R3 ;  /* 0x00000000030a72ca */ /* 0x008fda00000e0000 */
[----:B------:R-:W-:-:S12]  /*10920*/  UIADD3 UR10, -UR6, UR10, URZ ;  /* 0x0000000a060a7290 */ /* 0x000fd8000fffe13f */
.L_x_2118:
[----:B------:R-:W-:Y:S01]  /*10930*/  R2UR UR18, R217 ;  /* 0x00000000d91272ca */ /* 0x000fe200000e0000 */
[----:B------:R-:W-:Y:S01]  /*10940*/  ULDC.64 UR12, c[0x0][0xb70] ;  /* 0x0002dc00000c7ab9 */ /* 0x000fe20000000a00 */
[----:B------:R-:W-:Y:S01]  /*10950*/  R2UR UR16, R218 ;  /* 0x00000000da1072ca */ /* 0x000fe200000e0000 */
[----:B------:R-:W-:Y:S01]  /*10960*/  USHF.R.S32.HI UR9, URZ, 0x1f, UR4 ;  /* 0x0000001f3f097899 */ /* 0x000fe20008011404 */
[----:B------:R-:W-:Y:S01]  /*10970*/  R2UR UR15, R216 ;  /* 0x00000000d80f72ca */ /* 0x000fe200000e0000 */
[----:B------:R-:W-:Y:S01]  /*10980*/  UMOV UR8, UR4 ;  /* 0x0000000400087c82 */ /* 0x000fe20008000000 */
[----:B------:R-:W-:Y:S01]  /*10990*/  R2UR UR17, R219 ;  /* 0x00000000db1172ca */ /* 0x000fe200000e0000 */
[----:B------:R-:W-:Y:S01]  /*109a0*/  ULDC.64 UR20, c[0x0][0x208] ;  /* 0x0000820000147ab9 */ /* 0x000fe20000000a00 */
[----:B------:R-:W-:Y:S02]  /*109b0*/  IADD3 R9, P2, R4, 0x3000, RZ ;  /* 0x0000300004097810 */ /* 0x000fe40007f5e0ff */
[----:B------:R-:W-:-:S02]  /*109c0*/  LOP3.LUT R24, R25, 0x380, RZ, 0xc0, !PT ;  /* 0x0000038019187812 */ /* 0x000fc400078ec0ff */
[----:B------:R-:W-:Y:S01]  /*109d0*/  IADD3 R13, P1, R4, 0x2000, RZ ;  /* 0x00002000040d7810 */ /* 0x000fe20007f3e0ff */
[----:B------:R-:W-:Y:S01]  /*109e0*/  USHF.R.S32.HI UR14, URZ, 0x1f, UR18 ;  /* 0x0000001f3f0e7899 */ /* 0x000fe20008011412 */
[----:B------:R-:W-:Y:S01]  /*109f0*/  LOP3.LUT R8, R9, 0x380, RZ, 0xc0, !PT ;  /* 0x0000038009087812 */ /* 0x000fe200078ec0ff */
[----:B------:R-:W-:Y:S01]  /*10a00*/  USEL UR16, UR16, URZ, !UP1 ;  /* 0x0000003f10107287 */ /* 0x000fe2000c800000 */
[----:B------:R-:W-:Y:S01]  /*10a10*/  SHF.R.U64 R24, R24, 0x3, RZ ;  /* 0x0000000318187819 */ /* 0x000fe200000012ff */
[----:B------:R-:W-:Y:S01]  /*10a20*/  UIMAD UR11, UR14, UR12, URZ ;  /* 0x0000000c0e0b72a4 */ /* 0x000fe2000f8e023f */
[----:B------:R-:W-:Y:S01]  /*10a30*/  LOP3.LUT R12, R13, 0x380, RZ, 0xc0, !PT ;  /* 0x000003800d0c7812 */ /* 0x000fe200078ec0ff */
[----:B------:R-:W-:Y:S01]  /*10a40*/  UIMAD.WIDE.U32 UR6, UR18, UR12, UR8 ;  /* 0x0000000c120672a5 */ /* 0x000fe2000f8e0008 */
[----:B------:R-:W-:Y:S01]  /*10a50*/  IMAD.U32 R10, RZ, RZ, UR17 ;  /* 0x00000011ff0a7e24 */ /* 0x000fe2000f8e00ff */
[----:B------:R-:W-:Y:S01]  /*10a60*/  UIMAD UR11, UR18, UR13, UR11 ;  /* 0x0000000d120b72a4 */ /* 0x000fe2000f8e020b */
[----:B------:R-:W-:Y:S01]  /*10a70*/  SHF.R.U64 R8, R8, 0x3, RZ ;  /* 0x0000000308087819 */ /* 0x000fe200000012ff */
[----:B------:R-:W-:Y:S01]  /*10a80*/  USEL UR15, UR15, URZ, !UP1 ;  /* 0x0000003f0f0f7287 */ /* 0x000fe2000c800000 */
[----:B------:R-:W-:Y:S01]  /*10a90*/  IMAD R10, R10, 0x80, R215 ;  /* 0x000000800a0a7824 */ /* 0x000fe200078e02d7 */
[----:B------:R-:W-:Y:S01]  /*10aa0*/  ULDC.64 UR12, c[0x0][0xb78] ;  /* 0x0002de00000c7ab9 */ /* 0x000fe20000000a00 */
[----:B------:R-:W-:Y:S01]  /*10ab0*/  UIADD3 UR7, UR7, UR11, URZ ;  /* 0x0000000b07077290 */ /* 0x000fe2000fffe03f */
[----:B------:R-:W-:Y:S01]  /*10ac0*/  LOP3.LUT R24, R24, R25, RZ, 0x3c, !PT ;  /* 0x0000001918187212 */ /* 0x000fe200078e3cff */
[----:B------:R-:W-:Y:S01]  /*10ad0*/  UIMAD UR8, UR16, UR12, URZ ;  /* 0x0000000c100872a4 */ /* 0x000fe2000f8e023f */
[----:B------:R-:W-:Y:S01]  /*10ae0*/  SHF.R.S32.HI R3, RZ, 0x1f, R10 ;  /* 0x0000001fff037819 */ /* 0x000fe2000001140a */
[----:B------:R-:W-:Y:S01]  /*10af0*/  UIMAD.WIDE.U32 UR6, UR15, UR12, UR6 ;  /* 0x0000000c0f0672a5 */ /* 0x000fe2000f8e0006 */
[----:B------:R-:W-:Y:S01]  /*10b00*/  SHF.R.U64 R12, R12, 0x3, RZ ;  /* 0x000000030c0c7819 */ /* 0x000fe200000012ff */
[----:B------:R-:W-:Y:S01]  /*10b10*/  UIMAD UR8, UR15, UR13, UR8 ;  /* 0x0000000d0f0872a4 */ /* 0x000fe2000f8e0208 */
[----:B------:R-:W-:-:S02]  /*10b20*/  IADD3.X R25, RZ, R5, RZ, P0, !PT ;  /* 0x00000005ff197210 */ /* 0x000fc400007fe4ff */
[----:B------:R-:W-:Y:S01]  /*10b30*/  IADD3 R73, P0, R4, 0x8000, RZ ;  /* 0x0000800004497810 */ /* 0x000fe20007f1e0ff */
[----:B------:R-:W-:Y:S01]  /*10b40*/  ULDC.64 UR12, c[0x0][0xaa0] ;  /* 0x0002a800000c7ab9 */ /* 0x000fe20000000a00 */
[----:B------:R-:W-:Y:S01]  /*10b50*/  IADD3 R6, P3, R10, UR6, RZ ;  /* 0x000000060a067c10 */ /* 0x000fe2000ff7e0ff */
[----:B------:R-:W-:Y:S01]  /*10b60*/  IMAD.U32 R14, RZ, RZ, UR8 ;  /* 0x00000008ff0e7e24 */ /* 0x000fe2000f8e00ff */
[----:B------:R-:W-:Y:S01]  /*10b70*/  LOP3.LUT R8, R8, R9, RZ, 0x3c, !PT ;  /* 0x0000000908087212 */ /* 0x000fe200078e3cff */
[--C-:B------:R-:W-:Y:S01]  /*10b80*/  IMAD.X R9, RZ, RZ, R5.reuse, P2 ;  /* 0x000000ffff097224 */ /* 0x100fe200010e0605 */
[----:B------:R-:W-:Y:S01]  /*10b90*/  LOP3.LUT R12, R12, R13, RZ, 0x3c, !PT ;  /* 0x0000000d0c0c7212 */ /* 0x000fe200078e3cff */
[----:B------:R-:W-:Y:S01]  /*10ba0*/  IMAD.X R13, RZ, RZ, R5, P1 ;  /* 0x000000ffff0d7224 */ /* 0x000fe200008e0605 */
[----:B------:R-:W-:Y:S01]  /*10bb0*/  IADD3.X R3, R3, UR7, R14, P3, !PT ;  /* 0x0000000703037c10 */ /* 0x000fe20009ffe40e */
[----:B------:R-:W-:Y:S01]  /*10bc0*/  ULDC.64 UR6, c[0x0][0xb40] ;  /* 0x0002d00000067ab9 */ /* 0x000fe20000000a00 */
[----:B------:R-:W-:-:S02]  /*10bd0*/  IADD3 R65, P6, R4, 0x4000, RZ ;  /* 0x0000400004417810 */ /* 0x000fc40007fde0ff */
        /* <DEDUP_REMOVED lines=9> */
[----:B------:R-:W-:Y:S02]  /*10c70*/  LOP3.LUT R64, R65, 0x380, RZ, 0xc0, !PT ;  /* 0x0000038041407812 */ /* 0x000fe400078ec0ff */
[----:B------:R-:W-:Y:S02]  /*10c80*/  LOP3.LUT R52, R53, 0x380, RZ, 0xc0, !PT ;  /* 0x0000038035347812 */ /* 0x000fe400078ec0ff */
[----:B------:R-:W-:Y:S02]  /*10c90*/  LOP3.LUT R36, R37, 0x380, RZ, 0xc0, !PT ;  /* 0x0000038025247812 */ /* 0x000fe400078ec0ff */
[----:B------:R-:W-:-:S02]  /*10ca0*/  LOP3.LUT R28, R29, 0x380, RZ, 0xc0, !PT ;  /* 0x000003801d1c7812 */ /* 0x000fc400078ec0ff */
[----:B------:R-:W-:Y:S02]  /*10cb0*/  LOP3.LUT R48, R49, 0x380, RZ, 0xc0, !PT ;  /* 0x0000038031307812 */ /* 0x000fe400078ec0ff */
[----:B------:R-:W-:Y:S02]  /*10cc0*/  LOP3.LUT R60, R61, 0x380, RZ, 0xc0, !PT ;  /* 0x000003803d3c7812 */ /* 0x000fe400078ec0ff */
[----:B------:R-:W-:Y:S02]  /*10cd0*/  SHF.R.U64 R72, R72, 0x3, RZ ;  /* 0x0000000348487819 */ /* 0x000fe400000012ff */
[----:B------:R-:W-:Y:S02]  /*10ce0*/  SHF.R.U64 R64, R64, 0x3, RZ ;  /* 0x0000000340407819 */ /* 0x000fe400000012ff */
[----:B------:R-:W-:Y:S02]  /*10cf0*/  SHF.R.U64 R52, R52, 0x3, RZ ;  /* 0x0000000334347819 */ /* 0x000fe400000012ff */
[----:B------:R-:W-:-:S02]  /*10d00*/  SHF.R.U64 R36, R36, 0x3, RZ ;  /* 0x0000000324247819 */ /* 0x000fc400000012ff */
[----:B------:R-:W-:Y:S02]  /*10d10*/  SHF.R.U64 R28, R28, 0x3, RZ ;  /* 0x000000031c1c7819 */ /* 0x000fe400000012ff */
[----:B------:R-:W-:Y:S02]  /*10d20*/  SHF.R.U64 R48, R48, 0x3, RZ ;  /* 0x0000000330307819 */ /* 0x000fe400000012ff */
[----:B------:R-:W-:Y:S02]  /*10d30*/  SHF.R.U64 R60, R60, 0x3, RZ ;  /* 0x000000033c3c7819 */ /* 0x000fe400000012ff */
[----:B------:R-:W-:Y:S01]  /*10d40*/  LOP3.LUT R72, R72, R73, RZ, 0x3c, !PT ;  /* 0x0000004948487212 */ /* 0x000fe200078e3cff */
[--C-:B------:R-:W-:Y:S01]  /*10d50*/  IMAD.X R73, RZ, RZ, R5.reuse, P0 ;  /* 0x000000ffff497224 */ /* 0x100fe200000e0605 */
[----:B------:R-:W-:Y:S01]  /*10d60*/  LOP3.LUT R64, R64, R65, RZ, 0x3c, !PT ;  /* 0x0000004140407212 */ /* 0x000fe200078e3cff */
[--C-:B------:R-:W-:Y:S01]  /*10d70*/  IMAD.X R65, RZ, RZ, R5.reuse, P6 ;  /* 0x000000ffff417224 */ /* 0x100fe200030e0605 */
[----:B------:R-:W-:Y:S01]  /*10d80*/  LOP3.LUT R52, R52, R53, RZ, 0x3c, !PT ;  /* 0x0000003534347212 */ /* 0x000fe200078e3cff */
[----:B------:R-:W-:Y:S01]  /*10d90*/  IMAD.X R53, RZ, RZ, R5, P5 ;  /* 0x000000ffff357224 */ /* 0x000fe200028e0605 */
[----:B------:R-:W-:-:S02]  /*10da0*/  LOP3.LUT R36, R36, R37, RZ, 0x3c, !PT ;  /* 0x0000002524247212 */ /* 0x000fc400078e3cff */
[----:B------:R-:W-:Y:S01]  /*10db0*/  LOP3.LUT R28, R28, R29, RZ, 0x3c, !PT ;  /* 0x0000001d1c1c7212 */ /* 0x000fe200078e3cff */
[--C-:B------:R-:W-:Y:S01]  /*10dc0*/  IMAD.X R29, RZ, RZ, R5.reuse, P3 ;  /* 0x000000ffff1d7224 */ /* 0x100fe200018e0605 */
[----:B------:R-:W-:Y:S02]  /*10dd0*/  LOP3.LUT P0, RZ, R221, 0x3, RZ, 0xc0, !PT ;  /* 0x00000003ddff7812 */ /* 0x000fe4000780c0ff */
[----:B------:R-:W-:Y:S02]  /*10de0*/  LOP3.LUT R48, R48, R49, RZ, 0x3c, !PT ;  /* 0x0000003130307212 */ /* 0x000fe400078e3cff */
[----:B------:R-:W-:Y:S02]  /*10df0*/  IADD3.X R37, RZ, R5, RZ, P4, !PT ;  /* 0x00000005ff257210 */ /* 0x000fe400027fe4ff */
[----:B------:R-:W-:Y:S01]  /*10e00*/  LOP3.LUT R60, R60, R61, RZ, 0x3c, !PT ;  /* 0x0000003d3c3c7212 */ /* 0x000fe200078e3cff */
[----:B------:R-:W-:Y:S01]  /*10e10*/  IMAD.X R61, RZ, RZ, R5, P1 ;  /* 0x000000ffff3d7224 */ /* 0x000fe200008e0605 */
[----:B------:R-:W-:-:S02]  /*10e20*/  IADD3 R41, P6, R4, 0xb000, RZ ;  /* 0x0000b00004297810 */ /* 0x000fc40007fde0ff */
[C---:B------:R-:W-:Y:S02]  /*10e30*/  IADD3 R77, P5, R4.reuse, 0xc000, RZ ;  /* 0x0000c000044d7810 */ /* 0x040fe40007fbe0ff */
[C---:B------:R-:W-:Y:S02]  /*10e40*/  IADD3 R69, P4, R4.reuse, 0xd000, RZ ;  /* 0x0000d00004457810 */ /* 0x040fe40007f9e0ff */
[C---:B------:R-:W-:Y:S02]  /*10e50*/  IADD3 R57, P3, R4.reuse, 0xe000, RZ ;  /* 0x0000e00004397810 */ /* 0x040fe40007f7e0ff */
[----:B------:R-:W-:Y:S02]  /*10e60*/  IADD3.X R49, RZ, R5, RZ, P2, !PT ;  /* 0x00000005ff317210 */ /* 0x000fe400017fe4ff */
[----:B------:R-:W-:Y:S02]  /*10e70*/  IADD3 R6, P2, R4, 0xf000, RZ ;  /* 0x0000f00004067810 */ /* 0x000fe40007f5e0ff */
[----:B------:R-:W-:-:S02]  /*10e80*/  ISETP.GE.OR P1, PT, R10, UR10, P0 ;  /* 0x0000000a0a007c0c */ /* 0x000fc40008726670 */
[----:B------:R-:W-:Y:S02]  /*10e90*/  ISETP.GE.OR P0, PT, R3, UR10, P0 ;  /* 0x0000000a03007c0c */ /* 0x000fe40008706670 */
[----:B------:R-:W-:Y:S02]  /*10ea0*/  LOP3.LUT R40, R41, 0x380, RZ, 0xc0, !PT ;  /* 0x0000038029287812 */ /* 0x000fe400078ec0ff */
[----:B------:R-:W-:Y:S02]  /*10eb0*/  LOP3.LUT R76, R77, 0x380, RZ, 0xc0, !PT ;  /* 0x000003804d4c7812 */ /* 0x000fe400078ec0ff */
[----:B------:R-:W-:Y:S02]  /*10ec0*/  LOP3.LUT R68, R69, 0x380, RZ, 0xc0, !PT ;  /* 0x0000038045447812 */ /* 0x000fe400078ec0ff */
[----:B------:R-:W-:Y:S02]  /*10ed0*/  LOP3.LUT R56, R57, 0x380, RZ, 0xc0, !PT ;  /* 0x0000038039387812 */ /* 0x000fe400078ec0ff */
[----:B------:R-:W-:Y:S01]  /*10ee0*/  LOP3.LUT R11, R4, 0x380, RZ, 0xc0, !PT ;  /* 0x00000380040b7812 */ /* 0x000fe200078ec0ff */
[----:B------:R0:W-:Y:S01]  /*10ef0*/  @!P1 STG.E desc[UR20][R20.64], R2 ;  /* 0x0000000214009986 */ /* 0x0001e2000c101914 */
[----:B------:R-:W-:-:S02]  /*10f00*/  LOP3.LUT R3, R6, 0x380, RZ, 0xc0, !PT ;  /* 0x0000038006037812 */ /* 0x000fc400078ec0ff */
[----:B------:R-:W-:Y:S01]  /*10f10*/  SHF.R.U64 R40, R40, 0x3, RZ ;  /* 0x0000000328287819 */ /* 0x000fe200000012ff */
[----:B------:R1:W-:Y:S01]  /*10f20*/  @!P0 STG.E desc[UR20][R20.64+0x20], R0 ;  /* 0x0000200014008986 */ /* 0x0003e2000c101914 */
[----:B------:R-:W-:Y:S02]  /*10f30*/  SHF.R.U64 R76, R76, 0x3, RZ ;  /* 0x000000034c4c7819 */ /* 0x000fe400000012ff */
[----:B------:R-:W-:Y:S01]  /*10f40*/  SHF.R.U64 R68, R68, 0x3, RZ ;  /* 0x0000000344447819 */ /* 0x000fe200000012ff */
[----:B------:R-:W-:Y:S01]  /*10f50*/  UIMAD UR6, UR9, UR12, URZ ;  /* 0x0000000c090672a4 */ /* 0x000fe2000f8e023f */
[----:B------:R-:W-:Y:S01]  /*10f60*/  SHF.R.U64 R56, R56, 0x3, RZ ;  /* 0x0000000338387819 */ /* 0x000fe200000012ff */
[----:B------:R-:W5:Y:S01]  /*10f70*/  LD.E.128 R24, desc[UR20][R24.64] ;  /* 0x0000001418187980 */ /* 0x000f62000c101d00 */
[----:B------:R-:W-:Y:S02]  /*10f80*/  SHF.R.U64 R11, R11, 0x3, RZ ;  /* 0x000000030b0b7819 */ /* 0x000fe400000012ff */
[----:B------:R-:W-:Y:S01]  /*10f90*/  IADD3.X R45, RZ, R5, RZ, P2, !PT ;  /* 0x00000005ff2d7210 */ /* 0x000fe200017fe4ff */
[--C-:B0-----:R-:W-:Y:S01]  /*10fa0*/  IMAD.MOV.U32 R2, RZ, RZ, R18.reuse ;  /* 0x000000ffff027224 */ /* 0x101fe200078e0012 */
[----:B------:R-:W-:Y:S01]  /*10fb0*/  SHF.R.U64 R3, R3, 0x3, RZ ;  /* 0x0000000303037819 */ /* 0x000fe200000012ff */
[----:B------:R-:W5:Y:S01]  /*10fc0*/  LD.E.128 R12, desc[UR20][R12.64] ;  /* 0x000000140c0c7980 */ /* 0x000f62000c101d00 */
        /* <DEDUP_REMOVED lines=9> */
[----:B------:R-:W5:Y:S01]  /*11060*/  LD.E.128 R64, desc[UR20][R64.64] ;  /* 0x0000001440407980 */ /* 0x000f62000c101d00 */
[----:B------:R-:W-:Y:S01]  /*11070*/  LOP3.LUT R44, R3, R6, RZ, 0x3c, !PT ;  /* 0x00000006032c7212 */ /* 0x000fe200078e3cff */
[----:B------:R-:W-:Y:S01]  /*11080*/  ULDC.64 UR8, c[0x0][0xae0] ;  /* 0x0002b80000087ab9 */ /* 0x000fe20000000a00 */
[----:B------:R-:W-:Y:S01]  /*11090*/  SHF.R.S32.HI R3, RZ, 0x1f, R18 ;  /* 0x0000001fff037819 */ /* 0x000fe20000011412 */
[----:B------:R0:W5:Y:S01]  /*110a0*/  LD.E.128 R32, desc[UR20][R4.64] ;  /* 0x0000001404207980 */ /* 0x000162000c101d00 */
[----:B------:R-:W-:-:S03]  /*110b0*/  UIMAD UR6, UR4, UR13, UR6 ;  /* 0x0000000d040672a4 */ /* 0x000fc6000f8e0206 */
[----:B------:R-:W5:Y:S04]  /*110c0*/  LD.E.128 R8, desc[UR20][R8.64] ;  /* 0x0000001408087980 */ /* 0x000f68000c101d00 */
[----:B------:R-:W5:Y:S01]  /*110d0*/  LD.E.128 R52, desc[UR20][R52.64] ;  /* 0x0000001434347980 */ /* 0x000f62000c101d00 */
[----:B0-----:R-:W-:-:S03]  /*110e0*/  IMAD.U32 R5, RZ, RZ, UR12 ;  /* 0x0000000cff057e24 */ /* 0x001fc6000f8e00ff */
[----:B------:R-:W5:Y:S04]  /*110f0*/  LD.E.128 R36, desc[UR20][R36.64] ;  /* 0x0000001424247980 */ /* 0x000f68000c101d00 */
        /* <DEDUP_REMOVED lines=15> */
[----:B0-----:R-:W0:Y:S01]  /*111f0*/  FENCE.VIEW.ASYNC.S ;  /* 0x00000000000073c6 */ /* 0x001e220000000000 */
[----:B------:R-:W-:Y:S01]  /*11200*/  UIMAD UR4, UR14, UR8, URZ ;  /* 0x000000080e0472a4 */ /* 0x000fe2000f8e023f */
[----:B------:R-:W-:Y:S01]  /*11210*/  VIADD R3, R3, UR6 ;  /* 0x0000000603037c36 */ /* 0x000fe20008000000 */
[----:B------:R-:W-:Y:S01]  /*11220*/  UIMAD UR10, UR17, -0x80, UR10 ;  /* 0xffffff80110a78a4 */ /* 0x000fe2000f8e020a */
[----:B------:R-:W-:Y:S01]  /*11230*/  IMAD.U32 R5, RZ, RZ, UR8 ;  /* 0x00000008ff057e24 */ /* 0x000fe2000f8e00ff */
[----:B------:R-:W-:Y:S01]  /*11240*/  UIMAD UR4, UR18, UR9, UR4 ;  /* 0x00000009120472a4 */ /* 0x000fe2000f8e0204 */
[----:B------:R-:W-:-:S02]  /*11250*/  ULDC.64 UR6, c[0x0][0xae8] ;  /* 0x0002ba0000067ab9 */ /* 0x000fc40000000a00 */
[----:B------:R-:W-:Y:S01]  /*11260*/  IMAD.WIDE.U32 R2, R5, UR18, R2 ;  /* 0x0000001205027c25 */ /* 0x000fe2000f8e0002 */
[----:B------:R-:W-:-:S03]  /*11270*/  ISETP.GE.AND P3, PT, R212, UR10, PT ;  /* 0x0000000ad4007c0c */ /* 0x000fc6000bf66270 */
[----:B------:R-:W-:Y:S01]  /*11280*/  VIADD R3, R3, UR4 ;  /* 0x0000000403037c36 */ /* 0x000fe20008000000 */
[----:B------:R-:W-:Y:S01]  /*11290*/  UIMAD UR4, UR16, UR6, URZ ;  /* 0x00000006100472a4 */ /* 0x000fe2000f8e023f */
[----:B------:R-:W-:Y:S01]  /*112a0*/  VIADD R19, R19, 0x38820 ;  /* 0x0003882013137836 */ /* 0x000fe20000000000 */
[----:B-1----:R-:W-:Y:S01]  /*112b0*/  MOV R21, UR6 ;  /* 0x0000000600157c02 */ /* 0x002fe20008000f00 */
[C---:B------:R-:W-:Y:S01]  /*112c0*/  VIADD R5, R212.reuse, 0x60 ;  /* 0x00000060d4057836 */ /* 0x040fe20000000000 */
[----:B------:R-:W-:Y:S02]  /*112d0*/  UIMAD UR4, UR15, UR7, UR4 ;  /* 0x000000070f0472a4 */ /* 0x000fe4000f8e0204 */
[----:B------:R-:W-:Y:S01]  /*112e0*/  PRMT R19, RZ, 0x654, R19 ;  /* 0x00000654ff137816 */ /* 0x000fe20000000013 */
[----:B------:R-:W-:Y:S01]  /*112f0*/  IMAD.WIDE.U32 R20, R21, UR15, R2 ;  /* 0x0000000f15147c25 */ /* 0x000fe2000f8e0002 */
[----:B------:R-:W-:Y:S02]  /*11300*/  ISETP.GE.AND P2, PT, R5, UR10, PT ;  /* 0x0000000a05007c0c */ /* 0x000fe4000bf46270 */
[--C-:B------:R-:W-:Y:S01]  /*11310*/  SHF.R.S32.HI R213, RZ, 0x1f, R212.reuse ;  /* 0x0000001fffd57819 */ /* 0x100fe200000114d4 */
[C---:B------:R-:W-:Y:S01]  /*11320*/  VIADD R4, R212.reuse, 0x40 ;  /* 0x00000040d4047836 */ /* 0x040fe20000000000 */
[----:B------:R-:W-:Y:S01]  /*11330*/  IADD3 R0, R212, 0x20, RZ ;  /* 0x00000020d4007810 */ /* 0x000fe20007ffe0ff */
[----:B------:R-:W-:Y:S01]  /*11340*/  IMAD.U32 R5, RZ, RZ, UR17 ;  /* 0x00000011ff057e24 */ /* 0x000fe2000f8e00ff */
[----:B0-----:R0:W-:Y:S01]  /*11350*/  SYNCS.ARRIVE.TRANS64.RED.A1T0 RZ, [R19+URZ], RZ ;  /* 0x000000ff13ff79a7 */ /* 0x0011e2000810043f */
[----:B------:R-:W-:Y:S01]  /*11360*/  BSSY B1, `(.L_x_2119) ;  /* 0x000001d000017945 */ /* 0x000fe20003800000 */
[----:B------:R-:W-:Y:S01]  /*11370*/  ISETP.GE.AND P1, PT, R4, UR10, PT ;  /* 0x0000000a04007c0c */ /* 0x000fe2000bf26270 */
[----:B------:R-:W-:Y:S01]  /*11380*/  IMAD.WIDE R4, R5, 0x80, R212 ;  /* 0x0000008005047825 */ /* 0x000fe200078e02d4 */
[----:B------:R-:W-:-:S03]  /*11390*/  ISETP.GE.AND P0, PT, R0, UR10, PT ;  /* 0x0000000a00007c0c */ /* 0x000fc6000bf06270 */
[----:B0-----:R-:W-:Y:S01]  /*113a0*/  VIADD R19, R21, UR4 ;  /* 0x0000000415137c36 */ /* 0x001fe20008000000 */
[----:B------:R-:W-:Y:S09]  /*113b0*/  @P3 BRA `(.L_x_2120) ;  /* 0x00000000005c3947 */ /* 0x000ff20003800000 */
        /* <DEDUP_REMOVED lines=23> */
.L_x_2120:
[----:B------:R-:W-:Y:S05]  /*11530*/  BSYNC B1 ;  /* 0x0000000000017941 */ /* 0x000fea0003800000 */
.L_x_2119:
[----:B------:R-:W-:Y:S04]  /*11540*/  BSSY B1, `(.L_x_2121) ;  /* 0x000001b000017945 */ /* 0x000fe80003800000 */
[----:B------:R-:W-:Y:S05]  /*11550*/  @P0 BRA `(.L_x_2122) ;  /* 0x0000000000640947 */ /* 0x000fea0003800000 */
        /* <DEDUP_REMOVED lines=18> */
[----:B0----5:R-:W-:Y:S02]  /*11680*/  LEA R32, P0, R2, UR6, 0x1 ;  /* 0x0000000602207c11 */ /* 0x021fe4000f8008ff */
[----:B------:R-:W-:-:S04]  /*11690*/  IADD3 R3, R3, R17, RZ ;  /* 0x0000001103037210 */ /* 0x000fc80007ffe0ff */
[----:B------:R-:W-:-:S05]  /*116a0*/  LEA.HI.X R33, R2, UR7, R3, 0x1, P0 ;  /* 0x0000000702217c11 */ /* 0x000fca00080f0c03 */
[----:B------:R1:W-:Y:S04]  /*116b0*/  @!P3 STG.E.128 desc[UR8][R32.64], R24 ;  /* 0x000000182000b986 */ /* 0x0003e8000c101d08 */
[----:B------:R1:W-:Y:S04]  /*116c0*/  @!P4 STG.E.128 desc[UR8][R32.64+0x80], R52 ;  /* 0x000080342000c986 */ /* 0x0003e8000c101d08 */
[----:B------:R1:W-:Y:S04]  /*116d0*/  @!P5 STG.E.128 desc[UR8][R32.64+0x100], R60 ;  /* 0x0001003c2000d986 */ /* 0x0003e8000c101d08 */
[----:B------:R1:W-:Y:S02]  /*116e0*/  @!P6 STG.E.128 desc[UR8][R32.64+0x180], R68 ;  /* 0x000180442000e986 */ /* 0x0003e4000c101d08 */
.L_x_2122:
[----:B------:R-:W-:Y:S05]  /*116f0*/  BSYNC B1 ;  /* 0x0000000000017941 */ /* 0x000fea0003800000 */
.L_x_2121:
        /* <DEDUP_REMOVED lines=27> */
.L_x_2124:
[----:B------:R-:W-:Y:S05]  /*118b0*/  BSYNC B1 ;  /* 0x0000000000017941 */ /* 0x000fea0003800000 */
.L_x_2123:
[----:B------:R-:W-:Y:S05]  /*118c0*/  @P2 BRA `(.L_x_2125) ;  /* 0x0000000c00c42947 */ /* 0x000fea0003800000 */
[----:B--2--5:R-:W-:Y:S01]  /*118d0*/  IADD3 R13, P0, R4, 0x60, RZ ;  /* 0x00000060040d7810 */ /* 0x024fe20007f1e0ff */
[----:B------:R-:W-:Y:S01]  /*118e0*/  VIADD R0, R18, 0x40 ;  /* 0x0000004012007836 */ /* 0x000fe20000000000 */
[----:B------:R-:W-:Y:S01]  /*118f0*/  MOV R3, R19 ;  /* 0x0000001300037202 */ /* 0x000fe20000000f00 */
[----:B------:R-:W-:Y:S01]  /*11900*/  ULDC.64 UR6, c[0x0][0xad8] ;  /* 0x0002b60000067ab9 */ /* 0x000fe20000000a00 */
[----:B------:R-:W-:Y:S01]  /*11910*/  IMAD.MOV.U32 R2, RZ, RZ, R20 ;  /* 0x000000ffff027224 */ /* 0x000fe200078e0014 */
[----:B------:R-:W-:Y:S01]  /*11920*/  ULDC UR4, c[0x0][0xa8c] ;  /* 0x0002a30000047ab9 */ /* 0x000fe20000000800 */
[----:B------:R-:W-:Y:S01]  /*11930*/  IMAD.X R4, RZ, RZ, R5, P0 ;  /* 0x000000ffff047224 */ /* 0x000fe200000e0605 */
[----:B------:R-:W-:Y:S01]  /*11940*/  ISETP.GE.AND P2, PT, R0, UR4, PT ;  /* 0x0000000400007c0c */ /* 0x000fe2000bf46270 */
[C---:B------:R-:W-:Y:S01]  /*11950*/  VIADD R0, R18.reuse, 0x80 ;  /* 0x0000008012007836 */ /* 0x040fe20000000000 */
[----:B------:R-:W-:Y:S01]  /*11960*/  ISETP.GE.AND P1, PT, R18, UR4, PT ;  /* 0x0000000412007c0c */ /* 0x000fe2000bf26270 */
[----:B------:R-:W-:Y:S01]  /*11970*/  IMAD R4, R4, UR6, RZ ;  /* 0x0000000604047c24 */ /* 0x000fe2000f8e02ff */
[----:B------:R-:W-:Y:S01]  /*11980*/  ULDC.64 UR8, c[0x0][0x208] ;  /* 0x0000820000087ab9 */ /* 0x000fe20000000a00 */
[----:B------:R-:W-:Y:S01]  /*11990*/  IMAD.WIDE.U32 R2, R13, UR6, R2 ;  /* 0x000000060d027c25 */ /* 0x000fe2000f8e0002 */
[----:B------:R-:W-:-:S03]  /*119a0*/  ISETP.GE.AND P3, PT, R0, UR4, PT ;  /* 0x0000000400007c0c */ /* 0x000fc6000bf66270 */
        /* <DEDUP_REMOVED lines=14> */
.L_x_2117:
[----:B------:R-:W-:Y:S01]  /*11a90*/  R2UR UR8, R218 ;  /* 0x00000000da0872ca */ /* 0x000fe200000e0000 */
[----:B------:R-:W-:Y:S01]  /*11aa0*/  ULDC.64 UR6, c[0x0][0xbe0] ;  /* 0x0002f80000067ab9 */ /* 0x000fe20000000a00 */
[----:B------:R-:W-:Y:S01]  /*11ab0*/  R2UR UR4, R216 ;  /* 0x00000000d80472ca */ /* 0x000fe200000e0000 */
[----:B------:R-:W-:Y:S01]  /*11ac0*/  UISETP.NE.U32.AND UP0, UPT, UR6, URZ, UPT ;  /* 0x0000003f0600728c */ /* 0x000fe2000bf05070 */
[----:B------:R-:W-:-:S03]  /*11ad0*/  ULDC.64 UR12, c[0x0][0x208] ;  /* 0x00008200000c7ab9 */ /* 0x000fc60000000a00 */
[----:B------:R-:W-:-:S06]  /*11ae0*/  UISETP.NE.AND.EX UP1, UPT, UR7, URZ, UPT, UP0 ;  /* 0x0000003f0700728c */ /* 0x000fcc000bf25300 */
[----:B------:R-:W-:Y:S02]  /*11af0*/  PLOP3.LUT P2, PT, PT, PT, UP1, 0x80, 0x0 ;  /* 0x000000000000781c */ /* 0x000fe40003f4f018 */
[----:B------:R-:W-:Y:S02]  /*11b00*/  USHF.L.U64.HI UR10, UR4, 0x2, UR8 ;  /* 0x00000002040a7899 */ /* 0x000fe40008010208 */
[----:B------:R-:W-:Y:S01]  /*11b10*/  USHF.L.U32 UR4, UR4, 0x2, URZ ;  /* 0x0000000204047899 */ /* 0x000fe2000800063f */
[----:B------:R-:W-:-:S03]  /*11b20*/  ULDC.64 UR8, c[0x0][0xbd8] ;  /* 0x0002f60000087ab9 */ /* 0x000fc60000000a00 */
[----:B------:R-:W-:Y:S02]  /*11b30*/  @UP1 UIADD3 UR6, UP2, UR4, UR6, URZ ;  /* 0x0000000604061290 */ /* 0x000fe4000ff5e03f */
[----:B------:R-:W-:Y:S02]  /*11b40*/  UISETP.NE.U32.AND UP0, UPT, UR8, URZ, UPT ;  /* 0x0000003f0800728c */ /* 0x000fe4000bf05070 */
[----:B------:R-:W-:Y:S02]  /*11b50*/  @UP1 UIADD3.X UR7, UR10, UR7, URZ, UP2, !UPT ;  /* 0x000000070a071290 */ /* 0x000fe400097fe43f */
[----:B------:R-:W-:Y:S01]  /*11b60*/  MOV R4, UR6 ;  /* 0x0000000600047c02 */ /* 0x000fe20008000f00 */
[----:B------:R-:W-:Y:S02]  /*11b70*/  UISETP.NE.AND.EX UP0, UPT, UR9, URZ, UPT, UP0 ;  /* 0x0000003f0900728c */ /* 0x000fe4000bf05300 */
[----:B------:R-:W-:Y:S01]  /*11b80*/  UIADD3 UR4, UP1, UR4, UR8, URZ ;  /* 0x0000000804047290 */ /* 0x000fe2000ff3e03f */
[----:B------:R-:W-:-:S03]  /*11b90*/  IMAD.U32 R5, RZ, RZ, UR7 ;  /* 0x00000007ff057e24 */ /* 0x000fc6000f8e00ff */
[----:B------:R-:W-:Y:S01]  /*11ba0*/  PLOP3.LUT P1, PT, PT, PT, UP0, 0x80, 0x0 ;  /* 0x000000000000781c */ /* 0x000fe20003f2f008 */
[----:B------:R-:W-:Y:S01]  /*11bb0*/  UIADD3.X UR6, UR10, UR9, URZ, UP1, !UPT ;  /* 0x000000090a067290 */ /* 0x000fe20008ffe43f */
[----:B------:R-:W2:Y:S01]  /*11bc0*/  @P2 LDG.E R4, desc[UR12][R4.64] ;  /* 0x0000000c04042981 */ /* 0x000ea2000c1e1900 */
[----:B------:R-:W-:Y:S02]  /*11bd0*/  IMAD.MOV.U32 R9, RZ, RZ, RZ ;  /* 0x000000ffff097224 */ /* 0x000fe400078e00ff */
[----:B------:R-:W-:Y:S02]  /*11be0*/  IMAD.U32 R2, RZ, RZ, UR4 ;  /* 0x00000004ff027e24 */ /* 0x000fe4000f8e00ff */
[----:B------:R-:W-:Y:S01]  /*11bf0*/  IMAD.U32 R3, RZ, RZ, UR6 ;  /* 0x00000006ff037e24 */ /* 0x000fe2000f8e00ff */
[----:B------:R-:W-:Y:S01]  /*11c00*/  ULDC UR4, c[0x0][0xa88] ;  /* 0x0002a20000047ab9 */ /* 0x000fe20000000800 */
[----:B------:R-:W-:-:S04]  /*11c10*/  ISETP.GT.AND P0, PT, R225, 0x7f, PT ;  /* 0x0000007fe100780c */ /* 0x000fc80003f04270 */
[----:B------:R0:W5:Y:S01]  /*11c20*/  @P1 LDG.E R9, desc[UR12][R2.64] ;  /* 0x0000000c02091981 */ /* 0x000162000c1e1900 */
[----:B--2---:R-:W-:Y:S01]  /*11c30*/  @P2 R2UR UR4, R4 ;  /* 0x00000000040422ca */ /* 0x004fe200000e0000 */
[----:B0-----:R-:W-:-:S14]  /*11c40*/  @P2 BRA `(.L_x_2126) ;  /* 0x00000000001c2947 */ /* 0x001fdc0003800000 */
[----:B------:R-:W-:Y:S05]  /*11c50*/  @!P1 BRA `(.L_x_2126) ;  /* 0x0000000000189947 */ /* 0x000fea0003800000 */
[----:B------:R-:W-:Y:S02]  /*11c60*/  ULDC.64 UR6, c[0x0][0x208] ;  /* 0x0000820000067ab9 */ /* 0x000fe40000000a00 */
[----:B------:R-:W2:Y:S04]  /*11c70*/  LDG.E R4, desc[UR6][R2.64] ;  /* 0x0000000602047981 */ /* 0x000ea8000c1e1900 */
[----:B------:R-:W3:Y:S01]  /*11c80*/  LDG.E R0, desc[UR6][R2.64+0x4] ;  /* 0x0000040602007981 */ /* 0x000ee2000c1e1900 */
[----:B--2---:R-:W-:Y:S02]  /*11c90*/  R2UR UR6, R4 ;  /* 0x00000000040672ca */ /* 0x004fe400000e0000 */
[----:B---3--:R-:W-:-:S13]  /*11ca0*/  R2UR UR4, R0 ;  /* 0x00000000000472ca */ /* 0x008fda00000e0000 */
[----:B------:R-:W-:-:S12]  /*11cb0*/  UIADD3 UR4, -UR6, UR4, URZ ;  /* 0x0000000406047290 */ /* 0x000fd8000fffe13f */
.L_x_2126:
        /* <DEDUP_REMOVED lines=10> */
[----:B------:R-:W0:Y:S01]  /*11d60*/  S2R R2, SR_TID.X ;  /* 0x0000000000027919 */ /* 0x000e220000002100 */
[----:B------:R-:W-:-:S13]  /*11d70*/  R2UR UR6, R219 ;  /* 0x00000000db0672ca */ /* 0x000fda00000e0000 */
[----:B------:R-:W-:-:S05]  /*11d80*/  MOV R0, UR6 ;  /* 0x0000000600007c02 */ /* 0x000fca0008000f00 */
[----:B0-----:R-:W-:-:S04]  /*11d90*/  IMAD R0, R0, 0x80, R2 ;  /* 0x0000008000007824 */ /* 0x001fc800078e0202 */
[----:B------:R-:W-:-:S05]  /*11da0*/  VIADD R0, R0, 0xffffff80 ;  /* 0xffffff8000007836 */ /* 0x000fca0000000000 */
[----:B------:R-:W-:-:S13]  /*11db0*/  ISETP.GE.AND P0, PT, R0, UR4, PT ;  /* 0x0000000400007c0c */ /* 0x000fda000bf06270 */
[----:B------:R-:W-:Y:S05]  /*11dc0*/  @P0 BRA `(.L_x_2128) ;  /* 0x0000000000540947 */ /* 0x000fea0003800000 */
[----:B------:R-:W-:Y:S01]  /*11dd0*/  R2UR UR7, R217 ;  /* 0x00000000d90772ca */ /* 0x000fe200000e0000 */
[----:B------:R-:W-:Y:S01]  /*11de0*/  ULDC.64 UR12, c[0x0][0xb70] ;  /* 0x0002dc00000c7ab9 */ /* 0x000fe20000000a00 */
[C---:B------:R-:W-:Y:S01]  /*11df0*/  IADD3 R2, P0, R0.reuse, R9, RZ ;  /* 0x0000000900027210 */ /* 0x040fe20007f1e0ff */
        /* <DEDUP_REMOVED lines=18> */
.L_x_2128:
[----:B------:R-:W-:Y:S05]  /*11f20*/  BSYNC B1 ;  /* 0x0000000000017941 */ /* 0x000fea0003800000 */
.L_x_2127:
[----:B------:R-:W-:Y:S01]  /*11f30*/  R2UR UR11, R219 ;  /* 0x00000000db0b72ca */ /* 0x000fe200000e0000 */
[----:B------:R-:W-:Y:S01]  /*11f40*/  ULDC.64 UR6, c[0x0][0xaa0] ;  /* 0x0002a80000067ab9 */ /* 0x000fe20000000a00 */
[----:B------:R-:W-:Y:S01]  /*11f50*/  R2UR UR14, R217 ;  /* 0x00000000d90e72ca */ /* 0x000fe200000e0000 */
[----:B------:R-:W-:Y:S01]  /*11f60*/  IMAD R0, R6, UR6, RZ ;  /* 0x0000000606007c24 */ /* 0x000fe2000f8e02ff */
[----:B------:R-:W-:Y:S01]  /*11f70*/  ULDC.64 UR12, c[0x0][0xae0] ;  /* 0x0002b800000c7ab9 */ /* 0x000fe20000000a00 */
[C---:B0-----:R-:W-:Y:S01]  /*11f80*/  IMAD.WIDE.U32 R2, R9.reuse, UR6, R18 ;  /* 0x0000000609027c25 */ /* 0x041fe2000f8e0012 */
[----:B------:R-:W-:Y:S01]  /*11f90*/  UIMAD UR6, UR8, UR12, URZ ;  /* 0x0000000c080672a4 */ /* 0x000fe2000f8e023f */
[----:B------:R-:W-:Y:S01]  /*11fa0*/  MOV R8, R212 ;  /* 0x000000d400087202 */ /* 0x000fe20000000f00 */
[----:B------:R-:W-:Y:S01]  /*11fb0*/  BSSY B1, `(.L_x_2129) ;  /* 0x000002f000017945 */ /* 0x000fe20003800000 */
[----:B------:R-:W-:Y:S01]  /*11fc0*/  IMAD R9, R9, UR7, R0 ;  /* 0x0000000709097c24 */ /* 0x000fe2000f8e0200 */
[----:B------:R-:W-:Y:S01]  /*11fd0*/  IADD3 R0, R212, 0x20, RZ ;  /* 0x00000020d4007810 */ /* 0x000fe20007ffe0ff */
[----:B------:R-:W-:-:S02]  /*11fe0*/  IMAD.U32 R5, RZ, RZ, UR12 ;  /* 0x0000000cff057e24 */ /* 0x000fc4000f8e00ff */
[----:B------:R-:W-:Y:S01]  /*11ff0*/  UIMAD UR7, UR11, -0x80, UR4 ;  /* 0xffffff800b0778a4 */ /* 0x000fe2000f8e0204 */
[----:B------:R-:W-:Y:S01]  /*12000*/  IMAD.IADD R3, R3, 0x1, R9 ;  /* 0x0000000103037824 */ /* 0x000fe200078e0209 */
[----:B------:R-:W-:Y:S01]  /*12010*/  UIMAD UR6, UR14, UR13, UR6 ;  /* 0x0000000d0e0672a4 */ /* 0x000fe2000f8e0206 */
[C---:B------:R-:W-:Y:S01]  /*12020*/  VIADD R4, R212.reuse, 0x40 ;  /* 0x00000040d4047836 */ /* 0x040fe20000000000 */
[----:B------:R-:W-:Y:S01]  /*12030*/  SHF.R.S32.HI R9, RZ, 0x1f, R212 ;  /* 0x0000001fff097819 */ /* 0x000fe200000114d4 */
[----:B------:R-:W-:Y:S01]  /*12040*/  IMAD.WIDE.U32 R2, R5, UR14, R2 ;  /* 0x0000000e05027c25 */ /* 0x000fe2000f8e0002 */
[----:B------:R-:W-:Y:S01]  /*12050*/  ULDC.64 UR12, c[0x0][0xae8] ;  /* 0x0002ba00000c7ab9 */ /* 0x000fe20000000a00 */
[----:B------:R-:W-:Y:S01]  /*12060*/  ISETP.GE.AND P2, PT, R212, UR7, PT ;  /* 0x00000007d4007c0c */ /* 0x000fe2000bf46270 */
[----:B------:R-:W-:Y:S01]  /*12070*/  UIMAD UR4, UR10, UR12, URZ ;  /* 0x0000000c0a0472a4 */ /* 0x000fe2000f8e023f */
[----:B------:R-:W-:Y:S01]  /*12080*/  VIADD R3, R3, UR6 ;  /* 0x0000000603037c36 */ /* 0x000fe20008000000 */
[----:B------:R-:W-:Y:S01]  /*12090*/  ISETP.GE.AND P0, PT, R4, UR7, PT ;  /* 0x0000000704007c0c */ /* 0x000fe2000bf06270 */
[----:B------:R-:W-:Y:S01]  /*120a0*/  IMAD.U32 R5, RZ, RZ, UR12 ;  /* 0x0000000cff057e24 */ /* 0x000fe2000f8e00ff */
[----:B------:R-:W-:Y:S01]  /*120b0*/  UIMAD UR4, UR9, UR13, UR4 ;  /* 0x0000000d090472a4 */ /* 0x000fe2000f8e0204 */
[----:B------:R-:W-:Y:S01]  /*120c0*/  IMAD.U32 R11, RZ, RZ, UR11 ;  /* 0x0000000bff0b7e24 */ /* 0x000fe2000f8e00ff */
[----:B------:R-:W-:Y:S01]  /*120d0*/  ISETP.GE.AND P1, PT, R0, UR7, PT ;  /* 0x0000000700007c0c */ /* 0x000fe2000bf26270 */
[----:B------:R-:W-:-:S04]  /*120e0*/  IMAD.WIDE.U32 R4, R5, UR9, R2 ;  /* 0x0000000905047c25 */ /* 0x000fc8000f8e0002 */
[----:B------:R-:W-:Y:S02]  /*120f0*/  VIADD R13, R5, UR4 ;  /* 0x00000004050d7c36 */ /* 0x000fe40008000000 */
[----:B------:R-:W-:-:S04]  /*12100*/  IMAD.WIDE R8, R11, 0x80, R8 ;  /* 0x000000800b087825 */ /* 0x000fc800078e0208 */
[----:B------:R-:W-:Y:S01]  /*12110*/  VIADD R6, R212, 0x60 ;  /* 0x00000060d4067836 */ /* 0x000fe20000000000 */
[----:B------:R-:W-:Y:S06]  /*12120*/  @P2 BRA `(.L_x_2130) ;  /* 0x00000000005c2947 */ /* 0x000fec0003800000 */
[C---:B------:R-:W-:Y:S01]  /*12130*/  VIADD R2, R18.reuse, 0x80 ;  /* 0x0000008012027836 */ /* 0x040fe20000000000 */
[----:B------:R-:W-:Y:S01]  /*12140*/  ULDC UR4, c[0x0][0xa8c] ;  /* 0x0002a30000047ab9 */ /* 0x000fe20000000800 */
[----:B------:R-:W-:Y:S01]  /*12150*/  VIADD R0, R18, 0x40 ;  /* 0x0000004012007836 */ /* 0x000fe20000000000 */
[----:B------:R-:W-:Y:S01]  /*12160*/  ULDC.64 UR8, c[0x0][0xad8] ;  /* 0x0002b60000087ab9 */ /* 0x000fe20000000a00 */
[----:B------:R-:W-:Y:S01]  /*12170*/  IMAD.MOV.U32 R3, RZ, RZ, R13 ;  /* 0x000000ffff037224 */ /* 0x000fe200078e000d */
[----:B------:R-:W-:Y:S01]  /*12180*/  ISETP.GE.AND P5, PT, R2, UR4, PT ;  /* 0x0000000402007c0c */ /* 0x000fe2000bfa6270 */
[----:B------:R-:W-:Y:S01]  /*12190*/  IMAD R11, R9, UR8, RZ ;  /* 0x00000008090b7c24 */ /* 0x000fe2000f8e02ff */
[----:B------:R-:W-:Y:S01]  /*121a0*/  ISETP.GE.AND P4, PT, R0, UR4, PT ;  /* 0x0000000400007c0c */ /* 0x000fe2000bf86270 */
[----:B------:R-:W-:Y:S01]  /*121b0*/  IMAD.MOV.U32 R2, RZ, RZ, R4 ;  /* 0x000000ffff027224 */ /* 0x000fe200078e0004 */
[----:B------:R-:W-:Y:S01]  /*121c0*/  IADD3 R0, R18, 0xc0, RZ ;  /* 0x000000c012007810 */ /* 0x000fe20007ffe0ff */
[----:B------:R-:W-:Y:S01]  /*121d0*/  IMAD R11, R8, UR9, R11 ;  /* 0x00000009080b7c24 */ /* 0x000fe2000f8e020b */
[----:B------:R-:W-:Y:S01]  /*121e0*/  ISETP.GE.AND P3, PT, R18, UR4, PT ;  /* 0x0000000412007c0c */ /* 0x000fe2000bf66270 */
[----:B------:R-:W-:Y:S01]  /*121f0*/  IMAD.WIDE.U32 R2, R8, UR8, R2 ;  /* 0x0000000808027c25 */ /* 0x000fe2000f8e0002 */
[----:B------:R-:W-:Y:S01]  /*12200*/  ISETP.GE.AND P6, PT, R0, UR4, PT ;  /* 0x0000000400007c0c */ /* 0x000fe2000bfc6270 */
[----:B------:R-:W-:Y:S01]  /*12210*/  ULDC.64 UR8, c[0x0][0xa80] ;  /* 0x0002a00000087ab9 */ /* 0x000fe20000000a00 */
[----:B------:R-:W-:Y:S01]  /*12220*/  ULDC.64 UR10, c[0x0][0x208] ;  /* 0x00008200000a7ab9 */ /* 0x000fe20000000a00 */
[----:B------:R-:W-:Y:S01]  /*12230*/  IMAD.IADD R3, R3, 0x1, R11 ;  /* 0x0000000103037824 */ /* 0x000fe200078e020b */
[----:B------:R-:W-:-:S04]  /*12240*/  LEA R10, P2, R2, UR8, 0x1 ;  /* 0x00000008020a7c11 */ /* 0x000fc8000f8408ff */
[----:B------:R-:W-:-:S05]  /*12250*/  LEA.HI.X R11, R2, UR9, R3, 0x1, P2 ;  /* 0x00000009020b7c11 */ /* 0x000fca00090f0c03 */
[----:B------:R0:W-:Y:S04]  /*12260*/  @!P3 STG.E.128 desc[UR10][R10.64], RZ ;  /* 0x000000ff0a00b986 */ /* 0x0001e8000c101d0a */
[----:B------:R0:W-:Y:S04]  /*12270*/  @!P4 STG.E.128 desc[UR10][R10.64+0x80], RZ ;  /* 0x000080ff0a00c986 */ /* 0x0001e8000c101d0a */
[----:B------:R0:W-:Y:S04]  /*12280*/  @!P5 STG.E.128 desc[UR10][R10.64+0x100], RZ ;  /* 0x000100ff0a00d986 */ /* 0x0001e8000c101d0a */
[----:B------:R0:W-:Y:S02]  /*12290*/  @!P6 STG.E.128 desc[UR10][R10.64+0x180], RZ ;  /* 0x000180ff0a00e986 */ /* 0x0001e4000c101d0a */
.L_x_2130:
[----:B------:R-:W-:Y:S05]  /*122a0*/  BSYNC B1 ;  /* 0x0000000000017941 */ /* 0x000fea0003800000 */
.L_x_2129:
[----:B------:R-:W-:Y:S01]  /*122b0*/  BSSY B1, `(.L_x_2131) ;  /* 0x000001c000017945 */ /* 0x000fe20003800000 */
[----:B------:R-:W-:-:S03]  /*122c0*/  ISETP.GE.AND P2, PT, R6, UR7, PT ;  /* 0x0000000706007c0c */ /* 0x000fc6000bf46270 */
[----:B------:R-:W-:Y:S10]  /*122d0*/  @P1 BRA `(.L_x_2132) ;  /* 0x0000000000641947 */ /* 0x000ff40003800000 */
        /* <DEDUP_REMOVED lines=25> */
.L_x_2132:
[----:B------:R-:W-:Y:S05]  /*12470*/  BSYNC B1 ;  /* 0x0000000000017941 */ /* 0x000fea0003800000 */
.L_x_2131:
        /* <DEDUP_REMOVED lines=27> */
.L_x_2134:
[----:B------:R-:W-:Y:S05]  /*12630*/  BSYNC B1 ;  /* 0x0000000000017941 */ /* 0x000fea0003800000 */
.L_x_2133:
[----:B------:R-:W-:Y:S05]  /*12640*/  @P2 BRA `(.L_x_2125) ;  /* 0x0000000000642947 */ /* 0x000fea0003800000 */
[----:B------:R-:W-:Y:S01]  /*12650*/  IADD3 R5, P0, R8, 0x60, RZ ;  /* 0x0000006008057810 */ /* 0x000fe20007f1e0ff */
[----:B------:R-:W-:Y:S01]  /*12660*/  ULDC UR4, c[0x0][0xa8c] ;  /* 0x0002a30000047ab9 */ /* 0x000fe20000000800 */
[C---:B------:R-:W-:Y:S01]  /*12670*/  IADD3 R0, R18.reuse, 0x40, RZ ;  /* 0x0000004012007810 */ /* 0x040fe20007ffe0ff */
[----:B------:R-:W-:Y:S01]  /*12680*/  ULDC.64 UR6, c[0x0][0xad8] ;  /* 0x0002b60000067ab9 */ /* 0x000fe20000000a00 */
[----:B------:R-:W-:Y:S01]  /*12690*/  IMAD.MOV.U32 R2, RZ, RZ, R4 ;  /* 0x000000ffff027224 */ /* 0x000fe200078e0004 */
[----:B------:R-:W-:Y:S01]  /*126a0*/  ISETP.GE.AND P1, PT, R18, UR4, PT ;  /* 0x0000000412007c0c */ /* 0x000fe2000bf26270 */
        /* <DEDUP_REMOVED lines=19> */
.L_x_2125:
[----:B------:R-:W-:Y:S05]  /*127e0*/  BSYNC B0 ;  /* 0x0000000000007941 */ /* 0x000fea0003800000 */
.L_x_2116:
[----:B------:R-:W-:Y:S02]  /*127f0*/  ULDC UR4, c[0x0][0xc14] ;  /* 0x0003050000047ab9 */ /* 0x000fe40000000800 */
[----:B------:R-:W-:-:S13]  /*12800*/  ISETP.GE.AND P0, PT, R7, UR4, PT ;  /* 0x0000000407007c0c */ /* 0x000fda000bf06270 */
[----:B------:R-:W-:Y:S05]  /*12810*/  @!P0 BRA `(.L_x_2135) ;  /* 0xfffffee4006c8947 */ /* 0x000fea000383ffff */
[----:B------:R-:W-:Y:S05]  /*12820*/  EXIT ;  /* 0x000000000000794d */ /* 0x000fea0003800000 */
.L_x_2080:
        /* <DEDUP_REMOVED lines=50> */
[----:B-1----:R-:W-:-:S04]  /*12b50*/  SEL R5, R5, RZ, P0 ;  /* 0x000000ff05057207 */ /* 0x002fc80000000000 */
[----:B------:R-:W-:-:S05]  /*12b60*/  IADD3 R4, R2, R5, RZ ;  /* 0x0000000502047210 */ /* 0x000fca0007ffe0ff */
        /* <DEDUP_REMOVED lines=10> */
.L_x_2140:
        /* <DEDUP_REMOVED lines=16> */
.L_x_2139:
[----:B------:R-:W-:Y:S05]  /*12d10*/  BSYNC B0 ;  /* 0x0000000000007941 */ /* 0x000fea0003800000 */
.L_x_2138:
        /* <DEDUP_REMOVED lines=20> */
[----:B------:R-:W0:Y:S02]  /*12e60*/  SHFL.IDX PT, R3, R4, 0x1f, 0x1f ;  /* 0x03e01f0004037f89 */ /* 0x000e2400000e0000 */
[----:B0-----:R-:W-:-:S05]  /*12e70*/  IMAD R2, R3, UR4, RZ ;  /* 0x0000000403027c24 */ /* 0x001fca000f8e02ff */
[----:B------:R-:W-:-:S04]  /*12e80*/  IADD3 R5, R2, R5, RZ ;  /* 0x0000000502057210 */ /* 0x000fc80007ffe0ff */
[----:B------:R-:W-:-:S13]  /*12e90*/  ISETP.GT.AND P0, PT, R5, UR6, PT ;  /* 0x0000000605007c0c */ /* 0x000fda000bf04270 */
[----:B------:R-:W-:Y:S05]  /*12ea0*/  @!P0 BRA `(.L_x_2140) ;  /* 0xfffffffc00588947 */ /* 0x000fea000383ffff */
.L_x_2136:
        /* <DEDUP_REMOVED lines=21> */
.L_x_2141:
[----:B-1----:R-:W-:Y:S01]  /*13000*/  IADD3 R2, RZ, -R3, RZ ;  /* 0x80000003ff027210 */ /* 0x002fe20007ffe0ff */
[----:B---3--:R-:W-:Y:S01]  /*13010*/  IMAD R16, R16, UR4, R7 ;  /* 0x0000000410107c24 */ /* 0x008fe2000f8e0207 */
[----:B--2---:R-:W-:-:S03]  /*13020*/  IABS R4, R6 ;  /* 0x0000000600047213 */ /* 0x004fc60000000000 */
        /* <DEDUP_REMOVED lines=29> */
[----:B-1----:R-:W-:Y:S01]  /*13200*/  IMAD.MOV.U32 R2, RZ, RZ, RZ ;  /* 0x000000ffff027224 */ /* 0x002fe200078e00ff */
[----:B--2---:R-:W-:-:S05]  /*13210*/  IADD3 R6, RZ, -R3, RZ ;  /* 0x80000003ff067210 */ /* 0x004fca0007ffe0ff */
        /* <DEDUP_REMOVED lines=22> */
.L_x_2137:
[----:B------:R-:W-:Y:S01]  /*13380*/  MOV R17, RZ ;  /* 0x000000ff00117202 */ /* 0x000fe20000000f00 */
[----:B------:R-:W-:Y:S02]  /*13390*/  IMAD.U32 R16, RZ, RZ, UR6 ;  /* 0x00000006ff107e24 */ /* 0x000fe4000f8e00ff */
[----:B------:R-:W-:-:S07]  /*133a0*/  IMAD.MOV.U32 R18, RZ, RZ, RZ ;  /* 0x000000ffff127224 */ /* 0x000fce00078e00ff */
.L_x_2142:
[----:B------:R-:W1:Y:S01]  /*133b0*/  S2R R2, SR_TID.X ;  /* 0x0000000000027919 */ /* 0x000e620000002100 */
[----:B------:R-:W-:Y:S01]  /*133c0*/  STL [R1+0x20], RZ ;  /* 0x000020ff01007387 */ /* 0x000fe20000100800 */
        /* <DEDUP_REMOVED lines=10> */
[----:B------:R1:W-:Y:S03]  /*13470*/  STL [R1], RZ ;  /* 0x000000ff01007387 */ /* 0x0003e60000100800 */
[----:B------:R-:W-:Y:S05]  /*13480*/  @P0 BRA `(.L_x_2143) ;  /* 0x0000004400dc0947 */ /* 0x000fea0003800000 */
[----:B-1----:R-:W-:Y:S01]  /*13490*/  IMAD.MOV.U32 R0, RZ, RZ, 0x1 ;  /* 0x00000001ff007424 */ /* 0x002fe200078e00ff */
[----:B------:R1:W-:Y:S01]  /*134a0*/  STL [R1], RZ ;  /* 0x000000ff01007387 */ /* 0x0003e20000100800 */
[----:B------:R-:W-:Y:S01]  /*134b0*/  ULDC UR38, c[0x0][0xc] ;  /* 0x0000030000267ab9 */ /* 0x000fe20000000800 */
[----:B------:R-:W-:Y:S02]  /*134c0*/  ULDC.64 UR36, c[0x0][0x198] ;  /* 0x0000660000247ab9 */ /* 0x000fe40000000a00 */
[----:B------:R1:W-:Y:S04]  /*134d0*/  STL [R1+0x8], R0 ;  /* 0x0000080001007387 */ /* 0x0003e80000100800 */
[----:B------:R1:W-:Y:S02]  /*134e0*/  STL [R1+0x20], RZ ;  /* 0x000020ff01007387 */ /* 0x0003e40000100800 */
.L_x_2211:
[----:B--2---:R-:W2:Y:S01]  /*134f0*/  LDC.64 R2, c[0x0][0xc60] ;  /* 0x00031800ff027b82 */ /* 0x004ea20000000a00 */
[----:B------:R-:W-:Y:S01]  /*13500*/  ULDC.64 UR4, c[0x0][0x208] ;  /* 0x0000820000047ab9 */ /* 0x000fe20000000a00 */
[----:B--2---:R-:W-:-:S05]  /*13510*/  IMAD.WIDE R2, R19, 0x4, R2 ;  /* 0x0000000413027825 */ /* 0x004fca00078e0202 */
[----:B------:R-:W2:Y:S01]  /*13520*/  LDG.E R5, desc[UR4][R2.64] ;  /* 0x0000000402057981 */ /* 0x000ea2000c1e1900 */
[----:B------:R-:W-:Y:S05]  /*13530*/  YIELD ;  /* 0x0000000000007946 */ /* 0x000fea0003800000 */
[----:B------:R-:W-:Y:S01]  /*13540*/  ULDC.64 UR4, c[0x0][0xa28] ;  /* 0x00028a0000047ab9 */ /* 0x000fe20000000a00 */
[----:B-1----:R-:W-:Y:S01]  /*13550*/  MOV R0, RZ ;  /* 0x000000ff00007202 */ /* 0x002fe20000000f00 */
[----:B------:R-:W-:Y:S01]  /*13560*/  ULDC.64 UR8, c[0x0][0x208] ;  /* 0x0000820000087ab9 */ /* 0x000fe20000000a00 */
[----:B------:R-:W-:Y:S01]  /*13570*/  ISETP.NE.U32.AND P0, PT, RZ, UR4, PT ;  /* 0x00000004ff007c0c */ /* 0x000fe2000bf05070 */
[----:B------:R-:W-:Y:S01]  /*13580*/  IMAD.MOV.U32 R6, RZ, RZ, RZ ;  /* 0x000000ffff067224 */ /* 0x000fe200078e00ff */
[----:B------:R-:W-:-:S02]  /*13590*/  ULDC.64 UR6, c[0x0][0xa08] ;  /* 0x0002820000067ab9 */ /* 0x000fc40000000a00 */
[----:B------:R-:W-:Y:S02]  /*135a0*/  ISETP.NE.AND.EX P0, PT, RZ, UR5, PT, P0 ;  /* 0x00000005ff007c0c */ /* 0x000fe4000bf05300 */
[----:B--2---:R-:W-:Y:S01]  /*135b0*/  SHF.R.S32.HI R4, RZ, 0x1f, R5 ;  /* 0x0000001fff047819 */ /* 0x004fe20000011405 */
[----:B------:R-:W-:-:S10]  /*135c0*/  IMAD.SHL.U32 R11, R5, 0x4, RZ ;  /* 0x00000004050b7824 */ /* 0x000fd400078e00ff */
[C---:B------:R-:W-:Y:S01]  /*135d0*/  @P0 LEA R2, P1, R5.reuse, UR4, 0x2 ;  /* 0x0000000405020c11 */ /* 0x040fe2000f8210ff */
[----:B------:R1:W-:Y:S03]  /*135e0*/  STL [R1+0x10], R5 ;  /* 0x0000100501007387 */ /* 0x0003e60000100800 */
[C-C-:B------:R-:W-:Y:S01]  /*135f0*/  @P0 LEA.HI.X R3, R5.reuse, UR5, R4.reuse, 0x2, P1 ;  /* 0x0000000505030c11 */ /* 0x140fe200088f1404 */
[----:B------:R-:W-:Y:S02]  /*13600*/  ULDC.64 UR4, c[0x0][0xa18] ;  /* 0x0002860000047ab9 */ /* 0x000fe40000000a00 */
[----:B------:R-:W-:Y:S02]  /*13610*/  ISETP.NE.U32.AND P1, PT, RZ, UR4, PT ;  /* 0x00000004ff007c0c */ /* 0x000fe4000bf25070 */
[----:B------:R2:W5:Y:S01]  /*13620*/  @P0 LDG.E R0, desc[UR8][R2.64] ;  /* 0x0000000802000981 */ /* 0x000562000c1e1900 */
[----:B------:R-:W-:-:S02]  /*13630*/  SHF.L.U64.HI R10, R5, 0x2, R4 ;  /* 0x00000002050a7819 */ /* 0x000fc40000010204 */
[----:B------:R-:W-:Y:S01]  /*13640*/  ISETP.NE.AND.EX P1, PT, RZ, UR5, PT, P1 ;  /* 0x00000005ff007c0c */ /* 0x000fe2000bf25310 */
[----:B------:R-:W-:Y:S04]  /*13650*/  STL [R1+0x18], R11 ;  /* 0x0000180b01007387 */ /* 0x000fe80000100800 */
[----:B------:R-:W-:Y:S08]  /*13660*/  STL [R1+0x1c], R10 ;  /* 0x00001c0a01007387 */ /* 0x000ff00000100800 */
[----:B------:R-:W-:-:S04]  /*13670*/  @P1 IADD3 R8, P0, R11, UR4, RZ ;  /* 0x000000040b081c10 */ /* 0x000fc8000ff1e0ff */
[C---:B------:R-:W-:Y:S01]  /*13680*/  @P1 IADD3.X R9, R10.reuse, UR5, RZ, P0, !PT ;  /* 0x000000050a091c10 */ /* 0x040fe200087fe4ff */
[----:B------:R-:W-:Y:S02]  /*13690*/  ULDC.64 UR4, c[0x0][0xa00] ;  /* 0x0002800000047ab9 */ /* 0x000fe40000000a00 */
[----:B------:R-:W-:Y:S02]  /*136a0*/  ISETP.NE.U32.AND P2, PT, RZ, UR4, PT ;  /* 0x00000004ff007c0c */ /* 0x000fe4000bf45070 */
[C---:B--2---:R-:W-:Y:S02]  /*136b0*/  IADD3 R2, P0, R11.reuse, UR4, RZ ;  /* 0x000000040b027c10 */ /* 0x044fe4000ff1e0ff */
[----:B------:R-:W-:Y:S02]  /*136c0*/  ISETP.NE.AND.EX P2, PT, RZ, UR5, PT, P2 ;  /* 0x00000005ff007c0c */ /* 0x000fe4000bf45320 */
[----:B------:R-:W-:Y:S01]  /*136d0*/  IADD3.X R3, R10, UR5, RZ, P0, !PT ;  /* 0x000000050a037c10 */ /* 0x000fe200087fe4ff */
[----:B------:R-:W-:Y:S01]  /*136e0*/  ULDC UR4, c[0x0][0x288] ;  /* 0x0000a20000047ab9 */ /* 0x000fe20000000800 */
[----:B------:R-:W-:-:S04]  /*136f0*/  IADD3 R4, P0, R11, UR6, RZ ;  /* 0x000000060b047c10 */ /* 0x000fc8000ff1e0ff */
[----:B-1----:R-:W-:-:S05]  /*13700*/  IADD3.X R5, R10, UR7, RZ, P0, !PT ;  /* 0x000000070a057c10 */ /* 0x002fca00087fe4ff */
[----:B------:R-:W2:Y:S01]  /*13710*/  @P2 LDG.E R6, desc[UR8][R2.64] ;  /* 0x0000000802062981 */ /* 0x000ea2000c1e1900 */
[----:B------:R-:W-:-:S04]  /*13720*/  ISETP.NE.U32.AND P0, PT, RZ, UR6, PT ;  /* 0x00000006ff007c0c */ /* 0x000fc8000bf05070 */
[----:B------:R-:W-:Y:S01]  /*13730*/  ISETP.NE.AND.EX P0, PT, RZ, UR7, PT, P0 ;  /* 0x00000007ff007c0c */ /* 0x000fe2000bf05300 */
[----:B--2---:R1:W-:Y:S02]  /*13740*/  STL [R1+0x24], R6 ;  /* 0x0000240601007387 */ /* 0x0043e40000100800 */
[----:B-1----:R-:W-:Y:S01]  /*13750*/  IMAD.U32 R6, RZ, RZ, UR4 ;  /* 0x00000004ff067e24 */ /* 0x002fe2000f8e00ff */
[----:B------:R-:W-:Y:S02]  /*13760*/  ULDC.64 UR4, c[0x0][0x3f8] ;  /* 0x0000fe0000047ab9 */ /* 0x000fe40000000a00 */
[----:B------:R-:W-:-:S03]  /*13770*/  UISETP.NE.U32.AND UP0, UPT, UR4, URZ, UPT ;  /* 0x0000003f0400728c */ /* 0x000fc6000bf05070 */
[----:B------:R-:W-:Y:S01]  /*13780*/  ULDC UR4, c[0x0][0x404] ;  /* 0x0001010000047ab9 */ /* 0x000fe20000000800 */
[----:B------:R-:W-:Y:S01]  /*13790*/  UISETP.NE.AND.EX UP0, UPT, UR5, URZ, UPT, UP0 ;  /* 0x0000003f0500728c */ /* 0x000fe2000bf05300 */
[----:B------:R1:W5:Y:S02]  /*137a0*/  @P1 LDG.E R6, desc[UR8][R8.64] ;  /* 0x0000000808061981 */ /* 0x000364000c1e1900 */
[----:B------:R-:W-:Y:S01]  /*137b0*/  ULDC UR5, c[0x0][0x2e0] ;  /* 0x0000b80000057ab9 */ /* 0x000fe20000000800 */
[----:B------:R-:W-:-:S04]  /*137c0*/  USEL UR4, UR4, 0x1, UP0 ;  /* 0x0000000104047887 */ /* 0x000fc80008000000 */
[----:B------:R-:W-:-:S06]  /*137d0*/  UIMAD UR4, UR4, UR5, URZ ;  /* 0x00000005040472a4 */ /* 0x000fcc000f8e023f */
[----:B------:R-:W-:Y:S01]  /*137e0*/  IMAD.U32 R7, RZ, RZ, UR4 ;  /* 0x00000004ff077e24 */ /* 0x000fe2000f8e00ff */
[----:B-1----:R-:W-:Y:S06]  /*137f0*/  @P1 BRA `(.L_x_2144) ;  /* 0x0000000000141947 */ /* 0x002fec0003800000 */
[----:B------:R-:W-:Y:S05]  /*13800*/  @!P2 BRA `(.L_x_2144) ;  /* 0x000000000010a947 */ /* 0x000fea0003800000 */
[----:B------:R-:W-:Y:S02]  /*13810*/  ULDC.64 UR4, c[0x0][0x208] ;  /* 0x0000820000047ab9 */ /* 0x000fe40000000a00 */
[----:B-----5:R-:W2:Y:S04]  /*13820*/  LDG.E R6, desc[UR4][R2.64] ;  /* 0x0000000402067981 */ /* 0x020ea8000c1e1900 */
[----:B------:R-:W2:Y:S02]  /*13830*/  LDG.E R9, desc[UR4][R2.64+0x4] ;  /* 0x0000040402097981 */ /* 0x000ea4000c1e1900 */
[----:B--2---:R-:W-:-:S07]  /*13840*/  IADD3 R6, -R6, R9, RZ ;  /* 0x0000000906067210 */ /* 0x004fce0007ffe1ff */
.L_x_2144:
[----:B------:R-:W-:Y:S01]  /*13850*/  IMAD.MOV.U32 R3, RZ, RZ, RZ ;  /* 0x000000ffff037224 */ /* 0x000fe200078e00ff */
[----:B------:R-:W-:-:S05]  /*13860*/  ULDC.64 UR4, c[0x0][0x208] ;  /* 0x0000820000047ab9 */ /* 0x000fca0000000a00 */
[----:B------:R-:W2:Y:S01]  /*13870*/  @P0 LDG.E R3, desc[UR4][R4.64] ;  /* 0x0000000404030981 */ /* 0x000ea2000c1e1900 */
[----:B------:R-:W-:Y:S02]  /*13880*/  ULDC.64 UR4, c[0x0][0xa20] ;  /* 0x0002880000047ab9 */ /* 0x000fe40000000a00 */
[----:B------:R-:W-:-:S04]  /*13890*/  ISETP.NE.U32.AND P1, PT, RZ, UR4, PT ;  /* 0x00000004ff007c0c */ /* 0x000fc8000bf25070 */
[----:B------:R-:W-:Y:S01]  /*138a0*/  ISETP.NE.AND.EX P1, PT, RZ, UR5, PT, P1 ;  /* 0x00000005ff007c0c */ /* 0x000fe2000bf25310 */
[----:B--2--5:R-:W-:-:S05]  /*138b0*/  IMAD.IADD R2, R3, 0x1, R0 ;  /* 0x0000000103027824 */ /* 0x024fca00078e0200 */
[----:B------:R1:W-:Y:S07]  /*138c0*/  STL [R1+0x4], R2 ;  /* 0x0000040201007387 */ /* 0x0003ee0000100800 */
[----:B------:R-:W-:Y:S05]  /*138d0*/  @!P1 BRA `(.L_x_2145) ;  /* 0x0000000000149947 */ /* 0x000fea0003800000 */
[----:B-1----:R-:W-:Y:S01]  /*138e0*/  IADD3 R2, P0, R11, UR4, RZ ;  /* 0x000000040b027c10 */ /* 0x002fe2000ff1e0ff */
[----:B------:R-:W-:-:S03]  /*138f0*/  ULDC.64 UR6, c[0x0][0x208] ;  /* 0x0000820000067ab9 */ /* 0x000fc60000000a00 */
[----:B------:R-:W-:-:S05]  /*13900*/  IADD3.X R3, R10, UR5, RZ, P0, !PT ;  /* 0x000000050a037c10 */ /* 0x000fca00087fe4ff */
[----:B------:R2:W5:Y:S01]  /*13910*/  LDG.E R7, desc[UR6][R2.64] ;  /* 0x0000000602077981 */ /* 0x000562000c1e1900 */
[----:B------:R-:W-:Y:S05]  /*13920*/  BRA `(.L_x_2146) ;  /* 0x0000000000147947 */ /* 0x000fea0003800000 */
.L_x_2145:
[----:B------:R-:W-:Y:S05]  /*13930*/  @!P0 BRA `(.L_x_2146) ;  /* 0x0000000000108947 */ /* 0x000fea0003800000 */
[----:B------:R-:W-:Y:S02]  /*13940*/  ULDC.64 UR4, c[0x0][0x208] ;  /* 0x0000820000047ab9 */ /* 0x000fe40000000a00 */
[----:B------:R-:W2:Y:S04]  /*13950*/  LDG.E R7, desc[UR4][R4.64] ;  /* 0x0000000404077981 */ /* 0x000ea8000c1e1900 */
[----:B-1----:R-:W2:Y:S02]  /*13960*/  LDG.E R2, desc[UR4][R4.64+0x4] ;  /* 0x0000040404027981 */ /* 0x002ea4000c1e1900 */
[----:B--2---:R-:W-:-:S07]  /*13970*/  IMAD.IADD R7, R2, 0x1, -R7 ;  /* 0x0000000102077824 */ /* 0x004fce00078e0a07 */
.L_x_2146:
[----:B-----5:R-:W-:Y:S01]  /*13980*/  IMAD.IADD R7, R7, 0x1, -R0 ;  /* 0x0000000107077824 */ /* 0x020fe200078e0a00 */
[----:B------:R-:W-:Y:S01]  /*13990*/  LEA R0, R17, 0xcf, 0x7 ;  /* 0x000000cf11007811 */ /* 0x000fe200078e38ff */
[----:B------:R-:W-:Y:S03]  /*139a0*/  BSSY B6, `(.L_x_2147) ;  /* 0x0000361000067945 */ /* 0x000fe60003800000 */
[C---:B------:R-:W-:Y:S02]  /*139b0*/  IADD3 R0, R7.reuse, R0, -R6 ;  /* 0x0000000007007210 */ /* 0x040fe40007ffe806 */
[----:B------:R-:W-:-:S03]  /*139c0*/  IADD3 R7, R7, 0x4f, RZ ;  /* 0x0000004f07077810 */ /* 0x000fc60007ffe0ff */
[----:B-12---:R-:W-:-:S04]  /*139d0*/  IMAD.HI R2, R0, 0x66666667, RZ ;  /* 0x6666666700027827 */ /* 0x006fc800078e02ff */
[----:B------:R-:W-:Y:S01]  /*139e0*/  IMAD.HI R7, R7, 0x66666667, RZ ;  /* 0x6666666707077827 */ /* 0x000fe200078e02ff */
[----:B------:R-:W-:-:S04]  /*139f0*/  SHF.R.U32.HI R3, RZ, 0x1f, R2 ;  /* 0x0000001fff037819 */ /* 0x000fc80000011602 */
[----:B------:R-:W-:Y:S02]  /*13a00*/  SHF.R.U32.HI R0, RZ, 0x1f, R7 ;  /* 0x0000001fff007819 */ /* 0x000fe40000011607 */
[----:B------:R-:W-:Y:S02]  /*13a10*/  LEA.HI.SX32 R3, R2, R3, 0x1b ;  /* 0x0000000302037211 */ /* 0x000fe400078fdaff */
[----:B------:R-:W-:-:S04]  /*13a20*/  LEA.HI.SX32 R0, R7, R0, 0x1b ;  /* 0x0000000007007211 */ /* 0x000fc800078fdaff */
[----:B------:R-:W-:-:S04]  /*13a30*/  VIMNMX R4, R0, R3, PT ;  /* 0x0000000300047248 */ /* 0x000fc80003fe0100 */
[----:B------:R-:W-:Y:S01]  /*13a40*/  ISETP.GT.AND P0, PT, R4, RZ, PT ;  /* 0x000000ff0400720c */ /* 0x000fe20003f04270 */
[----:B------:R1:W-:-:S12]  /*13a50*/  STL [R1+0x14], R4 ;  /* 0x0000140401007387 */ /* 0x0003d80000100800 */
[----:B-1----:R-:W-:Y:S05]  /*13a60*/  @P0 BRA `(.L_x_2148) ;  /* 0x0000000000480947 */ /* 0x002fea0003800000 */
[----:B------:R-:W1:Y:S02]  /*13a70*/  S2R R4, SR_TID.X ;  /* 0x0000000000047919 */ /* 0x000e640000002100 */
        /* <DEDUP_REMOVED lines=15> */
[----:B-1----:R-:W-:Y:S01]  /*13b70*/  IADD3 R16, R0, UR38, R7 ;  /* 0x0000002600107c10 */ /* 0x002fe2000fffe007 */
[----:B------:R-:W-:Y:S06]  /*13b80*/  BRA `(.L_x_2149) ;  /* 0x0000003400087947 */ /* 0x000fec0003800000 */
.L_x_2148:
[----:B------:R-:W1:Y:S01]  /*13b90*/  S2R R3, SR_CgaCtaId ;  /* 0x0000000000037919 */ /* 0x000e620000008800 */
[----:B------:R-:W-:-:S04]  /*13ba0*/  MOV R0, 0x400 ;  /* 0x0000040000007802 */ /* 0x000fc80000000f00 */
[----:B-1----:R-:W-:-:S05]  /*13bb0*/  LEA R2, R3, R0, 0x18 ;  /* 0x0000000003027211 */ /* 0x002fca00078ec0ff */
[----:B------:R1:W-:Y:S01]  /*13bc0*/  STL [R1+0xc], R2 ;  /* 0x00000c0201007387 */ /* 0x0003e20000100800 */
[----:B------:R-:W-:-:S05]  /*13bd0*/  VIADD R0, R2, 0x24400 ;  /* 0x0002440002007836 */ /* 0x000fca0000000000 */
        /* <DEDUP_REMOVED lines=10> */
[----:B0-----:R-:W-:Y:S01]  /*13c80*/  MOV R13, RZ ;  /* 0x000000ff000d7202 */ /* 0x001fe20000000f00 */
[----:B------:R-:W-:Y:S02]  /*13c90*/  IMAD.U32 R6, RZ, RZ, UR8 ;  /* 0x00000008ff067e24 */ /* 0x000fe4000f8e00ff */
[----:B------:R-:W-:-:S02]  /*13ca0*/  IMAD.U32 R10, RZ, RZ, UR4 ;  /* 0x00000004ff0a7e24 */ /* 0x000fc4000f8e00ff */
[----:B------:R-:W-:Y:S02]  /*13cb0*/  IMAD.U32 R11, RZ, RZ, UR5 ;  /* 0x00000005ff0b7e24 */ /* 0x000fe4000f8e00ff */
[----:B------:R-:W-:Y:S02]  /*13cc0*/  IMAD.MOV.U32 R8, RZ, RZ, 0x70 ;  /* 0x00000070ff087424 */ /* 0x000fe400078e00ff */
[----:B------:R-:W-:-:S07]  /*13cd0*/  IMAD.MOV.U32 R12, RZ, RZ, 0x1 ;  /* 0x00000001ff0c7424 */ /* 0x000fce00078e00ff */
[----:B------:R-:W-:-:S07]  /*13ce0*/  LEPC R20, `(.L_x_2150) ;  /* 0x000000001014794e */ /* 0x000fce0000000000 */
[----:B-1----:R-:W-:Y:S05]  /*13cf0*/  CALL.ABS.NOINC R2 ;  /* 0x0000000002007343 */ /* 0x002fea0003c00000 */
.L_x_2150:
        /* <DEDUP_REMOVED lines=12> */
[----:B0-----:R-:W-:Y:S01]  /*13dc0*/  MOV R13, RZ ;  /* 0x000000ff000d7202 */ /* 0x001fe20000000f00 */
[----:B------:R-:W-:Y:S02]  /*13dd0*/  IMAD.U32 R6, RZ, RZ, UR8 ;  /* 0x00000008ff067e24 */ /* 0x000fe4000f8e00ff */
[----:B------:R-:W-:-:S02]  /*13de0*/  IMAD.U32 R10, RZ, RZ, UR4 ;  /* 0x00000004ff0a7e24 */ /* 0x000fc4000f8e00ff */
[----:B------:R-:W-:Y:S02]  /*13df0*/  IMAD.U32 R11, RZ, RZ, UR5 ;  /* 0x00000005ff0b7e24 */ /* 0x000fe4000f8e00ff */
[----:B------:R-:W-:Y:S02]  /*13e00*/  IMAD.MOV.U32 R8, RZ, RZ, 0x70 ;  /* 0x00000070ff087424 */ /* 0x000fe400078e00ff */
[----:B-1----:R-:W-:-:S07]  /*13e10*/  IMAD.MOV.U32 R12, RZ, RZ, 0x1 ;  /* 0x00000001ff0c7424 */ /* 0x002fce00078e00ff */
[----:B------:R-:W-:-:S07]  /*13e20*/  LEPC R20, `(.L_x_2152) ;  /* 0x000000001014794e */ /* 0x000fce0000000000 */
[----:B--2---:R-:W-:Y:S05]  /*13e30*/  CALL.ABS.NOINC R2 ;  /* 0x0000000002007343 */ /* 0x004fea0003c00000 */
.L_x_2152:
        /* <DEDUP_REMOVED lines=16> */
.L_x_2151:
        /* <DEDUP_REMOVED lines=18> */
[----:B------:R-:W1:Y:S01]  /*14060*/  LDC R0, c[0x0][0x428] ;  /* 0x00010a00ff007b82 */ /* 0x000e620000000800 */
[----:B----4-:R-:W-:-:S06]  /*14070*/  MOV R4, R7 ;  /* 0x0000000700047202 */ /* 0x010fcc0000000f00 */
[----:B------:R2:W5:Y:S01]  /*14080*/  @P0 LDG.E R4, desc[UR6][R2.64] ;  /* 0x0000000602040981 */ /* 0x000562000c1e1900 */
[----:B------:R-:W-:Y:S01]  /*14090*/  IMAD R17, R17, 0x80, R8 ;  /* 0x0000008011117824 */ /* 0x000fe200078e0208 */
[----:B------:R-:W-:Y:S02]  /*140a0*/  PLOP3.LUT P1, PT, P6, PT, PT, 0x8, 0x0 ;  /* 0x000000000000781c */ /* 0x000fe4000372e170 */
[----:B-1----:R-:W-:Y:S01]  /*140b0*/  ISETP.NE.AND P0, PT, R0, 0x1, PT ;  /* 0x000000010000780c */ /* 0x002fe20003f05270 */
[----:B------:R-:W-:-:S12]  /*140c0*/  IMAD.MOV.U32 R0, RZ, RZ, R18 ;  /* 0x000000ffff007224 */ /* 0x000fd800078e0012 */
[----:B------:R-:W1:Y:S08]  /*140d0*/  @P0 LDC R5, c[0x0][0x42c] ;  /* 0x00010b00ff050b82 */ /* 0x000e700000000800 */
[----:B------:R-:W3:Y:S01]  /*140e0*/  @P0 LDC R6, c[0x0][0x430] ;  /* 0x00010c00ff060b82 */ /* 0x000ee20000000800 */
[----:B-1----:R-:W-:-:S05]  /*140f0*/  @P0 IMAD.HI.U32 R5, R18, R5, RZ ;  /* 0x0000000512050227 */ /* 0x002fca00078e00ff */
[----:B---3--:R-:W-:Y:S02]  /*14100*/  @P0 SHF.R.U32.HI R0, RZ, R6, R5 ;  /* 0x00000006ff000219 */ /* 0x008fe40000011605 */
[----:B------:R-:W-:-:S04]  /*14110*/  ISETP.NE.U32.AND P0, PT, RZ, UR4, PT ;  /* 0x00000004ff007c0c */ /* 0x000fc8000bf05070 */
[----:B------:R-:W-:-:S04]  /*14120*/  ISETP.NE.AND.EX P0, PT, RZ, UR5, PT, P0 ;  /* 0x00000005ff007c0c */ /* 0x000fc8000bf05300 */
[----:B--2---:R-:W-:-:S09]  /*14130*/  SEL R7, R7, RZ, !P0 ;  /* 0x000000ff07077207 */ /* 0x004fd20004000000 */
.L_x_2153:
        /* <DEDUP_REMOVED lines=16> */
.L_x_2154:
        /* <DEDUP_REMOVED lines=15> */
.L_x_2155:
        /* <DEDUP_REMOVED lines=15> */
.L_x_2156:
        /* <DEDUP_REMOVED lines=18> */
.L_x_2227:
[----:B------:R-:W-:Y:S01]  /*14540*/  UMOV UR4, 0xffffffff ;  /* 0xffffffff00047882 */ /* 0x000fe20000000000 */
[----:B0-----:R-:W-:Y:S02]  /*14550*/  SHF.R.S32.HI R13, RZ, 0x1f, R4 ;  /* 0x0000001fff0d7819 */ /* 0x001fe40000011404 */
[----:B------:R-:W-:Y:S05]  /*14560*/  BRA.DIV UR4, `(.L_x_2158) ;  /* 0x0000003e04807947 */ /* 0x000fea000b800000 */
[----:B------:R-:W-:-:S13]  /*14570*/  ELECT P6, URZ, PT ;  /* 0x00000000003f782f */ /* 0x000fda00038c0000 */
.L_x_2230:
[----:B------:R-:W-:Y:S05]  /*14580*/  @!P6 BRA `(.L_x_2159) ;  /* 0x00000004003ce947 */ /* 0x000fea0003800000 */
[----:B------:R-:W-:-:S04]  /*14590*/  ISETP.NE.U32.AND P0, PT, R2, RZ, PT ;  /* 0x000000ff0200720c */ /* 0x000fc80003f05070 */
[----:B------:R-:W-:-:S13]  /*145a0*/  ISETP.NE.AND.EX P0, PT, R3, RZ, PT, P0 ;  /* 0x000000ff0300720c */ /* 0x000fda0003f05300 */
[----:B------:R-:W-:Y:S05]  /*145b0*/  @!P0 BRA `(.L_x_2160) ;  /* 0x00000000004c8947 */ /* 0x000fea0003800000 */
        /* <DEDUP_REMOVED lines=8> */
[----:B------:R-:W-:Y:S02]  /*14640*/  IADD3 R8, -R6, RZ, RZ ;  /* 0x000000ff06087210 */ /* 0x000fe40007ffe1ff */
[----:B------:R-:W-:-:S03]  /*14650*/  SHF.R.S32.HI R9, RZ, 0x1f, R6 ;  /* 0x0000001fff097819 */ /* 0x000fc60000011406 */
[----:B------:R-:W-:Y:S02]  /*14660*/  IMAD R5, R10, R8, R5 ;  /* 0x000000080a057224 */ /* 0x000fe400078e0205 */
[----:B------:R-:W-:-:S04]  /*14670*/  IMAD R8, R13, UR4, RZ ;  /* 0x000000040d087c24 */ /* 0x000fc8000f8e02ff */
[----:B------:R-:W-:Y:S02]  /*14680*/  IMAD R10, R4, UR5, R8 ;  /* 0x00000005040a7c24 */ /* 0x000fe4000f8e0208 */
[----:B------:R-:W-:-:S04]  /*14690*/  IMAD.MOV.U32 R8, RZ, RZ, R6 ;  /* 0x000000ffff087224 */ /* 0x000fc800078e0006 */
[----:B------:R-:W-:-:S04]  /*146a0*/  IMAD.WIDE.U32 R8, R4, UR4, R8 ;  /* 0x0000000404087c25 */ /* 0x000fc8000f8e0008 */
[----:B------:R-:W-:Y:S01]  /*146b0*/  IMAD.IADD R6, R9, 0x1, R10 ;  /* 0x0000000109067824 */ /* 0x000fe200078e020a */
[----:B------:R-:W-:-:S04]  /*146c0*/  LEA R10, P0, R8, R2, 0x2 ;  /* 0x00000002080a7211 */ /* 0x000fc800078010ff */
[----:B------:R-:W-:-:S05]  /*146d0*/  LEA.HI.X R11, R8, R3, R6, 0x2, P0 ;  /* 0x00000003080b7211 */ /* 0x000fca00000f1406 */
[----:B------:R0:W5:Y:S04]  /*146e0*/  LDG.E R6, desc[UR6][R10.64] ;  /* 0x000000060a067981 */ /* 0x000168000c1e1900 */
.L_x_2160:
        /* <DEDUP_REMOVED lines=9> */
.L_x_2231:
        /* <DEDUP_REMOVED lines=11> */
.L_x_2162:
        /* <DEDUP_REMOVED lines=18> */
[----:B------:R-:W-:-:S04]  /*14950*/  UIMAD UR11, UR11, 0x50, UR5 ;  /* 0x000000500b0b78a4 */ /* 0x000fc8000f8e0205 */
        /* <DEDUP_REMOVED lines=18> */
.L_x_2159:
[----:B------:R-:W2:Y:S01]  /*14a80*/  LDL.LU R11, [R1+0x20] ;  /* 0x00002000010b7983 */ /* 0x000ea20000300800 */
[----:B------:R-:W-:Y:S01]  /*14a90*/  MOV R9, 0x400 ;  /* 0x0000040000097802 */ /* 0x000fe20000000f00 */
[----:B------:R-:W-:Y:S05]  /*14aa0*/  WARPSYNC.ALL ;  /* 0x0000000000007948 */ /* 0x000fea0003800000 */
[----:B------:R-:W0:Y:S01]  /*14ab0*/  S2R R10, SR_CgaCtaId ;  /* 0x00000000000a7919 */ /* 0x000e220000008800 */
[----:B------:R-:W-:-:S13]  /*14ac0*/  ELECT P0, URZ, PT ;  /* 0x00000000003f782f */ /* 0x000fda0003800000 */
[----:B------:R-:W-:Y:S01]  /*14ad0*/  @P0 R2UR UR13, R7 ;  /* 0x00000000070d02ca */ /* 0x000fe200000e0000 */
[----:B------:R-:W-:Y:S01]  /*14ae0*/  UIADD3 UR4, UP0, UR36, 0x270, URZ ;  /* 0x0000027024047890 */ /* 0x000fe2000ff1e03f */
[C---:B------:R-:W-:Y:S01]  /*14af0*/  @P0 R2UR UR12, R18.reuse ;  /* 0x00000000120c02ca */ /* 0x040fe200000e0000 */
        /* <DEDUP_REMOVED lines=9> */
[----:B------:R-:W-:Y:S01]  /*14b90*/  UMOV UR15, 0x12f00000 ;  /* 0x12f00000000f7882 */ /* 0x000fe20000000000 */
[----:B------:R-:W-:Y:S01]  /*14ba0*/  @P0 MOV R8, 0x10000 ;  /* 0x0001000000080802 */ /* 0x000fe20000000f00 */
        /* <DEDUP_REMOVED lines=31> */
[----:B------:R-:W-:-:S05]  /*14da0*/  LOP3.LUT R7, R7, 0xfffffffe, RZ, 0xc0, !PT ;  /* 0xfffffffe07077812 */ /* 0x000fca00078ec0ff */
[----:B------:R-:W-:-:S05]  /*14db0*/  IMAD.IADD R7, R11, 0x1, -R7 ;  /* 0x000000010b077824 */ /* 0x000fca00078e0a07 */
[----:B------:R-:W-:-:S04]  /*14dc0*/  SHF.L.U32 R7, R7, 0x1f, RZ ;  /* 0x0000001f07077819 */ /* 0x000fc800000006ff */
[----:B------:R-:W1:Y:S02]  /*14dd0*/  SYNCS.PHASECHK.TRANS64.TRYWAIT P0, [R9+URZ+0x38820], R7 ;  /* 0x03882007090075a7 */ /* 0x000e64000800017f */
[----:B01----:R-:W-:Y:S05]  /*14de0*/  @!P0 BRA `(.L_x_2164) ;  /* 0x0000003400948947 */ /* 0x003fea0003800000 */
.L_x_2232:
[----:B------:R-:W-:Y:S05]  /*14df0*/  BSYNC B0 ;  /* 0x0000000000007941 */ /* 0x000fea0003800000 */
.L_x_2163:
[----:B0-----:R-:W2:Y:S01]  /*14e00*/  LDL R8, [R1+0x14] ;  /* 0x0000140001087983 */ /* 0x001ea20000100800 */
[----:B------:R-:W-:Y:S01]  /*14e10*/  BSSY B0, `(.L_x_2165) ;  /* 0x00001c1000007945 */ /* 0x000fe20003800000 */
[----:B--2---:R-:W-:-:S13]  /*14e20*/  ISETP.GE.AND P0, PT, R8, 0x2, PT ;  /* 0x000000020800780c */ /* 0x004fda0003f06270 */
[----:B------:R-:W-:Y:S05]  /*14e30*/  @!P0 BRA `(.L_x_2166) ;  /* 0x0000001800f88947 */ /* 0x000fea0003800000 */
[C---:B------:R-:W-:Y:S01]  /*14e40*/  LOP3.LUT R7, R8.reuse, 0x1, RZ, 0xc0, !PT ;  /* 0x0000000108077812 */ /* 0x040fe200078ec0ff */
[----:B------:R-:W-:Y:S01]  /*14e50*/  VIADD R10, R8, 0xfffffffe ;  /* 0xfffffffe080a7836 */ /* 0x000fe20000000000 */
[----:B------:R-:W-:Y:S02]  /*14e60*/  BSSY B1, `(.L_x_2167) ;  /* 0x000009c000017945 */ /* 0x000fe40003800000 */
[----:B------:R-:W-:Y:S01]  /*14e70*/  ISETP.NE.U32.AND P0, PT, R7, 0x1, PT ;  /* 0x000000010700780c */ /* 0x000fe20003f05070 */
[----:B------:R-:W-:-:S12]  /*14e80*/  IMAD.MOV.U32 R7, RZ, RZ, R10 ;  /* 0x000000ffff077224 */ /* 0x000fd800078e000a */
[----:B------:R-:W-:Y:S05]  /*14e90*/  @!P0 BRA `(.L_x_2168) ;  /* 0x0000000800608947 */ /* 0x000fea0003800000 */
        /* <DEDUP_REMOVED lines=10> */
[----:B------:R-:W-:Y:S02]  /*14f40*/  IMAD.MOV.U32 R8, RZ, RZ, R6 ;  /* 0x000000ffff087224 */ /* 0x000fe400078e0006 */
[----:B------:R-:W-:Y:S01]  /*14f50*/  IMAD.MOV.U32 R7, RZ, RZ, R10 ;  /* 0x000000ffff077224 */ /* 0x000fe200078e000a */
        /* <DEDUP_REMOVED lines=9> */
[----:B------:R-:W-:Y:S01]  /*14ff0*/  @P0 SHF.R.U32.HI R7, RZ, R9, R8 ;  /* 0x00000009ff070219 */ /* 0x000fe20000011608 */
[----:B------:R-:W-:-:S03]  /*15000*/  IMAD R8, R13, UR4, RZ ;  /* 0x000000040d087c24 */ /* 0x000fc6000f8e02ff */
[--C-:B------:R-:W-:Y:S01]  /*15010*/  SHF.R.S32.HI R9, RZ, 0x1f, R7.reuse ;  /* 0x0000001fff097819 */ /* 0x100fe20000011407 */
        /* <DEDUP_REMOVED lines=9> */
.L_x_2171:
[----:B0-----:R-:W0:Y:S01]  /*150b0*/  S2R R3, SR_CgaCtaId ;  /* 0x0000000000037919 */ /* 0x001e220000008800 */
[----:B------:R-:W-:-:S04]  /*150c0*/  MOV R2, 0x400 ;  /* 0x0000040000027802 */ /* 0x000fc80000000f00 */
[----:B0-----:R-:W-:Y:S02]  /*150d0*/  LEA R2, R3, R2, 0x18 ;  /* 0x0000000203027211 */ /* 0x001fe400078ec0ff */
[----:B------:R-:W-:-:S03]  /*150e0*/  SHF.L.U32 R3, R12, 0x1f, RZ ;  /* 0x0000001f0c037819 */ /* 0x000fc600000006ff */
[----:B------:R-:W-:-:S04]  /*150f0*/  IMAD R2, R11, 0x8, R2 ;  /* 0x000000080b027824 */ /* 0x000fc800078e0202 */
[----:B------:R-:W0:Y:S02]  /*15100*/  SYNCS.PHASECHK.TRANS64.TRYWAIT P0, [R2+URZ+0x38840], R3 ;  /* 0x03884003020075a7 */ /* 0x000e24000800017f */
[----:B0-----:R-:W-:Y:S05]  /*15110*/  @!P0 BRA `(.L_x_2172) ;  /* 0x0000003000e88947 */ /* 0x001fea0003800000 */
.L_x_2233:
        /* <DEDUP_REMOVED lines=11> */
.L_x_2173:
        /* <DEDUP_REMOVED lines=42> */
.L_x_2234:
        /* <DEDUP_REMOVED lines=13> */
.L_x_2175:
        /* <DEDUP_REMOVED lines=13> */
[----:B------:R-:W-:Y:S01]  /*15610*/  MOV R6, R8 ;  /* 0x0000000800067202 */ /* 0x000fe20000000f00 */
[----:B------:R-:W-:-:S02]  /*15620*/  IMAD.MOV.U32 R5, RZ, RZ, R7 ;  /* 0x000000ffff057224 */ /* 0x000fc400078e0007 */
[----:B--2---:R-:W-:-:S04]  /*15630*/  IMAD.MOV.U32 R9, RZ, RZ, R2 ;  /* 0x000000ffff097224 */ /* 0x004fc800078e0002 */
[----:B------:R-:W-:-:S05]  /*15640*/  IMAD R2, R9, 0x8, R14 ;  /* 0x0000000809027824 */ /* 0x000fca00078e020e */
[----:B------:R-:W-:Y:S01]  /*15650*/  R2UR UR9, R2 ;  /* 0x00000000020972ca */ /* 0x000fe200000e0000 */
[----:B------:R-:W-:Y:S01]  /*15660*/  IMAD R2, R9, 0xa000, R14 ;  /* 0x0000a00009027824 */ /* 0x000fe200078e020e */
[----:B---3--:R-:W-:-:S04]  /*15670*/  R2UR UR5, R3 ;  /* 0x00000000030572ca */ /* 0x008fc800000e0000 */
        /* <DEDUP_REMOVED lines=21> */
.L_x_2170:
[----:B------:R-:W-:Y:S05]  /*157d0*/  BSYNC B2 ;  /* 0x0000000000027941 */ /* 0x000fea0003800000 */
.L_x_2169:
[----:B------:R-:W2:Y:S04]  /*157e0*/  LDL.LU R2, [R1+0x14] ;  /* 0x0000140001027983 */ /* 0x000ea80000300800 */
[----:B------:R0:W-:Y:S04]  /*157f0*/  STL [R1], R11 ;  /* 0x0000000b01007387 */ /* 0x0001e80000100800 */
[----:B------:R0:W-:Y:S02]  /*15800*/  STL [R1+0x8], R12 ;  /* 0x0000080c01007387 */ /* 0x0001e40000100800 */
[----:B0-2---:R-:W-:-:S07]  /*15810*/  VIADD R7, R2, 0xfffffffd ;  /* 0xfffffffd02077836 */ /* 0x005fce0000000000 */
.L_x_2168:
[----:B------:R-:W-:Y:S05]  /*15820*/  BSYNC B1 ;  /* 0x0000000000017941 */ /* 0x000fea0003800000 */
.L_x_2167:
[----:B------:R-:W-:-:S13]  /*15830*/  ISETP.NE.AND P0, PT, R10, RZ, PT ;  /* 0x000000ff0a00720c */ /* 0x000fda0003f05270 */
[----:B------:R-:W-:Y:S05]  /*15840*/  @!P0 BRA `(.L_x_2166) ;  /* 0x0000001000748947 */ /* 0x000fea0003800000 */
[----:B------:R-:W-:-:S07]  /*15850*/  IMAD.MOV.U32 R10, RZ, RZ, R6 ;  /* 0x000000ffff0a7224 */ /* 0x000fce00078e0006 */
.L_x_2190:
        /* <DEDUP_REMOVED lines=33> */
.L_x_2178:
[----:B------:R-:W1:Y:S01]  /*15a70*/  S2R R3, SR_CgaCtaId ;  /* 0x0000000000037919 */ /* 0x000e620000008800 */
[----:B------:R-:W-:-:S04]  /*15a80*/  MOV R2, 0x400 ;  /* 0x0000040000027802 */ /* 0x000fc80000000f00 */
[----:B-1----:R-:W-:Y:S02]  /*15a90*/  LEA R2, R3, R2, 0x18 ;  /* 0x0000000203027211 */ /* 0x002fe400078ec0ff */
[----:B------:R-:W-:-:S03]  /*15aa0*/  SHF.L.U32 R3, R9, 0x1f, RZ ;  /* 0x0000001f09037819 */ /* 0x000fc600000006ff */
[----:B------:R-:W-:-:S04]  /*15ab0*/  IMAD R2, R8, 0x8, R2 ;  /* 0x0000000808027824 */ /* 0x000fc800078e0202 */
[----:B------:R-:W1:Y:S02]  /*15ac0*/  SYNCS.PHASECHK.TRANS64.TRYWAIT P0, [R2+URZ+0x38840], R3 ;  /* 0x03884003020075a7 */ /* 0x000e64000800017f */
[----:B-1----:R-:W-:Y:S05]  /*15ad0*/  @!P0 BRA `(.L_x_2179) ;  /* 0x0000002800a08947 */ /* 0x002fea0003800000 */
.L_x_2235:
[----:B0-----:R-:W0:Y:S02]  /*15ae0*/  S2R R11, SR_TID.X ;  /* 0x00000000000b7919 */ /* 0x001e240000002100 */
[----:B0-----:R-:W-:-:S04]  /*15af0*/  LOP3.LUT R11, R11, 0x7f, RZ, 0xc0, !PT ;  /* 0x0000007f0b0b7812 */ /* 0x001fc800078ec0ff */
[----:B------:R-:W-:-:S13]  /*15b00*/  ISETP.NE.AND P0, PT, R11, RZ, PT ;  /* 0x000000ff0b00720c */ /* 0x000fda0003f05270 */
[----:B------:R-:W-:Y:S05]  /*15b10*/  @P0 BRA `(.L_x_2180) ;  /* 0x00000000001c0947 */ /* 0x000fea0003800000 */
[----:B------:R-:W0:Y:S01]  /*15b20*/  S2R R11, SR_TID.X ;  /* 0x00000000000b7919 */ /* 0x000e220000002100 */
[----:B-1----:R-:W-:-:S04]  /*15b30*/  MOV R3, 0xa000 ;  /* 0x0000a00000037802 */ /* 0x002fc80000000f00 */
[----:B------:R2:W-:Y:S01]  /*15b40*/  SYNCS.ARRIVE.TRANS64 RZ, [R2+URZ+0x38830], R3 ;  /* 0x0388300302ff79a7 */ /* 0x0005e2000800003f */
[----:B0-----:R-:W-:-:S04]  /*15b50*/  LOP3.LUT R11, R11, 0x1f, RZ, 0xc0, !PT ;  /* 0x0000001f0b0b7812 */ /* 0x001fc800078ec0ff */
[----:B------:R-:W-:-:S13]  /*15b60*/  ISETP.NE.AND P1, PT, R11, RZ, PT ;  /* 0x000000ff0b00720c */ /* 0x000fda0003f25270 */
[----:B--2---:R-:W-:Y:S05]  /*15b70*/  @!P1 BRA `(.L_x_2180) ;  /* 0x0000000000049947 */ /* 0x004fea0003800000 */
[----:B------:R-:W-:Y:S01]  /*15b80*/  BPT.TRAP 0x1 ;  /* 0x000000040000795c */ /* 0x000fe20000300000 */
.L_x_2180:
        /* <DEDUP_REMOVED lines=42> */
.L_x_2236:
        /* <DEDUP_REMOVED lines=8> */
.L_x_2182:
        /* <DEDUP_REMOVED lines=15> */
[----:B------:R-:W-:Y:S01]  /*15fa0*/  IMAD.MOV.U32 R5, RZ, RZ, R12 ;  /* 0x000000ffff057224 */ /* 0x000fe200078e000c */
[----:B------:R-:W-:Y:S01]  /*15fb0*/  MOV R6, R10 ;  /* 0x0000000a00067202 */ /* 0x000fe20000000f00 */
        /* <DEDUP_REMOVED lines=22> */
.L_x_2177:
[----:B------:R-:W-:Y:S05]  /*16120*/  BSYNC B1 ;  /* 0x0000000000017941 */ /* 0x000fea0003800000 */
.L_x_2176:
        /* <DEDUP_REMOVED lines=32> */
.L_x_2185:
[----:B------:R-:W2:Y:S01]  /*16330*/  S2R R3, SR_CgaCtaId ;  /* 0x0000000000037919 */ /* 0x000ea20000008800 */
[----:B------:R-:W-:-:S04]  /*16340*/  MOV R2, 0x400 ;  /* 0x0000040000027802 */ /* 0x000fc80000000f00 */
[----:B--2---:R-:W-:Y:S02]  /*16350*/  LEA R2, R3, R2, 0x18 ;  /* 0x0000000203027211 */ /* 0x004fe400078ec0ff */
[----:B------:R-:W-:-:S03]  /*16360*/  SHF.L.U32 R3, R14, 0x1f, RZ ;  /* 0x0000001f0e037819 */ /* 0x000fc600000006ff */
[----:B------:R-:W-:-:S04]  /*16370*/  IMAD R2, R15, 0x8, R2 ;  /* 0x000000080f027824 */ /* 0x000fc800078e0202 */
[----:B------:R-:W2:Y:S02]  /*16380*/  SYNCS.PHASECHK.TRANS64.TRYWAIT P0, [R2+URZ+0x38840], R3 ;  /* 0x03884003020075a7 */ /* 0x000ea4000800017f */
[----:B--2---:R-:W-:Y:S05]  /*16390*/  @!P0 BRA `(.L_x_2186) ;  /* 0x0000002000988947 */ /* 0x004fea0003800000 */
.L_x_2237:
        /* <DEDUP_REMOVED lines=11> */
.L_x_2187:
        /* <DEDUP_REMOVED lines=42> */
.L_x_2238:
        /* <DEDUP_REMOVED lines=8> */
.L_x_2189:
        /* <DEDUP_REMOVED lines=38> */
.L_x_2184:
[----:B------:R-:W-:Y:S05]  /*169d0*/  BSYNC B1 ;  /* 0x0000000000017941 */ /* 0x000fea0003800000 */
.L_x_2183:
[C---:B------:R-:W-:Y:S01]  /*169e0*/  ISETP.GT.AND P0, PT, R7.reuse, 0x1, PT ;  /* 0x000000010700780c */ /* 0x040fe20003f04270 */
[----:B------:R-:W-:-:S05]  /*169f0*/  VIADD R2, R7, 0xfffffffe ;  /* 0xfffffffe07027836 */ /* 0x000fca0000000000 */
[----:B------:R-:W-:-:S07]  /*16a00*/  MOV R7, R2 ;  /* 0x0000000200077202 */ /* 0x000fce0000000f00 */
[----:B------:R-:W-:Y:S05]  /*16a10*/  @P0 BRA `(.L_x_2190) ;  /* 0xffffffec00900947 */ /* 0x000fea000383ffff */
.L_x_2166:
[----:B------:R-:W-:Y:S05]  /*16a20*/  BSYNC B0 ;  /* 0x0000000000007941 */ /* 0x000fea0003800000 */
.L_x_2165:
        /* <DEDUP_REMOVED lines=18> */
.L_x_2192:
[----:B------:R-:W-:Y:S05]  /*16b50*/  BSYNC B0 ;  /* 0x0000000000007941 */ /* 0x000fea0003800000 */
.L_x_2191:
        /* <DEDUP_REMOVED lines=11> */
.L_x_2239:
        /* <DEDUP_REMOVED lines=11> */
.L_x_2196:
[----:B-1----:R-:W2:Y:S01]  /*16cc0*/  LDL R2, [R1] ;  /* 0x0000000001027983 */ /* 0x002ea20000100800 */
[----:B------:R-:W-:-:S03]  /*16cd0*/  MOV R7, 0x400 ;  /* 0x0000040000077802 */ /* 0x000fc60000000f00 */
[----:B------:R-:W3:Y:S01]  /*16ce0*/  LDL.LU R4, [R1+0x4] ;  /* 0x0000040001047983 */ /* 0x000ee20000300800 */
        /* <DEDUP_REMOVED lines=34> */
.L_x_2194:
[----:B------:R-:W-:Y:S05]  /*16f10*/  BSYNC B0 ;  /* 0x0000000000007941 */ /* 0x000fea0003800000 */
.L_x_2193:
        /* <DEDUP_REMOVED lines=9> */
.L_x_2149:
[----:B------:R-:W-:Y:S05]  /*16fb0*/  BSYNC B6 ;  /* 0x0000000000067941 */ /* 0x000fea0003800000 */
.L_x_2147:
[----:B------:R-:W-:-:S03]  /*16fc0*/  UMOV UR4, 0xffffffff ;  /* 0xffffffff00047882 */ /* 0x000fc60000000000 */
[----:B------:R-:W-:Y:S05]  /*16fd0*/  BRA.DIV UR4, `(.L_x_2197) ;  /* 0x0000001604c47947 */ /* 0x000fea000b800000 */
[----:B------:R2:W3:Y:S04]  /*16fe0*/  SHFL.IDX PT, R4, R16, RZ, 0x1f ;  /* 0x00001fff10047589 */ /* 0x0004e800000e0000 */
[----:B------:R-:W4:Y:S02]  /*16ff0*/  SHFL.IDX PT, R16, R16, 0x1, 0x1f ;  /* 0x00201f0010107f89 */ /* 0x000f2400000e0000 */
.L_x_2243:
[----:B-1----:R-:W1:Y:S01]  /*17000*/  S2R R0, SR_TID.X ;  /* 0x0000000000007919 */ /* 0x002e620000002100 */
[----:B------:R-:W-:Y:S01]  /*17010*/  ULDC UR4, c[0x0][0xc14] ;  /* 0x0003050000047ab9 */ /* 0x000fe20000000800 */
[----:B------:R-:W-:Y:S01]  /*17020*/  BSSY B0, `(.L_x_2198) ;  /* 0x000000c000007945 */ /* 0x000fe20003800000 */
[----:B------:R-:W-:Y:S01]  /*17030*/  IMAD.MOV.U32 R17, RZ, RZ, RZ ;  /* 0x000000ffff117224 */ /* 0x000fe200078e00ff */
[----:B-1----:R-:W-:Y:S02]  /*17040*/  LOP3.LUT R6, R0, 0x1f, RZ, 0xc0, !PT ;  /* 0x0000001f00067812 */ /* 0x002fe400078ec0ff */
[----:B------:R-:W-:Y:S02]  /*17050*/  MOV R0, UR4 ;  /* 0x0000000400007c02 */ /* 0x000fe40008000f00 */
        /* <DEDUP_REMOVED lines=8> */
.L_x_2199:
[----:B------:R-:W-:Y:S05]  /*170e0*/  BSYNC B0 ;  /* 0x0000000000007941 */ /* 0x000fea0003800000 */
.L_x_2198:
        /* <DEDUP_REMOVED lines=23> */
.L_x_2251:
[----:B------:R-:W-:Y:S02]  /*17260*/  ULDC UR4, c[0x0][0xc10] ;  /* 0x0003040000047ab9 */ /* 0x000fe40000000800 */
[----:B------:R-:W-:-:S04]  /*17270*/  IMAD.U32 R5, RZ, RZ, UR4 ;  /* 0x00000004ff057e24 */ /* 0x000fc8000f8e00ff */
[----:B-1----:R-:W-:-:S04]  /*17280*/  IMAD R3, R14, R5, RZ ;  /* 0x000000050e037224 */ /* 0x002fc800078e02ff */
[----:B--2-4-:R-:W-:-:S05]  /*17290*/  IMAD.IADD R16, R16, 0x1, R3 ;  /* 0x0000000110107824 */ /* 0x014fca00078e0203 */
[----:B---3--:R-:W-:-:S13]  /*172a0*/  ISETP.GT.AND P0, PT, R16, R4, PT ;  /* 0x000000041000720c */ /* 0x008fda0003f04270 */
[----:B------:R-:W-:Y:S05]  /*172b0*/  @P0 BRA `(.L_x_2201) ;  /* 0x0000000000b80947 */ /* 0x000fea0003800000 */
[----:B------:R-:W1:Y:S02]  /*172c0*/  LDC R0, c[0x0][0xc14] ;  /* 0x00030500ff007b82 */ /* 0x000e640000000800 */
.L_x_2206:
[----:B------:R-:W-:-:S05]  /*172d0*/  VIADD R19, R19, 0x1f ;  /* 0x0000001f13137836 */ /* 0x000fca0000000000 */
[----:B-1----:R-:W-:-:S13]  /*172e0*/  ISETP.GE.AND P0, PT, R19, R0, PT ;  /* 0x000000001300720c */ /* 0x002fda0003f06270 */
[----:B------:R-:W-:Y:S05]  /*172f0*/  @P0 BRA `(.L_x_2202) ;  /* 0x0000000400f40947 */ /* 0x000fea0003800000 */
[----:B0-----:R-:W0:Y:S01]  /*17300*/  S2R R2, SR_TID.X ;  /* 0x0000000000027919 */ /* 0x001e220000002100 */
[----:B------:R-:W-:Y:S01]  /*17310*/  BSSY B0, `(.L_x_2203) ;  /* 0x000000b000007945 */ /* 0x000fe20003800000 */
[----:B------:R-:W-:Y:S01]  /*17320*/  IMAD.MOV.U32 R17, RZ, RZ, RZ ;  /* 0x000000ffff117224 */ /* 0x000fe200078e00ff */
        /* <DEDUP_REMOVED lines=9> */
.L_x_2204:
[----:B------:R-:W-:Y:S05]  /*173c0*/  BSYNC B0 ;  /* 0x0000000000007941 */ /* 0x000fea0003800000 */
.L_x_2203:
        /* <DEDUP_REMOVED lines=23> */
.L_x_2259:
[----:B------:R-:W-:Y:S02]  /*17540*/  ULDC UR4, c[0x0][0xc10] ;  /* 0x0003040000047ab9 */ /* 0x000fe40000000800 */
[----:B------:R-:W-:-:S04]  /*17550*/  IMAD.U32 R5, RZ, RZ, UR4 ;  /* 0x00000004ff057e24 */ /* 0x000fc8000f8e00ff */
[----:B-1----:R-:W-:-:S04]  /*17560*/  IMAD R3, R14, R5, RZ ;  /* 0x000000050e037224 */ /* 0x002fc800078e02ff */
[----:B------:R-:W-:-:S05]  /*17570*/  IMAD.IADD R16, R3, 0x1, R16 ;  /* 0x0000000103107824 */ /* 0x000fca00078e0210 */
[----:B------:R-:W-:-:S13]  /*17580*/  ISETP.GT.AND P0, PT, R16, R4, PT ;  /* 0x000000041000720c */ /* 0x000fda0003f04270 */
[----:B------:R-:W-:Y:S05]  /*17590*/  @!P0 BRA `(.L_x_2206) ;  /* 0xfffffffc004c8947 */ /* 0x000fea000383ffff */
.L_x_2201:
        /* <DEDUP_REMOVED lines=8> */
.L_x_2263:
[----:B------:R-:W-:Y:S02]  /*17620*/  ISETP.NE.AND P0, PT, R3, RZ, PT ;  /* 0x000000ff0300720c */ /* 0x000fe40003f05270 */
[----:B------:R-:W-:-:S11]  /*17630*/  MOV R7, RZ ;  /* 0x000000ff00077202 */ /* 0x000fd60000000f00 */
[----:B------:R-:W-:Y:S05]  /*17640*/  @!P0 BRA `(.L_x_2208) ;  /* 0x0000000000108947 */ /* 0x000fea0003800000 */
[----:B------:R-:W-:Y:S01]  /*17650*/  UMOV UR4, 0xffffffff ;  /* 0xffffffff00047882 */ /* 0x000fe20000000000 */
[----:B------:R-:W-:Y:S02]  /*17660*/  VIADD R12, R6, 0xffffffff ;  /* 0xffffffff060c7836 */ /* 0x000fe40000000000 */
[----:B------:R-:W-:Y:S05]  /*17670*/  BRA.DIV UR4, `(.L_x_2209) ;  /* 0x0000001a04507947 */ /* 0x000fea000b800000 */
[----:B------:R3:W4:Y:S02]  /*17680*/  SHFL.IDX PT, R7, R2, R12, 0x1f ;  /* 0x00001f0c02077589 */ /* 0x00072400000e0000 */
.L_x_2208:
[----:B0--3--:R-:W0:Y:S01]  /*17690*/  LDC.64 R2, c[0x0][0xc68] ;  /* 0x00031a00ff027b82 */ /* 0x009e220000000a00 */
[----:B------:R-:W-:Y:S01]  /*176a0*/  IMAD.IADD R19, R6, 0x1, R19 ;  /* 0x0000000106137824 */ /* 0x000fe200078e0213 */
[----:B------:R-:W-:-:S03]  /*176b0*/  ULDC.64 UR4, c[0x0][0x208] ;  /* 0x0000820000047ab9 */ /* 0x000fc60000000a00 */
[----:B0-----:R-:W-:-:S05]  /*176c0*/  IMAD.WIDE R2, R19, 0x4, R2 ;  /* 0x0000000413027825 */ /* 0x001fca00078e0202 */
[----:B------:R0:W1:Y:S01]  /*176d0*/  LDG.E R8, desc[UR4][R2.64] ;  /* 0x0000000402087981 */ /* 0x000062000c1e1900 */
[----:B----4-:R-:W-:-:S04]  /*176e0*/  IMAD R16, R7, R5, R16 ;  /* 0x0000000507107224 */ /* 0x010fc800078e0210 */
[----:B------:R-:W-:Y:S01]  /*176f0*/  IMAD.IADD R7, R4, 0x1, -R16 ;  /* 0x0000000104077824 */ /* 0x000fe200078e0a10 */
[----:B0-----:R-:W-:Y:S01]  /*17700*/  MOV R2, RZ ;  /* 0x000000ff00027202 */ /* 0x001fe20000000f00 */
        /* <DEDUP_REMOVED lines=25> */
[----:B------:R-:W-:Y:S01]  /*178a0*/  IMAD R4, R8, R9, RZ ;  /* 0x0000000908047224 */ /* 0x000fe200078e02ff */
[----:B------:R-:W-:-:S03]  /*178b0*/  IADD3 R9, -R9, RZ, RZ ;  /* 0x000000ff09097210 */ /* 0x000fc60007ffe1ff */
        /* <DEDUP_REMOVED lines=30> */
[----:B------:R-:W-:-:S03]  /*17aa0*/  IMAD R18, R3, R8, R4 ;  /* 0x0000000803127224 */ /* 0x000fc600078e0204 */
[----:B------:R-:W-:Y:S01]  /*17ab0*/  IADD3 R17, R17, R2, RZ ;  /* 0x0000000211117210 */ /* 0x000fe20007ffe0ff */
[----:B------:R-:W-:Y:S06]  /*17ac0*/  BRA `(.L_x_2210) ;  /* 0x00000000001c7947 */ /* 0x000fec0003800000 */
.L_x_2202:
[----:B------:R-:W-:Y:S01]  /*17ad0*/  UMOV UR4, URZ ;  /* 0x0000003f00047c82 */ /* 0x000fe20008000000 */
[----:B------:R-:W-:Y:S01]  /*17ae0*/  UMOV UR5, URZ ;  /* 0x0000003f00057c82 */ /* 0x000fe20008000000 */
[----:B------:R-:W-:Y:S01]  /*17af0*/  ULDC UR6, c[0x0][0xc14] ;  /* 0x0003050000067ab9 */ /* 0x000fe20000000800 */
[----:B------:R-:W-:Y:S02]  /*17b00*/  IMAD.MOV.U32 R16, RZ, RZ, R4 ;  /* 0x000000ffff107224 */ /* 0x000fe400078e0004 */
[----:B------:R-:W-:Y:S02]  /*17b10*/  IMAD.U32 R17, RZ, RZ, UR4 ;  /* 0x00000004ff117e24 */ /* 0x000fe4000f8e00ff */
[----:B------:R-:W-:Y:S02]  /*17b20*/  IMAD.U32 R18, RZ, RZ, UR5 ;  /* 0x00000005ff127e24 */ /* 0x000fe4000f8e00ff */
[----:B------:R-:W-:-:S07]  /*17b30*/  IMAD.U32 R19, RZ, RZ, UR6 ;  /* 0x00000006ff137e24 */ /* 0x000fce000f8e00ff */
.L_x_2210:
        /* <DEDUP_REMOVED lines=12> */
.L_x_2143:
        /* <DEDUP_REMOVED lines=12> */
.L_x_2266:
[----:B------:R-:W-:Y:S05]  /*17cc0*/  BSYNC B0 ;  /* 0x0000000000007941 */ /* 0x000fea0003800000 */
.L_x_2212:
[----:B------:R-:W-:-:S03]  /*17cd0*/  UMOV UR4, 0xffffffff ;  /* 0xffffffff00047882 */ /* 0x000fc60000000000 */
[----:B------:R-:W-:Y:S05]  /*17ce0*/  BRA.DIV UR4, `(.L_x_2214) ;  /* 0x0000001204f07947 */ /* 0x000fea000b800000 */
[----:B------:R-:W2:Y:S02]  /*17cf0*/  S2R R2, SR_TID.X ;  /* 0x0000000000027919 */ /* 0x000ea40000002100 */
[----:B--2---:R-:W-:-:S04]  /*17d00*/  SHF.R.U32.HI R2, RZ, 0x5, R2 ;  /* 0x00000005ff027819 */ /* 0x004fc80000011602 */
[----:B------:R-:W-:-:S05]  /*17d10*/  LOP3.LUT R2, R2, 0x3, RZ, 0xc0, !PT ;  /* 0x0000000302027812 */ /* 0x000fca00078ec0ff */
[----:B------:R2:W3:Y:S02]  /*17d20*/  SHFL.IDX PT, R14, R2, RZ, 0x1f ;  /* 0x00001fff020e7589 */ /* 0x0004e400000e0000 */
.L_x_2269:
[----:B---3--:R-:W-:Y:S01]  /*17d30*/  ISETP.NE.AND P0, PT, R14, RZ, PT ;  /* 0x000000ff0e00720c */ /* 0x008fe20003f05270 */
[----:B------:R-:W-:-:S12]  /*17d40*/  BSSY B0, `(.L_x_2215) ;  /* 0x0000029000007945 */ /* 0x000fd80003800000 */
[----:B------:R-:W-:Y:S05]  /*17d50*/  @P0 BRA `(.L_x_2216) ;  /* 0x00000000009c0947 */ /* 0x000fea0003800000 */
[----:B------:R-:W-:-:S03]  /*17d60*/  UMOV UR4, 0xffffffff ;  /* 0xffffffff00047882 */ /* 0x000fc60000000000 */
[----:B------:R-:W-:Y:S05]  /*17d70*/  BRA.DIV UR4, `(.L_x_2217) ;  /* 0x0000001604007947 */ /* 0x000fea000b800000 */
[----:B------:R-:W-:-:S13]  /*17d80*/  ELECT P6, URZ, PT ;  /* 0x00000000003f782f */ /* 0x000fda00038c0000 */
.L_x_2272:
        /* <DEDUP_REMOVED lines=8> */
.L_x_2218:
[----:B-1----:R-:W2:Y:S04]  /*17e10*/  LDL R3, [R1] ;  /* 0x0000000001037983 */ /* 0x002ea80000100800 */
[----:B------:R-:W3:Y:S01]  /*17e20*/  LDL.LU R7, [R1+0x8] ;  /* 0x0000080001077983 */ /* 0x000ee20000300800 */
[----:B------:R-:W-:-:S04]  /*17e30*/  VIADD R2, R0, 0x38840 ;  /* 0x0003884000027836 */ /* 0x000fc80000000000 */
[C---:B--2---:R-:W-:Y:S01]  /*17e40*/  IMAD R6, R3.reuse, 0x8, R2 ;  /* 0x0000000803067824 */ /* 0x044fe200078e0202 */
[----:B------:R-:W-:Y:S02]  /*17e50*/  IADD3 R3, R3, 0x1, RZ ;  /* 0x0000000103037810 */ /* 0x000fe40007ffe0ff */
[----:B---3--:R-:W-:Y:S02]  /*17e60*/  SHF.L.U32 R5, R7, 0x1f, RZ ;  /* 0x0000001f07057819 */ /* 0x008fe400000006ff */
[C---:B------:R-:W-:Y:S02]  /*17e70*/  ISETP.NE.AND P1, PT, R3.reuse, 0x2, PT ;  /* 0x000000020300780c */ /* 0x040fe40003f25270 */
[----:B------:R-:W1:Y:S02]  /*17e80*/  SYNCS.PHASECHK.TRANS64.TRYWAIT P0, [R6+URZ], R5 ;  /* 0x00000005060075a7 */ /* 0x000e64000800017f */
[----:B------:R-:W-:Y:S02]  /*17e90*/  SEL R4, RZ, 0x1, P1 ;  /* 0x00000001ff047807 */ /* 0x000fe40000800000 */
[----:B------:R-:W-:-:S02]  /*17ea0*/  SEL R3, R3, RZ, P1 ;  /* 0x000000ff03037207 */ /* 0x000fc40000800000 */
[----:B------:R-:W-:-:S03]  /*17eb0*/  LOP3.LUT R4, R7, R4, RZ, 0x3c, !PT ;  /* 0x0000000407047212 */ /* 0x000fc600078e3cff */
[----:B------:R-:W-:Y:S01]  /*17ec0*/  IMAD R7, R3, 0x8, R2 ;  /* 0x0000000803077824 */ /* 0x000fe200078e0202 */
[----:B------:R-:W-:Y:S01]  /*17ed0*/  SHF.L.U32 R2, R4, 0x1f, RZ ;  /* 0x0000001f04027819 */ /* 0x000fe200000006ff */
[----:B-1----:R-:W-:Y:S06]  /*17ee0*/  @!P0 BRA `(.L_x_2219) ;  /* 0x0000001000c48947 */ /* 0x002fec0003800000 */
.L_x_2273:
[----:B------:R-:W2:Y:S02]  /*17ef0*/  SYNCS.PHASECHK.TRANS64.TRYWAIT P0, [R7+URZ], R2 ;  /* 0x00000002070075a7 */ /* 0x000ea4000800017f */
[----:B--2---:R-:W-:Y:S05]  /*17f00*/  @!P0 BRA `(.L_x_2220) ;  /* 0x0000001000d08947 */ /* 0x004fea0003800000 */
.L_x_2274:
[----:B------:R-:W-:Y:S05]  /*17f10*/  @!P2 BRA `(.L_x_2221) ;  /* 0x000000000004a947 */ /* 0x000fea0003800000 */
[----:B------:R-:W-:Y:S01]  /*17f20*/  BPT.TRAP 0x1 ;  /* 0x000000040000795c */ /* 0x000fe20000300000 */
.L_x_2221:
[----:B------:R-:W3:Y:S01]  /*17f30*/  LDL.LU R4, [R1] ;  /* 0x0000000001047983 */ /* 0x000ee20000300800 */
[----:B------:R-:W-:-:S04]  /*17f40*/  VIADD R0, R0, 0x38860 ;  /* 0x0003886000007836 */ /* 0x000fc80000000000 */
[----:B---3--:R-:W-:-:S04]  /*17f50*/  IMAD R4, R4, 0x8, R0 ;  /* 0x0000000804047824 */ /* 0x008fc800078e0200 */
[----:B------:R-:W3:Y:S02]  /*17f60*/  SYNCS.PHASECHK.TRANS64.TRYWAIT P0, [R4+URZ], R5 ;  /* 0x00000005040075a7 */ /* 0x000ee4000800017f */
[----:B---3--:R-:W-:Y:S05]  /*17f70*/  @!P0 BRA `(.L_x_2222) ;  /* 0x0000001000c88947 */ /* 0x008fea0003800000 */
.L_x_2275:
[----:B------:R-:W-:-:S07]  /*17f80*/  IMAD R3, R3, 0x8, R0 ;  /* 0x0000000803037824 */ /* 0x000fce00078e0200 */
.L_x_2223:
[----:B----4-:R4:W0:Y:S02]  /*17f90*/  SYNCS.PHASECHK.TRANS64.TRYWAIT P0, [R3+URZ], R2 ;  /* 0x00000002030075a7 */ /* 0x010824000800017f */
[----:B0-----:R-:W-:Y:S05]  /*17fa0*/  @!P0 NANOSLEEP.SYNCS 0x989680 ;  /* 0x009896800000895d */ /* 0x001fea0003900000 */
[----:B------:R-:W0:Y:S02]  /*17fb0*/  @!P0 SYNCS.PHASECHK.TRANS64 P0, [R3+URZ], R2 ;  /* 0x00000002030085a7 */ /* 0x000e24000800007f */
[----:B0-----:R-:W-:Y:S05]  /*17fc0*/  @!P0 BRA `(.L_x_2223) ;  /* 0xfffffffc00f08947 */ /* 0x001fea000383ffff */
.L_x_2216:
[----:B------:R-:W-:Y:S05]  /*17fd0*/  BSYNC B0 ;  /* 0x0000000000007941 */ /* 0x000fea0003800000 */
.L_x_2215:
[----:B------:R-:W-:Y:S05]  /*17fe0*/  EXIT ;  /* 0x000000000000794d */ /* 0x000fea0003800000 */
.L_x_2087:
[----:B------:R-:W-:-:S13]  /*17ff0*/  R2UR UR4, R17 ;  /* 0x00000000110472ca */ /* 0x000fda00000e0000 */
[----:B0-----:R-:W-:-:S04]  /*18000*/  MOV R3, UR4 ;  /* 0x0000000400037c02 */ /* 0x001fc80008000f00 */
[----:B------:R0:W1:Y:S03]  /*18010*/  SYNCS.PHASECHK.TRANS64.TRYWAIT P1, [R3+URZ+0x38800], R0 ;  /* 0x03880000030075a7 */ /* 0x000066000802017f */
[----:B-1----:R-:W-:Y:S05]  /*18020*/  @!P1 NANOSLEEP.SYNCS 0x989680 ;  /* 0x009896800000995d */ /* 0x002fea0003900000 */
[----:B------:R-:W1:Y:S02]  /*18030*/  @!P1 SYNCS.PHASECHK.TRANS64 P1, [R3+URZ+0x38800], R0 ;  /* 0x03880000030095a7 */ /* 0x000e64000802007f */
[----:B-1----:R-:W-:Y:S05]  /*18040*/  @!P1 BRA `(.L_x_2087) ;  /* 0xfffffffc00e89947 */ /* 0x002fea000383ffff */
[----:B------:R-:W-:Y:S05]  /*18050*/  BRA `(.L_x_2224) ;  /* 0xfffffe9800c07947 */ /* 0x000fea000383ffff */
.L_x_2091:
[----:B-1----:R1:W2:Y:S02]  /*18060*/  SYNCS.PHASECHK.TRANS64.TRYWAIT P2, [R0+URZ+0x38830], R3 ;  /* 0x03883003000075a7 */ /* 0x0022a4000804017f */
[----:B--2---:R-:W-:Y:S05]  /*18070*/  @!P2 NANOSLEEP.SYNCS 0x989680 ;  /* 0x009896800000a95d */ /* 0x004fea0003900000 */
[----:B------:R-:W2:Y:S02]  /*18080*/  @!P2 SYNCS.PHASECHK.TRANS64 P2, [R0+URZ+0x38830], R3 ;  /* 0x038830030000a5a7 */ /* 0x000ea4000804007f */
[----:B--2---:R-:W-:Y:S05]  /*18090*/  @!P2 BRA `(.L_x_2091) ;  /* 0xfffffffc00f0a947 */ /* 0x004fea000383ffff */
[----:B------:R-:W-:Y:S05]  /*180a0*/  BRA `(.L_x_2090) ;  /* 0xfffffe9800f07947 */ /* 0x000fea000383ffff */
.L_x_2096:
[----:B------:R-:W-:-:S13]  /*180b0*/  R2UR UR4, R227 ;  /* 0x00000000e30472ca */ /* 0x000fda00000e0000 */
[----:B-1----:R-:W-:-:S04]  /*180c0*/  IMAD.U32 R4, RZ, RZ, UR4 ;  /* 0x00000004ff047e24 */ /* 0x002fc8000f8e00ff */
[----:B------:R1:W2:Y:S03]  /*180d0*/  SYNCS.PHASECHK.TRANS64.TRYWAIT P2, [R4+URZ+0x38830], R3 ;  /* 0x03883003040075a7 */ /* 0x0002a6000804017f */
[----:B--2---:R-:W-:Y:S05]  /*180e0*/  @!P2 NANOSLEEP.SYNCS 0x989680 ;  /* 0x009896800000a95d */ /* 0x004fea0003900000 */
[----:B------:R-:W2:Y:S02]  /*180f0*/  @!P2 SYNCS.PHASECHK.TRANS64 P2, [R4+URZ+0x38830], R3 ;  /* 0x038830030400a5a7 */ /* 0x000ea4000804007f */
[----:B--2---:R-:W-:Y:S05]  /*18100*/  @!P2 BRA `(.L_x_2096) ;  /* 0xfffffffc00e8a947 */ /* 0x004fea000383ffff */
[----:B------:R-:W-:Y:S05]  /*18110*/  BRA `(.L_x_2095) ;  /* 0xfffffee400307947 */ /* 0x000fea000383ffff */
.L_x_2100:
[----:B01----:R-:W-:-:S04]  /*18120*/  IMAD.U32 R3, RZ, RZ, UR4 ;  /* 0x00000004ff037e24 */ /* 0x003fc8000f8e00ff */
[----:B------:R0:W1:Y:S03]  /*18130*/  SYNCS.PHASECHK.TRANS64.TRYWAIT P2, [R3+URZ+0x38850], R0 ;  /* 0x03885000030075a7 */ /* 0x000066000804017f */
[----:B-1----:R-:W-:Y:S05]  /*18140*/  @!P2 NANOSLEEP.SYNCS 0x989680 ;  /* 0x009896800000a95d */ /* 0x002fea0003900000 */
[----:B------:R-:W1:Y:S02]  /*18150*/  @!P2 SYNCS.PHASECHK.TRANS64 P2, [R3+URZ+0x38850], R0 ;  /* 0x038850000300a5a7 */ /* 0x000e64000804007f */
[----:B-1----:R-:W-:Y:S05]  /*18160*/  @!P2 BRA `(.L_x_2100) ;  /* 0xfffffffc00eca947 */ /* 0x002fea000383ffff */
[----:B------:R-:W-:Y:S05]  /*18170*/  BRA `(.L_x_2099) ;  /* 0xffffff0800587947 */ /* 0x000fea000383ffff */
.L_x_2106:
[----:B-1----:R-:W-:-:S04]  /*18180*/  IMAD.U32 R4, RZ, RZ, UR4 ;  /* 0x00000004ff047e24 */ /* 0x002fc8000f8e00ff */
[----:B------:R1:W2:Y:S03]  /*18190*/  SYNCS.PHASECHK.TRANS64.TRYWAIT P2, [R4+URZ+0x38830], R3 ;  /* 0x03883003040075a7 */ /* 0x0002a6000804017f */
[----:B--2---:R-:W-:Y:S05]  /*181a0*/  @!P2 NANOSLEEP.SYNCS 0x989680 ;  /* 0x009896800000a95d */ /* 0x004fea0003900000 */
[----:B------:R-:W2:Y:S02]  /*181b0*/  @!P2 SYNCS.PHASECHK.TRANS64 P2, [R4+URZ+0x38830], R3 ;  /* 0x038830030400a5a7 */ /* 0x000ea4000804007f */
[----:B--2---:R-:W-:Y:S05]  /*181c0*/  @!P2 BRA `(.L_x_2106) ;  /* 0xfffffffc00eca947 */ /* 0x004fea000383ffff */
[----:B------:R-:W-:Y:S05]  /*181d0*/  BRA `(.L_x_2105) ;  /* 0xffffff2400707947 */ /* 0x000fea000383ffff */
.L_x_2110:
[----:B01----:R-:W-:-:S04]  /*181e0*/  IMAD.U32 R3, RZ, RZ, UR4 ;  /* 0x00000004ff037e24 */ /* 0x003fc8000f8e00ff */
[----:B------:R0:W1:Y:S03]  /*181f0*/  SYNCS.PHASECHK.TRANS64.TRYWAIT P2, [R3+URZ+0x38850], R0 ;  /* 0x03885000030075a7 */ /* 0x000066000804017f */
[----:B-1----:R-:W-:Y:S05]  /*18200*/  @!P2 NANOSLEEP.SYNCS 0x989680 ;  /* 0x009896800000a95d */ /* 0x002fea0003900000 */
[----:B------:R-:W1:Y:S02]  /*18210*/  @!P2 SYNCS.PHASECHK.TRANS64 P2, [R3+URZ+0x38850], R0 ;  /* 0x038850000300a5a7 */ /* 0x000e64000804007f */
[----:B-1----:R-:W-:Y:S05]  /*18220*/  @!P2 BRA `(.L_x_2110) ;  /* 0xfffffffc00eca947 */ /* 0x002fea000383ffff */
[----:B------:R-:W-:Y:S05]  /*18230*/  BRA `(.L_x_2109) ;  /* 0xffffff4c00947947 */ /* 0x000fea000383ffff */
.L_x_2115:
[----:B-1----:R-:W-:-:S04]  /*18240*/  MOV R7, UR7 ;  /* 0x0000000700077c02 */ /* 0x002fc80008000f00 */
[----:B------:R1:W2:Y:S03]  /*18250*/  SYNCS.PHASECHK.TRANS64.TRYWAIT P0, [R7+URZ+0x38850], R0 ;  /* 0x03885000070075a7 */ /* 0x0002a6000800017f */
[----:B--2---:R-:W-:Y:S05]  /*18260*/  @!P0 NANOSLEEP.SYNCS 0x989680 ;  /* 0x009896800000895d */ /* 0x004fea0003900000 */
[----:B------:R-:W2:Y:S02]  /*18270*/  @!P0 SYNCS.PHASECHK.TRANS64 P0, [R7+URZ+0x38850], R0 ;  /* 0x03885000070085a7 */ /* 0x000ea4000800007f */
[----:B--2---:R-:W-:Y:S05]  /*18280*/  @!P0 BRA `(.L_x_2115) ;  /* 0xfffffffc00ec8947 */ /* 0x004fea000383ffff */
[----:B------:R-:W-:Y:S05]  /*18290*/  BRA `(.L_x_2114) ;  /* 0xffffff6800d87947 */ /* 0x000fea000383ffff */
.L_x_2157:
        /* <DEDUP_REMOVED lines=11> */
.L_x_2226:
[----:B------:R-:W-:Y:S05]  /*18350*/  BSYNC B0 ;  /* 0x0000000000007941 */ /* 0x000fea0003800000 */
.L_x_2225:
[----:B------:R-:W-:Y:S05]  /*18360*/  BRA `(.L_x_2227) ;  /* 0xffffffc000747947 */ /* 0x000fea000383ffff */
.L_x_2158:
[----:B------:R-:W-:Y:S01]  /*18370*/  BSSY B0, `(.L_x_2228) ;  /* 0x0000006000007945 */ /* 0x000fe20003800000 */
[----:B------:R-:W-:-:S07]  /*18380*/  MOV R15, 0xffffffff ;  /* 0xffffffff000f7802 */ /* 0x000fce0000000f00 */
[----:B------:R-:W-:Y:S05]  /*18390*/  WARPSYNC.COLLECTIVE R15, `(.L_x_2229) ;  /* 0x000000000f0c7348 */ /* 0x000fea0003c00000 */
[----:B------:R-:W-:Y:S02]  /*183a0*/  ELECT P6, UR62, PT ;  /* 0x00000000003e782f */ /* 0x000fe400038c0000 */
[----:B------:R-:W-:Y:S01]  /*183b0*/  MOV R14, UR62 ;  /* 0x0000003e000e7c02 */ /* 0x000fe20008000f00 */
[----:B------:R-:W-:Y:S10]  /*183c0*/  ENDCOLLECTIVE ;  /* 0x000000000000791b */ /* 0x000ff40003800000 */
.L_x_2229:
[----:B------:R-:W-:Y:S05]  /*183d0*/  BSYNC B0 ;  /* 0x0000000000007941 */ /* 0x000fea0003800000 */
.L_x_2228:
[----:B------:R-:W-:Y:S05]  /*183e0*/  BRA `(.L_x_2230) ;  /* 0xffffffc000647947 */ /* 0x000fea000383ffff */
.L_x_2161:
[----:B0-----:R0:W1:Y:S02]  /*183f0*/  SYNCS.PHASECHK.TRANS64.TRYWAIT P0, [R8+URZ+0x38840], R9 ;  /* 0x03884009080075a7 */ /* 0x001064000800017f */
[----:B-1----:R-:W-:Y:S05]  /*18400*/  @!P0 NANOSLEEP.SYNCS 0x989680 ;  /* 0x009896800000895d */ /* 0x002fea0003900000 */
[----:B------:R-:W1:Y:S02]  /*18410*/  @!P0 SYNCS.PHASECHK.TRANS64 P0, [R8+URZ+0x38840], R9 ;  /* 0x03884009080085a7 */ /* 0x000e64000800007f */
[----:B-1----:R-:W-:Y:S05]  /*18420*/  @!P0 BRA `(.L_x_2161) ;  /* 0xfffffffc00f08947 */ /* 0x002fea000383ffff */
[----:B------:R-:W-:Y:S05]  /*18430*/  BRA `(.L_x_2231) ;  /* 0xffffffc000d07947 */ /* 0x000fea000383ffff */
.L_x_2164:
        /* <DEDUP_REMOVED lines=8> */
.L_x_2172:
[----:B0-----:R0:W1:Y:S02]  /*184c0*/  SYNCS.PHASECHK.TRANS64.TRYWAIT P0, [R2+URZ+0x38840], R3 ;  /* 0x03884003020075a7 */ /* 0x001064000800017f */
[----:B-1----:R-:W-:Y:S05]  /*184d0*/  @!P0 NANOSLEEP.SYNCS 0x989680 ;  /* 0x009896800000895d */ /* 0x002fea0003900000 */
[----:B------:R-:W1:Y:S02]  /*184e0*/  @!P0 SYNCS.PHASECHK.TRANS64 P0, [R2+URZ+0x38840], R3 ;  /* 0x03884003020085a7 */ /* 0x000e64000800007f */
[----:B-1----:R-:W-:Y:S05]  /*184f0*/  @!P0 BRA `(.L_x_2172) ;  /* 0xfffffffc00f08947 */ /* 0x002fea000383ffff */
[----:B------:R-:W-:Y:S05]  /*18500*/  BRA `(.L_x_2233) ;  /* 0xffffffcc00047947 */ /* 0x000fea000383ffff */
.L_x_2174:
[----:B0-----:R0:W1:Y:S02]  /*18510*/  SYNCS.PHASECHK.TRANS64.TRYWAIT P0, [R3+URZ+0x60], R2 ;  /* 0x00006002030075a7 */ /* 0x001064000800017f */
[----:B-1----:R-:W-:Y:S05]  /*18520*/  @!P0 NANOSLEEP.SYNCS 0x989680 ;  /* 0x009896800000895d */ /* 0x002fea0003900000 */
[----:B------:R-:W1:Y:S02]  /*18530*/  @!P0 SYNCS.PHASECHK.TRANS64 P0, [R3+URZ+0x60], R2 ;  /* 0x00006002030085a7 */ /* 0x000e64000800007f */
[----:B-1----:R-:W-:Y:S05]  /*18540*/  @!P0 BRA `(.L_x_2174) ;  /* 0xfffffffc00f08947 */ /* 0x002fea000383ffff */
[----:B------:R-:W-:Y:S05]  /*18550*/  BRA `(.L_x_2234) ;  /* 0xffffffcc00c47947 */ /* 0x000fea000383ffff */
.L_x_2179:
[----:B-1----:R1:W2:Y:S02]  /*18560*/  SYNCS.PHASECHK.TRANS64.TRYWAIT P0, [R2+URZ+0x38840], R3 ;  /* 0x03884003020075a7 */ /* 0x0022a4000800017f */
[----:B--2---:R-:W-:Y:S05]  /*18570*/  @!P0 NANOSLEEP.SYNCS 0x989680 ;  /* 0x009896800000895d */ /* 0x004fea0003900000 */
[----:B------:R-:W2:Y:S02]  /*18580*/  @!P0 SYNCS.PHASECHK.TRANS64 P0, [R2+URZ+0x38840], R3 ;  /* 0x03884003020085a7 */ /* 0x000ea4000800007f */
[----:B--2---:R-:W-:Y:S05]  /*18590*/  @!P0 BRA `(.L_x_2179) ;  /* 0xfffffffc00f08947 */ /* 0x004fea000383ffff */
[----:B------:R-:W-:Y:S05]  /*185a0*/  BRA `(.L_x_2235) ;  /* 0xffffffd4004c7947 */ /* 0x000fea000383ffff */
.L_x_2181:
[----:B0-----:R0:W1:Y:S02]  /*185b0*/  SYNCS.PHASECHK.TRANS64.TRYWAIT P1, [R3+URZ+0x60], R2 ;  /* 0x00006002030075a7 */ /* 0x001064000802017f */
[----:B-1----:R-:W-:Y:S05]  /*185c0*/  @!P1 NANOSLEEP.SYNCS 0x989680 ;  /* 0x009896800000995d */ /* 0x002fea0003900000 */
[----:B------:R-:W1:Y:S02]  /*185d0*/  @!P1 SYNCS.PHASECHK.TRANS64 P1, [R3+URZ+0x60], R2 ;  /* 0x00006002030095a7 */ /* 0x000e64000802007f */
[----:B-1----:R-:W-:Y:S05]  /*185e0*/  @!P1 BRA `(.L_x_2181) ;  /* 0xfffffffc00f09947 */ /* 0x002fea000383ffff */
[----:B------:R-:W-:Y:S05]  /*185f0*/  BRA `(.L_x_2236) ;  /* 0xffffffd8000c7947 */ /* 0x000fea000383ffff */
.L_x_2186:
[----:B--2---:R2:W3:Y:S02]  /*18600*/  SYNCS.PHASECHK.TRANS64.TRYWAIT P0, [R2+URZ+0x38840], R3 ;  /* 0x03884003020075a7 */ /* 0x0044e4000800017f */
[----:B---3--:R-:W-:Y:S05]  /*18610*/  @!P0 NANOSLEEP.SYNCS 0x989680 ;  /* 0x009896800000895d */ /* 0x008fea0003900000 */
[----:B------:R-:W3:Y:S02]  /*18620*/  @!P0 SYNCS.PHASECHK.TRANS64 P0, [R2+URZ+0x38840], R3 ;  /* 0x03884003020085a7 */ /* 0x000ee4000800007f */
[----:B---3--:R-:W-:Y:S05]  /*18630*/  @!P0 BRA `(.L_x_2186) ;  /* 0xfffffffc00f08947 */ /* 0x008fea000383ffff */
[----:B------:R-:W-:Y:S05]  /*18640*/  BRA `(.L_x_2237) ;  /* 0xffffffdc00547947 */ /* 0x000fea000383ffff */
.L_x_2188:
[----:B0-----:R0:W1:Y:S02]  /*18650*/  SYNCS.PHASECHK.TRANS64.TRYWAIT P1, [R2+URZ+0x60], R9 ;  /* 0x00006009020075a7 */ /* 0x001064000802017f */
[----:B-1----:R-:W-:Y:S05]  /*18660*/  @!P1 NANOSLEEP.SYNCS 0x989680 ;  /* 0x009896800000995d */ /* 0x002fea0003900000 */
[----:B------:R-:W1:Y:S02]  /*18670*/  @!P1 SYNCS.PHASECHK.TRANS64 P1, [R2+URZ+0x60], R9 ;  /* 0x00006009020095a7 */ /* 0x000e64000802007f */
[----:B-1----:R-:W-:Y:S05]  /*18680*/  @!P1 BRA `(.L_x_2188) ;  /* 0xfffffffc00f09947 */ /* 0x002fea000383ffff */
[----:B------:R-:W-:Y:S05]  /*18690*/  BRA `(.L_x_2238) ;  /* 0xffffffe000147947 */ /* 0x000fea000383ffff */
.L_x_2195:
[----:B-1----:R1:W2:Y:S02]  /*186a0*/  SYNCS.PHASECHK.TRANS64.TRYWAIT P0, [R3+URZ+0x38860], R2 ;  /* 0x03886002030075a7 */ /* 0x0022a4000800017f */
[----:B--2---:R-:W-:Y:S05]  /*186b0*/  @!P0 NANOSLEEP.SYNCS 0x989680 ;  /* 0x009896800000895d */ /* 0x004fea0003900000 */
[----:B------:R-:W2:Y:S02]  /*186c0*/  @!P0 SYNCS.PHASECHK.TRANS64 P0, [R3+URZ+0x38860], R2 ;  /* 0x03886002030085a7 */ /* 0x000ea4000800007f */
[----:B--2---:R-:W-:Y:S05]  /*186d0*/  @!P0 BRA `(.L_x_2195) ;  /* 0xfffffffc00f08947 */ /* 0x004fea000383ffff */
[----:B------:R-:W-:Y:S05]  /*186e0*/  BRA `(.L_x_2239) ;  /* 0xffffffe400487947 */ /* 0x000fea000383ffff */
.L_x_2197:
[----:B------:R-:W-:Y:S01]  /*186f0*/  BSSY B0, `(.L_x_2240) ;  /* 0x0000008000007945 */ /* 0x000fe20003800000 */
[----:B0-----:R-:W-:Y:S02]  /*18700*/  IMAD.MOV.U32 R13, RZ, RZ, R16 ;  /* 0x000000ffff0d7224 */ /* 0x001fe400078e0010 */
[----:B------:R-:W-:Y:S02]  /*18710*/  IMAD.MOV.U32 R12, RZ, RZ, RZ ;  /* 0x000000ffff0c7224 */ /* 0x000fe400078e00ff */
[----:B------:R-:W-:Y:S02]  /*18720*/  IMAD.MOV.U32 R11, RZ, RZ, 0x1f ;  /* 0x0000001fff0b7424 */ /* 0x000fe400078e00ff */
[----:B------:R-:W-:-:S07]  /*18730*/  IMAD.MOV.U32 R15, RZ, RZ, -0x1 ;  /* 0xffffffffff0f7424 */ /* 0x000fce00078e00ff */
[----:B-1----:R-:W-:Y:S05]  /*18740*/  WARPSYNC.COLLECTIVE R15, `(.L_x_2241) ;  /* 0x000000000f087348 */ /* 0x002fea0003c00000 */
[----:B------:R0:W2:Y:S02]  /*18750*/  SHFL.IDX P6, R14, R13, R12, R11 ;  /* 0x0000000c0d0e7389 */ /* 0x0000a400000c000b */
[----:B012---:R-:W-:Y:S01]  /*18760*/  ENDCOLLECTIVE ;  /* 0x000000000000791b */ /* 0x007fe20003800000 */
.L_x_2241:
[----:B------:R-:W-:Y:S05]  /*18770*/  BSYNC B0 ;  /* 0x0000000000007941 */ /* 0x000fea0003800000 */
.L_x_2240:
[----:B------:R-:W-:Y:S01]  /*18780*/  IMAD.MOV.U32 R13, RZ, RZ, R16 ;  /* 0x000000ffff0d7224 */ /* 0x000fe200078e0010 */
[----:B------:R-:W-:Y:S01]  /*18790*/  MOV R4, R14 ;  /* 0x0000000e00047202 */ /* 0x000fe20000000f00 */
[----:B------:R-:W-:Y:S02]  /*187a0*/  IMAD.MOV.U32 R12, RZ, RZ, 0x1 ;  /* 0x00000001ff0c7424 */ /* 0x000fe400078e00ff */
[----:B------:R-:W-:Y:S02]  /*187b0*/  IMAD.MOV.U32 R11, RZ, RZ, 0x1f ;  /* 0x0000001fff0b7424 */ /* 0x000fe400078e00ff */
[----:B------:R-:W-:-:S07]  /*187c0*/  IMAD.MOV.U32 R15, RZ, RZ, -0x1 ;  /* 0xffffffffff0f7424 */ /* 0x000fce00078e00ff */
[----:B------:R-:W-:Y:S05]  /*187d0*/  WARPSYNC.COLLECTIVE R15, `(.L_x_2242) ;  /* 0x000000000f087348 */ /* 0x000fea0003c00000 */
[----:B------:R0:W1:Y:S02]  /*187e0*/  SHFL.IDX P6, R14, R13, R12, R11 ;  /* 0x0000000c0d0e7389 */ /* 0x00006400000c000b */
[----:B01----:R-:W-:Y:S01]  /*187f0*/  ENDCOLLECTIVE ;  /* 0x000000000000791b */ /* 0x003fe20003800000 */
.L_x_2242:
[----:B------:R-:W-:Y:S01]  /*18800*/  MOV R16, R14 ;  /* 0x0000000e00107202 */ /* 0x000fe20000000f00 */
[----:B------:R-:W-:Y:S06]  /*18810*/  BRA `(.L_x_2243) ;  /* 0xffffffe400f87947 */ /* 0x000fec000383ffff */
.L_x_2200:
[----:B------:R-:W-:Y:S01]  /*18820*/  BSSY B0, `(.L_x_2244) ;  /* 0x0000008000007945 */ /* 0x000fe20003800000 */
[----:B0----5:R-:W-:Y:S02]  /*18830*/  IMAD.MOV.U32 R13, RZ, RZ, R17 ;  /* 0x000000ffff0d7224 */ /* 0x021fe400078e0011 */
[----:B------:R-:W-:Y:S02]  /*18840*/  IMAD.MOV.U32 R12, RZ, RZ, 0x1 ;  /* 0x00000001ff0c7424 */ /* 0x000fe400078e00ff */
[----:B------:R-:W-:Y:S02]  /*18850*/  IMAD.MOV.U32 R11, RZ, RZ, RZ ;  /* 0x000000ffff0b7224 */ /* 0x000fe400078e00ff */
[----:B------:R-:W-:-:S07]  /*18860*/  IMAD.MOV.U32 R15, RZ, RZ, -0x1 ;  /* 0xffffffffff0f7424 */ /* 0x000fce00078e00ff */
[----:B-1234-:R-:W-:Y:S05]  /*18870*/  WARPSYNC.COLLECTIVE R15, `(.L_x_2245) ;  /* 0x000000000f087348 */ /* 0x01efea0003c00000 */
[----:B------:R0:W0:Y:S02]  /*18880*/  SHFL.UP P6, R14, R13, R12, R11 ;  /* 0x0400000c0d0e7389 */ /* 0x00002400000c000b */
[----:B01234-:R-:W-:Y:S01]  /*18890*/  ENDCOLLECTIVE ;  /* 0x000000000000791b */ /* 0x01ffe20003800000 */
.L_x_2245:
[----:B------:R-:W-:Y:S05]  /*188a0*/  BSYNC B0 ;  /* 0x0000000000007941 */ /* 0x000fea0003800000 */
.L_x_2244:
[----:B------:R-:W-:Y:S01]  /*188b0*/  ISETP.NE.AND P0, PT, R6, RZ, PT ;  /* 0x000000ff0600720c */ /* 0x000fe20003f05270 */
        /* <DEDUP_REMOVED lines=9> */
.L_x_2246:
        /* <DEDUP_REMOVED lines=8> */
.L_x_2247:
        /* <DEDUP_REMOVED lines=8> */
.L_x_2248:
        /* <DEDUP_REMOVED lines=8> */
.L_x_2249:
        /* <DEDUP_REMOVED lines=8> */
.L_x_2250:
[----:B------:R-:W-:Y:S05]  /*18b50*/  BRA `(.L_x_2251) ;  /* 0xffffffe400c07947 */ /* 0x000fea000383ffff */
.L_x_2205:
[----:B------:R-:W-:Y:S01]  /*18b60*/  BSSY B0, `(.L_x_2252) ;  /* 0x0000008000007945 */ /* 0x000fe20003800000 */
[----:B-----5:R-:W-:Y:S01]  /*18b70*/  IMAD.MOV.U32 R13, RZ, RZ, R17 ;  /* 0x000000ffff0d7224 */ /* 0x020fe200078e0011 */
[----:B------:R-:W-:Y:S01]  /*18b80*/  MOV R15, 0xffffffff ;  /* 0xffffffff000f7802 */ /* 0x000fe20000000f00 */
[----:B------:R-:W-:Y:S02]  /*18b90*/  IMAD.MOV.U32 R12, RZ, RZ, 0x1 ;  /* 0x00000001ff0c7424 */ /* 0x000fe400078e00ff */
[----:B------:R-:W-:-:S07]  /*18ba0*/  IMAD.MOV.U32 R11, RZ, RZ, RZ ;  /* 0x000000ffff0b7224 */ /* 0x000fce00078e00ff */
[----:B0-----:R-:W-:Y:S05]  /*18bb0*/  WARPSYNC.COLLECTIVE R15, `(.L_x_2253) ;  /* 0x000000000f087348 */ /* 0x001fea0003c00000 */
[----:B------:R1:W2:Y:S02]  /*18bc0*/  SHFL.UP P6, R14, R13, R12, R11 ;  /* 0x0400000c0d0e7389 */ /* 0x0002a400000c000b */
[----:B012---:R-:W-:Y:S01]  /*18bd0*/  ENDCOLLECTIVE ;  /* 0x000000000000791b */ /* 0x007fe20003800000 */
.L_x_2253:
[----:B------:R-:W-:Y:S05]  /*18be0*/  BSYNC B0 ;  /* 0x0000000000007941 */ /* 0x000fea0003800000 */
.L_x_2252:
        /* <DEDUP_REMOVED lines=10> */
.L_x_2254:
        /* <DEDUP_REMOVED lines=8> */
.L_x_2255:
        /* <DEDUP_REMOVED lines=8> */
.L_x_2256:
        /* <DEDUP_REMOVED lines=8> */
.L_x_2257:
[----:B------:R-:W-:Y:S02]  /*18e10*/  IMAD.MOV.U32 R12, RZ, RZ, 0x1f ;  /* 0x0000001fff0c7424 */ /* 0x000fe400078e00ff */
[----:B------:R-:W-:Y:S01]  /*18e20*/  IMAD.MOV.U32 R11, RZ, RZ, 0x1f ;  /* 0x0000001fff0b7424 */ /* 0x000fe200078e00ff */
[----:B------:R-:W-:-:S05]  /*18e30*/  SEL R2, R14, RZ, P0 ;  /* 0x000000ff0e027207 */ /* 0x000fca0000000000 */
[----:B------:R-:W-:-:S05]  /*18e40*/  IMAD.IADD R2, R5, 0x1, R2 ;  /* 0x0000000105027824 */ /* 0x000fca00078e0202 */
[----:B------:R-:W-:-:S07]  /*18e50*/  MOV R13, R2 ;  /* 0x00000002000d7202 */ /* 0x000fce0000000f00 */
[----:B------:R-:W-:Y:S05]  /*18e60*/  WARPSYNC.COLLECTIVE R15, `(.L_x_2258) ;  /* 0x000000000f087348 */ /* 0x000fea0003c00000 */
[----:B------:R0:W1:Y:S02]  /*18e70*/  SHFL.IDX P6, R14, R13, R12, R11 ;  /* 0x0000000c0d0e7389 */ /* 0x00006400000c000b */
[----:B01----:R-:W-:Y:S01]  /*18e80*/  ENDCOLLECTIVE ;  /* 0x000000000000791b */ /* 0x003fe20003800000 */
.L_x_2258:
[----:B------:R-:W-:Y:S05]  /*18e90*/  BRA `(.L_x_2259) ;  /* 0xffffffe400a87947 */ /* 0x000fea000383ffff */
.L_x_2207:
[----:B------:R-:W-:Y:S01]  /*18ea0*/  BSSY B0, `(.L_x_2260) ;  /* 0x0000006000007945 */ /* 0x000fe20003800000 */
[----:B------:R-:W-:Y:S01]  /*18eb0*/  PLOP3.LUT P6, PT, P6, PT, PT, 0x8, 0x0 ;  /* 0x000000000000781c */ /* 0x000fe200037ce170 */
[----:B------:R-:W-:-:S12]  /*18ec0*/  IMAD.MOV.U32 R15, RZ, RZ, -0x1 ;  /* 0xffffffffff0f7424 */ /* 0x000fd800078e00ff */
[----:B0-----:R-:W-:Y:S05]  /*18ed0*/  WARPSYNC.COLLECTIVE R15, `(.L_x_2261) ;  /* 0x000000000f087348 */ /* 0x001fea0003c00000 */
[----:B------:R-:W-:Y:S01]  /*18ee0*/  VOTE.ANY R14, PT, P6 ;  /* 0x00000000000e7806 */ /* 0x000fe200030e0100 */
[----:B0-----:R-:W-:Y:S06]  /*18ef0*/  ENDCOLLECTIVE ;  /* 0x000000000000791b */ /* 0x001fec0003800000 */
.L_x_2261:
[----:B------:R-:W-:Y:S05]  /*18f00*/  BSYNC B0 ;  /* 0x0000000000007941 */ /* 0x000fea0003800000 */
.L_x_2260:
[----:B------:R-:W-:Y:S01]  /*18f10*/  IMAD.MOV.U32 R3, RZ, RZ, R14 ;  /* 0x000000ffff037224 */ /* 0x000fe200078e000e */
[----:B------:R-:W-:Y:S01]  /*18f20*/  MOV R13, R17 ;  /* 0x00000011000d7202 */ /* 0x000fe20000000f00 */
[----:B------:R-:W-:Y:S02]  /*18f30*/  IMAD.MOV.U32 R11, RZ, RZ, 0x1f ;  /* 0x0000001fff0b7424 */ /* 0x000fe400078e00ff */
[----:B------:R-:W0:Y:S01]  /*18f40*/  POPC R6, R3 ;  /* 0x0000000300067309 */ /* 0x000e220000000000 */
[----:B------:R-:W-:Y:S02]  /*18f50*/  IMAD.MOV.U32 R15, RZ, RZ, -0x1 ;  /* 0xffffffffff0f7424 */ /* 0x000fe400078e00ff */
[----:B0-----:R-:W-:-:S07]  /*18f60*/  IMAD.MOV.U32 R12, RZ, RZ, R6 ;  /* 0x000000ffff0c7224 */ /* 0x001fce00078e0006 */
[----:B------:R-:W-:Y:S05]  /*18f70*/  WARPSYNC.COLLECTIVE R15, `(.L_x_2262) ;  /* 0x000000000f087348 */ /* 0x000fea0003c00000 */
[----:B------:R0:W1:Y:S02]  /*18f80*/  SHFL.IDX P6, R14, R13, R12, R11 ;  /* 0x0000000c0d0e7389 */ /* 0x00006400000c000b */
[----:B01----:R-:W-:Y:S01]  /*18f90*/  ENDCOLLECTIVE ;  /* 0x000000000000791b */ /* 0x003fe20003800000 */
.L_x_2262:
[----:B------:R-:W-:Y:S01]  /*18fa0*/  IMAD.MOV.U32 R17, RZ, RZ, R14 ;  /* 0x000000ffff117224 */ /* 0x000fe200078e000e */
[----:B------:R-:W-:Y:S06]  /*18fb0*/  BRA `(.L_x_2263) ;  /* 0xffffffe400987947 */ /* 0x000fec000383ffff */
.L_x_2209:
[----:B------:R-:W-:Y:S01]  /*18fc0*/  BSSY B0, `(.L_x_2264) ;  /* 0x0000007000007945 */ /* 0x000fe20003800000 */
[----:B------:R-:W-:Y:S01]  /*18fd0*/  MOV R13, R2 ;  /* 0x00000002000d7202 */ /* 0x000fe20000000f00 */
[----:B------:R-:W-:Y:S02]  /*18fe0*/  IMAD.MOV.U32 R11, RZ, RZ, 0x1f ;  /* 0x0000001fff0b7424 */ /* 0x000fe400078e00ff */
[----:B------:R-:W-:-:S07]  /*18ff0*/  IMAD.MOV.U32 R15, RZ, RZ, -0x1 ;  /* 0xffffffffff0f7424 */ /* 0x000fce00078e00ff */
[----:B012---:R-:W-:Y:S05]  /*19000*/  WARPSYNC.COLLECTIVE R15, `(.L_x_2265) ;  /* 0x000000000f087348 */ /* 0x007fea0003c00000 */
[----:B------:R3:W4:Y:S02]  /*19010*/  SHFL.IDX P6, R14, R13, R12, R11 ;  /* 0x0000000c0d0e7389 */ /* 0x00072400000c000b */
[----:B01234-:R-:W-:Y:S01]  /*19020*/  ENDCOLLECTIVE ;  /* 0x000000000000791b */ /* 0x01ffe20003800000 */
.L_x_2265:
[----:B------:R-:W-:Y:S05]  /*19030*/  BSYNC B0 ;  /* 0x0000000000007941 */ /* 0x000fea0003800000 */
.L_x_2264:
[----:B------:R-:W-:Y:S01]  /*19040*/  IMAD.MOV.U32 R7, RZ, RZ, R14 ;  /* 0x000000ffff077224 */ /* 0x000fe200078e000e */
[----:B------:R-:W-:Y:S06]  /*19050*/  BRA `(.L_x_2208) ;  /* 0xffffffe4008c7947 */ /* 0x000fec000383ffff */
.L_x_2213:
[----:B-1----:R1:W2:Y:S02]  /*19060*/  SYNCS.PHASECHK.TRANS64.TRYWAIT P0, [R0+URZ+0x38820], R3 ;  /* 0x03882003000075a7 */ /* 0x0022a4000800017f */
[----:B--2---:R-:W-:Y:S05]  /*19070*/  @!P0 NANOSLEEP.SYNCS 0x989680 ;  /* 0x009896800000895d */ /* 0x004fea0003900000 */
[----:B------:R-:W2:Y:S02]  /*19080*/  @!P0 SYNCS.PHASECHK.TRANS64 P0, [R0+URZ+0x38820], R3 ;  /* 0x03882003000085a7 */ /* 0x000ea4000800007f */
[----:B--2---:R-:W-:Y:S05]  /*19090*/  @!P0 BRA `(.L_x_2213) ;  /* 0xfffffffc00f08947 */ /* 0x004fea000383ffff */
[----:B------:R-:W-:Y:S05]  /*190a0*/  BRA `(.L_x_2266) ;  /* 0xffffffec00047947 */ /* 0x000fea000383ffff */
.L_x_2214:
[----:B------:R-:W2:Y:S01]  /*190b0*/  S2R R2, SR_TID.X ;  /* 0x0000000000027919 */ /* 0x000ea20000002100 */
[----:B------:R-:W-:Y:S01]  /*190c0*/  BSSY B0, `(.L_x_2267) ;  /* 0x000000a000007945 */ /* 0x000fe20003800000 */
[----:B------:R-:W-:Y:S01]  /*190d0*/  MOV R12, RZ ;  /* 0x000000ff000c7202 */ /* 0x000fe20000000f00 */
        /* <DEDUP_REMOVED lines=8> */
.L_x_2268:
[----:B------:R-:W-:Y:S05]  /*19160*/  BSYNC B0 ;  /* 0x0000000000007941 */ /* 0x000fea0003800000 */
.L_x_2267:
[----:B------:R-:W-:Y:S05]  /*19170*/  BRA `(.L_x_2269) ;  /* 0xffffffe800ec7947 */ /* 0x000fea000383ffff */
.L_x_2217:
[----:B------:R-:W-:Y:S01]  /*19180*/  BSSY B1, `(.L_x_2270) ;  /* 0x0000006000017945 */ /* 0x000fe20003800000 */
[----:B------:R-:W-:-:S07]  /*19190*/  IMAD.MOV.U32 R15, RZ, RZ, -0x1 ;  /* 0xffffffffff0f7424 */ /* 0x000fce00078e00ff */
[----:B012---:R-:W-:Y:S05]  /*191a0*/  WARPSYNC.COLLECTIVE R15, `(.L_x_2271) ;  /* 0x000000000f0c7348 */ /* 0x007fea0003c00000 */
[----:B------:R-:W-:Y:S02]  /*191b0*/  ELECT P6, UR62, PT ;  /* 0x00000000003e782f */ /* 0x000fe400038c0000 */
[----:B------:R-:W-:Y:S01]  /*191c0*/  MOV R14, UR62 ;  /* 0x0000003e000e7c02 */ /* 0x000fe20008000f00 */
[----:B012---:R-:W-:Y:S10]  /*191d0*/  ENDCOLLECTIVE ;  /* 0x000000000000791b */ /* 0x007ff40003800000 */
.L_x_2271:
[----:B------:R-:W-:Y:S05]  /*191e0*/  BSYNC B1 ;  /* 0x0000000000017941 */ /* 0x000fea0003800000 */
.L_x_2270:
[----:B------:R-:W-:Y:S05]  /*191f0*/  BRA `(.L_x_2272) ;  /* 0xffffffe800e47947 */ /* 0x000fea000383ffff */
.L_x_2219:
[----:B-1----:R1:W2:Y:S02]  /*19200*/  SYNCS.PHASECHK.TRANS64.TRYWAIT P0, [R6+URZ], R5 ;  /* 0x00000005060075a7 */ /* 0x0022a4000800017f */
[----:B--2---:R-:W-:Y:S05]  /*19210*/  @!P0 NANOSLEEP.SYNCS 0x989680 ;  /* 0x009896800000895d */ /* 0x004fea0003900000 */
[----:B------:R-:W2:Y:S02]  /*19220*/  @!P0 SYNCS.PHASECHK.TRANS64 P0, [R6+URZ], R5 ;  /* 0x00000005060085a7 */ /* 0x000ea4000800007f */
[----:B--2---:R-:W-:Y:S05]  /*19230*/  @!P0 BRA `(.L_x_2219) ;  /* 0xfffffffc00f08947 */ /* 0x004fea000383ffff */
[----:B------:R-:W-:Y:S05]  /*19240*/  BRA `(.L_x_2273) ;  /* 0xffffffec00287947 */ /* 0x000fea000383ffff */
.L_x_2220:
[----:B--2---:R2:W3:Y:S02]  /*19250*/  SYNCS.PHASECHK.TRANS64.TRYWAIT P0, [R7+URZ], R2 ;  /* 0x00000002070075a7 */ /* 0x0044e4000800017f */
[----:B---3--:R-:W-:Y:S05]  /*19260*/  @!P0 NANOSLEEP.SYNCS 0x989680 ;  /* 0x009896800000895d */ /* 0x008fea0003900000 */
[----:B------:R-:W3:Y:S02]  /*19270*/  @!P0 SYNCS.PHASECHK.TRANS64 P0, [R7+URZ], R2 ;  /* 0x00000002070085a7 */ /* 0x000ee4000800007f */
[----:B---3--:R-:W-:Y:S05]  /*19280*/  @!P0 BRA `(.L_x_2220) ;  /* 0xfffffffc00f08947 */ /* 0x008fea000383ffff */
[----:B------:R-:W-:Y:S05]  /*19290*/  BRA `(.L_x_2274) ;  /* 0xffffffec001c7947 */ /* 0x000fea000383ffff */
.L_x_2222:
[----:B---3--:R3:W4:Y:S02]  /*192a0*/  SYNCS.PHASECHK.TRANS64.TRYWAIT P0, [R4+URZ], R5 ;  /* 0x00000005040075a7 */ /* 0x008724000800017f */
[----:B----4-:R-:W-:Y:S05]  /*192b0*/  @!P0 NANOSLEEP.SYNCS 0x989680 ;  /* 0x009896800000895d */ /* 0x010fea0003900000 */
[----:B------:R-:W4:Y:S02]  /*192c0*/  @!P0 SYNCS.PHASECHK.TRANS64 P0, [R4+URZ], R5 ;  /* 0x00000005040085a7 */ /* 0x000f24000800007f */
[----:B----4-:R-:W-:Y:S05]  /*192d0*/  @!P0 BRA `(.L_x_2222) ;  /* 0xfffffffc00f08947 */ /* 0x010fea000383ffff */
[----:B------:R-:W-:Y:S05]  /*192e0*/  BRA `(.L_x_2275) ;  /* 0xffffffec00247947 */ /* 0x000fea000383ffff */
.L_x_2276:
        /* <DEDUP_REMOVED lines=9> */
.L_x_2846:


//--------------------- .text._ZN7cutlass13device_kernelIN5flash11enable_sm90INS1_16FlashAttnFwdSm90INS1_25CollectiveMainloopFwdSm90ILi2EN4cute5tupleIJNS5_1CILi1EEES8_S8_EEENS6_IJNS7_ILi128EEENS7_ILi80EEENS7_ILi256EEEEEELi256ENS_6half_tEfNS_4arch4Sm90ELb1ELb0ELb1ELb1ELb0ELb1ELb0ELb1ELb1ELb0ELb0ELb0EEENS1_21CollectiveEpilogueFwdINS6_IJSA_SC_SB_EEES9_SE_SG_Li256ELb1ELb0ELb0ELb0EEENS1_36VarlenDynamicPersistentTileSchedulerILi128ELi80ELi256ELi32ELb0ELb0ELb1ELb1ELb1ELb1EEEEEEEEEvNT_6ParamsE --------------------------
	.section	.text._ZN7cutlass13device_kernelIN5flash11enable_sm90INS1_16FlashAttnFwdSm90INS1_25CollectiveMainloopFwdSm90ILi2EN4cute5tupleIJNS5_1CILi1EEES8_S8_EEENS6_IJNS7_ILi128EEENS7_ILi80EEENS7_ILi256EEEEEELi256ENS_6half_tEfNS_4arch4Sm90ELb1ELb0ELb1ELb1ELb0ELb1ELb0ELb1ELb1ELb0ELb0ELb0EEENS1_21CollectiveEpilogueFwdINS6_IJSA_SC_SB_EEES9_SE_SG_Li256ELb1ELb0ELb0ELb0EEENS1_36VarlenDynamicPersistentTileSchedulerILi128ELi80ELi256ELi32ELb0ELb0ELb1ELb1ELb1ELb1EEEEEEEEEvNT_6ParamsE,"ax",@progbits
	.align	128
.text._ZN7cutlass13device_kernelIN5flash11enable_sm90INS1_16FlashAttnFwdSm90INS1_25CollectiveMainloopFwdSm90ILi2EN4cute5tupleIJNS5_1CILi1EEES8_S8_EEENS6_IJNS7_ILi128EEENS7_ILi80EEENS7_ILi256EEEEEELi256ENS_6half_tEfNS_4arch4Sm90ELb1ELb0ELb1ELb1ELb0ELb1ELb0ELb1ELb1ELb0ELb0ELb0EEENS1_21CollectiveEpilogueFwdINS6_IJSA_SC_SB_EEES9_SE_SG_Li256ELb1ELb0ELb0ELb0EEENS1_36VarlenDynamicPersistentTileSchedulerILi128ELi80ELi256ELi32ELb0ELb0ELb1ELb1ELb1ELb1EEEEEEEEEvNT_6ParamsE:
        .type           _ZN7cutlass13device_kernelIN5flash11enable_sm90INS1_16FlashAttnFwdSm90INS1_25CollectiveMainloopFwdSm90ILi2EN4cute5tupleIJNS5_1CILi1EEES8_S8_EEENS6_IJNS7_ILi128EEENS7_ILi80EEENS7_ILi256EEEEEELi256ENS_6half_tEfNS_4arch4Sm90ELb1ELb0ELb1ELb1ELb0ELb1ELb0ELb1ELb1ELb0ELb0ELb0EEENS1_21CollectiveEpilogueFwdINS6_IJSA_SC_SB_EEES9_SE_SG_Li256ELb1ELb0ELb0ELb0EEENS1_36VarlenDynamicPersistentTileSchedulerILi128ELi80ELi256ELi32ELb0ELb0ELb1ELb1ELb1ELb1EEEEEEEEEvNT_6ParamsE,@function
        .size           _ZN7cutlass13device_kernelIN5flash11enable_sm90INS1_16FlashAttnFwdSm90INS1_25CollectiveMainloopFwdSm90ILi2EN4cute5tupleIJNS5_1CILi1EEES8_S8_EEENS6_IJNS7_ILi128EEENS7_ILi80EEENS7_ILi256EEEEEELi256ENS_6half_tEfNS_4arch4Sm90ELb1ELb0ELb1ELb1ELb0ELb1ELb0ELb1ELb1ELb0ELb0ELb0EEENS1_21CollectiveEpilogueFwdINS6_IJSA_SC_SB_EEES9_SE_SG_Li256ELb1ELb0ELb0ELb0EEENS1_36VarlenDynamicPersistentTileSchedulerILi128ELi80ELi256ELi32ELb0ELb0ELb1ELb1ELb1ELb1EEEEEEEEEvNT_6ParamsE,(.L_x_2847 - _ZN7cutlass13device_kernelIN5flash11enable_sm90INS1_16FlashAttnFwdSm90INS1_25CollectiveMainloopFwdSm90ILi2EN4cute5tupleIJNS5_1CILi1EEES8_S8_EEENS6_IJNS7_ILi128EEENS7_ILi80EEENS7_ILi256EEEEEELi256ENS_6half_tEfNS_4arch4Sm90ELb1ELb0ELb1ELb1ELb0ELb1ELb0ELb1ELb1ELb0ELb0ELb0EEENS1_21CollectiveEpilogueFwdINS6_IJSA_SC_SB_EEES9_SE_SG_Li256ELb1ELb0ELb0ELb0EEENS1_36VarlenDynamicPersistentTileSchedulerILi128ELi80ELi256ELi32ELb0ELb0ELb1ELb1ELb1ELb1EEEEEEEEEvNT_6ParamsE)
        .other          _ZN7cutlass13device_kernelIN5flash11enable_sm90INS1_16FlashAttnFwdSm90INS1_25CollectiveMainloopFwdSm90ILi2EN4cute5tupleIJNS5_1CILi1EEES8_S8_EEENS6_IJNS7_ILi128EEENS7_ILi80EEENS7_ILi256EEEEEELi256ENS_6half_tEfNS_4arch4Sm90ELb1ELb0ELb1ELb1ELb0ELb1ELb0ELb1ELb1ELb0ELb0ELb0EEENS1_21CollectiveEpilogueFwdINS6_IJSA_SC_SB_EEES9_SE_SG_Li256ELb1ELb0ELb0ELb0EEENS1_36VarlenDynamicPersistentTileSchedulerILi128ELi80ELi256ELi32ELb0ELb0ELb1ELb1ELb1ELb1EEEEEEEEEvNT_6ParamsE,@"STO_CUDA_ENTRY STV_DEFAULT"
_ZN7cutlass13device_kernelIN5flash11enable_sm90INS1_16FlashAttnFwdSm90INS1_25CollectiveMainloopFwdSm90ILi2EN4cute5tupleIJNS5_1CILi1EEES8_S8_EEENS6_IJNS7_ILi128EEENS7_ILi80EEENS7_ILi256EEEEEELi256ENS_6half_tEfNS_4arch4Sm90ELb1ELb0ELb1ELb1ELb0ELb1ELb0ELb1ELb1ELb0ELb0ELb0EEENS1_21CollectiveEpilogueFwdINS6_IJSA_SC_SB_EEES9_SE_SG_Li256ELb1ELb0ELb0ELb0EEENS1_36VarlenDynamicPersistentTileSchedulerILi128ELi80ELi256ELi32ELb0ELb0ELb1ELb1ELb1ELb1EEEEEEEEEvNT_6ParamsE:
        /* <DEDUP_REMOVED lines=27> */
.L_x_2278:
[----:B------:R-:W-:Y:S05]  /*01b0*/  BSYNC B0 ;  /* 0x0000000000007941 */ /* 0x000fea0003800000 */
.L_x_2277:
        /* <DEDUP_REMOVED lines=41> */
.L_x_2279:
        /* <DEDUP_REMOVED lines=22> */
.L_x_2280:
        /* <DEDUP_REMOVED lines=18> */
.L_x_2281:
        /* <DEDUP_REMOVED lines=22> */
.L_x_2282:
        /* <DEDUP_REMOVED lines=22> */
.L_x_2283:
[----:B0-----:R-:W-:Y:S01]  /*0990*/  UMOV UR4, 0x1 ;  /* 0x0000000100047882 */ /* 0x001fe20000000000 */
[----:B------:R-:W-:Y:S01]  /*09a0*/  PLOP3.LUT P0, PT, PT, PT, UP0, 0x80, 0x0 ;  /* 0x000000000000781c */ /* 0x000fe20003f0f008 */
[----:B------:R-:W-:Y:S01]  /*09b0*/  USEL UR4, UR4, 0x2, !UP0 ;  /* 0x0000000204047887 */ /* 0x000fe2000c000000 */
[----:B------:R-:W-:Y:S01]  /*09c0*/  NOP ;  /* 0x0000000000007918 */ /* 0x000fe20000000000 */
[----:B------:R-:W-:Y:S01]  /*09d0*/  ULDC.64 UR60, c[0x0][0x208] ;  /* 0x00008200003c7ab9 */ /* 0x000fe20000000a00 */
[----:B------:R-:W-:Y:S03]  /*09e0*/  BSSY B7, `(.L_x_2284) ;  /* 0x0002d3c000077945 */ /* 0x000fe60003800000 */
[----:B------:R-:W-:-:S05]  /*09f0*/  IMAD.U32 R2, RZ, RZ, UR4 ;  /* 0x00000004ff027e24 */ /* 0x000fca000f8e00ff */
[----:B------:R0:W-:Y:S01]  /*0a00*/  STL [R1+0x90], R2 ;  /* 0x0000900201007387 */ /* 0x0001e20000100800 */
[----:B-12-4-:R-:W-:Y:S06]  /*0a10*/  BAR.SYNC.DEFER_BLOCKING 0x0 ;  /* 0x0000000000007b1d */ /* 0x016fec0000010000 */
[----:B------:R-:W-:Y:S05]  /*0a20*/  @!P0 BRA `(.L_x_2285) ;  /* 0x0000026c00188947 */ /* 0x000fea0003800000 */
.L_x_2286:
        /* <DEDUP_REMOVED lines=15> */
[----:B0-----:R-:W2:Y:S01]  /*0b20*/  LDL R2, [R1+0x90] ;  /* 0x0000900001027983 */ /* 0x001ea20000100800 */
[----:B------:R-:W-:Y:S01]  /*0b30*/  R2UR UR4, R16 ;  /* 0x00000000100472ca */ /* 0x000fe200000e0000 */
[----:B------:R-:W-:Y:S01]  /*0b40*/  IMAD.MOV.U32 R18, RZ, RZ, RZ ;  /* 0x000000ffff127224 */ /* 0x000fe200078e00ff */
[----:B------:R-:W-:Y:S01]  /*0b50*/  MOV R214, RZ ;  /* 0x000000ff00d67202 */ /* 0x000fe20000000f00 */
[----:B------:R-:W0:Y:S01]  /*0b60*/  S2R R0, SR_TID.X ;  /* 0x0000000000007919 */ /* 0x000e220000002100 */
[----:B------:R-:W-:Y:S02]  /*0b70*/  IMAD.MOV.U32 R221, RZ, RZ, RZ ;  /* 0x000000ffffdd7224 */ /* 0x000fe400078e00ff */
[----:B------:R-:W-:-:S07]  /*0b80*/  IMAD.MOV.U32 R219, RZ, RZ, RZ ;  /* 0x000000ffffdb7224 */ /* 0x000fce00078e00ff */
[----:B------:R-:W-:Y:S01]  /*0b90*/  UIADD3 UR4, UR4, 0x14400, URZ ;  /* 0x0001440004047890 */ /* 0x000fe2000fffe03f */
[----:B0-----:R-:W-:-:S05]  /*0ba0*/  VIADD R0, R0, 0xffffff80 ;  /* 0xffffff8000007836 */ /* 0x001fca0000000000 */
[----:B------:R-:W-:-:S04]  /*0bb0*/  SHF.R.S32.HI R3, RZ, 0x1f, R0 ;  /* 0x0000001fff037819 */ /* 0x000fc80000011400 */
[CC--:B------:R-:W-:Y:S02]  /*0bc0*/  LEA.HI R4, R3.reuse, R0.reuse, RZ, 0x4 ;  /* 0x0000000003047211 */ /* 0x0c0fe400078f20ff */
[CC--:B------:R-:W-:Y:S02]  /*0bd0*/  LEA.HI R5, R3.reuse, R0.reuse, RZ, 0x5 ;  /* 0x0000000003057211 */ /* 0x0c0fe400078f28ff */
[CC--:B------:R-:W-:Y:S02]  /*0be0*/  LEA.HI R22, R3.reuse, R0.reuse, RZ, 0x3 ;  /* 0x0000000003167211 */ /* 0x0c0fe400078f18ff */
[----:B------:R-:W-:Y:S02]  /*0bf0*/  LEA.HI R12, R3, R0, RZ, 0x6 ;  /* 0x00000000030c7211 */ /* 0x000fe400078f30ff */
[----:B------:R-:W-:Y:S02]  /*0c00*/  LOP3.LUT R7, R22, 0xfffffff8, RZ, 0xc0, !PT ;  /* 0xfffffff816077812 */ /* 0x000fe400078ec0ff */
[----:B------:R-:W-:Y:S01]  /*0c10*/  SHF.L.U32 R6, R5, 0x5, RZ ;  /* 0x0000000505067819 */ /* 0x000fe200000006ff */
[----:B------:R-:W-:Y:S01]  /*0c20*/  IMAD.SHL.U32 R12, R12, 0x8, RZ ;  /* 0x000000080c0c7824 */ /* 0x000fe200078e00ff */
[----:B------:R-:W-:-:S02]  /*0c30*/  SHF.R.S32.HI R22, RZ, 0x3, R22 ;  /* 0x00000003ff167819 */ /* 0x000fc40000011416 */
[----:B------:R-:W-:Y:S02]  /*0c40*/  LOP3.LUT R6, R6, 0xfffffc00, RZ, 0xc0, !PT ;  /* 0xfffffc0006067812 */ /* 0x000fe400078ec0ff */
[----:B------:R-:W-:Y:S01]  /*0c50*/  LOP3.LUT R236, R12, 0xfffffe00, RZ, 0xc0, !PT ;  /* 0xfffffe000cec7812 */ /* 0x000fe200078ec0ff */
[C---:B------:R-:W-:Y:S01]  /*0c60*/  IMAD.SHL.U32 R234, R22.reuse, 0x40, RZ ;  /* 0x0000004016ea7824 */ /* 0x040fe200078e00ff */
[----:B------:R-:W-:Y:S01]  /*0c70*/  SHF.R.S32.HI R23, RZ, 0x1f, R22 ;  /* 0x0000001fff177819 */ /* 0x000fe20000011416 */
[C---:B------:R-:W-:Y:S02]  /*0c80*/  VIADD R218, R22.reuse, 0x20 ;  /* 0x0000002016da7836 */ /* 0x040fe40000000000 */
[----:B------:R-:W-:Y:S02]  /*0c90*/  VIADD R220, R22, 0x40 ;  /* 0x0000004016dc7836 */ /* 0x000fe40000000000 */
[----:B------:R-:W-:-:S03]  /*0ca0*/  IMAD.SHL.U32 R229, R218, 0x40, RZ ;  /* 0x00000040dae57824 */ /* 0x000fc600078e00ff */
[----:B------:R-:W-:Y:S02]  /*0cb0*/  SHF.L.U32 R228, R220, 0x6, RZ ;  /* 0x00000006dce47819 */ /* 0x000fe400000006ff */
[----:B------:R-:W-:Y:S02]  /*0cc0*/  LOP3.LUT R229, R229, 0x1c0, RZ, 0xc0, !PT ;  /* 0x000001c0e5e57812 */ /* 0x000fe400078ec0ff */
[----:B------:R-:W-:Y:S02]  /*0cd0*/  LOP3.LUT R228, R228, 0x1c0, RZ, 0xc0, !PT ;  /* 0x000001c0e4e47812 */ /* 0x000fe400078ec0ff */
[----:B------:R-:W-:Y:S02]  /*0ce0*/  SHF.R.U32.HI R233, RZ, 0x3, R229 ;  /* 0x00000003ffe97819 */ /* 0x000fe400000116e5 */
[----:B------:R-:W-:Y:S02]  /*0cf0*/  SHF.R.U32.HI R232, RZ, 0x3, R228 ;  /* 0x00000003ffe87819 */ /* 0x000fe400000116e4 */
[----:B--2---:R-:W-:-:S02]  /*0d00*/  R2UR UR5, R2 ;  /* 0x00000000020572ca */ /* 0x004fc400000e0000 */
[----:B------:R-:W-:Y:S02]  /*0d10*/  LEA.HI R2, R3, R0, RZ, 0x7 ;  /* 0x0000000003027211 */ /* 0x000fe400078f38ff */
[----:B------:R-:W-:Y:S02]  /*0d20*/  LOP3.LUT R3, R4, 0x3fffff0, RZ, 0xc0, !PT ;  /* 0x03fffff004037812 */ /* 0x000fe400078ec0ff */
[----:B------:R-:W-:-:S03]  /*0d30*/  LOP3.LUT R9, R2, 0xffffff80, RZ, 0xc0, !PT ;  /* 0xffffff8002097812 */ /* 0x000fc600078ec0ff */
[C---:B------:R-:W-:Y:S01]  /*0d40*/  IMAD.IADD R5, R0.reuse, 0x1, -R3 ;  /* 0x0000000100057824 */ /* 0x040fe200078e0a03 */
[----:B------:R-:W-:Y:S01]  /*0d50*/  SHF.R.S32.HI R3, RZ, 0x7, R2 ;  /* 0x00000007ff037819 */ /* 0x000fe20000011402 */
[C---:B------:R-:W-:Y:S02]  /*0d60*/  IMAD.IADD R9, R0.reuse, 0x1, -R9 ;  /* 0x0000000100097824 */ /* 0x040fe400078e0a09 */
[----:B------:R-:W-:Y:S01]  /*0d70*/  IMAD.IADD R0, R0, 0x1, -R7 ;  /* 0x0000000100007824 */ /* 0x000fe200078e0a07 */
[----:B------:R-:W-:Y:S01]  /*0d80*/  LEA R5, R5, R6, 0x6 ;  /* 0x0000000605057211 */ /* 0x000fe200078e30ff */
[----:B------:R-:W-:Y:S01]  /*0d90*/  ULOP3.LUT UR5, UR5, 0x1, URZ, 0xfc, !UPT ;  /* 0x0000000105057892 */ /* 0x000fe2000f8efc3f */
[----:B------:R-:W-:Y:S01]  /*0da0*/  SHF.R.S32.HI R8, RZ, 0x1f, R9 ;  /* 0x0000001fff087819 */ /* 0x000fe20000011409 */
[C---:B------:R-:W-:Y:S01]  /*0db0*/  IMAD.SHL.U32 R212, R0.reuse, 0x4, RZ ;  /* 0x0000000400d47824 */ /* 0x040fe200078e00ff */
[----:B------:R-:W-:Y:S01]  /*0dc0*/  SHF.R.S32.HI R7, RZ, 0x4, R4 ;  /* 0x00000004ff077819 */ /* 0x000fe20000011404 */
[----:B------:R-:W-:Y:S01]  /*0dd0*/  IMAD.SHL.U32 R17, R0, 0x8, RZ ;  /* 0x0000000800117824 */ /* 0x000fe200078e00ff */
[----:B------:R-:W-:Y:S01]  /*0de0*/  LEA.HI R10, R8, R9, RZ, 0x2 ;  /* 0x00000009080a7211 */ /* 0x000fe200078f10ff */
[----:B------:R-:W-:Y:S01]  /*0df0*/  VIADD R215, R212, 0x40 ;  /* 0x00000040d4d77836 */ /* 0x000fe20000000000 */
[----:B------:R-:W-:Y:S01]  /*0e00*/  LEA.HI R2, R2, R3, RZ, 0x1 ;  /* 0x0000000302027211 */ /* 0x000fe200078f08ff */
[C---:B------:R-:W-:Y:S01]  /*0e10*/  VIADD R216, R212.reuse, 0x20 ;  /* 0x00000020d4d87836 */ /* 0x040fe20000000000 */
[--C-:B------:R-:W-:Y:S01]  /*0e20*/  SHF.R.S32.HI R6, RZ, 0x2, R10.reuse ;  /* 0x00000002ff067819 */ /* 0x100fe2000001140a */
[C---:B------:R-:W-:Y:S01]  /*0e30*/  IMAD.IADD R19, R212.reuse, 0x1, R215 ;  /* 0x00000001d4137824 */ /* 0x040fe200078e02d7 */
[----:B------:R-:W-:Y:S01]  /*0e40*/  SHF.R.S32.HI R11, RZ, 0x1f, R10 ;  /* 0x0000001fff0b7819 */ /* 0x000fe2000001140a */
[----:B------:R-:W-:Y:S01]  /*0e50*/  VIADD R217, R212, 0x60 ;  /* 0x00000060d4d97836 */ /* 0x000fe20000000000 */
[----:B------:R-:W-:-:S02]  /*0e60*/  LEA.HI R4, R4, R7, RZ, 0x1 ;  /* 0x0000000704047211 */ /* 0x000fc400078f08ff */
[----:B------:R-:W-:Y:S02]  /*0e70*/  LEA.HI R11, R11, R6, RZ, 0x3 ;  /* 0x000000060b0b7211 */ /* 0x000fe400078f18ff */
[----:B------:R-:W-:Y:S02]  /*0e80*/  LOP3.LUT R2, R2, 0x3fffffe, RZ, 0xc0, !PT ;  /* 0x03fffffe02027812 */ /* 0x000fe400078ec0ff */
[----:B------:R-:W-:Y:S02]  /*0e90*/  LOP3.LUT R11, R11, 0xfffffff8, RZ, 0xc0, !PT ;  /* 0xfffffff80b0b7812 */ /* 0x000fe400078ec0ff */
[----:B------:R-:W-:Y:S02]  /*0ea0*/  LOP3.LUT R4, R4, 0x1ffffffe, RZ, 0xc0, !PT ;  /* 0x1ffffffe04047812 */ /* 0x000fe400078ec0ff */
[----:B------:R-:W-:Y:S02]  /*0eb0*/  IADD3 R11, R6, -R11, RZ ;  /* 0x8000000b060b7210 */ /* 0x000fe40007ffe0ff */
[----:B------:R-:W-:Y:S01]  /*0ec0*/  SHF.R.S32.HI R6, RZ, 0x1f, R19 ;  /* 0x0000001fff067819 */ /* 0x000fe20000011413 */
[----:B------:R-:W-:Y:S01]  /*0ed0*/  IMAD.IADD R4, R7, 0x1, -R4 ;  /* 0x0000000107047824 */ /* 0x000fe200078e0a04 */
[----:B------:R-:W-:-:S02]  /*0ee0*/  LEA.HI R8, R8, R9, RZ, 0x5 ;  /* 0x0000000908087211 */ /* 0x000fc400078f28ff */
[----:B------:R-:W-:Y:S01]  /*0ef0*/  IADD3 R2, R3, -R2, RZ ;  /* 0x8000000203027210 */ /* 0x000fe20007ffe0ff */
[----:B------:R-:W-:Y:S01]  /*0f00*/  IMAD R4, R4, 0x8, R5 ;  /* 0x0000000804047824 */ /* 0x000fe200078e0205 */
[CC--:B------:R-:W-:Y:S02]  /*0f10*/  LEA.HI R3, R6.reuse, R19.reuse, RZ, 0x3 ;  /* 0x0000001306037211 */ /* 0x0c0fe400078f18ff */
[----:B------:R-:W-:Y:S02]  /*0f20*/  SHF.R.S32.HI R8, RZ, 0x5, R8 ;  /* 0x00000005ff087819 */ /* 0x000fe40000011408 */
[----:B------:R-:W-:Y:S01]  /*0f30*/  LEA.HI R6, R6, R19, RZ, 0x6 ;  /* 0x0000001306067211 */ /* 0x000fe200078f30ff */
[----:B------:R0:W-:Y:S01]  /*0f40*/  STL [R1+0x8c], R4 ;  /* 0x00008c0401007387 */ /* 0x0001e20000100800 */
[----:B------:R-:W-:Y:S02]  /*0f50*/  LOP3.LUT R3, R3, 0x38, RZ, 0xc0, !PT ;  /* 0x0000003803037812 */ /* 0x000fe400078ec0ff */
[----:B------:R-:W-:Y:S01]  /*0f60*/  LEA R11, R8, R11, 0x4 ;  /* 0x0000000b080b7211 */ /* 0x000fe200078e20ff */
[----:B------:R-:W-:Y:S01]  /*0f70*/  IMAD.SHL.U32 R5, R6, 0x80, RZ ;  /* 0x0000008006057824 */ /* 0x000fe200078e00ff */
[----:B------:R-:W-:-:S02]  /*0f80*/  LOP3.LUT R10, R10, 0x7ffffffc, RZ, 0xc0, !PT ;  /* 0x7ffffffc0a0a7812 */ /* 0x000fc400078ec0ff */
[----:B------:R-:W-:Y:S01]  /*0f90*/  LOP3.LUT R6, R3, 0x1c0, R234, 0xf8, !PT ;  /* 0x000001c003067812 */ /* 0x000fe200078ef8ea */
[----:B------:R-:W-:Y:S01]  /*0fa0*/  IMAD R2, R2, 0x40, R11 ;  /* 0x0000004002027824 */ /* 0x000fe200078e020b */
[----:B------:R-:W-:Y:S02]  /*0fb0*/  IADD3 R3, R9, -R10, RZ ;  /* 0x8000000a09037210 */ /* 0x000fe40007ffe0ff */
[----:B0-----:R-:W-:Y:S02]  /*0fc0*/  LOP3.LUT R4, R234, 0x1c0, RZ, 0xc0, !PT ;  /* 0x000001c0ea047812 */ /* 0x001fe400078ec0ff */
[----:B------:R-:W-:Y:S01]  /*0fd0*/  LOP3.LUT R5, R5, 0xffffe000, RZ, 0xc0, !PT ;  /* 0xffffe00005057812 */ /* 0x000fe200078ec0ff */
[----:B------:R0:W-:Y:S01]  /*0fe0*/  STL [R1+0x64], R3 ;  /* 0x0000640301007387 */ /* 0x0001e20000100800 */
[----:B------:R-:W-:Y:S02]  /*0ff0*/  SHF.R.U32.HI R235, RZ, 0x3, R4 ;  /* 0x00000003ffeb7819 */ /* 0x000fe40000011604 */
[----:B------:R-:W-:Y:S01]  /*1000*/  SHF.R.S32.HI R0, RZ, 0x1f, R220 ;  /* 0x0000001fff007819 */ /* 0x000fe200000114dc */
[----:B------:R1:W-:Y:S01]  /*1010*/  STL [R1+0x68], R2 ;  /* 0x0000680201007387 */ /* 0x0003e20000100800 */
[----:B------:R-:W-:-:S02]  /*1020*/  LOP3.LUT R6, R6, R235, RZ, 0x3c, !PT ;  /* 0x000000eb06067212 */ /* 0x000fc400078e3cff */
[----:B------:R-:W-:Y:S01]  /*1030*/  LOP3.LUT R237, R4, 0x38, R17, 0xf8, !PT ;  /* 0x0000003804ed7812 */ /* 0x000fe200078ef811 */
[----:B------:R-:W-:Y:S01]  /*1040*/  STL [R1+0x80], RZ ;  /* 0x000080ff01007387 */ /* 0x000fe20000100800 */
[----:B------:R-:W-:Y:S02]  /*1050*/  IADD3 R6, R6, R5, R236 ;  /* 0x0000000506067210 */ /* 0x000fe40007ffe0ec */
[----:B0-----:R-:W-:Y:S02]  /*1060*/  SHF.R.S32.HI R3, RZ, 0x1f, R218 ;  /* 0x0000001fff037819 */ /* 0x001fe400000114da */
[----:B------:R-:W-:Y:S02]  /*1070*/  SHF.R.S32.HI R5, RZ, 0x1f, R220 ;  /* 0x0000001fff057819 */ /* 0x000fe400000114dc */
[----:B-1----:R-:W-:Y:S02]  /*1080*/  MOV R2, UR5 ;  /* 0x0000000500027c02 */ /* 0x002fe40008000f00 */
[----:B------:R-:W-:-:S02]  /*1090*/  LEA.HI R3, R3, R218, RZ, 0x3 ;  /* 0x000000da03037211 */ /* 0x000fc400078f18ff */
[----:B------:R-:W-:Y:S01]  /*10a0*/  LEA.HI R5, R5, R220, RZ, 0x3 ;  /* 0x000000dc05057211 */ /* 0x000fe200078f18ff */
[----:B------:R0:W-:Y:S01]  /*10b0*/  STL [R1+0x60], R2 ;  /* 0x0000600201007387 */ /* 0x0001e20000100800 */
[----:B------:R-:W-:Y:S01]  /*10c0*/  LOP3.LUT R237, R236, R237, R235, 0xf6, !PT ;  /* 0x000000edeced7212 */ /* 0x000fe200078ef6eb */
[----:B------:R-:W-:Y:S01]  /*10d0*/  IMAD.SHL.U32 R3, R3, 0x40, RZ ;  /* 0x0000004003037824 */ /* 0x000fe200078e00ff */
[----:B------:R-:W-:-:S04]  /*10e0*/  SHF.L.U32 R5, R5, 0x6, RZ ;  /* 0x0000000605057819 */ /* 0x000fc800000006ff */
[----:B------:R-:W-:Y:S02]  /*10f0*/  LOP3.LUT R230, R3, 0xfffffe00, RZ, 0xc0, !PT ;  /* 0xfffffe0003e67812 */ /* 0x000fe400078ec0ff */
[----:B------:R-:W-:Y:S02]  /*1100*/  LOP3.LUT R231, R5, 0xfffffe00, RZ, 0xc0, !PT ;  /* 0xfffffe0005e77812 */ /* 0x000fe400078ec0ff */
[----:B0-----:R-:W-:-:S05]  /*1110*/  MOV R2, UR4 ;  /* 0x0000000400027c02 */ /* 0x001fca0008000f00 */
[----:B------:R0:W-:Y:S02]  /*1120*/  STL [R1+0x7c], R2 ;  /* 0x00007c0201007387 */ /* 0x0001e40000100800 */
[----:B0-----:R-:W-:-:S05]  /*1130*/  SHF.R.S32.HI R2, RZ, 0x1f, R218 ;  /* 0x0000001fff027819 */ /* 0x001fca00000114da */
[----:B------:R0:W-:Y:S04]  /*1140*/  STL [R1+0x70], R2 ;  /* 0x0000700201007387 */ /* 0x0001e80000100800 */
[----:B------:R1:W-:Y:S01]  /*1150*/  STL [R1+0x6c], R0 ;  /* 0x00006c0001007387 */ /* 0x0003e20000100800 */
[C---:B0-----:R-:W-:Y:S01]  /*1160*/  IADD3 R2, R17.reuse, 0x80, RZ ;  /* 0x0000008011027810 */ /* 0x041fe20007ffe0ff */
[----:B-1----:R-:W-:Y:S01]  /*1170*/  VIADD R0, R17, 0xc0 ;  /* 0x000000c011007836 */ /* 0x002fe20000000000 */
[----:B------:R-:W-:-:S05]  /*1180*/  LEA R0, R6, UR4, 0x1 ;  /* 0x0000000406007c11 */ /* 0x000fca000f8e08ff */
[----:B------:R0:W-:Y:S02]  /*1190*/  STL [R1+0x88], R0 ;  /* 0x0000880001007387 */ /* 0x0001e40000100800 */
.L_x_2567:
[----:B------:R-:W1:Y:S01]  /*11a0*/  LDC.64 R2, c[0x0][0xc60] ;  /* 0x00031800ff027b82 */ /* 0x000e620000000a00 */
[----:B------:R-:W-:Y:S01]  /*11b0*/  ULDC.64 UR4, c[0x0][0xa28] ;  /* 0x00028a0000047ab9 */ /* 0x000fe20000000a00 */
[----:B------:R-:W-:Y:S01]  /*11c0*/  ULDC.64 UR6, c[0x0][0xa18] ;  /* 0x0002860000067ab9 */ /* 0x000fe20000000a00 */
[----:B------:R-:W-:Y:S01]  /*11d0*/  ULDC.64 UR8, c[0x0][0xa08] ;  /* 0x0002820000087ab9 */ /* 0x000fe20000000a00 */
[----:B-1----:R-:W-:-:S05]  /*11e0*/  IMAD.WIDE R2, R227, 0x4, R2 ;  /* 0x00000004e3027825 */ /* 0x002fca00078e0202 */
[----:B0-2345:R-:W0:Y:S01]  /*11f0*/  LDG.E R8, desc[UR60][R2.64] ;  /* 0x0000003c02087981 */ /* 0x03de22000c1e1900 */
[----:B------:R-:W-:Y:S02]  /*1200*/  ISETP.NE.U32.AND P2, PT, RZ, UR4, PT ;  /* 0x00000004ff007c0c */ /* 0x000fe4000bf45070 */
[----:B------:R-:W-:Y:S02]  /*1210*/  ISETP.NE.U32.AND P1, PT, RZ, UR6, PT ;  /* 0x00000006ff007c0c */ /* 0x000fe4000bf25070 */
[----:B------:R-:W-:Y:S02]  /*1220*/  ISETP.NE.AND.EX P2, PT, RZ, UR5, PT, P2 ;  /* 0x00000005ff007c0c */ /* 0x000fe4000bf45320 */
[----:B------:R-:W-:Y:S02]  /*1230*/  ISETP.NE.AND.EX P1, PT, RZ, UR7, PT, P1 ;  /* 0x00000007ff007c0c */ /* 0x000fe4000bf25310 */
[----:B------:R-:W-:Y:S02]  /*1240*/  ISETP.NE.U32.AND P0, PT, RZ, UR8, PT ;  /* 0x00000008ff007c0c */ /* 0x000fe4000bf05070 */
[----:B------:R-:W-:-:S02]  /*1250*/  MOV R26, RZ ;  /* 0x000000ff001a7202 */ /* 0x000fc40000000f00 */
[----:B------:R-:W-:Y:S02]  /*1260*/  ISETP.NE.AND.EX P0, PT, RZ, UR9, PT, P0 ;  /* 0x00000009ff007c0c */ /* 0x000fe4000bf05300 */
[----:B0-----:R-:W-:Y:S01]  /*1270*/  SHF.R.S32.HI R0, RZ, 0x1f, R8 ;  /* 0x0000001fff007819 */ /* 0x001fe20000011408 */
[C---:B------:R-:W-:Y:S02]  /*1280*/  IMAD.SHL.U32 R28, R8.reuse, 0x4, RZ ;  /* 0x00000004081c7824 */ /* 0x040fe400078e00ff */
[C---:B------:R-:W-:Y:S01]  /*1290*/  @P2 LEA R2, P3, R8.reuse, UR4, 0x2 ;  /* 0x0000000408022c11 */ /* 0x040fe2000f8610ff */
[----:B------:R0:W-:Y:S01]  /*12a0*/  STL [R1+0x74], R8 ;  /* 0x0000740801007387 */ /* 0x0001e20000100800 */
[C-C-:B------:R-:W-:Y:S02]  /*12b0*/  SHF.L.U64.HI R29, R8.reuse, 0x2, R0.reuse ;  /* 0x00000002081d7819 */ /* 0x140fe40000010200 */
[----:B------:R-:W-:Y:S01]  /*12c0*/  @P2 LEA.HI.X R3, R8, UR5, R0, 0x2, P3 ;  /* 0x0000000508032c11 */ /* 0x000fe200098f1400 */
[----:B------:R-:W-:Y:S01]  /*12d0*/  IMAD.MOV.U32 R0, RZ, RZ, RZ ;  /* 0x000000ffff007224 */ /* 0x000fe200078e00ff */
[C---:B------:R-:W-:Y:S01]  /*12e0*/  IADD3 R6, P4, R28.reuse, UR8, RZ ;  /* 0x000000081c067c10 */ /* 0x040fe2000ff9e0ff */
[----:B------:R-:W-:Y:S01]  /*12f0*/  ULDC UR4, c[0x0][0x288] ;  /* 0x0000a20000047ab9 */ /* 0x000fe20000000800 */
[----:B------:R0:W-:Y:S04]  /*1300*/  STL [R1+0x84], R225 ;  /* 0x000084e101007387 */ /* 0x0001e80000100800 */
[----:B------:R0:W5:Y:S01]  /*1310*/  @P2 LDG.E R0, desc[UR60][R2.64] ;  /* 0x0000003c02002981 */ /* 0x000162000c1e1900 */
[----:B------:R-:W-:Y:S01]  /*1320*/  @P1 IADD3 R4, P2, R28, UR6, RZ ;  /* 0x000000061c041c10 */ /* 0x000fe2000ff5e0ff */
[----:B------:R-:W-:Y:S01]  /*1330*/  IMAD.U32 R224, RZ, RZ, UR4 ;  /* 0x00000004ffe07e24 */ /* 0x000fe2000f8e00ff */
[C---:B------:R-:W-:Y:S01]  /*1340*/  IADD3.X R7, R29.reuse, UR9, RZ, P4, !PT ;  /* 0x000000091d077c10 */ /* 0x040fe2000a7fe4ff */
[----:B------:R0:W-:Y:S01]  /*1350*/  STL [R1+0x78], R226 ;  /* 0x000078e201007387 */ /* 0x0001e20000100800 */
[----:B------:R-:W-:Y:S01]  /*1360*/  @P1 IADD3.X R5, R29, UR7, RZ, P2, !PT ;  /* 0x000000071d051c10 */ /* 0x000fe200097fe4ff */
[----:B------:R-:W-:Y:S01]  /*1370*/  ULDC.64 UR4, c[0x0][0x3f8] ;  /* 0x0000fe0000047ab9 */ /* 0x000fe20000000a00 */
[----:B------:R-:W-:Y:S01]  /*1380*/  ULDC.64 UR6, c[0x0][0xa20] ;  /* 0x0002880000067ab9 */ /* 0x000fe20000000a00 */
[----:B------:R0:W5:Y:S01]  /*1390*/  @P0 LDG.E R26, desc[UR60][R6.64] ;  /* 0x0000003c061a0981 */ /* 0x000162000c1e1900 */
[----:B------:R-:W-:-:S03]  /*13a0*/  ULDC UR8, c[0x0][0x2e0] ;  /* 0x0000b80000087ab9 */ /* 0x000fc60000000800 */
[----:B------:R0:W5:Y:S01]  /*13b0*/  @P1 LDG.E R224, desc[UR60][R4.64] ;  /* 0x0000003c04e01981 */ /* 0x000162000c1e1900 */
[----:B------:R-:W-:Y:S01]  /*13c0*/  UISETP.NE.U32.AND UP0, UPT, UR4, URZ, UPT ;  /* 0x0000003f0400728c */ /* 0x000fe2000bf05070 */
[----:B------:R-:W-:Y:S02]  /*13d0*/  ISETP.NE.U32.AND P2, PT, RZ, UR6, PT ;  /* 0x00000006ff007c0c */ /* 0x000fe4000bf45070 */
[----:B------:R-:W-:Y:S01]  /*13e0*/  ULDC UR4, c[0x0][0x404] ;  /* 0x0001010000047ab9 */ /* 0x000fe20000000800 */
[----:B------:R-:W-:-:S04]  /*13f0*/  UISETP.NE.AND.EX UP0, UPT, UR5, URZ, UPT, UP0 ;  /* 0x0000003f0500728c */ /* 0x000fc8000bf05300 */
[----:B------:R-:W-:Y:S01]  /*1400*/  USEL UR4, UR4, 0x1, UP0 ;  /* 0x0000000104047887 */ /* 0x000fe20008000000 */
[----:B------:R-:W-:Y:S01]  /*1410*/  ISETP.NE.AND.EX P2, PT, RZ, UR7, PT, P2 ;  /* 0x00000007ff007c0c */ /* 0x000fe2000bf45320 */
[----:B------:R-:W-:Y:S02]  /*1420*/  ULDC UR9, c[0x0][0x338] ;  /* 0x0000ce0000097ab9 */ /* 0x000fe40000000800 */
[----:B------:R-:W-:Y:S01]  /*1430*/  UIMAD UR8, UR4, UR8, URZ ;  /* 0x00000008040872a4 */ /* 0x000fe2000f8e023f */
[----:B------:R-:W-:Y:S01]  /*1440*/  IMAD.MOV.U32 R25, RZ, RZ, R8 ;  /* 0x000000ffff197224 */ /* 0x000fe200078e0008 */
[----:B0-----:R-:W-:Y:S10]  /*1450*/  @P1 BRA `(.L_x_2288) ;  /* 0x0000000000241947 */ /* 0x001ff40003800000 */
[----:B------:R-:W-:Y:S02]  /*1460*/  ULDC.64 UR4, c[0x0][0xa00] ;  /* 0x0002800000047ab9 */ /* 0x000fe40000000a00 */
[----:B------:R-:W-:-:S04]  /*1470*/  ISETP.NE.U32.AND P1, PT, RZ, UR4, PT ;  /* 0x00000004ff007c0c */ /* 0x000fc8000bf25070 */
[----:B------:R-:W-:-:S13]  /*1480*/  ISETP.NE.AND.EX P1, PT, RZ, UR5, PT, P1 ;  /* 0x00000005ff007c0c */ /* 0x000fda000bf25310 */
[----:B------:R-:W-:Y:S05]  /*1490*/  @!P1 BRA `(.L_x_2288) ;  /* 0x0000000000149947 */ /* 0x000fea0003800000 */
[----:B------:R-:W0:Y:S02]  /*14a0*/  LDC.64 R2, c[0x0][0xa00] ;  /* 0x00028000ff027b82 */ /* 0x000e240000000a00 */
[----:B0-----:R-:W-:-:S05]  /*14b0*/  IMAD.WIDE R2, R25, 0x4, R2 ;  /* 0x0000000419027825 */ /* 0x001fca00078e0202 */
[----:B-----5:R-:W2:Y:S04]  /*14c0*/  LDG.E R224, desc[UR60][R2.64] ;  /* 0x0000003c02e07981 */ /* 0x020ea8000c1e1900 */
[----:B------:R-:W2:Y:S02]  /*14d0*/  LDG.E R5, desc[UR60][R2.64+0x4] ;  /* 0x0000043c02057981 */ /* 0x000ea4000c1e1900 */
[----:B--2---:R-:W-:-:S07]  /*14e0*/  IADD3 R224, -R224, R5, RZ ;  /* 0x00000005e0e07210 */ /* 0x004fce0007ffe1ff */
.L_x_2288:
[----:B------:R-:W-:Y:S02]  /*14f0*/  IMAD.U32 R2, RZ, RZ, UR9 ;  /* 0x00000009ff027e24 */ /* 0x000fe4000f8e00ff */
[----:B------:R-:W-:Y:S01]  /*1500*/  IMAD.U32 R27, RZ, RZ, UR8 ;  /* 0x00000008ff1b7e24 */ /* 0x000fe2000f8e00ff */
[----:B------:R-:W-:Y:S06]  /*1510*/  @!P2 BRA `(.L_x_2289) ;  /* 0x000000000010a947 */ /* 0x000fec0003800000 */
[----:B------:R-:W-:-:S04]  /*1520*/  IADD3 R4, P0, R28, UR6, RZ ;  /* 0x000000061c047c10 */ /* 0x000fc8000ff1e0ff */
[----:B------:R-:W-:-:S05]  /*1530*/  IADD3.X R5, R29, UR7, RZ, P0, !PT ;  /* 0x000000071d057c10 */ /* 0x000fca00087fe4ff */
[----:B------:R0:W5:Y:S01]  /*1540*/  LDG.E R27, desc[UR60][R4.64] ;  /* 0x0000003c041b7981 */ /* 0x000162000c1e1900 */
[----:B------:R-:W-:Y:S05]  /*1550*/  BRA `(.L_x_2290) ;  /* 0x0000000000107947 */ /* 0x000fea0003800000 */
.L_x_2289:
[----:B------:R-:W-:Y:S05]  /*1560*/  @!P0 BRA `(.L_x_2290) ;  /* 0x00000000000c8947 */ /* 0x000fea0003800000 */
[----:B------:R-:W2:Y:S04]  /*1570*/  LDG.E R4, desc[UR60][R6.64] ;  /* 0x0000003c06047981 */ /* 0x000ea8000c1e1900 */
[----:B------:R-:W2:Y:S02]  /*1580*/  LDG.E R27, desc[UR60][R6.64+0x4] ;  /* 0x0000043c061b7981 */ /* 0x000ea4000c1e1900 */
[----:B--2---:R-:W-:-:S07]  /*1590*/  IADD3 R27, -R4, R27, RZ ;  /* 0x0000001b041b7210 */ /* 0x004fce0007ffe1ff */
.L_x_2290:
[----:B------:R-:W-:Y:S02]  /*15a0*/  ULDC.64 UR4, c[0x0][0xa10] ;  /* 0x0002840000047ab9 */ /* 0x000fe40000000a00 */
[----:B------:R-:W-:-:S04]  /*15b0*/  ISETP.NE.U32.AND P0, PT, RZ, UR4, PT ;  /* 0x00000004ff007c0c */ /* 0x000fc8000bf05070 */
[----:B------:R-:W-:Y:S01]  /*15c0*/  ISETP.NE.AND.EX P0, PT, RZ, UR5, PT, P0 ;  /* 0x00000005ff007c0c */ /* 0x000fe2000bf05300 */
[----:B------:R-:W-:-:S12]  /*15d0*/  ULDC.64 UR4, c[0x0][0xa30] ;  /* 0x00028c0000047ab9 */ /* 0x000fd80000000a00 */
[----:B0-----:R-:W0:Y:S02]  /*15e0*/  @P0 LDC.64 R4, c[0x0][0xa10] ;  /* 0x00028400ff040b82 */ /* 0x001e240000000a00 */
[----:B0-----:R-:W-:-:S05]  /*15f0*/  @P0 IMAD.WIDE R4, R25, 0x4, R4 ;  /* 0x0000000419040825 */ /* 0x001fca00078e0204 */
[----:B------:R-:W2:Y:S04]  /*1600*/  @P0 LDG.E R3, desc[UR60][R4.64] ;  /* 0x0000003c04030981 */ /* 0x000ea8000c1e1900 */
[----:B------:R-:W2:Y:S01]  /*1610*/  @P0 LDG.E R8, desc[UR60][R4.64+0x4] ;  /* 0x0000043c04080981 */ /* 0x000ea2000c1e1900 */
[----:B------:R-:W-:Y:S01]  /*1620*/  ISETP.NE.U32.AND P1, PT, RZ, UR4, PT ;  /* 0x00000004ff007c0c */ /* 0x000fe2000bf25070 */
[----:B-----5:R-:W-:-:S03]  /*1630*/  IMAD.MOV.U32 R144, RZ, RZ, R27 ;  /* 0x000000ffff907224 */ /* 0x020fc600078e001b */
[----:B------:R-:W-:-:S13]  /*1640*/  ISETP.NE.AND.EX P1, PT, RZ, UR5, PT, P1 ;  /* 0x00000005ff007c0c */ /* 0x000fda000bf25310 */
[----:B------:R-:W-:-:S04]  /*1650*/  @P1 IADD3 R6, P2, R28, UR4, RZ ;  /* 0x000000041c061c10 */ /* 0x000fc8000ff5e0ff */
[----:B------:R-:W-:-:S05]  /*1660*/  @P1 IADD3.X R7, R29, UR5, RZ, P2, !PT ;  /* 0x000000051d071c10 */ /* 0x000fca00097fe4ff */
[----:B------:R0:W5:Y:S01]  /*1670*/  @P1 LDG.E R144, desc[UR60][R6.64] ;  /* 0x0000003c06901981 */ /* 0x000162000c1e1900 */
[----:B------:R-:W-:Y:S01]  /*1680*/  IMAD.IADD R9, R27, 0x1, -R0 ;  /* 0x000000011b097824 */ /* 0x000fe200078e0a00 */
[----:B------:R-:W-:-:S04]  /*1690*/  PLOP3.LUT P2, PT, PT, PT, PT, 0x80, 0x0 ;  /* 0x000000000000781c */ /* 0x000fc80003f4f070 */
[----:B------:R-:W-:-:S04]  /*16a0*/  IADD3 R120, -R9, RZ, RZ ;  /* 0x000000ff09787210 */ /* 0x000fc80007ffe1ff */
[----:B------:R-:W-:Y:S02]  /*16b0*/  VIMNMX R120, RZ, R120, !PT ;  /* 0x00000078ff787248 */ /* 0x000fe40007fe0100 */
[----:B--2---:R-:W-:Y:S02]  /*16c0*/  @P0 IADD3 R2, -R3, R8, RZ ;  /* 0x0000000803020210 */ /* 0x004fe40007ffe1ff */
[----:B------:R-:W-:-:S03]  /*16d0*/  LEA R3, R225, 0xcf, 0x7 ;  /* 0x000000cfe1037811 */ /* 0x000fc600078e38ff */
[----:B------:R-:W-:-:S04]  /*16e0*/  IMAD.IADD R227, R9, 0x1, R2 ;  /* 0x0000000109e37824 */ /* 0x000fc800078e0202 */
[C---:B------:R-:W-:Y:S01]  /*16f0*/  VIADD R0, R227.reuse, 0x4f ;  /* 0x0000004fe3007836 */ /* 0x040fe20000000000 */
[----:B------:R-:W-:-:S03]  /*1700*/  IADD3 R3, R227, R3, -R224 ;  /* 0x00000003e3037210 */ /* 0x000fc60007ffe8e0 */
[----:B------:R-:W-:-:S04]  /*1710*/  IMAD.HI R0, R0, 0x66666667, RZ ;  /* 0x6666666700007827 */ /* 0x000fc800078e02ff */
[----:B------:R-:W-:Y:S01]  /*1720*/  IMAD.HI R4, R3, 0x66666667, RZ ;  /* 0x6666666703047827 */ /* 0x000fe200078e02ff */
[----:B------:R-:W-:-:S04]  /*1730*/  SHF.R.U32.HI R3, RZ, 0x1f, R0 ;  /* 0x0000001fff037819 */ /* 0x000fc80000011600 */
[----:B------:R-:W-:Y:S02]  /*1740*/  SHF.R.U32.HI R5, RZ, 0x1f, R4 ;  /* 0x0000001fff057819 */ /* 0x000fe40000011604 */
[----:B------:R-:W-:Y:S02]  /*1750*/  LEA.HI.SX32 R3, R0, R3, 0x1b ;  /* 0x0000000300037211 */ /* 0x000fe400078fdaff */
[----:B------:R-:W-:-:S04]  /*1760*/  LEA.HI.SX32 R4, R4, R5, 0x1b ;  /* 0x0000000504047211 */ /* 0x000fc800078fdaff */
[----:B------:R-:W-:-:S05]  /*1770*/  VIMNMX R177, R3, R4, PT ;  /* 0x0000000403b17248 */ /* 0x000fca0003fe0100 */
        /* <DEDUP_REMOVED lines=32> */
.L_x_2293:
[----:B------:R-:W-:Y:S05]  /*1980*/  BSYNC B6 ;  /* 0x0000000000067941 */ /* 0x000fea0003800000 */
.L_x_2292:
        /* <DEDUP_REMOVED lines=20> */
.L_x_2295:
[----:B------:R-:W-:Y:S05]  /*1ad0*/  BSYNC B6 ;  /* 0x0000000000067941 */ /* 0x000fea0003800000 */
.L_x_2294:
[----:B------:R-:W-:Y:S01]  /*1ae0*/  ULDC.64 UR4, c[0x0][0x9f8] ;  /* 0x00027e0000047ab9 */ /* 0x000fe20000000a00 */
[----:B------:R-:W0:Y:S01]  /*1af0*/  LDC R0, c[0x0][0x428] ;  /* 0x00010a00ff007b82 */ /* 0x000e220000000800 */
[----:B------:R-:W-:-:S07]  /*1b00*/  ISETP.NE.U32.AND P0, PT, RZ, UR4, PT ;  /* 0x00000004ff007c0c */ /* 0x000fce000bf05070 */
[----:B------:R-:W1:Y:S01]  /*1b10*/  LDC.64 R98, c[0x0][0x2f0] ;  /* 0x0000bc00ff627b82 */ /* 0x000e620000000a00 */
[----:B------:R-:W-:Y:S01]  /*1b20*/  ISETP.NE.AND.EX P0, PT, RZ, UR5, PT, P0 ;  /* 0x00000005ff007c0c */ /* 0x000fe2000bf05300 */
[----:B------:R-:W-:Y:S01]  /*1b30*/  IMAD.IADD R113, R26, 0x1, R27 ;  /* 0x000000011a717824 */ /* 0x000fe200078e021b */
[----:B------:R-:W-:Y:S01]  /*1b40*/  ULDC UR8, c[0x0][0x2e4] ;  /* 0x0000b90000087ab9 */ /* 0x000fe20000000800 */
[----:B------:R-:W-:Y:S01]  /*1b50*/  VIADD R20, R17, 0x80 ;  /* 0x0000008011147836 */ /* 0x000fe20000000000 */
[----:B------:R-:W-:-:S03]  /*1b60*/  ULDC.64 UR6, c[0x0][0x320] ;  /* 0x0000c80000067ab9 */ /* 0x000fc60000000a00 */
[----:B------:R-:W2:Y:S06]  /*1b70*/  LDC.64 R104, c[0x0][0x3e8] ;  /* 0x0000fa00ff687b82 */ /* 0x000eac0000000a00 */
[----:B------:R-:W-:Y:S02]  /*1b80*/  @P0 IADD3 R4, P1, R28, UR4, RZ ;  /* 0x000000041c040c10 */ /* 0x000fe4000ff3e0ff */
[----:B------:R-:W3:Y:S02]  /*1b90*/  LDC.64 R110, c[0x0][0x3d8] ;  /* 0x0000f600ff6e7b82 */ /* 0x000ee40000000a00 */
[----:B------:R-:W-:Y:S01]  /*1ba0*/  @P0 IADD3.X R5, R29, UR5, RZ, P1, !PT ;  /* 0x000000051d050c10 */ /* 0x000fe20008ffe4ff */
[----:B------:R-:W-:-:S04]  /*1bb0*/  ULDC.64 UR4, c[0x0][0x2f8] ;  /* 0x0000be0000047ab9 */ /* 0x000fc80000000a00 */
[----:B------:R4:W3:Y:S01]  /*1bc0*/  @P0 LDG.E R25, desc[UR60][R4.64] ;  /* 0x0000003c04190981 */ /* 0x0008e2000c1e1900 */
[----:B0-----:R-:W-:Y:S01]  /*1bd0*/  ISETP.NE.AND P0, PT, R0, 0x1, PT ;  /* 0x000000010000780c */ /* 0x001fe20003f05270 */
[----:B------:R-:W0:Y:S01]  /*1be0*/  LDC R12, c[0x0][0x3d4] ;  /* 0x0000f500ff0c7b82 */ /* 0x000e220000000800 */
[----:B------:R-:W-:Y:S01]  /*1bf0*/  SHF.R.S32.HI R21, RZ, 0x1f, R113 ;  /* 0x0000001fff157819 */ /* 0x000fe20000011471 */
[----:B------:R-:W0:Y:S01]  /*1c00*/  S2R R147, SR_TID.X ;  /* 0x0000000000937919 */ /* 0x000e220000002100 */
[----:B------:R-:W-:Y:S01]  /*1c10*/  ISETP.GE.AND P1, PT, R19, UR8, PT ;  /* 0x0000000813007c0c */ /* 0x000fe2000bf26270 */
[----:B------:R-:W-:Y:S01]  /*1c20*/  VIADD R14, R17, 0xc0 ;  /* 0x000000c0110e7836 */ /* 0x000fe20000000000 */
[----:B------:R-:W-:Y:S01]  /*1c30*/  SHF.R.S32.HI R213, RZ, 0x1f, R212 ;  /* 0x0000001fffd57819 */ /* 0x000fe200000114d4 */
[-C--:B-1----:R-:W-:Y:S01]  /*1c40*/  IMAD R6, R21, R98.reuse, RZ ;  /* 0x0000006215067224 */ /* 0x082fe200078e02ff */
[----:B------:R-:W-:Y:S01]  /*1c50*/  IADD3 R112, P3, R22, R113, RZ ;  /* 0x0000007116707210 */ /* 0x000fe20007f7e0ff */
[----:B----4-:R-:W-:Y:S01]  /*1c60*/  IMAD.WIDE.U32 R4, R113, R98, RZ ;  /* 0x0000006271047225 */ /* 0x010fe200078e00ff */
[----:B------:R-:W-:-:S02]  /*1c70*/  ISETP.GE.AND P2, PT, R14, UR8, PT ;  /* 0x000000080e007c0c */ /* 0x000fc4000bf46270 */
[----:B--2---:R-:W-:Y:S01]  /*1c80*/  SHF.L.U64.HI R34, R104, 0x5, R105 ;  /* 0x0000000568227819 */ /* 0x004fe20000010269 */
[----:B------:R-:W1:Y:S01]  /*1c90*/  @P0 LDC R3, c[0x0][0x42c] ;  /* 0x00010b00ff030b82 */ /* 0x000e620000000800 */
[----:B------:R-:W-:Y:S01]  /*1ca0*/  IMAD.WIDE.U32 R100, R22, R104, R212 ;  /* 0x0000006816647225 */ /* 0x000fe200078e00d4 */
[----:B------:R-:W-:Y:S02]  /*1cb0*/  SHF.L.U64.HI R33, R104, 0x6, R105 ;  /* 0x0000000668217819 */ /* 0x000fe40000010269 */
[----:B---3--:R-:W-:Y:S01]  /*1cc0*/  SHF.L.U64.HI R30, R110, 0x5, R111 ;  /* 0x000000056e1e7819 */ /* 0x008fe2000001026f */
[----:B------:R-:W-:Y:S01]  /*1cd0*/  IMAD.WIDE.U32 R106, R22, R110, R212 ;  /* 0x0000006e166a7225 */ /* 0x000fe200078e00d4 */
[C---:B------:R-:W-:Y:S02]  /*1ce0*/  SHF.L.U64.HI R29, R110.reuse, 0x6, R111 ;  /* 0x000000066e1d7819 */ /* 0x040fe4000001026f */
[----:B------:R-:W2:Y:S01]  /*1cf0*/  @P0 LDC R7, c[0x0][0x430] ;  /* 0x00010c00ff070b82 */ /* 0x000ea20000000800 */
[----:B------:R-:W-:Y:S01]  /*1d00*/  IMAD R127, R105, 0x50, RZ ;  /* 0x00000050697f7824 */ /* 0x000fe200078e02ff */
[----:B------:R-:W-:Y:S01]  /*1d10*/  SHF.L.U32 R28, R110, 0x5, RZ ;  /* 0x000000056e1c7819 */ /* 0x000fe200000006ff */
[----:B------:R-:W-:Y:S01]  /*1d20*/  IMAD.SHL.U32 R32, R104, 0x20, RZ ;  /* 0x0000002068207824 */ /* 0x000fe200078e00ff */
[--C-:B------:R-:W-:Y:S01]  /*1d30*/  SHF.L.U64.HI R128, R98, 0x5, R99.reuse ;  /* 0x0000000562807819 */ /* 0x100fe20000010263 */
[----:B------:R-:W-:Y:S01]  /*1d40*/  IMAD.SHL.U32 R31, R104, 0x40, RZ ;  /* 0x00000040681f7824 */ /* 0x000fe200078e00ff */
[----:B------:R-:W-:Y:S01]  /*1d50*/  SHF.L.U64.HI R130, R98, 0x6, R99 ;  /* 0x0000000662827819 */ /* 0x000fe20000010263 */
[----:B------:R-:W-:Y:S01]  /*1d60*/  IMAD.SHL.U32 R27, R110, 0x40, RZ ;  /* 0x000000406e1b7824 */ /* 0x000fe200078e00ff */
[----:B------:R-:W-:Y:S01]  /*1d70*/  SHF.L.U32 R131, R98, 0x6, RZ ;  /* 0x0000000662837819 */ /* 0x000fe200000006ff */
[----:B------:R-:W-:Y:S01]  /*1d80*/  IMAD R121, R99, 0x50, RZ ;  /* 0x0000005063797824 */ /* 0x000fe200078e02ff */
[----:B0-----:R-:W-:Y:S01]  /*1d90*/  SHF.L.U32 R117, R12, 0x1, RZ ;  /* 0x000000010c757819 */ /* 0x001fe200000006ff */
[----:B------:R-:W-:Y:S01]  /*1da0*/  IMAD.SHL.U32 R129, R98, 0x20, RZ ;  /* 0x0000002062817824 */ /* 0x000fe200078e00ff */
[----:B------:R-:W-:Y:S01]  /*1db0*/  LEA.HI R147, R147, 0x8, RZ, 0x19 ;  /* 0x0000000893937811 */ /* 0x000fe200078fc8ff */
        /* <DEDUP_REMOVED lines=9> */
[----:B------:R-:W-:Y:S01]  /*1e50*/  ISETP.GE.AND P1, PT, R19, R12, PT ;  /* 0x0000000c1300720c */ /* 0x000fe20003f26270 */
[----:B------:R-:W-:Y:S01]  /*1e60*/  IMAD R7, R6, UR4, RZ ;  /* 0x0000000406077c24 */ /* 0x000fe2000f8e02ff */
[----:B------:R-:W-:Y:S01]  /*1e70*/  SEL R0, RZ, 0x1, P0 ;  /* 0x00000001ff007807 */ /* 0x000fe20000000000 */
[----:B------:R-:W-:Y:S01]  /*1e80*/  IMAD.SHL.U32 R3, R3, 0x2, RZ ;  /* 0x0000000203037824 */ /* 0x000fe200078e00ff */
[----:B------:R-:W-:Y:S01]  /*1e90*/  ISETP.GE.AND P0, PT, R20, UR8, PT ;  /* 0x0000000814007c0c */ /* 0x000fe2000bf06270 */
[----:B------:R-:W-:Y:S01]  /*1ea0*/  IMAD R7, R226, UR5, R7 ;  /* 0x00000005e2077c24 */ /* 0x000fe2000f8e0207 */
[----:B------:R-:W-:Y:S01]  /*1eb0*/  ULDC.64 UR4, c[0x0][0xa08] ;  /* 0x0002820000047ab9 */ /* 0x000fe20000000a00 */
[----:B------:R-:W-:Y:S01]  /*1ec0*/  IMAD.MOV.U32 R38, RZ, RZ, R4 ;  /* 0x000000ffff267224 */ /* 0x000fe200078e0004 */
[----:B------:R-:W-:Y:S01]  /*1ed0*/  LOP3.LUT R0, R3, 0x2, R0, 0xe2, !PT ;  /* 0x0000000203007812 */ /* 0x000fe200078ee200 */
[----:B------:R-:W-:Y:S01]  /*1ee0*/  IMAD.MOV.U32 R4, RZ, RZ, R17 ;  /* 0x000000ffff047224 */ /* 0x000fe200078e0011 */
[----:B------:R-:W-:-:S02]  /*1ef0*/  SEL R3, RZ, 0x4, P0 ;  /* 0x00000004ff037807 */ /* 0x000fc40000000000 */
[----:B------:R-:W-:Y:S02]  /*1f00*/  ISETP.NE.U32.AND P0, PT, RZ, UR4, PT ;  /* 0x00000004ff007c0c */ /* 0x000fe4000bf05070 */
[----:B------:R-:W-:Y:S02]  /*1f10*/  LOP3.LUT R3, R0, R3, RZ, 0xfc, !PT ;  /* 0x0000000300037212 */ /* 0x000fe400078efcff */
[----:B------:R-:W-:Y:S01]  /*1f20*/  ISETP.NE.AND.EX P0, PT, RZ, UR5, PT, P0 ;  /* 0x00000005ff007c0c */ /* 0x000fe2000bf05300 */
[----:B------:R-:W-:Y:S01]  /*1f30*/  ULDC.64 UR4, c[0x0][0x300] ;  /* 0x0000c00000047ab9 */ /* 0x000fe20000000a00 */
[----:B------:R-:W-:Y:S01]  /*1f40*/  IADD3 R39, R5, R7, RZ ;  /* 0x0000000705277210 */ /* 0x000fe20007ffe0ff */
[----:B------:R-:W-:Y:S01]  /*1f50*/  IMAD R7, R6, UR6, RZ ;  /* 0x0000000606077c24 */ /* 0x000fe2000f8e02ff */
[----:B------:R-:W-:Y:S01]  /*1f60*/  SHF.R.S32.HI R5, RZ, 0x1f, R17 ;  /* 0x0000001fff057819 */ /* 0x000fe20000011411 */
[----:B------:R-:W-:Y:S01]  /*1f70*/  IMAD R6, R23, R104, RZ ;  /* 0x0000006817067224 */ /* 0x000fe200078e02ff */
[----:B------:R-:W-:Y:S01]  /*1f80*/  LOP3.LUT R26, R3, 0x1, RZ, 0xc0, !PT ;  /* 0x00000001031a7812 */ /* 0x000fe200078ec0ff */
[----:B------:R-:W-:-:S02]  /*1f90*/  IMAD R15, R226, UR7, R7 ;  /* 0x00000007e20f7c24 */ /* 0x000fc4000f8e0207 */
[-C--:B------:R-:W-:Y:S02]  /*1fa0*/  IMAD R7, R23, R98.reuse, RZ ;  /* 0x0000006217077224 */ /* 0x080fe400078e02ff */
[C---:B------:R-:W-:Y:S02]  /*1fb0*/  IMAD R13, R22.reuse, R105, R6 ;  /* 0x00000069160d7224 */ /* 0x040fe400078e0206 */
[C---:B------:R-:W-:Y:S02]  /*1fc0*/  IMAD R35, R22.reuse, R99, R7 ;  /* 0x0000006316237224 */ /* 0x040fe400078e0207 */
[----:B------:R-:W-:-:S04]  /*1fd0*/  IMAD.WIDE.U32 R6, R22, R98, R4 ;  /* 0x0000006216067225 */ /* 0x000fc800078e0004 */
[----:B------:R-:W-:-:S04]  /*1fe0*/  IMAD.WIDE.U32 R8, R226, UR6, R4 ;  /* 0x00000006e2087c25 */ /* 0x000fc8000f8e0004 */
[----:B------:R-:W-:Y:S01]  /*1ff0*/  IMAD.WIDE.U32 R102, R22, R104, R4 ;  /* 0x0000006816667225 */ /* 0x000fe200078e0004 */
[----:B------:R-:W-:-:S03]  /*2000*/  IADD3 R9, R9, R15, RZ ;  /* 0x0000000f09097210 */ /* 0x000fc60007ffe0ff */
[----:B------:R-:W-:Y:S01]  /*2010*/  IMAD.WIDE.U32 R108, R22, R110, R4 ;  /* 0x0000006e166c7225 */ /* 0x000fe200078e0004 */
[----:B------:R-:W-:Y:S02]  /*2020*/  SEL R4, R12, RZ, P1 ;  /* 0x000000ff0c047207 */ /* 0x000fe40000800000 */
[----:B------:R-:W-:Y:S01]  /*2030*/  IADD3 R103, R13, R103, RZ ;  /* 0x000000670d677210 */ /* 0x000fe20007ffe0ff */
[----:B------:R-:W-:Y:S02]  /*2040*/  IMAD.IADD R101, R101, 0x1, R13 ;  /* 0x0000000165657824 */ /* 0x000fe400078e020d */
[----:B------:R-:W-:-:S04]  /*2050*/  IMAD.WIDE.U32 R98, R98, 0x50, RZ ;  /* 0x0000005062627825 */ /* 0x000fc800078e00ff */
[----:B-----5:R-:W-:-:S04]  /*2060*/  IMAD.WIDE.U32 R100, R144, R104, R100 ;  /* 0x0000006890647225 */ /* 0x020fc800078e0064 */
[----:B------:R-:W-:-:S04]  /*2070*/  IMAD.WIDE.U32 R102, R144, R104, R102 ;  /* 0x0000006890667225 */ /* 0x000fc800078e0066 */
[----:B------:R-:W-:Y:S01]  /*2080*/  IMAD.IADD R121, R99, 0x1, R121 ;  /* 0x0000000163797824 */ /* 0x000fe200078e0279 */
[----:B------:R-:W-:Y:S02]  /*2090*/  SHF.R.S32.HI R0, RZ, 0x1f, R25 ;  /* 0x0000001fff007819 */ /* 0x000fe40000011419 */
[----:B------:R-:W-:Y:S02]  /*20a0*/  SEL R11, R25, RZ, !P0 ;  /* 0x000000ff190b7207 */ /* 0x000fe40004000000 */
[----:B------:R-:W-:-:S03]  /*20b0*/  SEL R0, R0, RZ, !P0 ;  /* 0x000000ff00007207 */ /* 0x000fc60004000000 */
[----:B------:R-:W-:-:S04]  /*20c0*/  IMAD.WIDE.U32 R38, R11, UR4, R38 ;  /* 0x000000040b267c25 */ /* 0x000fc8000f8e0026 */
[----:B------:R-:W-:Y:S01]  /*20d0*/  IMAD R10, R0, UR4, RZ ;  /* 0x00000004000a7c24 */ /* 0x000fe2000f8e02ff */
[----:B------:R-:W-:Y:S01]  /*20e0*/  IADD3 R36, P0, R38, R6, RZ ;  /* 0x0000000626247210 */ /* 0x000fe20007f1e0ff */
[----:B------:R-:W-:Y:S02]  /*20f0*/  IMAD.IADD R6, R19, 0x1, R4 ;  /* 0x0000000113067824 */ /* 0x000fe400078e0204 */
        /* <DEDUP_REMOVED lines=8> */
[----:B------:R-:W-:-:S03]  /*2180*/  ISETP.GE.AND P0, PT, R17, R12, PT ;  /* 0x0000000c1100720c */ /* 0x000fc60003f06270 */
[----:B------:R-:W-:Y:S01]  /*2190*/  IMAD R7, R22, R111, R0 ;  /* 0x0000006f16077224 */ /* 0x000fe200078e0200 */
[----:B------:R-:W-:-:S03]  /*21a0*/  SEL R0, R12, RZ, P0 ;  /* 0x000000ff0c007207 */ /* 0x000fc60000000000 */
[----:B------:R-:W-:Y:S01]  /*21b0*/  IMAD.IADD R107, R107, 0x1, R7 ;  /* 0x000000016b6b7824 */ /* 0x000fe200078e0207 */
[----:B------:R-:W-:Y:S01]  /*21c0*/  IADD3 R109, R7, R109, RZ ;  /* 0x0000006d076d7210 */ /* 0x000fe20007ffe0ff */
[----:B------:R-:W-:Y:S01]  /*21d0*/  IMAD.IADD R0, R17, 0x1, R0 ;  /* 0x0000000111007824 */ /* 0x000fe200078e0200 */
[----:B------:R-:W-:Y:S01]  /*21e0*/  SHF.R.S32.HI R7, RZ, 0x1f, R6 ;  /* 0x0000001fff077819 */ /* 0x000fe20000011406 */
[----:B------:R-:W-:-:S03]  /*21f0*/  IMAD.WIDE.U32 R106, R144, R110, R106 ;  /* 0x0000006e906a7225 */ /* 0x000fc600078e006a */
[----:B------:R-:W-:Y:S01]  /*2200*/  SHF.R.S32.HI R5, RZ, 0x1f, R0 ;  /* 0x0000001fff057819 */ /* 0x000fe20000011400 */
[----:B------:R-:W-:-:S03]  /*2210*/  IMAD.WIDE.U32 R108, R144, R110, R108 ;  /* 0x0000006e906c7225 */ /* 0x000fc600078e006c */
[CC--:B------:R-:W-:Y:S02]  /*2220*/  LEA.HI R4, R5.reuse, R0.reuse, RZ, 0x6 ;  /* 0x0000000005047211 */ /* 0x0c0fe400078f30ff */
[----:B------:R-:W-:Y:S02]  /*2230*/  LEA.HI R5, R5, R0, RZ, 0x3 ;  /* 0x0000000005057211 */ /* 0x000fe400078f18ff */
[CC--:B------:R-:W-:Y:S02]  /*2240*/  LEA.HI R0, R7.reuse, R6.reuse, RZ, 0x6 ;  /* 0x0000000607007211 */ /* 0x0c0fe400078f30ff */
[----:B------:R-:W-:Y:S02]  /*2250*/  LEA.HI R6, R7, R6, RZ, 0x3 ;  /* 0x0000000607067211 */ /* 0x000fe400078f18ff */
[----:B------:R-:W-:Y:S02]  /*2260*/  SHF.R.S32.HI R13, RZ, 0x6, R0 ;  /* 0x00000006ff0d7819 */ /* 0x000fe40000011400 */
[----:B------:R-:W-:-:S02]  /*2270*/  LOP3.LUT R0, R229, 0x38, R6, 0xf8, !PT ;  /* 0x00000038e5007812 */ /* 0x000fc400078ef806 */
[----:B------:R-:W-:Y:S01]  /*2280*/  SHF.R.S32.HI R9, RZ, 0x6, R4 ;  /* 0x00000006ff097819 */ /* 0x000fe20000011404 */
[----:B------:R-:W-:Y:S01]  /*2290*/  IMAD R140, R13, 0x1400, R230 ;  /* 0x000014000d8c7824 */ /* 0x000fe200078e02e6 */
[--C-:B------:R-:W-:Y:S01]  /*22a0*/  LOP3.LUT R4, R229, 0x38, R5.reuse, 0xf8, !PT ;  /* 0x00000038e5047812 */ /* 0x100fe200078ef805 */
[----:B------:R-:W-:Y:S01]  /*22b0*/  IMAD R142, R13, 0x1400, R236 ;  /* 0x000014000d8e7824 */ /* 0x000fe200078e02ec */
[-C--:B------:R-:W-:Y:S01]  /*22c0*/  LOP3.LUT R11, R0, R233.reuse, RZ, 0x3c, !PT ;  /* 0x000000e9000b7212 */ /* 0x080fe200078e3cff */
[C---:B------:R-:W-:Y:S01]  /*22d0*/  IMAD R141, R9.reuse, 0x1400, R230 ;  /* 0x00001400098d7824 */ /* 0x040fe200078e02e6 */
[----:B------:R-:W-:Y:S01]  /*22e0*/  LOP3.LUT R7, R228, 0x38, R5, 0xf8, !PT ;  /* 0x00000038e4077812 */ /* 0x000fe200078ef805 */
[C---:B------:R-:W-:Y:S01]  /*22f0*/  IMAD R143, R9.reuse, 0x1400, R236 ;  /* 0x00001400098f7824 */ /* 0x040fe200078e02ec */
[----:B------:R-:W-:Y:S01]  /*2300*/  LOP3.LUT R4, R4, R233, RZ, 0x3c, !PT ;  /* 0x000000e904047212 */ /* 0x000fe200078e3cff */
[----:B------:R-:W-:Y:S01]  /*2310*/  IMAD.IADD R140, R140, 0x1, R11 ;  /* 0x000000018c8c7824 */ /* 0x000fe200078e020b */
[----:B------:R-:W-:Y:S01]  /*2320*/  LOP3.LUT R11, R6, 0x38, RZ, 0xc0, !PT ;  /* 0x00000038060b7812 */ /* 0x000fe200078ec0ff */
[--C-:B------:R-:W-:Y:S01]  /*2330*/  IMAD R133, R9, 0x1400, R231.reuse ;  /* 0x0000140009857824 */ /* 0x100fe200078e02e7 */
[----:B------:R-:W-:Y:S01]  /*2340*/  LOP3.LUT R8, R7, R232, RZ, 0x3c, !PT ;  /* 0x000000e807087212 */ /* 0x000fe200078e3cff */
[----:B------:R-:W-:Y:S01]  /*2350*/  IMAD.IADD R141, R141, 0x1, R4 ;  /* 0x000000018d8d7824 */ /* 0x000fe200078e0204 */
[----:B------:R-:W-:Y:S01]  /*2360*/  LOP3.LUT R7, R5, 0x38, RZ, 0xc0, !PT ;  /* 0x0000003805077812 */ /* 0x000fe200078ec0ff */
[----:B------:R-:W-:Y:S01]  /*2370*/  IMAD R132, R13, 0x1400, R231 ;  /* 0x000014000d847824 */ /* 0x000fe200078e02e7 */
[----:B------:R-:W-:-:S02]  /*2380*/  LOP3.LUT R4, R11, 0x1c0, R234, 0xf8, !PT ;  /* 0x000001c00b047812 */ /* 0x000fc400078ef8ea */
[----:B------:R-:W-:Y:S02]  /*2390*/  LOP3.LUT R0, R7, 0x1c0, R234, 0xf8, !PT ;  /* 0x000001c007007812 */ /* 0x000fe400078ef8ea */
[-C--:B------:R-:W-:Y:S02]  /*23a0*/  LOP3.LUT R7, R4, R235.reuse, RZ, 0x3c, !PT ;  /* 0x000000eb04077212 */ /* 0x080fe400078e3cff */
[----:B------:R-:W-:Y:S02]  /*23b0*/  LOP3.LUT R0, R0, R235, RZ, 0x3c, !PT ;  /* 0x000000eb00007212 */ /* 0x000fe400078e3cff */
[----:B------:R-:W-:Y:S01]  /*23c0*/  LOP3.LUT R15, R228, 0x38, R6, 0xf8, !PT ;  /* 0x00000038e40f7812 */ /* 0x000fe200078ef806 */
[----:B------:R-:W-:Y:S01]  /*23d0*/  IMAD.IADD R142, R142, 0x1, R7 ;  /* 0x000000018e8e7824 */ /* 0x000fe200078e0207 */
[----:B------:R-:W-:Y:S02]  /*23e0*/  SHF.R.S32.HI R7, RZ, 0x1f, R144 ;  /* 0x0000001fff077819 */ /* 0x000fe40000011490 */
[----:B------:R-:W-:-:S02]  /*23f0*/  IADD3 R143, R143, R0, RZ ;  /* 0x000000008f8f7210 */ /* 0x000fc40007ffe0ff */
[----:B------:R-:W-:Y:S01]  /*2400*/  LOP3.LUT R15, R15, R232, RZ, 0x3c, !PT ;  /* 0x000000e80f0f7212 */ /* 0x000fe200078e3cff */
[----:B------:R-:W-:Y:S01]  /*2410*/  IMAD R0, R7, R104, RZ ;  /* 0x0000006807007224 */ /* 0x000fe200078e02ff */
[----:B------:R-:W-:Y:S02]  /*2420*/  LOP3.LUT R13, R5, 0xfffffff8, RZ, 0xc0, !PT ;  /* 0xfffffff8050d7812 */ /* 0x000fe400078ec0ff */
[----:B------:R-:W-:Y:S01]  /*2430*/  LOP3.LUT R11, R6, 0xfffffff8, RZ, 0xc0, !PT ;  /* 0xfffffff8060b7812 */ /* 0x000fe200078ec0ff */
[----:B------:R-:W-:Y:S01]  /*2440*/  IMAD R9, R144, R105, R0 ;  /* 0x0000006990097224 */ /* 0x000fe200078e0200 */
[----:B------:R-:W-:Y:S01]  /*2450*/  IADD3 R133, R133, R8, RZ ;  /* 0x0000000885857210 */ /* 0x000fe20007ffe0ff */
[----:B------:R-:W-:Y:S01]  /*2460*/  IMAD R0, R7, R110, RZ ;  /* 0x0000006e07007224 */ /* 0x000fe200078e02ff */
[----:B------:R-:W-:Y:S01]  /*2470*/  SHF.R.S32.HI R14, RZ, 0x3, R5 ;  /* 0x00000003ff0e7819 */ /* 0x000fe20000011405 */
[----:B------:R-:W-:Y:S01]  /*2480*/  IMAD.IADD R132, R132, 0x1, R15 ;  /* 0x0000000184847824 */ /* 0x000fe200078e020f */
[----:B------:R-:W-:Y:S01]  /*2490*/  IADD3 R21, R9, R103, RZ ;  /* 0x0000006709157210 */ /* 0x000fe20007ffe0ff */
[----:B------:R-:W-:Y:S01]  /*24a0*/  IMAD R15, R144, R111, R0 ;  /* 0x0000006f900f7224 */ /* 0x000fe200078e0200 */
[----:B------:R-:W-:Y:S01]  /*24b0*/  SEL R0, RZ, 0x8, P2 ;  /* 0x00000008ff007807 */ /* 0x000fe20001000000 */
[----:B------:R-:W-:Y:S01]  /*24c0*/  IMAD R7, R111, 0x50, RZ ;  /* 0x000000506f077824 */ /* 0x000fe200078e02ff */
[----:B------:R-:W-:Y:S01]  /*24d0*/  SHF.R.S32.HI R12, RZ, 0x3, R6 ;  /* 0x00000003ff0c7819 */ /* 0x000fe20000011406 */
[----:B------:R-:W-:Y:S01]  /*24e0*/  IMAD.WIDE.U32 R104, R104, 0x50, RZ ;  /* 0x0000005068687825 */ /* 0x000fe200078e00ff */
[----:B------:R-:W-:-:S02]  /*24f0*/  LOP3.LUT R0, R3, R0, RZ, 0xfc, !PT ;  /* 0x0000000003007212 */ /* 0x000fc400078efcff */
[----:B------:R-:W-:Y:S01]  /*2500*/  SHF.R.S32.HI R6, RZ, 0x1f, R11 ;  /* 0x0000001fff067819 */ /* 0x000fe2000001140b */
[----:B------:R-:W-:Y:S01]  /*2510*/  IMAD.WIDE.U32 R110, R110, 0x50, RZ ;  /* 0x000000506e6e7825 */ /* 0x000fe200078e00ff */
[----:B------:R-:W-:Y:S02]  /*2520*/  IADD3 R127, R105, R127, RZ ;  /* 0x0000007f697f7210 */ /* 0x000fe40007ffe0ff */
[C---:B------:R-:W-:Y:S01]  /*2530*/  LOP3.LUT R10, R0.reuse, 0x2, RZ, 0xc0, !PT ;  /* 0x00000002000a7812 */ /* 0x040fe200078ec0ff */
[----:B------:R-:W-:Y:S01]  /*2540*/  IMAD.IADD R126, R111, 0x1, R7 ;  /* 0x000000016f7e7824 */ /* 0x000fe200078e0207 */
[C---:B------:R-:W-:Y:S01]  /*2550*/  LOP3.LUT R8, R0.reuse, 0x8, RZ, 0xc0, !PT ;  /* 0x0000000800087812 */ /* 0x040fe200078ec0ff */
[----:B------:R-:W-:Y:S01]  /*2560*/  IMAD.IADD R25, R101, 0x1, R9 ;  /* 0x0000000165197824 */ /* 0x000fe200078e0209 */
[----:B------:R-:W-:Y:S01]  /*2570*/  LOP3.LUT R9, R0, 0x4, RZ, 0xc0, !PT ;  /* 0x0000000400097812 */ /* 0x000fe200078ec0ff */
[----:B------:R-:W-:Y:S01]  /*2580*/  IMAD.IADD R20, R107, 0x1, R15 ;  /* 0x000000016b147824 */ /* 0x000fe200078e020f */
[----:B------:R-:W-:Y:S01]  /*2590*/  SHF.R.S32.HI R7, RZ, 0x1f, R13 ;  /* 0x0000001fff077819 */ /* 0x000fe2000001140d */
[----:B------:R-:W-:Y:S01]  /*25a0*/  IMAD.IADD R15, R15, 0x1, R109 ;  /* 0x000000010f0f7824 */ /* 0x000fe200078e026d */
[----:B------:R-:W-:-:S07]  /*25b0*/  IADD3 R5, R97, R41, RZ ;  /* 0x0000002961057210 */ /* 0x000fce0007ffe0ff */
.L_x_2403:
[----:B------:R-:W0:Y:S01]  /*25c0*/  LDC.64 R118, c[0x0][0x2d8] ;  /* 0x0000b600ff767b82 */ /* 0x000e220000000a00 */
[----:B--23--:R-:W-:Y:S01]  /*25d0*/  VIADD R45, R24, 0xffffffff ;  /* 0xffffffff182d7836 */ /* 0x00cfe20000000000 */
[----:B------:R-:W-:Y:S05]  /*25e0*/  YIELD ;  /* 0x0000000000007946 */ /* 0x000fea0003800000 */
[----:B------:R-:W-:Y:S01]  /*25f0*/  SHF.R.S32.HI R42, RZ, 0x1f, R45 ;  /* 0x0000001fff2a7819 */ /* 0x000fe2000001142d */
[----:B------:R-:W1:Y:S01]  /*2600*/  LDC R116, c[0x0][0x3d4] ;  /* 0x0000f500ff747b82 */ /* 0x000e620000000800 */
[-C--:B------:R-:W-:Y:S01]  /*2610*/  IMAD R3, R121, R45.reuse, RZ ;  /* 0x0000002d79037224 */ /* 0x080fe200078e02ff */
[----:B------:R-:W-:Y:S01]  /*2620*/  BSSY B0, `(.L_x_2296) ;  /* 0x0000760000007945 */ /* 0x000fe20003800000 */
[----:B------:R-:W-:-:S04]  /*2630*/  IMAD.WIDE.U32 R124, R98, R45, RZ ;  /* 0x0000002d627c7225 */ /* 0x000fc800078e00ff */
[----:B------:R-:W-:Y:S01]  /*2640*/  IMAD R3, R42, R98, R3 ;  /* 0x000000622a037224 */ /* 0x000fe200078e0203 */
[CC--:B------:R-:W-:Y:S02]  /*2650*/  IADD3 R40, P2, R36.reuse, R124.reuse, RZ ;  /* 0x0000007c24287210 */ /* 0x0c0fe40007f5e0ff */
[CC--:B------:R-:W-:Y:S01]  /*2660*/  IADD3 R0, P3, P4, R36.reuse, R124.reuse, R131 ;  /* 0x0000007c24007210 */ /* 0x0c0fe20007c7e083 */
[----:B------:R-:W-:Y:S01]  /*2670*/  IMAD.IADD R92, R125, 0x1, R3 ;  /* 0x000000017d5c7824 */ /* 0x000fe200078e0203 */
[----:B------:R-:W-:-:S04]  /*2680*/  IADD3 R4, P5, P6, R36, R124, R129 ;  /* 0x0000007c24047210 */ /* 0x000fc80007ebe081 */
[----:B------:R-:W-:Y:S02]  /*2690*/  IADD3.X R41, R92, R35, RZ, P2, !PT ;  /* 0x000000235c297210 */ /* 0x000fe400017fe4ff */
[C---:B0-----:R-:W-:Y:S02]  /*26a0*/  LEA R52, P2, R0.reuse, R118, 0x1 ;  /* 0x0000007600347211 */ /* 0x041fe400078408ff */
[CC--:B------:R-:W-:Y:S02]  /*26b0*/  IADD3.X R3, R35.reuse, R92.reuse, R130, P3, P4 ;  /* 0x0000005c23037210 */ /* 0x0c0fe40001fe8482 */
[----:B------:R-:W-:Y:S02]  /*26c0*/  IADD3.X R24, R35, R92, R128, P5, P6 ;  /* 0x0000005c23187210 */ /* 0x000fe40002fec480 */
[----:B------:R-:W-:Y:S01]  /*26d0*/  LEA.HI.X R53, R0, R119, R3, 0x1, P2 ;  /* 0x0000007700357211 */ /* 0x000fe200010f0c03 */
[----:B------:R-:W-:Y:S01]  /*26e0*/  IMAD R3, R18, 0x5000, R237 ;  /* 0x0000500012037824 */ /* 0x000fe200078e02ed */
[----:B-1----:R-:W-:-:S02]  /*26f0*/  ISETP.GE.AND P2, PT, R116, 0x1, PT ;  /* 0x000000017400780c */ /* 0x002fc40003f46270 */
[-C--:B------:R-:W-:Y:S02]  /*2700*/  LEA R54, P5, R4, R118.reuse, 0x1 ;  /* 0x0000007604367211 */ /* 0x080fe400078a08ff */
[----:B-----5:R-:W-:Y:S02]  /*2710*/  LEA R60, P6, R40, R118, 0x1 ;  /* 0x00000076283c7211 */ /* 0x020fe400078c08ff */
[----:B------:R-:W-:Y:S02]  /*2720*/  ISETP.GT.AND P3, PT, R45, R120, PT ;  /* 0x000000782d00720c */ /* 0x000fe40003f64270 */
[-C--:B------:R-:W-:Y:S01]  /*2730*/  LEA.HI.X R55, R4, R119.reuse, R24, 0x1, P5 ;  /* 0x0000007704377211 */ /* 0x080fe200028f0c18 */
[----:B------:R-:W-:Y:S01]  /*2740*/  IMAD R4, R3, 0x2, R16 ;  /* 0x0000000203047824 */ /* 0x000fe200078e0210 */
[----:B------:R-:W-:Y:S01]  /*2750*/  LEA.HI.X R61, R40, R119, R41, 0x1, P6 ;  /* 0x00000077283d7211 */ /* 0x000fe200030f0c29 */
[----:B------:R-:W-:Y:S01]  /*2760*/  IMAD.MOV.U32 R24, RZ, RZ, R45 ;  /* 0x000000ffff187224 */ /* 0x000fe200078e002d */
[----:B------:R-:W-:Y:S01]  /*2770*/  P2R R114, PR, RZ, 0x8 ;  /* 0x00000008ff727803 */ /* 0x000fe20000000000 */
[----:B------:R-:W-:Y:S06]  /*2780*/  @!P2 BRA `(.L_x_2297) ;  /* 0x000000700034a947 */ /* 0x000fec0003800000 */
        /* <DEDUP_REMOVED lines=29> */
[----:B------:R-:W-:Y:S01]  /*2960*/  ISETP.GE.AND P5, PT, R212, R116, PT ;  /* 0x00000074d400720c */ /* 0x000fe20003fa6270 */
[----:B------:R-:W-:Y:S01]  /*2970*/  IMAD.X R42, R0, 0x1, R20, P2 ;  /* 0x00000001002a7824 */ /* 0x000fe200010e0614 */
[----:B------:R-:W-:Y:S02]  /*2980*/  LEA R40, P2, R41, UR4, 0x1 ;  /* 0x0000000429287c11 */ /* 0x000fe4000f8408ff */
[----:B------:R-:W-:-:S02]  /*2990*/  CS2R R124, SRZ ;  /* 0x00000000007c7805 */ /* 0x000fc4000001ff00 */
[----:B------:R-:W-:Y:S02]  /*29a0*/  IADD3.X R44, R115, R25, RZ, P4, !PT ;  /* 0x00000019732c7210 */ /* 0x000fe400027fe4ff */
[----:B------:R-:W-:Y:S01]  /*29b0*/  LEA.HI.X R41, R41, UR5, R42, 0x1, P2 ;  /* 0x0000000529297c11 */ /* 0x000fe200090f0c2a */
[----:B------:R-:W-:Y:S01]  /*29c0*/  ULDC.64 UR4, c[0x0][0x3e0] ;  /* 0x0000f80000047ab9 */ /* 0x000fe20000000a00 */
[----:B------:R-:W-:Y:S02]  /*29d0*/  ISETP.GE.AND P4, PT, R216, R116, PT ;  /* 0x00000074d800720c */ /* 0x000fe40003f86270 */
[C---:B------:R-:W-:Y:S01]  /*29e0*/  LEA R42, P2, R43.reuse, UR4, 0x1 ;  /* 0x000000042b2a7c11 */ /* 0x040fe2000f8408ff */
[----:B------:R0:W5:Y:S03]  /*29f0*/  @!P5 LDG.E.64 R122, desc[UR60][R40.64] ;  /* 0x0000003c287ad981 */ /* 0x000166000c1e1b00 */
[----:B------:R-:W-:-:S02]  /*2a00*/  LEA.HI.X R43, R43, UR5, R44, 0x1, P2 ;  /* 0x000000052b2b7c11 */ /* 0x000fc400090f0c2c */
        /* <DEDUP_REMOVED lines=15> */
.L_x_2300:
[----:B------:R-:W-:Y:S05]  /*2b00*/  BSYNC B1 ;  /* 0x0000000000017941 */ /* 0x000fea0003800000 */
.L_x_2299:
[----:B0----5:R-:W-:Y:S01]  /*2b10*/  IMAD.MOV.U32 R40, RZ, RZ, R82 ;  /* 0x000000ffff287224 */ /* 0x021fe200078e0052 */
[----:B------:R-:W-:Y:S01]  /*2b20*/  MOV R42, R86 ;  /* 0x00000056002a7202 */ /* 0x000fe20000000f00 */
[----:B------:R-:W-:Y:S01]  /*2b30*/  IMAD.MOV.U32 R41, RZ, RZ, R83 ;  /* 0x000000ffff297224 */ /* 0x000fe200078e0053 */
[----:B------:R-:W-:Y:S01]  /*2b40*/  ISETP.GE.AND P4, PT, R218, R3, PT ;  /* 0x00000003da00720c */ /* 0x000fe20003f86270 */
[----:B------:R-:W-:Y:S01]  /*2b50*/  BSSY B1, `(.L_x_2301) ;  /* 0x000003d000017945 */ /* 0x000fe20003800000 */
[----:B------:R-:W-:Y:S01]  /*2b60*/  PRMT R153, R153, 0x5410, R40 ;  /* 0x0000541099997816 */ /* 0x000fe20000000028 */
[----:B------:R-:W-:Y:S01]  /*2b70*/  IMAD.MOV.U32 R40, RZ, RZ, R87 ;  /* 0x000000ffff287224 */ /* 0x000fe200078e0057 */
[----:B------:R-:W-:Y:S01]  /*2b80*/  PRMT R145, R41, 0x7610, R145 ;  /* 0x0000761029917816 */ /* 0x000fe20000000091 */
[----:B------:R-:W-:Y:S01]  /*2b90*/  IMAD.MOV.U32 R41, RZ, RZ, R94 ;  /* 0x000000ffff297224 */ /* 0x000fe200078e005e */
[----:B------:R-:W-:Y:S02]  /*2ba0*/  CS2R R70, SRZ ;  /* 0x0000000000467805 */ /* 0x000fe4000001ff00 */
[----:B------:R-:W-:-:S02]  /*2bb0*/  CS2R R74, SRZ ;  /* 0x00000000004a7805 */ /* 0x000fc4000001ff00 */
[----:B------:R-:W-:Y:S01]  /*2bc0*/  PRMT R161, R42, 0x5410, R40 ;  /* 0x000054102aa17816 */ /* 0x000fe20000000028 */
[----:B------:R-:W-:Y:S01]  /*2bd0*/  IMAD.MOV.U32 R42, RZ, RZ, R122 ;  /* 0x000000ffff2a7224 */ /* 0x000fe200078e007a */
[----:B------:R-:W-:Y:S02]  /*2be0*/  MOV R40, R95 ;  /* 0x0000005f00287202 */ /* 0x000fe40000000f00 */
[----:B------:R-:W-:Y:S02]  /*2bf0*/  CS2R R78, SRZ ;  /* 0x00000000004e7805 */ /* 0x000fe4000001ff00 */
[----:B------:R-:W-:Y:S02]  /*2c00*/  CS2R R68, SRZ ;  /* 0x0000000000447805 */ /* 0x000fe4000001ff00 */
[----:B------:R-:W-:Y:S02]  /*2c10*/  CS2R R72, SRZ ;  /* 0x0000000000487805 */ /* 0x000fe4000001ff00 */
[----:B------:R-:W-:Y:S01]  /*2c20*/  PRMT R162, R41, 0x5410, R40 ;  /* 0x0000541029a27816 */ /* 0x000fe20000000028 */
[----:B------:R-:W-:Y:S01]  /*2c30*/  IMAD.MOV.U32 R41, RZ, RZ, R123 ;  /* 0x000000ffff297224 */ /* 0x000fe200078e007b */
[----:B------:R-:W-:-:S02]  /*2c40*/  MOV R40, R84 ;  /* 0x0000005400287202 */ /* 0x000fc40000000f00 */
[----:B------:R-:W-:Y:S02]  /*2c50*/  CS2R R76, SRZ ;  /* 0x00000000004c7805 */ /* 0x000fe4000001ff00 */
[----:B------:R-:W-:Y:S02]  /*2c60*/  CS2R R80, SRZ ;  /* 0x0000000000507805 */ /* 0x000fe4000001ff00 */
        /* <DEDUP_REMOVED lines=8> */
[----:B------:R-:W-:-:S04]  /*2cf0*/  MOV R42, R124 ;  /* 0x0000007c002a7202 */ /* 0x000fc80000000f00 */
[----:B------:R-:W-:Y:S01]  /*2d00*/  PRMT R164, R41, 0x5410, R40 ;  /* 0x0000541029a47816 */ /* 0x000fe20000000028 */
[----:B------:R-:W-:-:S05]  /*2d10*/  IMAD.MOV.U32 R41, RZ, RZ, R125 ;  /* 0x000000ffff297224 */ /* 0x000fca00078e007d */
        /* <DEDUP_REMOVED lines=32> */
.L_x_2302:
[----:B------:R-:W-:Y:S05]  /*2f20*/  BSYNC B1 ;  /* 0x0000000000017941 */ /* 0x000fea0003800000 */
.L_x_2301:
        /* <DEDUP_REMOVED lines=8> */
[----:B------:R-:W-:Y:S01]  /*2fb0*/  CS2R R58, SRZ ;  /* 0x00000000003a7805 */ /* 0x000fe2000001ff00 */
[----:B-----5:R-:W-:Y:S01]  /*2fc0*/  IMAD.MOV.U32 R134, RZ, RZ, R66 ;  /* 0x000000ffff867224 */ /* 0x020fe200078e0042 */
        /* <DEDUP_REMOVED lines=32> */
.L_x_2304:
[----:B------:R-:W-:Y:S05]  /*31d0*/  BSYNC B1 ;  /* 0x0000000000017941 */ /* 0x000fea0003800000 */
.L_x_2303:
[----:B------:R-:W2:Y:S01]  /*31e0*/  LDL R0, [R1+0x60] ;  /* 0x0000600001007983 */ /* 0x000ea20000100800 */
[----:B01----:R-:W-:Y:S01]  /*31f0*/  IMAD.MOV.U32 R40, RZ, RZ, R70 ;  /* 0x000000ffff287224 */ /* 0x003fe200078e0046 */
[----:B------:R-:W-:Y:S01]  /*3200*/  PRMT R138, R134, 0x7610, R138 ;  /* 0x00007610868a7816 */ /* 0x000fe2000000008a */
[----:B------:R-:W-:Y:S01]  /*3210*/  IMAD.MOV.U32 R41, RZ, RZ, R71 ;  /* 0x000000ffff297224 */ /* 0x000fe200078e0047 */
[----:B------:R-:W-:Y:S02]  /*3220*/  MOV R42, R74 ;  /* 0x0000004a002a7202 */ /* 0x000fe40000000f00 */
[----:B------:R-:W-:Y:S01]  /*3230*/  PRMT R145, R145, 0x5410, R40 ;  /* 0x0000541091917816 */ /* 0x000fe20000000028 */
[----:B------:R-:W-:Y:S01]  /*3240*/  IMAD.MOV.U32 R40, RZ, RZ, R78 ;  /* 0x000000ffff287224 */ /* 0x000fe200078e004e */
[----:B------:R-:W-:Y:S02]  /*3250*/  PRMT R146, R41, 0x7610, R146 ;  /* 0x0000761029927816 */ /* 0x000fe40000000092 */
[----:B------:R-:W-:Y:S01]  /*3260*/  PRMT R148, R148, 0x5410, R42 ;  /* 0x0000541094947816 */ /* 0x000fe2000000002a */
[----:B------:R-:W-:Y:S01]  /*3270*/  IMAD.MOV.U32 R42, RZ, RZ, R68 ;  /* 0x000000ffff2a7224 */ /* 0x000fe200078e0044 */
[----:B------:R-:W-:-:S02]  /*3280*/  MOV R41, R79 ;  /* 0x0000004f00297202 */ /* 0x000fc40000000f00 */
[----:B------:R-:W-:Y:S02]  /*3290*/  PRMT R150, R150, 0x5410, R40 ;  /* 0x0000541096967816 */ /* 0x000fe40000000028 */
        /* <DEDUP_REMOVED lines=8> */
[----:B------:R-:W-:-:S05]  /*3320*/  IMAD.MOV.U32 R40, RZ, RZ, R80 ;  /* 0x000000ffff287224 */ /* 0x000fca00078e0050 */
[----:B------:R-:W-:Y:S01]  /*3330*/  PRMT R158, R40, 0x5410, R41 ;  /* 0x00005410289e7816 */ /* 0x000fe20000000029 */
[----:B-----5:R-:W-:Y:S01]  /*3340*/  IMAD.MOV.U32 R40, RZ, RZ, R50 ;  /* 0x000000ffff287224 */ /* 0x020fe200078e0032 */
[----:B------:R-:W-:-:S04]  /*3350*/  MOV R41, R51 ;  /* 0x0000003300297202 */ /* 0x000fc80000000f00 */
[----:B------:R-:W-:Y:S01]  /*3360*/  PRMT R90, R40, 0x5410, R41 ;  /* 0x00005410285a7816 */ /* 0x000fe20000000029 */
[----:B------:R-:W-:Y:S01]  /*3370*/  IMAD.MOV.U32 R40, RZ, RZ, R57 ;  /* 0x000000ffff287224 */ /* 0x000fe200078e0039 */
[----:B------:R-:W-:Y:S02]  /*3380*/  MOV R41, R62 ;  /* 0x0000003e00297202 */ /* 0x000fe40000000f00 */
[----:B--2---:R-:W-:Y:S02]  /*3390*/  R2UR UR4, R0 ;  /* 0x00000000000472ca */ /* 0x004fe400000e0000 */
[----:B------:R-:W-:-:S04]  /*33a0*/  MOV R0, R67 ;  /* 0x0000004300007202 */ /* 0x000fc80000000f00 */
[----:B------:R-:W-:Y:S01]  /*33b0*/  PRMT R138, R138, 0x5410, R0 ;  /* 0x000054108a8a7816 */ /* 0x000fe20000000000 */
[----:B------:R-:W-:-:S05]  /*33c0*/  IMAD.MOV.U32 R0, RZ, RZ, R75 ;  /* 0x000000ffff007224 */ /* 0x000fca00078e004b */
[----:B------:R-:W-:Y:S01]  /*33d0*/  PRMT R149, R0, 0x7610, R149 ;  /* 0x0000761000957816 */ /* 0x000fe20000000095 */
[----:B------:R-:W-:Y:S01]  /*33e0*/  IMAD.MOV.U32 R0, RZ, RZ, R69 ;  /* 0x000000ffff007224 */ /* 0x000fe200078e0045 */
[----:B------:R-:W-:Y:S02]  /*33f0*/  UISETP.NE.AND UP0, UPT, UR4, 0x3, UPT ;  /* 0x000000030400788c */ /* 0x000fe4000bf05270 */
[----:B------:R-:W-:Y:S02]  /*3400*/  PRMT R149, R149, 0x5410, R42 ;  /* 0x0000541095957816 */ /* 0x000fe4000000002a */
[----:B------:R-:W-:Y:S02]  /*3410*/  PRMT R139, R139, 0x5410, R0 ;  /* 0x000054108b8b7816 */ /* 0x000fe40000000000 */
[----:B------:R-:W-:Y:S02]  /*3420*/  MOV R0, R77 ;  /* 0x0000004d00007202 */ /* 0x000fe40000000f00 */
[----:B------:R-:W-:-:S02]  /*3430*/  MOV R42, R44 ;  /* 0x0000002c002a7202 */ /* 0x000fc40000000f00 */
[----:B------:R-:W-:Y:S01]  /*3440*/  PRMT R150, R0, 0x7610, R150 ;  /* 0x0000761000967816 */ /* 0x000fe20000000096 */
[----:B------:R-:W-:Y:S01]  /*3450*/  IMAD.MOV.U32 R0, RZ, RZ, R45 ;  /* 0x000000ffff007224 */ /* 0x000fe200078e002d */
[----:B------:R-:W-:Y:S01]  /*3460*/  PRMT R88, R42, 0x7610, R88 ;  /* 0x000076102a587816 */ /* 0x000fe20000000058 */
[----:B------:R-:W-:Y:S01]  /*3470*/  IMAD.MOV.U32 R42, RZ, RZ, R56 ;  /* 0x000000ffff2a7224 */ /* 0x000fe200078e0038 */
[----:B------:R-:W-:Y:S02]  /*3480*/  PLOP3.LUT P2, PT, PT, PT, UP0, 0x80, 0x0 ;  /* 0x000000000000781c */ /* 0x000fe40003f4f008 */
[----:B------:R-:W-:Y:S01]  /*3490*/  PRMT R88, R88, 0x5410, R0 ;  /* 0x0000541058587816 */ /* 0x000fe20000000000 */
[----:B------:R-:W-:Y:S01]  /*34a0*/  IMAD.MOV.U32 R0, RZ, RZ, R46 ;  /* 0x000000ffff007224 */ /* 0x000fe200078e002e */
[----:B------:R-:W-:Y:S01]  /*34b0*/  PRMT R134, R42, 0x7610, R134 ;  /* 0x000076102a867816 */ /* 0x000fe20000000086 */
[----:B------:R-:W-:-:S03]  /*34c0*/  IMAD.MOV.U32 R42, RZ, RZ, R63 ;  /* 0x000000ffff2a7224 */ /* 0x000fc600078e003f */
[----:B------:R-:W-:Y:S01]  /*34d0*/  PRMT R134, R134, 0x5410, R40 ;  /* 0x0000541086867816 */ /* 0x000fe20000000028 */
[----:B------:R-:W-:Y:S01]  /*34e0*/  IMAD.MOV.U32 R40, RZ, RZ, R48 ;  /* 0x000000ffff287224 */ /* 0x000fe200078e0030 */
[----:B------:R-:W-:Y:S01]  /*34f0*/  PRMT R89, R0, 0x7610, R89 ;  /* 0x0000761000597816 */ /* 0x000fe20000000059 */
[----:B------:R-:W-:Y:S01]  /*3500*/  IMAD.MOV.U32 R0, RZ, RZ, R49 ;  /* 0x000000ffff007224 */ /* 0x000fe200078e0031 */
[----:B------:R-:W-:Y:S02]  /*3510*/  PRMT R136, R41, 0x5410, R42 ;  /* 0x0000541029887816 */ /* 0x000fe4000000002a */
[----:B------:R-:W-:Y:S02]  /*3520*/  MOV R41, R47 ;  /* 0x0000002f00297202 */ /* 0x000fe40000000f00 */
[----:B------:R-:W-:Y:S01]  /*3530*/  PRMT R91, R40, 0x5410, R0 ;  /* 0x00005410285b7816 */ /* 0x000fe20000000000 */
[----:B------:R-:W-:Y:S01]  /*3540*/  IMAD.MOV.U32 R40, RZ, RZ, R64 ;  /* 0x000000ffff287224 */ /* 0x000fe200078e0040 */
[----:B------:R-:W-:Y:S01]  /*3550*/  PRMT R89, R89, 0x5410, R41 ;  /* 0x0000541059597816 */ /* 0x000fe20000000029 */
[----:B------:R-:W-:Y:S01]  /*3560*/  IMAD.MOV.U32 R41, RZ, RZ, R59 ;  /* 0x000000ffff297224 */ /* 0x000fe200078e003b */
[----:B------:R-:W-:-:S02]  /*3570*/  MOV R42, R58 ;  /* 0x0000003a002a7202 */ /* 0x000fc40000000f00 */
[----:B------:R-:W-:Y:S02]  /*3580*/  MOV R0, R65 ;  /* 0x0000004100007202 */ /* 0x000fe40000000f00 */
[----:B------:R-:W-:Y:S02]  /*3590*/  PRMT R135, R42, 0x5410, R41 ;  /* 0x000054102a877816 */ /* 0x000fe40000000029 */
[----:B------:R-:W-:Y:S01]  /*35a0*/  PRMT R137, R40, 0x5410, R0 ;  /* 0x0000541028897816 */ /* 0x000fe20000000000 */
[----:B------:R-:W-:Y:S06]  /*35b0*/  @!P2 BRA `(.L_x_2305) ;  /* 0x000000000004a947 */ /* 0x000fec0003800000 */
[----:B------:R-:W-:Y:S01]  /*35c0*/  BPT.TRAP 0x1 ;  /* 0x000000040000795c */ /* 0x000fe20000300000 */
.L_x_2305:
[----:B------:R-:W-:Y:S01]  /*35d0*/  IMAD R0, R18, 0x8, R16 ;  /* 0x0000000812007824 */ /* 0x000fe200078e0210 */
[----:B------:R-:W-:Y:S01]  /*35e0*/  SHF.L.U32 R115, R221, 0x1f, RZ ;  /* 0x0000001fdd737819 */ /* 0x000fe200000006ff */
[----:B------:R-:W-:Y:S03]  /*35f0*/  BSSY B1, `(.L_x_2306) ;  /* 0x0000003000017945 */ /* 0x000fe60003800000 */
[----:B------:R-:W0:Y:S02]  /*3600*/  SYNCS.PHASECHK.TRANS64.TRYWAIT P6, [R0+URZ+0x38890], R115 ;  /* 0x03889073000075a7 */ /* 0x000e2400080c017f */
[----:B0-----:R-:W-:Y:S05]  /*3610*/  @!P6 BRA `(.L_x_2307) ;  /* 0x000002a400e8e947 */ /* 0x001fea0003800000 */
.L_x_2673:
[----:B------:R-:W-:Y:S05]  /*3620*/  BSYNC B1 ;  /* 0x0000000000017941 */ /* 0x000fea0003800000 */
.L_x_2306:
        /* <DEDUP_REMOVED lines=14> */
[--C-:B------:R-:W-:Y:S01]  /*3710*/  HADD2.F32 R124, -RZ, R43.reuse.H1_H1 ;  /* 0x3000002bff7c7230 */ /* 0x100fe20000004100 */
[----:B------:R-:W-:Y:S01]  /*3720*/  SHF.R.U32.HI R125, RZ, 0x10, R125 ;  /* 0x00000010ff7d7819 */ /* 0x000fe2000001167d */
[----:B------:R-:W-:Y:S02]  /*3730*/  HADD2.F32 R154, -RZ, R43.H0_H0 ;  /* 0x2000002bff9a7230 */ /* 0x000fe40000004100 */
[----:B------:R-:W-:Y:S02]  /*3740*/  HADD2.F32 R155, -RZ, R123.H0_H0 ;  /* 0x2000007bff9b7230 */ /* 0x000fe40000004100 */
[----:B------:R-:W-:-:S02]  /*3750*/  HADD2.F32 R125, -RZ, R125.H0_H0 ;  /* 0x2000007dff7d7230 */ /* 0x000fc40000004100 */
[----:B------:R-:W-:Y:S02]  /*3760*/  HADD2.F32 R151, -RZ, R151.H0_H0 ;  /* 0x20000097ff977230 */ /* 0x000fe40000004100 */
[----:B------:R-:W-:Y:S01]  /*3770*/  FMUL.FTZ R41, R152, R155 ;  /* 0x0000009b98297220 */ /* 0x000fe20000410000 */
[----:B------:R-:W-:Y:S02]  /*3780*/  HADD2.F32 R123, -RZ, R122.H0_H0 ;  /* 0x2000007aff7b7230 */ /* 0x000fe40000004100 */
[----:B------:R-:W-:Y:S01]  /*3790*/  FMUL.FTZ R43, R124, R125 ;  /* 0x0000007d7c2b7220 */ /* 0x000fe20000410000 */
[----:B------:R-:W-:Y:S01]  /*37a0*/  FMUL.FTZ R155, R156, R155 ;  /* 0x0000009b9c9b7220 */ /* 0x000fe20000410000 */
[----:B------:R-:W-:Y:S01]  /*37b0*/  FMUL.FTZ R125, R154, R125 ;  /* 0x0000007d9a7d7220 */ /* 0x000fe20000410000 */
[----:B------:R-:W-:Y:S01]  /*37c0*/  FFMA.FTZ R41, R156, R151, -R41 ;  /* 0x000000979c297223 */ /* 0x000fe20000010829 */
[----:B------:R-:W-:Y:S01]  /*37d0*/  FFMA.FTZ R43, R154, R123, -R43 ;  /* 0x0000007b9a2b7223 */ /* 0x000fe2000001082b */
[----:B------:R-:W-:Y:S01]  /*37e0*/  FFMA.FTZ R122, R152, R151, R155 ;  /* 0x00000097987a7223 */ /* 0x000fe2000001009b */
[----:B------:R-:W-:Y:S01]  /*37f0*/  FFMA.FTZ R124, R124, R123, R125 ;  /* 0x0000007b7c7c7223 */ /* 0x000fe2000001007d */
[----:B------:R-:W-:-:S02]  /*3800*/  HADD2.F32 R125, -RZ, R159.H0_H0 ;  /* 0x2000009fff7d7230 */ /* 0x000fc40000004100 */
[--C-:B------:R-:W-:Y:S01]  /*3810*/  HADD2.F32 R152, -RZ, R40.reuse.H1_H1 ;  /* 0x30000028ff987230 */ /* 0x100fe20000004100 */
[----:B------:R-:W-:Y:S01]  /*3820*/  F2FP.F16.F32.PACK_AB R41, R122, R41 ;  /* 0x000000297a29723e */ /* 0x000fe200000000ff */
[----:B------:R-:W-:Y:S01]  /*3830*/  HADD2.F32 R154, -RZ, R40.H0_H0 ;  /* 0x20000028ff9a7230 */ /* 0x000fe20000004100 */
[----:B------:R-:W-:Y:S01]  /*3840*/  F2FP.F16.F32.PACK_AB R43, R124, R43 ;  /* 0x0000002b7c2b723e */ /* 0x000fe200000000ff */
[----:B------:R-:W-:Y:S02]  /*3850*/  HADD2.F32 R123, -RZ, R159.H1_H1 ;  /* 0x3000009fff7b7230 */ /* 0x000fe40000004100 */
[-C--:B------:R-:W-:Y:S01]  /*3860*/  FMUL.FTZ R155, R152, R125.reuse ;  /* 0x0000007d989b7220 */ /* 0x080fe20000410000 */
[----:B------:R-:W-:Y:S02]  /*3870*/  HADD2.F32 R40, -RZ, R42.H1_H1 ;  /* 0x3000002aff287230 */ /* 0x000fe40000004100 */
[----:B------:R-:W-:Y:S01]  /*3880*/  FMUL.FTZ R159, R154, R125 ;  /* 0x0000007d9a9f7220 */ /* 0x000fe20000410000 */
[----:B------:R-:W-:-:S02]  /*3890*/  HADD2.F32 R151, -RZ, R157.H0_H0 ;  /* 0x2000009dff977230 */ /* 0x000fc40000004100 */
[----:B------:R-:W-:Y:S02]  /*38a0*/  HADD2.F32 R42, -RZ, R42.H0_H0 ;  /* 0x2000002aff2a7230 */ /* 0x000fe40000004100 */
[----:B------:R-:W-:Y:S01]  /*38b0*/  FMUL.FTZ R125, R40, R123 ;  /* 0x0000007b287d7220 */ /* 0x000fe20000410000 */
[----:B------:R-:W-:Y:S02]  /*38c0*/  HADD2.F32 R157, -RZ, R157.H1_H1 ;  /* 0x3000009dff9d7230 */ /* 0x000fe40000004100 */
[-C--:B------:R-:W-:Y:S01]  /*38d0*/  FFMA.FTZ R155, R154, R151.reuse, -R155 ;  /* 0x000000979a9b7223 */ /* 0x080fe2000001089b */
[----:B------:R-:W-:Y:S01]  /*38e0*/  FFMA.FTZ R152, R152, R151, R159 ;  /* 0x0000009798987223 */ /* 0x000fe2000001009f */
[C---:B------:R-:W-:Y:S01]  /*38f0*/  FMUL.FTZ R123, R42.reuse, R123 ;  /* 0x0000007b2a7b7220 */ /* 0x040fe20000410000 */
[----:B------:R-:W-:-:S03]  /*3900*/  FFMA.FTZ R125, R42, R157, -R125 ;  /* 0x0000009d2a7d7223 */ /* 0x000fc6000001087d */
[----:B------:R-:W-:Y:S01]  /*3910*/  FFMA.FTZ R40, R40, R157, R123 ;  /* 0x0000009d28287223 */ /* 0x000fe2000001007b */
[----:B------:R-:W-:-:S04]  /*3920*/  F2FP.F16.F32.PACK_AB R152, R152, R155 ;  /* 0x0000009b9898723e */ /* 0x000fc800000000ff */
[----:B------:R-:W-:Y:S01]  /*3930*/  F2FP.F16.F32.PACK_AB R42, R40, R125 ;  /* 0x0000007d282a723e */ /* 0x000fe200000000ff */
[----:B------:R-:W-:-:S07]  /*3940*/  IMAD.MOV.U32 R40, RZ, RZ, R152 ;  /* 0x000000ffff287224 */ /* 0x000fce00078e0098 */
.L_x_2313:
[----:B------:R-:W-:Y:S05]  /*3950*/  BSYNC B3 ;  /* 0x0000000000037941 */ /* 0x000fea0003800000 */
.L_x_2312:
[----:B--2---:R1:W-:Y:S02]  /*3960*/  STG.E.128 desc[UR60][R60.64], R40 ;  /* 0x000000283c007986 */ /* 0x0043e4000c101d3c */
.L_x_2311:
[----:B------:R-:W-:Y:S05]  /*3970*/  BSYNC B2 ;  /* 0x0000000000027941 */ /* 0x000fea0003800000 */
.L_x_2310:
        /* <DEDUP_REMOVED lines=8> */
[--C-:B--2---:R-:W-:Y:S01]  /*3a00*/  HADD2.F32 R124, -RZ, R43.reuse.H0_H0 ;  /* 0x2000002bff7c7230 */ /* 0x104fe20000004100 */
        /* <DEDUP_REMOVED lines=39> */
.L_x_2317:
[----:B------:R-:W-:Y:S05]  /*3c80*/  BSYNC B3 ;  /* 0x0000000000037941 */ /* 0x000fea0003800000 */
.L_x_2316:
[----:B--2---:R2:W-:Y:S02]  /*3c90*/  STG.E.128 desc[UR60][R60.64+0x80], R40 ;  /* 0x000080283c007986 */ /* 0x0045e4000c101d3c */
.L_x_2315:
[----:B------:R-:W-:Y:S05]  /*3ca0*/  BSYNC B2 ;  /* 0x0000000000027941 */ /* 0x000fea0003800000 */
.L_x_2314:
        /* <DEDUP_REMOVED lines=8> */
[----:B--2---:R-:W-:Y:S01]  /*3d30*/  HADD2.F32 R95, -RZ, R41.H1_H1 ;  /* 0x30000029ff5f7230 */ /* 0x004fe20000004100 */
[----:B------:R-:W-:Y:S01]  /*3d40*/  SHF.R.U32.HI R93, RZ, 0x10, R93 ;  /* 0x00000010ff5d7819 */ /* 0x000fe2000001165d */
[----:B------:R-:W-:Y:S01]  /*3d50*/  HADD2.F32 R94, -RZ, R43.H1_H1 ;  /* 0x3000002bff5e7230 */ /* 0x000fe20000004100 */
[--C-:B------:R-:W-:Y:S01]  /*3d60*/  SHF.R.U64 R86, R86, 0x10, R87.reuse ;  /* 0x0000001056567819 */ /* 0x100fe20000001257 */
[----:B------:R-:W-:Y:S01]  /*3d70*/  HADD2.F32 R92, -RZ, R92.H0_H0 ;  /* 0x2000005cff5c7230 */ /* 0x000fe20000004100 */
[----:B------:R-:W-:Y:S01]  /*3d80*/  SHF.R.U32.HI R87, RZ, 0x10, R87 ;  /* 0x00000010ff577819 */ /* 0x000fe20000011657 */
[----:B------:R-:W-:Y:S02]  /*3d90*/  HADD2.F32 R93, -RZ, R93.H0_H0 ;  /* 0x2000005dff5d7230 */ /* 0x000fe40000004100 */
[----:B------:R-:W-:Y:S02]  /*3da0*/  HADD2.F32 R41, -RZ, R41.H0_H0 ;  /* 0x20000029ff297230 */ /* 0x000fe40000004100 */
[----:B------:R-:W-:Y:S01]  /*3db0*/  FMUL.FTZ R122, R95, R92 ;  /* 0x0000005c5f7a7220 */ /* 0x000fe20000410000 */
[----:B------:R-:W-:-:S02]  /*3dc0*/  HADD2.F32 R118, -RZ, R43.H0_H0 ;  /* 0x2000002bff767230 */ /* 0x000fc40000004100 */
[-C--:B------:R-:W-:Y:S01]  /*3dd0*/  FMUL.FTZ R43, R94, R93.reuse ;  /* 0x0000005d5e2b7220 */ /* 0x080fe20000410000 */
[----:B------:R-:W-:Y:S02]  /*3de0*/  HADD2.F32 R86, -RZ, R86.H0_H0 ;  /* 0x20000056ff567230 */ /* 0x000fe40000004100 */
[C---:B------:R-:W-:Y:S01]  /*3df0*/  FMUL.FTZ R92, R41.reuse, R92 ;  /* 0x0000005c295c7220 */ /* 0x040fe20000410000 */
[----:B------:R-:W-:Y:S02]  /*3e00*/  HADD2.F32 R87, -RZ, R87.H0_H0 ;  /* 0x20000057ff577230 */ /* 0x000fe40000004100 */
[C---:B------:R-:W-:Y:S01]  /*3e10*/  FMUL.FTZ R93, R118.reuse, R93 ;  /* 0x0000005d765d7220 */ /* 0x040fe20000410000 */
[-C--:B------:R-:W-:Y:S01]  /*3e20*/  FFMA.FTZ R122, R41, R86.reuse, -R122 ;  /* 0x00000056297a7223 */ /* 0x080fe2000001087a */
[----:B------:R-:W-:Y:S01]  /*3e30*/  FFMA.FTZ R95, R95, R86, R92 ;  /* 0x000000565f5f7223 */ /* 0x000fe2000001005c */
[-C--:B------:R-:W-:Y:S01]  /*3e40*/  FFMA.FTZ R43, R118, R87.reuse, -R43 ;  /* 0x00000057762b7223 */ /* 0x080fe2000001082b */
[----:B------:R-:W-:Y:S01]  /*3e50*/  FFMA.FTZ R94, R94, R87, R93 ;  /* 0x000000575e5e7223 */ /* 0x000fe2000001005d */
[----:B------:R-:W-:-:S02]  /*3e60*/  HADD2.F32 R87, -RZ, R163.H0_H0 ;  /* 0x200000a3ff577230 */ /* 0x000fc40000004100 */
[--C-:B------:R-:W-:Y:S02]  /*3e70*/  HADD2.F32 R86, -RZ, R40.reuse.H1_H1 ;  /* 0x30000028ff567230 */ /* 0x100fe40000004100 */
        /* <DEDUP_REMOVED lines=13> */
[----:B------:R-:W-:Y:S01]  /*3f50*/  F2FP.F16.F32.PACK_AB R41, R95, R122 ;  /* 0x0000007a5f29723e */ /* 0x000fe200000000ff */
[-C--:B------:R-:W-:Y:S02]  /*3f60*/  FFMA.FTZ R119, R42, R161.reuse, -R119 ;  /* 0x000000a12a777223 */ /* 0x080fe40000010877 */
[----:B------:R-:W-:Y:S01]  /*3f70*/  FFMA.FTZ R40, R40, R161, R163 ;  /* 0x000000a128287223 */ /* 0x000fe200000100a3 */
[----:B------:R-:W-:-:S04]  /*3f80*/  F2FP.F16.F32.PACK_AB R92, R87, R92 ;  /* 0x0000005c575c723e */ /* 0x000fc800000000ff */
[----:B------:R-:W-:Y:S01]  /*3f90*/  F2FP.F16.F32.PACK_AB R42, R40, R119 ;  /* 0x00000077282a723e */ /* 0x000fe200000000ff */
[----:B------:R-:W-:-:S07]  /*3fa0*/  IMAD.MOV.U32 R40, RZ, RZ, R92 ;  /* 0x000000ffff287224 */ /* 0x000fce00078e005c */
.L_x_2321:
[----:B------:R-:W-:Y:S05]  /*3fb0*/  BSYNC B3 ;  /* 0x0000000000037941 */ /* 0x000fea0003800000 */
.L_x_2320:
[----:B--2---:R3:W-:Y:S02]  /*3fc0*/  STG.E.128 desc[UR60][R60.64+0x100], R40 ;  /* 0x000100283c007986 */ /* 0x0047e4000c101d3c */
.L_x_2319:
[----:B------:R-:W-:Y:S05]  /*3fd0*/  BSYNC B2 ;  /* 0x0000000000027941 */ /* 0x000fea0003800000 */
.L_x_2318:
[----:B------:R-:W-:-:S13]  /*3fe0*/  ISETP.NE.AND P3, PT, R8, RZ, PT ;  /* 0x000000ff0800720c */ /* 0x000fda0003f65270 */
[----:B------:R-:W-:Y:S05]  /*3ff0*/  @!P3 BRA `(.L_x_2309) ;  /* 0x0000000000b8b947 */ /* 0x000fea0003800000 */
[----:B-123--:R1:W2:Y:S01]  /*4000*/  LDS.128 R40, [R4+0x2bc00] ;  /* 0x02bc000004287984 */ /* 0x00e2a20000000c00 */
[----:B------:R-:W-:Y:S01]  /*4010*/  ISETP.GE.AND P3, PT, R217, R116, PT ;  /* 0x00000074d900720c */ /* 0x000fe20003f66270 */
[----:B------:R-:W-:-:S12]  /*4020*/  BSSY B2, `(.L_x_2322) ;  /* 0x000002a000027945 */ /* 0x000fd80003800000 */
[----:B-1----:R-:W-:Y:S05]  /*4030*/  @P3 BRA `(.L_x_2323) ;  /* 0x0000000000a03947 */ /* 0x002fea0003800000 */
[----:B------:R-:W-:Y:S02]  /*4040*/  SHF.R.U64 R82, R82, 0x10, R83 ;  /* 0x0000001052527819 */ /* 0x000fe40000001253 */
[--C-:B------:R-:W-:Y:S01]  /*4050*/  SHF.R.U64 R86, R84, 0x10, R85.reuse ;  /* 0x0000001054567819 */ /* 0x100fe20000001255 */
[--C-:B--2---:R-:W-:Y:S01]  /*4060*/  HADD2.F32 R84, -RZ, R43.reuse.H1_H1 ;  /* 0x3000002bff547230 */ /* 0x104fe20000004100 */
[----:B------:R-:W-:Y:S01]  /*4070*/  SHF.R.U32.HI R87, RZ, 0x10, R85 ;  /* 0x00000010ff577819 */ /* 0x000fe20000011655 */
[----:B------:R-:W-:Y:S01]  /*4080*/  HADD2.F32 R43, -RZ, R43.H0_H0 ;  /* 0x2000002bff2b7230 */ /* 0x000fe20000004100 */
[----:B------:R-:W-:Y:S01]  /*4090*/  SHF.R.U32.HI R92, RZ, 0x10, R83 ;  /* 0x00000010ff5c7819 */ /* 0x000fe20000011653 */
[----:B------:R-:W-:Y:S02]  /*40a0*/  HADD2.F32 R83, -RZ, R82.H0_H0 ;  /* 0x20000052ff537230 */ /* 0x000fe40000004100 */
[----:B------:R-:W-:Y:S02]  /*40b0*/  HADD2.F32 R82, -RZ, R41.H1_H1 ;  /* 0x30000029ff527230 */ /* 0x000fe40000004100 */
[----:B------:R-:W-:-:S02]  /*40c0*/  HADD2.F32 R86, -RZ, R86.H0_H0 ;  /* 0x20000056ff567230 */ /* 0x000fc40000004100 */
[----:B------:R-:W-:Y:S02]  /*40d0*/  HADD2.F32 R41, -RZ, R41.H0_H0 ;  /* 0x20000029ff297230 */ /* 0x000fe40000004100 */
[----:B------:R-:W-:Y:S02]  /*40e0*/  HADD2.F32 R87, -RZ, R87.H0_H0 ;  /* 0x20000057ff577230 */ /* 0x000fe40000004100 */
[----:B------:R-:W-:Y:S02]  /*40f0*/  HADD2.F32 R85, -RZ, R92.H0_H0 ;  /* 0x2000005cff557230 */ /* 0x000fe40000004100 */
[-C--:B------:R-:W-:Y:S01]  /*4100*/  FMUL.FTZ R92, R82, R86.reuse ;  /* 0x00000056525c7220 */ /* 0x080fe20000410000 */
[----:B------:R-:W-:Y:S01]  /*4110*/  FMUL.FTZ R93, R41, R86 ;  /* 0x00000056295d7220 */ /* 0x000fe20000410000 */
[-C--:B------:R-:W-:Y:S01]  /*4120*/  FMUL.FTZ R86, R84, R87.reuse ;  /* 0x0000005754567220 */ /* 0x080fe20000410000 */
[----:B------:R-:W-:Y:S01]  /*4130*/  FMUL.FTZ R87, R43, R87 ;  /* 0x000000572b577220 */ /* 0x000fe20000410000 */
[-C--:B------:R-:W-:Y:S01]  /*4140*/  FFMA.FTZ R41, R41, R83.reuse, -R92 ;  /* 0x0000005329297223 */ /* 0x080fe2000001085c */
[----:B------:R-:W-:Y:S01]  /*4150*/  FFMA.FTZ R82, R82, R83, R93 ;  /* 0x0000005352527223 */ /* 0x000fe2000001005d */
[-C--:B------:R-:W-:Y:S01]  /*4160*/  FFMA.FTZ R43, R43, R85.reuse, -R86 ;  /* 0x000000552b2b7223 */ /* 0x080fe20000010856 */
[----:B------:R-:W-:Y:S01]  /*4170*/  FFMA.FTZ R84, R84, R85, R87 ;  /* 0x0000005554547223 */ /* 0x000fe20000010057 */
[----:B------:R-:W-:-:S02]  /*4180*/  HADD2.F32 R92, -RZ, R160.H0_H0 ;  /* 0x200000a0ff5c7230 */ /* 0x000fc40000004100 */
[----:B------:R-:W-:Y:S01]  /*4190*/  HADD2.F32 R160, -RZ, R160.H1_H1 ;  /* 0x300000a0ffa07230 */ /* 0x000fe20000004100 */
[----:B------:R-:W-:Y:S01]  /*41a0*/  F2FP.F16.F32.PACK_AB R41, R82, R41 ;  /* 0x000000295229723e */ /* 0x000fe200000000ff */
[----:B------:R-:W-:Y:S01]  /*41b0*/  HADD2.F32 R83, -RZ, R40.H1_H1 ;  /* 0x30000028ff537230 */ /* 0x000fe20000004100 */
[----:B------:R-:W-:Y:S01]  /*41c0*/  F2FP.F16.F32.PACK_AB R43, R84, R43 ;  /* 0x0000002b542b723e */ /* 0x000fe200000000ff */
[----:B------:R-:W-:Y:S02]  /*41d0*/  HADD2.F32 R85, -RZ, R42.H1_H1 ;  /* 0x3000002aff557230 */ /* 0x000fe40000004100 */
[----:B------:R-:W-:Y:S02]  /*41e0*/  HADD2.F32 R40, -RZ, R40.H0_H0 ;  /* 0x20000028ff287230 */ /* 0x000fe40000004100 */
[----:B------:R-:W-:Y:S01]  /*41f0*/  FMUL.FTZ R93, R83, R92 ;  /* 0x0000005c535d7220 */ /* 0x000fe20000410000 */
[----:B------:R-:W-:Y:S02]  /*4200*/  HADD2.F32 R42, -RZ, R42.H0_H0 ;  /* 0x2000002aff2a7230 */ /* 0x000fe40000004100 */
[----:B------:R-:W-:Y:S01]  /*4210*/  FMUL.FTZ R95, R85, R160 ;  /* 0x000000a0555f7220 */ /* 0x000fe20000410000 */
[----:B------:R-:W-:-:S02]  /*4220*/  HADD2.F32 R86, -RZ, R153.H1_H1 ;  /* 0x30000099ff567230 */ /* 0x000fc40000004100 */
[----:B------:R-:W-:Y:S01]  /*4230*/  FMUL.FTZ R92, R40, R92 ;  /* 0x0000005c285c7220 */ /* 0x000fe20000410000 */
        /* <DEDUP_REMOVED lines=8> */
.L_x_2323:
[----:B------:R-:W-:Y:S05]  /*42c0*/  BSYNC B2 ;  /* 0x0000000000027941 */ /* 0x000fea0003800000 */
.L_x_2322:
[----:B--2---:R4:W-:Y:S02]  /*42d0*/  STG.E.128 desc[UR60][R60.64+0x180], R40 ;  /* 0x000180283c007986 */ /* 0x0049e4000c101d3c */
.L_x_2309:
[----:B------:R-:W-:Y:S05]  /*42e0*/  BSYNC B1 ;  /* 0x0000000000017941 */ /* 0x000fea0003800000 */
.L_x_2308:
        /* <DEDUP_REMOVED lines=38> */
[----:B------:R-:W-:Y:S02]  /*4550*/  HADD2.F32 R43, -RZ, R150.H1_H1 ;  /* 0x30000096ff2b7230 */ /* 0x000fe40000004100 */
        /* <DEDUP_REMOVED lines=11> */
.L_x_2329:
[----:B------:R-:W-:Y:S05]  /*4610*/  BSYNC B3 ;  /* 0x0000000000037941 */ /* 0x000fea0003800000 */
.L_x_2328:
[----:B--2---:R1:W-:Y:S02]  /*4620*/  STG.E.128 desc[UR60][R54.64], R40 ;  /* 0x0000002836007986 */ /* 0x0043e4000c101d3c */
.L_x_2327:
[----:B------:R-:W-:Y:S05]  /*4630*/  BSYNC B2 ;  /* 0x0000000000027941 */ /* 0x000fea0003800000 */
.L_x_2326:
        /* <DEDUP_REMOVED lines=14> */
[----:B------:R-:W-:Y:S01]  /*4720*/  HADD2.F32 R76, -RZ, R79.H0_H0 ;  /* 0x2000004fff4c7230 */ /* 0x000fe20000004100 */
[----:B------:R-:W-:Y:S01]  /*4730*/  MOV R60, R42 ;  /* 0x0000002a003c7202 */ /* 0x000fe20000000f00 */
[----:B------:R-:W-:Y:S02]  /*4740*/  HADD2.F32 R75, -RZ, R75.H0_H0 ;  /* 0x2000004bff4b7230 */ /* 0x000fe40000004100 */
[----:B------:R-:W-:-:S02]  /*4750*/  HADD2.F32 R78, -RZ, R78.H0_H0 ;  /* 0x2000004eff4e7230 */ /* 0x000fc40000004100 */
[--C-:B------:R-:W-:Y:S02]  /*4760*/  HADD2.F32 R42, -RZ, R41.reuse.H1_H1 ;  /* 0x30000029ff2a7230 */ /* 0x100fe40000004100 */
[----:B------:R-:W-:Y:S02]  /*4770*/  HADD2.F32 R41, -RZ, R41.H0_H0 ;  /* 0x20000029ff297230 */ /* 0x000fe40000004100 */
[-C--:B------:R-:W-:Y:S01]  /*4780*/  FMUL.FTZ R82, R61, R78.reuse ;  /* 0x0000004e3d527220 */ /* 0x080fe20000410000 */
[----:B------:R-:W-:Y:S01]  /*4790*/  FMUL.FTZ R78, R43, R78 ;  /* 0x0000004e2b4e7220 */ /* 0x000fe20000410000 */
[-C--:B------:R-:W-:Y:S01]  /*47a0*/  FMUL.FTZ R80, R42, R75.reuse ;  /* 0x0000004b2a507220 */ /* 0x080fe20000410000 */
[----:B------:R-:W-:Y:S02]  /*47b0*/  FMUL.FTZ R75, R41, R75 ;  /* 0x0000004b294b7220 */ /* 0x000fe40000410000 */
[----:B------:R-:W-:Y:S01]  /*47c0*/  FFMA.FTZ R81, R61, R76, R78 ;  /* 0x0000004c3d517223 */ /* 0x000fe2000001004e */
[----:B------:R-:W-:Y:S01]  /*47d0*/  FFMA.FTZ R80, R41, R74, -R80 ;  /* 0x0000004a29507223 */ /* 0x000fe20000010850 */
[----:B------:R-:W-:-:S02]  /*47e0*/  HADD2.F32 R41, -RZ, R40.H1_H1 ;  /* 0x30000028ff297230 */ /* 0x000fc40000004100 */
[----:B------:R-:W-:Y:S01]  /*47f0*/  FFMA.FTZ R79, R42, R74, R75 ;  /* 0x0000004a2a4f7223 */ /* 0x000fe2000001004b */
[----:B------:R-:W-:Y:S02]  /*4800*/  HADD2.F32 R61, -RZ, R149.H1_H1 ;  /* 0x30000095ff3d7230 */ /* 0x000fe40000004100 */
[----:B------:R-:W-:Y:S01]  /*4810*/  FFMA.FTZ R82, R43, R76, -R82 ;  /* 0x0000004c2b527223 */ /* 0x000fe20000010852 */
[----:B------:R-:W-:Y:S02]  /*4820*/  HADD2.F32 R40, -RZ, R40.H0_H0 ;  /* 0x20000028ff287230 */ /* 0x000fe40000004100 */
[----:B------:R-:W-:Y:S02]  /*4830*/  HADD2.F32 R75, -RZ, R150.H0_H0 ;  /* 0x20000096ff4b7230 */ /* 0x000fe40000004100 */
[-C--:B------:R-:W-:Y:S01]  /*4840*/  FMUL.FTZ R77, R41, R61.reuse ;  /* 0x0000003d294d7220 */ /* 0x080fe20000410000 */
[--C-:B------:R-:W-:Y:S02]  /*4850*/  HADD2.F32 R42, -RZ, R60.reuse.H1_H1 ;  /* 0x3000003cff2a7230 */ /* 0x100fe40000004100 */
[----:B------:R-:W-:Y:S01]  /*4860*/  FMUL.FTZ R74, R40, R61 ;  /* 0x0000003d284a7220 */ /* 0x000fe20000410000 */
[----:B------:R-:W-:-:S02]  /*4870*/  HADD2.F32 R60, -RZ, R60.H0_H0 ;  /* 0x2000003cff3c7230 */ /* 0x000fc40000004100 */
        /* <DEDUP_REMOVED lines=12> */
.L_x_2333:
[----:B------:R-:W-:Y:S05]  /*4940*/  BSYNC B3 ;  /* 0x0000000000037941 */ /* 0x000fea0003800000 */
.L_x_2332:
[----:B--2---:R1:W-:Y:S02]  /*4950*/  STG.E.128 desc[UR60][R54.64+0x80], R40 ;  /* 0x0000802836007986 */ /* 0x0043e4000c101d3c */
.L_x_2331:
[----:B------:R-:W-:Y:S05]  /*4960*/  BSYNC B2 ;  /* 0x0000000000027941 */ /* 0x000fea0003800000 */
.L_x_2330:
        /* <DEDUP_REMOVED lines=28> */
[----:B------:R-:W-:Y:S02]  /*4b30*/  HADD2.F32 R61, -RZ, R146.H1_H1 ;  /* 0x30000092ff3d7230 */ /* 0x000fe40000004100 */
[----:B------:R-:W-:Y:S01]  /*4b40*/  FFMA.FTZ R78, R43, R72, -R78 ;  /* 0x000000482b4e7223 */ /* 0x000fe2000001084e */
[----:B------:R-:W-:Y:S02]  /*4b50*/  HADD2.F32 R40, -RZ, R40.H0_H0 ;  /* 0x20000028ff287230 */ /* 0x000fe40000004100 */
[----:B------:R-:W-:Y:S02]  /*4b60*/  HADD2.F32 R71, -RZ, R148.H0_H0 ;  /* 0x20000094ff477230 */ /* 0x000fe40000004100 */
        /* <DEDUP_REMOVED lines=16> */
.L_x_2337:
[----:B------:R-:W-:Y:S05]  /*4c70*/  BSYNC B3 ;  /* 0x0000000000037941 */ /* 0x000fea0003800000 */
.L_x_2336:
[----:B--2---:R1:W-:Y:S02]  /*4c80*/  STG.E.128 desc[UR60][R54.64+0x100], R40 ;  /* 0x0001002836007986 */ /* 0x0043e4000c101d3c */
.L_x_2335:
[----:B------:R-:W-:Y:S05]  /*4c90*/  BSYNC B2 ;  /* 0x0000000000027941 */ /* 0x000fea0003800000 */
.L_x_2334:
[----:B------:R-:W-:-:S13]  /*4ca0*/  ISETP.NE.AND P3, PT, R8, RZ, PT ;  /* 0x000000ff0800720c */ /* 0x000fda0003f65270 */
        /* <DEDUP_REMOVED lines=46> */
.L_x_2339:
[----:B------:R-:W-:Y:S05]  /*4f90*/  BSYNC B2 ;  /* 0x0000000000027941 */ /* 0x000fea0003800000 */
.L_x_2338:
[----:B--2---:R1:W-:Y:S02]  /*4fa0*/  STG.E.128 desc[UR60][R54.64+0x180], R40 ;  /* 0x0001802836007986 */ /* 0x0043e4000c101d3c */
.L_x_2325:
[----:B------:R-:W-:Y:S05]  /*4fb0*/  BSYNC B1 ;  /* 0x0000000000017941 */ /* 0x000fea0003800000 */
.L_x_2324:
        /* <DEDUP_REMOVED lines=9> */
[----:B--2---:R-:W-:Y:S01]  /*5050*/  HADD2.F32 R55, -RZ, R43.H1_H1 ;  /* 0x3000002bff377230 */ /* 0x004fe20000004100 */
[----:B------:R-:W-:Y:S01]  /*5060*/  MOV R54, R42 ;  /* 0x0000002a00367202 */ /* 0x000fe20000000f00 */
[----:B------:R-:W-:Y:S01]  /*5070*/  HADD2.F32 R42, -RZ, R41.H1_H1 ;  /* 0x30000029ff2a7230 */ /* 0x000fe20000004100 */
[----:B------:R-:W-:Y:S01]  /*5080*/  SHF.R.U64 R60, R62, 0x10, R63 ;  /* 0x000000103e3c7819 */ /* 0x000fe2000000123f */
[----:B------:R-:W-:Y:S01]  /*5090*/  HADD2.F32 R61, -RZ, R61.H0_H0 ;  /* 0x2000003dff3d7230 */ /* 0x000fe20000004100 */
[----:B------:R-:W-:Y:S01]  /*50a0*/  SHF.R.U32.HI R64, RZ, 0x10, R65 ;  /* 0x00000010ff407819 */ /* 0x000fe20000011641 */
[----:B------:R-:W-:Y:S01]  /*50b0*/  HADD2.F32 R41, -RZ, R41.H0_H0 ;  /* 0x20000029ff297230 */ /* 0x000fe20000004100 */
[----:B------:R-:W-:Y:S01]  /*50c0*/  SHF.R.U32.HI R62, RZ, 0x10, R63 ;  /* 0x00000010ff3e7819 */ /* 0x000fe2000001163f */
[----:B------:R-:W-:Y:S02]  /*50d0*/  HADD2.F32 R60, -RZ, R60.H0_H0 ;  /* 0x2000003cff3c7230 */ /* 0x000fe40000004100 */
[----:B------:R-:W-:Y:S01]  /*50e0*/  FMUL.FTZ R66, R42, R61 ;  /* 0x0000003d2a427220 */ /* 0x000fe20000410000 */
[----:B------:R-:W-:-:S02]  /*50f0*/  HADD2.F32 R64, -RZ, R64.H0_H0 ;  /* 0x20000040ff407230 */ /* 0x000fc40000004100 */
[C---:B------:R-:W-:Y:S01]  /*5100*/  FMUL.FTZ R61, R41.reuse, R61 ;  /* 0x0000003d293d7220 */ /* 0x040fe20000410000 */
[----:B------:R-:W-:Y:S02]  /*5110*/  HADD2.F32 R43, -RZ, R43.H0_H0 ;  /* 0x2000002bff2b7230 */ /* 0x000fe40000004100 */
[-C--:B------:R-:W-:Y:S01]  /*5120*/  FFMA.FTZ R66, R41, R60.reuse, -R66 ;  /* 0x0000003c29427223 */ /* 0x080fe20000010842 */
[----:B------:R-:W-:Y:S02]  /*5130*/  HADD2.F32 R62, -RZ, R62.H0_H0 ;  /* 0x2000003eff3e7230 */ /* 0x000fe40000004100 */
[----:B------:R-:W-:Y:S01]  /*5140*/  FFMA.FTZ R63, R42, R60, R61 ;  /* 0x0000003c2a3f7223 */ /* 0x000fe2000001003d */
[-C--:B------:R-:W-:Y:S01]  /*5150*/  FMUL.FTZ R68, R55, R64.reuse ;  /* 0x0000004037447220 */ /* 0x080fe20000410000 */
[--C-:B------:R-:W-:Y:S02]  /*5160*/  HADD2.F32 R60, -RZ, R137.reuse.H0_H0 ;  /* 0x20000089ff3c7230 */ /* 0x100fe40000004100 */
[----:B------:R-:W-:Y:S01]  /*5170*/  FMUL.FTZ R64, R43, R64 ;  /* 0x000000402b407220 */ /* 0x000fe20000410000 */
[----:B------:R-:W-:-:S02]  /*5180*/  HADD2.F32 R137, -RZ, R137.H1_H1 ;  /* 0x30000089ff897230 */ /* 0x000fc40000004100 */
[-C--:B------:R-:W-:Y:S01]  /*5190*/  FFMA.FTZ R68, R43, R62.reuse, -R68 ;  /* 0x0000003e2b447223 */ /* 0x080fe20000010844 */
[----:B------:R-:W-:Y:S02]  /*51a0*/  HADD2.F32 R41, -RZ, R40.H1_H1 ;  /* 0x30000028ff297230 */ /* 0x000fe40000004100 */
[----:B------:R-:W-:Y:S01]  /*51b0*/  FFMA.FTZ R67, R55, R62, R64 ;  /* 0x0000003e37437223 */ /* 0x000fe20000010040 */
[----:B------:R-:W-:Y:S02]  /*51c0*/  HADD2.F32 R42, -RZ, R54.H1_H1 ;  /* 0x30000036ff2a7230 */ /* 0x000fe40000004100 */
[----:B------:R-:W-:Y:S02]  /*51d0*/  HADD2.F32 R40, -RZ, R40.H0_H0 ;  /* 0x20000028ff287230 */ /* 0x000fe40000004100 */
[----:B------:R-:W-:Y:S01]  /*51e0*/  FMUL.FTZ R61, R41, R60 ;  /* 0x0000003c293d7220 */ /* 0x000fe20000410000 */
[----:B------:R-:W-:Y:S02]  /*51f0*/  HADD2.F32 R54, -RZ, R54.H0_H0 ;  /* 0x20000036ff367230 */ /* 0x000fe40000004100 */
[----:B------:R-:W-:Y:S01]  /*5200*/  FMUL.FTZ R65, R42, R137 ;  /* 0x000000892a417220 */ /* 0x000fe20000410000 */
[----:B------:R-:W-:-:S02]  /*5210*/  HADD2.F32 R43, -RZ, R136.H0_H0 ;  /* 0x20000088ff2b7230 */ /* 0x000fc40000004100 */
[----:B------:R-:W-:Y:S01]  /*5220*/  FMUL.FTZ R60, R40, R60 ;  /* 0x0000003c283c7220 */ /* 0x000fe20000410000 */
[----:B------:R-:W-:Y:S02]  /*5230*/  HADD2.F32 R55, -RZ, R136.H1_H1 ;  /* 0x30000088ff377230 */ /* 0x000fe40000004100 */
[----:B------:R-:W-:Y:S01]  /*5240*/  FMUL.FTZ R137, R54, R137 ;  /* 0x0000008936897220 */ /* 0x000fe20000410000 */
[-C--:B------:R-:W-:Y:S01]  /*5250*/  FFMA.FTZ R61, R40, R43.reuse, -R61 ;  /* 0x0000002b283d7223 */ /* 0x080fe2000001083d */
[----:B------:R-:W-:Y:S01]  /*5260*/  FFMA.FTZ R60, R41, R43, R60 ;  /* 0x0000002b293c7223 */ /* 0x000fe2000001003c */
[-C--:B------:R-:W-:Y:S01]  /*5270*/  FFMA.FTZ R65, R54, R55.reuse, -R65 ;  /* 0x0000003736417223 */ /* 0x080fe20000010841 */
[----:B------:R-:W-:Y:S01]  /*5280*/  FFMA.FTZ R42, R42, R55, R137 ;  /* 0x000000372a2a7223 */ /* 0x000fe20000010089 */
[----:B------:R-:W-:Y:S02]  /*5290*/  F2FP.F16.F32.PACK_AB R41, R63, R66 ;  /* 0x000000423f29723e */ /* 0x000fe400000000ff */
[----:B------:R-:W-:-:S02]  /*52a0*/  F2FP.F16.F32.PACK_AB R43, R67, R68 ;  /* 0x00000044432b723e */ /* 0x000fc400000000ff */
[----:B------:R-:W-:Y:S02]  /*52b0*/  F2FP.F16.F32.PACK_AB R40, R60, R61 ;  /* 0x0000003d3c28723e */ /* 0x000fe400000000ff */
[----:B------:R-:W-:-:S07]  /*52c0*/  F2FP.F16.F32.PACK_AB R42, R42, R65 ;  /* 0x000000412a2a723e */ /* 0x000fce00000000ff */
.L_x_2344:
[----:B------:R-:W-:Y:S05]  /*52d0*/  BSYNC B2 ;  /* 0x0000000000027941 */ /* 0x000fea0003800000 */
.L_x_2343:
[----:B--2---:R1:W-:Y:S02]  /*52e0*/  STG.E.128 desc[UR60][R52.64], R40 ;  /* 0x0000002834007986 */ /* 0x0043e4000c101d3c */
.L_x_2342:
[----:B------:R-:W-:Y:S05]  /*52f0*/  BSYNC B1 ;  /* 0x0000000000017941 */ /* 0x000fea0003800000 */
.L_x_2341:
        /* <DEDUP_REMOVED lines=48> */
.L_x_2348:
[----:B------:R-:W-:Y:S05]  /*5600*/  BSYNC B2 ;  /* 0x0000000000027941 */ /* 0x000fea0003800000 */
.L_x_2347:
[----:B--2---:R1:W-:Y:S02]  /*5610*/  STG.E.128 desc[UR60][R52.64+0x80], R40 ;  /* 0x0000802834007986 */ /* 0x0043e4000c101d3c */
.L_x_2346:
[----:B------:R-:W-:Y:S05]  /*5620*/  BSYNC B1 ;  /* 0x0000000000017941 */ /* 0x000fea0003800000 */
.L_x_2345:
        /* <DEDUP_REMOVED lines=48> */
.L_x_2352:
[----:B------:R-:W-:Y:S05]  /*5930*/  BSYNC B2 ;  /* 0x0000000000027941 */ /* 0x000fea0003800000 */
.L_x_2351:
[----:B--2---:R1:W-:Y:S02]  /*5940*/  STG.E.128 desc[UR60][R52.64+0x100], R40 ;  /* 0x0001002834007986 */ /* 0x0043e4000c101d3c */
.L_x_2350:
[----:B------:R-:W-:Y:S05]  /*5950*/  BSYNC B1 ;  /* 0x0000000000017941 */ /* 0x000fea0003800000 */
.L_x_2349:
        /* <DEDUP_REMOVED lines=47> */
.L_x_2354:
[----:B------:R-:W-:Y:S05]  /*5c50*/  BSYNC B1 ;  /* 0x0000000000017941 */ /* 0x000fea0003800000 */
.L_x_2353:
[----:B--2---:R1:W-:Y:S01]  /*5c60*/  STG.E.128 desc[UR60][R52.64+0x180], R40 ;  /* 0x0001802834007986 */ /* 0x0043e2000c101d3c */
[----:B------:R-:W-:Y:S05]  /*5c70*/  BRA `(.L_x_2340) ;  /* 0x0000003c00e87947 */ /* 0x000fea0003800000 */
.L_x_2298:
        /* <DEDUP_REMOVED lines=18> */
[----:B------:R-:W-:Y:S01]  /*5da0*/  LEA R60, P2, R40, UR6, 0x1 ;  /* 0x00000006283c7c11 */ /* 0x000fe2000f8408ff */
[----:B------:R-:W-:Y:S01]  /*5db0*/  IMAD.X R41, R115, 0x1, R21, P4 ;  /* 0x0000000173297824 */ /* 0x000fe200020e0615 */
[----:B------:R-:W-:Y:S02]  /*5dc0*/  ISETP.GE.AND P4, PT, R19, R116, PT ;  /* 0x000000741300720c */ /* 0x000fe40003f86270 */
[----:B------:R-:W-:-:S02]  /*5dd0*/  CS2R R46, SRZ ;  /* 0x00000000002e7805 */ /* 0x000fc4000001ff00 */
[----:B------:R-:W-:Y:S02]  /*5de0*/  LEA.HI.X R57, R42, UR5, R43, 0x1, P3 ;  /* 0x000000052a397c11 */ /* 0x000fe400098f0c2b */
[----:B------:R-:W-:Y:S02]  /*5df0*/  CS2R R44, SRZ ;  /* 0x00000000002c7805 */ /* 0x000fe4000001ff00 */
[----:B------:R-:W-:Y:S02]  /*5e00*/  ISETP.GE.AND P3, PT, R17, R116, PT ;  /* 0x000000741100720c */ /* 0x000fe40003f66270 */
[----:B------:R-:W-:Y:S02]  /*5e10*/  CS2R R42, SRZ ;  /* 0x00000000002a7805 */ /* 0x000fe4000001ff00 */
[----:B------:R-:W-:Y:S02]  /*5e20*/  LEA.HI.X R61, R40, UR7, R41, 0x1, P2 ;  /* 0x00000007283d7c11 */ /* 0x000fe400090f0c29 */
[----:B------:R-:W-:-:S02]  /*5e30*/  CS2R R40, SRZ ;  /* 0x0000000000287805 */ /* 0x000fc4000001ff00 */
[----:B------:R-:W-:Y:S02]  /*5e40*/  CS2R R54, SRZ ;  /* 0x0000000000367805 */ /* 0x000fe4000001ff00 */
[----:B------:R-:W-:Y:S02]  /*5e50*/  CS2R R52, SRZ ;  /* 0x0000000000347805 */ /* 0x000fe4000001ff00 */
[----:B------:R-:W-:Y:S02]  /*5e60*/  CS2R R50, SRZ ;  /* 0x0000000000327805 */ /* 0x000fe4000001ff00 */
[----:B------:R-:W-:Y:S01]  /*5e70*/  CS2R R48, SRZ ;  /* 0x0000000000307805 */ /* 0x000fe2000001ff00 */
[----:B------:R0:W5:Y:S04]  /*5e80*/  @!P4 LDG.E.128 R40, desc[UR60][R56.64+0x80] ;  /* 0x0000803c3828c981 */ /* 0x000168000c1e1d00 */
[----:B------:R0:W5:Y:S04]  /*5e90*/  @!P3 LDG.E.128 R44, desc[UR60][R56.64] ;  /* 0x0000003c382cb981 */ /* 0x000168000c1e1d00 */
[----:B------:R0:W5:Y:S04]  /*5ea0*/  @!P3 LDG.E.128 R52, desc[UR60][R60.64] ;  /* 0x0000003c3c34b981 */ /* 0x000168000c1e1d00 */
[----:B------:R0:W5:Y:S02]  /*5eb0*/  @!P4 LDG.E.128 R48, desc[UR60][R60.64+0x80] ;  /* 0x0000803c3c30c981 */ /* 0x000164000c1e1d00 */
.L_x_2356:
[----:B------:R-:W-:Y:S05]  /*5ec0*/  BSYNC B1 ;  /* 0x0000000000017941 */ /* 0x000fea0003800000 */
.L_x_2355:
[----:B0----5:R-:W-:Y:S01]  /*5ed0*/  MOV R56, R42 ;  /* 0x0000002a00387202 */ /* 0x021fe20000000f00 */
[----:B------:R-:W-:Y:S01]  /*5ee0*/  IMAD.MOV.U32 R57, RZ, RZ, R43 ;  /* 0x000000ffff397224 */ /* 0x000fe200078e002b */
[----:B------:R-:W-:Y:S01]  /*5ef0*/  ISETP.GE.AND P3, PT, R218, R3, PT ;  /* 0x00000003da00720c */ /* 0x000fe20003f66270 */
[----:B------:R-:W-:Y:S01]  /*5f00*/  IMAD.MOV.U32 R60, RZ, RZ, R40 ;  /* 0x000000ffff3c7224 */ /* 0x000fe200078e0028 */
[----:B------:R-:W-:Y:S01]  /*5f10*/  PRMT R174, R174, 0x5410, R56 ;  /* 0x00005410aeae7816 */ /* 0x000fe20000000038 */
[----:B------:R-:W-:Y:S01]  /*5f20*/  BSSY B1, `(.L_x_2357) ;  /* 0x000003c000017945 */ /* 0x000fe20003800000 */
[----:B------:R-:W-:Y:S02]  /*5f30*/  MOV R56, R41 ;  /* 0x0000002900387202 */ /* 0x000fe40000000f00 */
[----:B------:R-:W-:Y:S02]  /*5f40*/  CS2R R62, SRZ ;  /* 0x00000000003e7805 */ /* 0x000fe4000001ff00 */
[----:B------:R-:W-:Y:S01]  /*5f50*/  PRMT R176, R57, 0x7610, R176 ;  /* 0x0000761039b07816 */ /* 0x000fe200000000b0 */
[----:B------:R-:W-:Y:S01]  /*5f60*/  IMAD.MOV.U32 R57, RZ, RZ, R46 ;  /* 0x000000ffff397224 */ /* 0x000fe200078e002e */
[----:B------:R-:W-:Y:S01]  /*5f70*/  PRMT R178, R56, 0x7610, R178 ;  /* 0x0000761038b27816 */ /* 0x000fe200000000b2 */
[----:B------:R-:W-:Y:S01]  /*5f80*/  IMAD.MOV.U32 R56, RZ, RZ, R47 ;  /* 0x000000ffff387224 */ /* 0x000fe200078e002f */
[----:B------:R-:W-:-:S02]  /*5f90*/  PRMT R175, R175, 0x5410, R60 ;  /* 0x00005410afaf7816 */ /* 0x000fc4000000003c */
[----:B------:R-:W-:Y:S02]  /*5fa0*/  CS2R R66, SRZ ;  /* 0x0000000000427805 */ /* 0x000fe4000001ff00 */
[----:B------:R-:W-:Y:S02]  /*5fb0*/  MOV R60, R44 ;  /* 0x0000002c003c7202 */ /* 0x000fe40000000f00 */
[----:B------:R-:W-:Y:S02]  /*5fc0*/  CS2R R64, SRZ ;  /* 0x0000000000407805 */ /* 0x000fe4000001ff00 */
[----:B------:R-:W-:Y:S01]  /*5fd0*/  PRMT R163, R57, 0x7610, R163 ;  /* 0x0000761039a37816 */ /* 0x000fe200000000a3 */
[----:B------:R-:W-:Y:S01]  /*5fe0*/  IMAD.MOV.U32 R57, RZ, RZ, R45 ;  /* 0x000000ffff397224 */ /* 0x000fe200078e002d */
[----:B------:R-:W-:Y:S01]  /*5ff0*/  PRMT R161, R56, 0x5410, R60 ;  /* 0x0000541038a17816 */ /* 0x000fe2000000003c */
[----:B------:R-:W-:Y:S01]  /*6000*/  IMAD.MOV.U32 R56, RZ, RZ, R50 ;  /* 0x000000ffff387224 */ /* 0x000fe200078e0032 */
[----:B------:R-:W-:Y:S01]  /*6010*/  CS2R R70, SRZ ;  /* 0x0000000000467805 */ /* 0x000fe2000001ff00 */
[----:B------:R-:W-:Y:S01]  /*6020*/  IMAD.MOV.U32 R60, RZ, RZ, R48 ;  /* 0x000000ffff3c7224 */ /* 0x000fe200078e0030 */
[----:B------:R-:W-:-:S02]  /*6030*/  PRMT R159, R57, 0x7610, R159 ;  /* 0x00007610399f7816 */ /* 0x000fc4000000009f */
[----:B------:R-:W-:Y:S02]  /*6040*/  CS2R R68, SRZ ;  /* 0x0000000000447805 */ /* 0x000fe4000001ff00 */
[----:B------:R-:W-:Y:S02]  /*6050*/  MOV R57, R51 ;  /* 0x0000003300397202 */ /* 0x000fe40000000f00 */
        /* <DEDUP_REMOVED lines=28> */
[----:B------:R-:W-:Y:S02]  /*6220*/  LEA R72, P4, R58, UR4, 0x1 ;  /* 0x000000043a487c11 */ /* 0x000fe4000f8808ff */
        /* <DEDUP_REMOVED lines=11> */
.L_x_2358:
[----:B------:R-:W-:Y:S05]  /*62e0*/  BSYNC B1 ;  /* 0x0000000000017941 */ /* 0x000fea0003800000 */
.L_x_2357:
        /* <DEDUP_REMOVED lines=14> */
[----:B------:R-:W-:Y:S02]  /*63d0*/  ULDC.64 UR6, c[0x0][0x3e0] ;  /* 0x0000f80000067ab9 */ /* 0x000fe40000000a00 */
        /* <DEDUP_REMOVED lines=17> */
.L_x_2360:
[----:B------:R-:W-:Y:S05]  /*64f0*/  BSYNC B1 ;  /* 0x0000000000017941 */ /* 0x000fea0003800000 */
.L_x_2359:
[----:B------:R-:W2:Y:S01]  /*6500*/  LDL R0, [R1+0x60] ;  /* 0x0000600001007983 */ /* 0x000ea20000100800 */
[----:B0-----:R-:W-:Y:S01]  /*6510*/  IMAD.MOV.U32 R89, RZ, RZ, R57 ;  /* 0x000000ffff597224 */ /* 0x001fe200078e0039 */
[----:B------:R-:W-:Y:S01]  /*6520*/  MOV R88, R56 ;  /* 0x0000003800587202 */ /* 0x000fe20000000f00 */
[----:B------:R-:W-:Y:S01]  /*6530*/  IMAD.MOV.U32 R90, RZ, RZ, R62 ;  /* 0x000000ffff5a7224 */ /* 0x000fe200078e003e */
[----:B------:R-:W-:Y:S02]  /*6540*/  PRMT R156, R93, 0x7610, R156 ;  /* 0x000076105d9c7816 */ /* 0x000fe4000000009c */
        /* <DEDUP_REMOVED lines=13> */
[----:B-----5:R-:W-:Y:S01]  /*6620*/  IMAD.MOV.U32 R90, RZ, RZ, R74 ;  /* 0x000000ffff5a7224 */ /* 0x020fe200078e004a */
        /* <DEDUP_REMOVED lines=13> */
[----:B------:R-:W-:Y:S02]  /*6700*/  MOV R88, R80 ;  /* 0x0000005000587202 */ /* 0x000fe40000000f00 */
[----:B------:R-:W-:Y:S01]  /*6710*/  PRMT R150, R90, 0x7610, R150 ;  /* 0x000076105a967816 */ /* 0x000fe20000000096 */
[----:B------:R-:W-:-:S03]  /*6720*/  IMAD.MOV.U32 R90, RZ, RZ, R86 ;  /* 0x000000ffff5a7224 */ /* 0x000fc600078e0056 */
[----:B------:R-:W-:Y:S02]  /*6730*/  PRMT R150, R150, 0x5410, R89 ;  /* 0x0000541096967816 */ /* 0x000fe40000000059 */
[----:B------:R-:W-:-:S04]  /*6740*/  MOV R89, R87 ;  /* 0x0000005700597202 */ /* 0x000fc80000000f00 */
[----:B------:R-:W-:Y:S02]  /*6750*/  PRMT R154, R90, 0x5410, R89 ;  /* 0x000054105a9a7816 */ /* 0x000fe40000000059 */
[----:B--2---:R-:W-:Y:S01]  /*6760*/  R2UR UR4, R0 ;  /* 0x00000000000472ca */ /* 0x004fe200000e0000 */
[----:B------:R-:W-:-:S05]  /*6770*/  IMAD.MOV.U32 R0, RZ, RZ, R59 ;  /* 0x000000ffff007224 */ /* 0x000fca00078e003b */
[----:B------:R-:W-:Y:S02]  /*6780*/  PRMT R156, R156, 0x5410, R0 ;  /* 0x000054109c9c7816 */ /* 0x000fe40000000000 */
[----:B------:R-:W-:-:S04]  /*6790*/  MOV R0, R63 ;  /* 0x0000003f00007202 */ /* 0x000fc80000000f00 */
[----:B------:R-:W-:Y:S01]  /*67a0*/  PRMT R170, R170, 0x5410, R0 ;  /* 0x00005410aaaa7816 */ /* 0x000fe20000000000 */
[----:B------:R-:W-:Y:S01]  /*67b0*/  IMAD.MOV.U32 R0, RZ, RZ, R67 ;  /* 0x000000ffff007224 */ /* 0x000fe200078e0043 */
[----:B------:R-:W-:-:S04]  /*67c0*/  UISETP.NE.AND UP0, UPT, UR4, 0x3, UPT ;  /* 0x000000030400788c */ /* 0x000fc8000bf05270 */
[----:B------:R-:W-:Y:S01]  /*67d0*/  PRMT R167, R167, 0x5410, R0 ;  /* 0x00005410a7a77816 */ /* 0x000fe20000000000 */
[----:B------:R-:W-:Y:S01]  /*67e0*/  IMAD.MOV.U32 R0, RZ, RZ, R71 ;  /* 0x000000ffff007224 */ /* 0x000fe200078e0047 */
[----:B------:R-:W-:-:S04]  /*67f0*/  PLOP3.LUT P2, PT, PT, PT, UP0, 0x80, 0x0 ;  /* 0x000000000000781c */ /* 0x000fc80003f4f008 */
[----:B------:R-:W-:Y:S02]  /*6800*/  PRMT R172, R172, 0x5410, R0 ;  /* 0x00005410acac7816 */ /* 0x000fe40000000000 */
[----:B------:R-:W-:-:S04]  /*6810*/  MOV R0, R75 ;  /* 0x0000004b00007202 */ /* 0x000fc80000000f00 */
[----:B------:R-:W-:Y:S01]  /*6820*/  PRMT R148, R148, 0x5410, R0 ;  /* 0x0000541094947816 */ /* 0x000fe20000000000 */
[----:B------:R-:W-:-:S05]  /*6830*/  IMAD.MOV.U32 R0, RZ, RZ, R79 ;  /* 0x000000ffff007224 */ /* 0x000fca00078e004f */
[----:B------:R-:W-:Y:S01]  /*6840*/  PRMT R152, R152, 0x5410, R0 ;  /* 0x0000541098987816 */ /* 0x000fe20000000000 */
[----:B------:R-:W-:-:S05]  /*6850*/  IMAD.MOV.U32 R0, RZ, RZ, R81 ;  /* 0x000000ffff007224 */ /* 0x000fca00078e0051 */
[----:B------:R-:W-:Y:S01]  /*6860*/  PRMT R151, R88, 0x5410, R0 ;  /* 0x0000541058977816 */ /* 0x000fe20000000000 */
[----:B------:R-:W-:Y:S02]  /*6870*/  IMAD.MOV.U32 R88, RZ, RZ, R84 ;  /* 0x000000ffff587224 */ /* 0x000fe400078e0054 */
[----:B------:R-:W-:-:S05]  /*6880*/  IMAD.MOV.U32 R0, RZ, RZ, R85 ;  /* 0x000000ffff007224 */ /* 0x000fca00078e0055 */
[----:B------:R-:W-:Y:S01]  /*6890*/  PRMT R155, R88, 0x5410, R0 ;  /* 0x00005410589b7816 */ /* 0x000fe20000000000 */
[----:B------:R-:W-:Y:S06]  /*68a0*/  @!P2 BRA `(.L_x_2361) ;  /* 0x000000000004a947 */ /* 0x000fec0003800000 */
[----:B------:R-:W-:Y:S01]  /*68b0*/  BPT.TRAP 0x1 ;  /* 0x000000040000795c */ /* 0x000fe20000300000 */
.L_x_2361:
[----:B------:R-:W-:Y:S01]  /*68c0*/  LEA R0, R18, R16, 0x3 ;  /* 0x0000001012007211 */ /* 0x000fe200078e18ff */
[----:B------:R-:W0:Y:S01]  /*68d0*/  LDC R145, c[0x0][0x2e4] ;  /* 0x0000b900ff917b82 */ /* 0x000e220000000800 */
[----:B------:R-:W-:Y:S01]  /*68e0*/  SHF.L.U32 R115, R221, 0x1f, RZ ;  /* 0x0000001fdd737819 */ /* 0x000fe200000006ff */
[----:B------:R-:W-:Y:S03]  /*68f0*/  BSSY B1, `(.L_x_2362) ;  /* 0x0000004000017945 */ /* 0x000fe60003800000 */
[----:B------:R-:W1:Y:S03]  /*6900*/  SYNCS.PHASECHK.TRANS64.TRYWAIT P6, [R0+URZ+0x38890], R115 ;  /* 0x03889073000075a7 */ /* 0x000e6600080c017f */
[----:B------:R-:W2:Y:S01]  /*6910*/  LDC.64 R122, c[0x0][0x2f0] ;  /* 0x0000bc00ff7a7b82 */ /* 0x000ea20000000a00 */
[----:B-1----:R-:W-:Y:S05]  /*6920*/  @!P6 BRA `(.L_x_2363) ;  /* 0x000002740038e947 */ /* 0x002fea0003800000 */
.L_x_2674:
[----:B------:R-:W-:Y:S05]  /*6930*/  BSYNC B1 ;  /* 0x0000000000017941 */ /* 0x000fea0003800000 */
.L_x_2362:
[----:B------:R-:W-:Y:S01]  /*6940*/  BSSY B1, `(.L_x_2364) ;  /* 0x00000fc000017945 */ /* 0x000fe20003800000 */
[----:B0-----:R-:W-:Y:S02]  /*6950*/  IMAD.IADD R146, R145, 0x1, -R117 ;  /* 0x0000000191927824 */ /* 0x001fe400078e0a75 */
[----:B------:R-:W-:Y:S01]  /*6960*/  IMAD.MOV.U32 R125, RZ, RZ, R92 ;  /* 0x000000ffff7d7224 */ /* 0x000fe200078e005c */
[----:B------:R-:W-:Y:S06]  /*6970*/  @P5 BRA `(.L_x_2365) ;  /* 0x0000000c00e05947 */ /* 0x000fec0003800000 */
        /* <DEDUP_REMOVED lines=18> */
[----:B------:R-:W-:Y:S02]  /*6aa0*/  @!P5 IADD3 R90, P1, P6, R38, R134, R89 ;  /* 0x00000086265ad210 */ /* 0x000fe40007e3e059 */
[----:B------:R-:W-:Y:S02]  /*6ab0*/  LOP3.LUT R89, R89, 0x38, RZ, 0xc0, !PT ;  /* 0x0000003859597812 */ /* 0x000fe400078ec0ff */
[----:B------:R-:W-:Y:S02]  /*6ac0*/  @!P5 IADD3.X R91, R37, R158, R91, P1, P6 ;  /* 0x0000009e255bd210 */ /* 0x000fe40000fec45b */
[----:B------:R-:W-:Y:S02]  /*6ad0*/  LEA R136, P6, R92, R118, 0x1 ;  /* 0x000000765c887211 */ /* 0x000fe400078c08ff */
[----:B------:R-:W-:-:S02]  /*6ae0*/  ISETP.NE.AND P1, PT, R94, RZ, PT ;  /* 0x000000ff5e00720c */ /* 0x000fc40003f25270 */
        /* <DEDUP_REMOVED lines=9> */
[----:B------:R-:W-:-:S04]  /*6b80*/  IMAD R91, R91, 0x1400, R236 ;  /* 0x000014005b5b7824 */ /* 0x000fc800078e02ec */
[----:B------:R-:W-:Y:S02]  /*6b90*/  IMAD.IADD R89, R91, 0x1, R88 ;  /* 0x000000015b597824 */ /* 0x000fe400078e0258 */
[C---:B------:R-:W-:Y:S02]  /*6ba0*/  IMAD R91, R18.reuse, 0x5000, R143 ;  /* 0x00005000125b7824 */ /* 0x040fe400078e028f */
[----:B------:R-:W-:-:S03]  /*6bb0*/  IMAD R89, R18, 0x5000, R89 ;  /* 0x0000500012597824 */ /* 0x000fc600078e0259 */
[----:B------:R-:W-:Y:S01]  /*6bc0*/  LEA R88, R91, R16, 0x1 ;  /* 0x000000105b587211 */ /* 0x000fe200078e08ff */
[----:B------:R-:W-:-:S05]  /*6bd0*/  IMAD R92, R89, 0x2, R16 ;  /* 0x00000002595c7824 */ /* 0x000fca00078e0210 */
[----:B------:R-:W0:Y:S04]  /*6be0*/  LDS.128 R88, [R88+0x24400] ;  /* 0x0244000058587984 */ /* 0x000e280000000c00 */
[----:B------:R-:W2:Y:S01]  /*6bf0*/  LDS.128 R92, [R92+0x24400] ;  /* 0x024400005c5c7984 */ /* 0x000ea20000000c00 */
[----:B------:R-:W-:Y:S05]  /*6c00*/  @P6 BRA `(.L_x_2369) ;  /* 0x0000000400486947 */ /* 0x000fea0003800000 */
[--C-:B------:R-:W-:Y:S01]  /*6c10*/  SHF.R.U64 R44, R44, 0x10, R45.reuse ;  /* 0x000000102c2c7819 */ /* 0x100fe2000000122d */
[----:B0-----:R-:W-:Y:S01]  /*6c20*/  HADD2.F32 R162, -RZ, R89.H0_H0 ;  /* 0x20000059ffa27230 */ /* 0x001fe20000004100 */
[----:B------:R-:W-:Y:S01]  /*6c30*/  SHF.R.U32.HI R157, RZ, 0x10, R45 ;  /* 0x00000010ff9d7819 */ /* 0x000fe2000001162d */
[----:B------:R-:W-:Y:S01]  /*6c40*/  HADD2.F32 R159, -RZ, R159.H0_H0 ;  /* 0x2000009fff9f7230 */ /* 0x000fe20000004100 */
[--C-:B------:R-:W-:Y:S01]  /*6c50*/  SHF.R.U64 R45, R52, 0x10, R53.reuse ;  /* 0x00000010342d7819 */ /* 0x100fe20000001235 */
[----:B------:R-:W-:Y:S01]  /*6c60*/  HADD2.F32 R89, -RZ, R89.H1_H1 ;  /* 0x30000059ff597230 */ /* 0x000fe20000004100 */
[----:B------:R-:W-:Y:S01]  /*6c70*/  SHF.R.U32.HI R52, RZ, 0x10, R53 ;  /* 0x00000010ff347819 */ /* 0x000fe20000011635 */
[----:B------:R-:W-:Y:S01]  /*6c80*/  HADD2.F32 R164, -RZ, R157.H0_H0 ;  /* 0x2000009dffa47230 */ /* 0x000fe20000004100 */
[--C-:B------:R-:W-:Y:S01]  /*6c90*/  SHF.R.U64 R53, R54, 0x10, R55.reuse ;  /* 0x0000001036357819 */ /* 0x100fe20000001237 */
[----:B------:R-:W-:Y:S01]  /*6ca0*/  HADD2.F32 R45, -RZ, R45.H0_H0 ;  /* 0x2000002dff2d7230 */ /* 0x000fe20000004100 */
[----:B------:R-:W-:Y:S01]  /*6cb0*/  SHF.R.U32.HI R54, RZ, 0x10, R55 ;  /* 0x00000010ff367819 */ /* 0x000fe20000011637 */
[----:B------:R-:W-:Y:S01]  /*6cc0*/  HADD2.F32 R55, -RZ, R160.H0_H0 ;  /* 0x200000a0ff377230 */ /* 0x000fe20000004100 */
[--C-:B------:R-:W-:Y:S01]  /*6cd0*/  SHF.R.U64 R46, R46, 0x10, R47.reuse ;  /* 0x000000102e2e7819 */ /* 0x100fe2000000122f */
[--C-:B--2---:R-:W-:Y:S01]  /*6ce0*/  HADD2.F32 R160, -RZ, R93.reuse.H0_H0 ;  /* 0x2000005dffa07230 */ /* 0x104fe20000004100 */
[----:B------:R-:W-:Y:S01]  /*6cf0*/  SHF.R.U32.HI R47, RZ, 0x10, R47 ;  /* 0x00000010ff2f7819 */ /* 0x000fe2000001162f */
[----:B------:R-:W-:-:S02]  /*6d00*/  HADD2.F32 R93, -RZ, R93.H1_H1 ;  /* 0x3000005dff5d7230 */ /* 0x000fc40000004100 */
[----:B------:R-:W-:Y:S02]  /*6d10*/  HADD2.F32 R52, -RZ, R52.H0_H0 ;  /* 0x20000034ff347230 */ /* 0x000fe40000004100 */
[-C--:B------:R-:W-:Y:S01]  /*6d20*/  FMUL.FTZ R157, R160, R55.reuse ;  /* 0x00000037a09d7220 */ /* 0x080fe20000410000 */
[----:B------:R-:W-:Y:S01]  /*6d30*/  FMUL.FTZ R55, R162, R55 ;  /* 0x00000037a2377220 */ /* 0x000fe20000410000 */
[----:B------:R-:W-:Y:S02]  /*6d40*/  HADD2.F32 R54, -RZ, R54.H0_H0 ;  /* 0x20000036ff367230 */ /* 0x000fe40000004100 */
[-C--:B------:R-:W-:Y:S01]  /*6d50*/  FMUL.FTZ R166, R93, R52.reuse ;  /* 0x000000345da67220 */ /* 0x080fe20000410000 */
[C---:B------:R-:W-:Y:S01]  /*6d60*/  FMUL.FTZ R52, R89.reuse, R52 ;  /* 0x0000003459347220 */ /* 0x040fe20000410000 */
[-C--:B------:R-:W-:Y:S01]  /*6d70*/  FFMA.FTZ R55, R160, R159.reuse, R55 ;  /* 0x0000009fa0377223 */ /* 0x080fe20000010037 */
[----:B------:R-:W-:Y:S01]  /*6d80*/  FFMA.FTZ R157, R162, R159, -R157 ;  /* 0x0000009fa29d7223 */ /* 0x000fe2000001089d */
[----:B------:R-:W-:Y:S01]  /*6d90*/  FFMA.FTZ R166, R89, R164, -R166 ;  /* 0x000000a459a67223 */ /* 0x000fe200000108a6 */
[----:B------:R-:W-:-:S02]  /*6da0*/  HADD2.F32 R89, -RZ, R168.H0_H0 ;  /* 0x200000a8ff597230 */ /* 0x000fc40000004100 */
[----:B------:R-:W-:Y:S01]  /*6db0*/  FFMA.FTZ R52, R93, R164, R52 ;  /* 0x000000a45d347223 */ /* 0x000fe20000010034 */
[--C-:B------:R-:W-:Y:S02]  /*6dc0*/  HADD2.F32 R160, -RZ, R95.reuse.H0_H0 ;  /* 0x2000005fffa07230 */ /* 0x100fe40000004100 */
[----:B------:R-:W-:Y:S01]  /*6dd0*/  HADD2.F32 R95, -RZ, R95.H1_H1 ;  /* 0x3000005fff5f7230 */ /* 0x000fe20000004100 */
[----:B------:R-:W-:Y:S01]  /*6de0*/  F2FP.F16.F32.PACK_AB R157, R166, R157 ;  /* 0x0000009da69d723e */ /* 0x000fe200000000ff */
[----:B------:R-:W-:Y:S02]  /*6df0*/  HADD2.F32 R162, -RZ, R91.H0_H0 ;  /* 0x2000005bffa27230 */ /* 0x000fe40000004100 */
        /* <DEDUP_REMOVED lines=12> */
[----:B------:R-:W-:Y:S02]  /*6ec0*/  HADD2.F32 R162, -RZ, R92.H0_H0 ;  /* 0x2000005cffa27230 */ /* 0x000fe40000004100 */
[----:B------:R-:W-:Y:S01]  /*6ed0*/  FFMA.FTZ R54, R95, R164, R54 ;  /* 0x000000a45f367223 */ /* 0x000fe20000010036 */
[----:B------:R-:W-:Y:S02]  /*6ee0*/  HADD2.F32 R160, -RZ, R88.H0_H0 ;  /* 0x20000058ffa07230 */ /* 0x000fe40000004100 */
[----:B------:R-:W-:Y:S02]  /*6ef0*/  HADD2.F32 R92, -RZ, R92.H1_H1 ;  /* 0x3000005cff5c7230 */ /* 0x000fe40000004100 */
[-C--:B------:R-:W-:Y:S01]  /*6f00*/  FMUL.FTZ R95, R162, R91.reuse ;  /* 0x0000005ba25f7220 */ /* 0x080fe20000410000 */
[----:B------:R-:W-:Y:S02]  /*6f10*/  HADD2.F32 R93, -RZ, R161.H1_H1 ;  /* 0x300000a1ff5d7230 */ /* 0x000fe40000004100 */
[----:B------:R-:W-:Y:S01]  /*6f20*/  FMUL.FTZ R161, R160, R91 ;  /* 0x0000005ba0a17220 */ /* 0x000fe20000410000 */
[----:B------:R-:W-:-:S02]  /*6f30*/  HADD2.F32 R88, -RZ, R88.H1_H1 ;  /* 0x30000058ff587230 */ /* 0x000fc40000004100 */
[----:B------:R-:W-:Y:S01]  /*6f40*/  FMUL.FTZ R91, R92, R45 ;  /* 0x0000002d5c5b7220 */ /* 0x000fe20000410000 */
[----:B------:R-:W-:Y:S02]  /*6f50*/  HADD2.F32 R44, -RZ, R163.H1_H1 ;  /* 0x300000a3ff2c7230 */ /* 0x000fe40000004100 */
[-C--:B------:R-:W-:Y:S01]  /*6f60*/  FFMA.FTZ R95, R160, R93.reuse, -R95 ;  /* 0x0000005da05f7223 */ /* 0x080fe2000001085f */
[----:B------:R-:W-:Y:S01]  /*6f70*/  FFMA.FTZ R161, R162, R93, R161 ;  /* 0x0000005da2a17223 */ /* 0x000fe200000100a1 */
[C---:B------:R-:W-:Y:S01]  /*6f80*/  FMUL.FTZ R45, R88.reuse, R45 ;  /* 0x0000002d582d7220 */ /* 0x040fe20000410000 */
[----:B------:R-:W-:Y:S01]  /*6f90*/  FFMA.FTZ R88, R88, R159, -R91 ;  /* 0x0000009f58587223 */ /* 0x000fe2000001085b */
[----:B------:R-:W-:Y:S01]  /*6fa0*/  HADD2.F32 R93, -RZ, R94.H0_H0 ;  /* 0x2000005eff5d7230 */ /* 0x000fe20000004100 */
[----:B------:R-:W-:Y:S01]  /*6fb0*/  F2FP.F16.F32.PACK_AB R54, R54, R89 ;  /* 0x000000593636723e */ /* 0x000fe200000000ff */
[----:B------:R-:W-:Y:S02]  /*6fc0*/  HADD2.F32 R53, -RZ, R53.H0_H0 ;  /* 0x20000035ff357230 */ /* 0x000fe40000004100 */
[----:B------:R-:W-:Y:S01]  /*6fd0*/  FFMA.FTZ R92, R92, R159, R45 ;  /* 0x0000009f5c5c7223 */ /* 0x000fe2000001002d */
[----:B------:R-:W-:Y:S01]  /*6fe0*/  HADD2.F32 R91, -RZ, R90.H0_H0 ;  /* 0x2000005aff5b7230 */ /* 0x000fe20000004100 */
[----:B------:R-:W-:Y:S01]  /*6ff0*/  F2FP.F16.F32.PACK_AB R88, R88, R95 ;  /* 0x0000005f5858723e */ /* 0x000fe200000000ff */
[----:B------:R-:W-:Y:S01]  /*7000*/  HADD2.F32 R94, -RZ, R94.H1_H1 ;  /* 0x3000005eff5e7230 */ /* 0x000fe20000004100 */
[----:B------:R-:W-:Y:S01]  /*7010*/  MOV R95, R54 ;  /* 0x00000036005f7202 */ /* 0x000fe20000000f00 */
[----:B------:R-:W-:Y:S01]  /*7020*/  HADD2.F32 R90, -RZ, R90.H1_H1 ;  /* 0x3000005aff5a7230 */ /* 0x000fe20000004100 */
[----:B------:R-:W-:Y:S01]  /*7030*/  F2FP.F16.F32.PACK_AB R92, R92, R161 ;  /* 0x000000a15c5c723e */ /* 0x000fe200000000ff */
[----:B------:R-:W-:-:S02]  /*7040*/  HADD2.F32 R45, -RZ, R163.H0_H0 ;  /* 0x200000a3ff2d7230 */ /* 0x000fc40000004100 */
[-C--:B------:R-:W-:Y:S01]  /*7050*/  FMUL.FTZ R163, R94, R53.reuse ;  /* 0x000000355ea37220 */ /* 0x080fe20000410000 */
[----:B------:R-:W-:Y:S02]  /*7060*/  HADD2.F32 R159, -RZ, R46.H0_H0 ;  /* 0x2000002eff9f7230 */ /* 0x000fe40000004100 */
        /* <DEDUP_REMOVED lines=12> */
.L_x_2369:
[----:B------:R-:W-:Y:S05]  /*7130*/  BSYNC B3 ;  /* 0x0000000000037941 */ /* 0x000fea0003800000 */
.L_x_2368:
[----:B0-----:R0:W-:Y:S04]  /*7140*/  STG.E.128 desc[UR60][R136.64], R88 ;  /* 0x0000005888007986 */ /* 0x0011e8000c101d3c */
[----:B--2---:R0:W-:Y:S02]  /*7150*/  @!P5 STG.E.128 desc[UR60][R138.64], R92 ;  /* 0x0000005c8a00d986 */ /* 0x0041e4000c101d3c */
.L_x_2367:
[----:B------:R-:W-:Y:S05]  /*7160*/  BSYNC B2 ;  /* 0x0000000000027941 */ /* 0x000fea0003800000 */
.L_x_2366:
        /* <DEDUP_REMOVED lines=16> */
[----:B0-----:R-:W-:Y:S02]  /*7270*/  LEA R88, P6, R47, R118, 0x1 ;  /* 0x000000762f587211 */ /* 0x001fe400078c08ff */
[----:B------:R-:W-:-:S02]  /*7280*/  ISETP.NE.AND P0, PT, R52, RZ, PT ;  /* 0x000000ff3400720c */ /* 0x000fc40003f05270 */
[----:B------:R-:W-:Y:S02]  /*7290*/  LEA.HI.X R89, R47, R119, R46, 0x1, P6 ;  /* 0x000000772f597211 */ /* 0x000fe400030f0c2e */
[----:B------:R-:W-:Y:S02]  /*72a0*/  SHF.R.S32.HI R47, RZ, 0x1f, R44 ;  /* 0x0000001fff2f7819 */ /* 0x000fe4000001142c */
[----:B------:R-:W-:Y:S02]  /*72b0*/  @!P5 LEA R90, P6, R134, R118, 0x1 ;  /* 0x00000076865ad211 */ /* 0x000fe400078c08ff */
[----:B------:R-:W-:Y:S02]  /*72c0*/  LEA.HI R47, R47, R44, RZ, 0x3 ;  /* 0x0000002c2f2f7211 */ /* 0x000fe400078f18ff */
[----:B------:R-:W-:Y:S01]  /*72d0*/  LOP3.LUT R44, R45, 0x1c0, R234, 0xf8, !PT ;  /* 0x000001c02d2c7812 */ /* 0x000fe200078ef8ea */
[----:B------:R-:W-:Y:S01]  /*72e0*/  IMAD R45, R18, 0x5000, R142 ;  /* 0x00005000122d7824 */ /* 0x000fe200078e028e */
[----:B------:R-:W-:-:S02]  /*72f0*/  SHF.R.S32.HI R47, RZ, 0x3, R47 ;  /* 0x00000003ff2f7819 */ /* 0x000fc4000001142f */
[----:B------:R-:W-:Y:S02]  /*7300*/  LOP3.LUT R44, R44, R235, RZ, 0x3c, !PT ;  /* 0x000000eb2c2c7212 */ /* 0x000fe400078e3cff */
[----:B------:R-:W-:Y:S01]  /*7310*/  LEA R45, R45, R16, 0x1 ;  /* 0x000000102d2d7211 */ /* 0x000fe200078e08ff */
[----:B------:R-:W-:Y:S01]  /*7320*/  IMAD R47, R47, 0x1400, R236 ;  /* 0x000014002f2f7824 */ /* 0x000fe200078e02ec */
[----:B------:R-:W-:Y:S02]  /*7330*/  @!P5 LEA.HI.X R91, R134, R119, R158, 0x1, P6 ;  /* 0x00000077865bd211 */ /* 0x000fe400030f0c9e */
[----:B------:R-:W-:Y:S01]  /*7340*/  ISETP.GE.AND P6, PT, R19, R116, PT ;  /* 0x000000741300720c */ /* 0x000fe20003fc6270 */
[----:B------:R-:W-:-:S04]  /*7350*/  IMAD.IADD R47, R47, 0x1, R44 ;  /* 0x000000012f2f7824 */ /* 0x000fc800078e022c */
[----:B------:R-:W-:-:S04]  /*7360*/  IMAD R47, R18, 0x5000, R47 ;  /* 0x00005000122f7824 */ /* 0x000fc800078e022f */
[----:B------:R-:W-:Y:S02]  /*7370*/  IMAD R52, R47, 0x2, R16 ;  /* 0x000000022f347824 */ /* 0x000fe400078e0210 */
        /* <DEDUP_REMOVED lines=25> */
[----:B------:R-:W-:Y:S02]  /*7510*/  HADD2.F32 R45, -RZ, R176.H1_H1 ;  /* 0x300000b0ff2d7230 */ /* 0x000fe40000004100 */
        /* <DEDUP_REMOVED lines=9> */
[----:B------:R-:W-:Y:S02]  /*75b0*/  HADD2.F32 R53, -RZ, R176.H0_H0 ;  /* 0x200000b0ff357230 */ /* 0x000fe40000004100 */
        /* <DEDUP_REMOVED lines=49> */
.L_x_2371:
[----:B------:R-:W-:Y:S05]  /*78d0*/  BSYNC B2 ;  /* 0x0000000000027941 */ /* 0x000fea0003800000 */
.L_x_2370:
[----:B0-----:R3:W-:Y:S04]  /*78e0*/  STG.E.128 desc[UR60][R88.64], R44 ;  /* 0x0000002c58007986 */ /* 0x0017e8000c101d3c */
[----:B--2---:R3:W-:Y:S02]  /*78f0*/  @!P5 STG.E.128 desc[UR60][R90.64], R52 ;  /* 0x000000345a00d986 */ /* 0x0047e4000c101d3c */
.L_x_2365:
[----:B------:R-:W-:Y:S05]  /*7900*/  BSYNC B1 ;  /* 0x0000000000017941 */ /* 0x000fea0003800000 */
.L_x_2364:
        /* <DEDUP_REMOVED lines=17> */
[----:B------:R-:W-:Y:S01]  /*7a20*/  SHF.R.S32.HI R45, RZ, 0x1f, R42 ;  /* 0x0000001fff2d7819 */ /* 0x000fe2000001142a */
[----:B------:R-:W-:-:S03]  /*7a30*/  IMAD.SHL.U32 R43, R42, 0x8, RZ ;  /* 0x000000082a2b7824 */ /* 0x000fc600078e00ff */
[----:B------:R-:W-:Y:S02]  /*7a40*/  LEA.HI R45, R45, R42, RZ, 0x3 ;  /* 0x0000002a2d2d7211 */ /* 0x000fe400078f18ff */
[----:B------:R-:W-:Y:S02]  /*7a50*/  ISETP.GE.AND P3, PT, R43, R145, PT ;  /* 0x000000912b00720c */ /* 0x000fe40003f66270 */
[----:B------:R-:W-:Y:S02]  /*7a60*/  SHF.R.S32.HI R45, RZ, 0x3, R45 ;  /* 0x00000003ff2d7819 */ /* 0x000fe4000001142d */
[----:B------:R-:W-:-:S04]  /*7a70*/  LOP3.LUT R42, R229, 0x38, R43, 0xf8, !PT ;  /* 0x00000038e52a7812 */ /* 0x000fc800078ef82b */
[----:B------:R-:W-:-:S05]  /*7a80*/  LOP3.LUT R42, R42, R233, RZ, 0x3c, !PT ;  /* 0x000000e92a2a7212 */ /* 0x000fca00078e3cff */
[--C-:B------:R-:W-:Y:S02]  /*7a90*/  @!P3 SHF.R.S32.HI R41, RZ, 0x1f, R43.reuse ;  /* 0x0000001fff29b819 */ /* 0x100fe4000001142b */
[----:B------:R-:W-:Y:S01]  /*7aa0*/  @!P3 IADD3 R40, P5, P6, R38, R48, R43 ;  /* 0x000000302628b210 */ /* 0x000fe20007ebe02b */
[----:B------:R-:W-:-:S03]  /*7ab0*/  IMAD R43, R45, 0x1400, R230 ;  /* 0x000014002d2b7824 */ /* 0x000fc600078e02e6 */
[----:B------:R-:W-:Y:S02]  /*7ac0*/  @!P3 IADD3.X R41, R37, R54, R41, P5, P6 ;  /* 0x000000362529b210 */ /* 0x000fe40002fec429 */
[----:B------:R-:W-:Y:S01]  /*7ad0*/  IADD3 R45, R43, R42, RZ ;  /* 0x0000002a2b2d7210 */ /* 0x000fe20007ffe0ff */
[----:B------:R-:W-:Y:S01]  /*7ae0*/  IMAD R43, R18, 0x5000, R141 ;  /* 0x00005000122b7824 */ /* 0x000fe200078e028d */
[----:B------:R-:W-:-:S03]  /*7af0*/  LEA R50, P5, R44, R118, 0x1 ;  /* 0x000000762c327211 */ /* 0x000fc600078a08ff */
[----:B------:R-:W-:Y:S01]  /*7b00*/  IMAD R45, R18, 0x5000, R45 ;  /* 0x00005000122d7824 */ /* 0x000fe200078e022d */
[----:B------:R-:W-:Y:S01]  /*7b10*/  LEA.HI.X R51, R44, R119, R46, 0x1, P5 ;  /* 0x000000772c337211 */ /* 0x000fe200028f0c2e */
[--C-:B------:R-:W-:Y:S01]  /*7b20*/  IMAD R43, R43, 0x2, R16.reuse ;  /* 0x000000022b2b7824 */ /* 0x100fe200078e0210 */
[----:B------:R-:W-:Y:S01]  /*7b30*/  @!P3 LEA R52, P5, R40, R118, 0x1 ;  /* 0x000000762834b211 */ /* 0x000fe200078a08ff */
[----:B------:R-:W-:-:S03]  /*7b40*/  IMAD R45, R45, 0x2, R16 ;  /* 0x000000022d2d7824 */ /* 0x000fc600078e0210 */
[----:B------:R-:W-:Y:S02]  /*7b50*/  @!P3 LEA.HI.X R53, R40, R119, R41, 0x1, P5 ;  /* 0x000000772835b211 */ /* 0x000fe400028f0c29 */
[----:B------:R-:W2:Y:S01]  /*7b60*/  LDS.128 R40, [R43+0x24400] ;  /* 0x024400002b287984 */ /* 0x000ea20000000c00 */
[----:B------:R-:W-:-:S03]  /*7b70*/  ISETP.GE.AND P5, PT, R17, R116, PT ;  /* 0x000000741100720c */ /* 0x000fc60003fa6270 */
[----:B------:R-:W3:Y:S10]  /*7b80*/  LDS.128 R44, [R45+0x24400] ;  /* 0x024400002d2c7984 */ /* 0x000ef40000000c00 */
[----:B------:R-:W-:Y:S05]  /*7b90*/  @P5 BRA `(.L_x_2377) ;  /* 0x0000000400405947 */ /* 0x000fea0003800000 */
[----:B------:R-:W-:Y:S01]  /*7ba0*/  SHF.R.U64 R55, R60, 0x10, R61 ;  /* 0x000000103c377819 */ /* 0x000fe2000000123d */
[----:B0-----:R-:W-:Y:S01]  /*7bb0*/  HADD2.F32 R89, -RZ, R173.H1_H1 ;  /* 0x300000adff597230 */ /* 0x001fe20000004100 */
[--C-:B------:R-:W-:Y:S01]  /*7bc0*/  SHF.R.U64 R60, R68, 0x10, R69.reuse ;  /* 0x00000010443c7819 */ /* 0x100fe20000001245 */
[----:B---3--:R-:W-:Y:S01]  /*7bd0*/  HADD2.F32 R90, -RZ, R45.H0_H0 ;  /* 0x2000002dff5a7230 */ /* 0x008fe20000004100 */
[----:B------:R-:W-:Y:S01]  /*7be0*/  SHF.R.U32.HI R68, RZ, 0x10, R69 ;  /* 0x00000010ff447819 */ /* 0x000fe20000011645 */
[----:B--2---:R-:W-:Y:S01]  /*7bf0*/  HADD2.F32 R92, -RZ, R41.H0_H0 ;  /* 0x20000029ff5c7230 */ /* 0x004fe20000004100 */
[--C-:B------:R-:W-:Y:S01]  /*7c00*/  SHF.R.U64 R69, R70, 0x10, R71.reuse ;  /* 0x0000001046457819 */ /* 0x100fe20000001247 */
[----:B------:R-:W-:Y:S01]  /*7c10*/  HADD2.F32 R88, -RZ, R45.H1_H1 ;  /* 0x3000002dff587230 */ /* 0x000fe20000004100 */
[----:B------:R-:W-:Y:S01]  /*7c20*/  SHF.R.U32.HI R70, RZ, 0x10, R71 ;  /* 0x00000010ff467819 */ /* 0x000fe20000011647 */
[----:B------:R-:W-:Y:S01]  /*7c30*/  HADD2.F32 R45, -RZ, R68.H0_H0 ;  /* 0x20000044ff2d7230 */ /* 0x000fe20000004100 */
[----:B------:R-:W-:Y:S01]  /*7c40*/  SHF.R.U32.HI R61, RZ, 0x10, R61 ;  /* 0x00000010ff3d7819 */ /* 0x000fe2000001163d */
[----:B------:R-:W-:-:S02]  /*7c50*/  HADD2.F32 R68, -RZ, R41.H1_H1 ;  /* 0x30000029ff447230 */ /* 0x000fc40000004100 */
[-C--:B------:R-:W-:Y:S01]  /*7c60*/  FMUL.FTZ R41, R90, R89.reuse ;  /* 0x000000595a297220 */ /* 0x080fe20000410000 */
[----:B------:R-:W-:Y:S02]  /*7c70*/  HADD2.F32 R71, -RZ, R171.H1_H1 ;  /* 0x300000abff477230 */ /* 0x000fe40000004100 */
[----:B------:R-:W-:Y:S01]  /*7c80*/  FMUL.FTZ R89, R92, R89 ;  /* 0x000000595c597220 */ /* 0x000fe20000410000 */
[-C--:B------:R-:W-:Y:S01]  /*7c90*/  FMUL.FTZ R91, R88, R45.reuse ;  /* 0x0000002d585b7220 */ /* 0x080fe20000410000 */
[----:B------:R-:W-:Y:S01]  /*7ca0*/  FMUL.FTZ R93, R68, R45 ;  /* 0x0000002d445d7220 */ /* 0x000fe20000410000 */
[----:B------:R-:W-:Y:S01]  /*7cb0*/  SHF.R.U64 R62, R62, 0x10, R63 ;  /* 0x000000103e3e7819 */ /* 0x000fe2000000123f */
[-C--:B------:R-:W-:Y:S01]  /*7cc0*/  FFMA.FTZ R41, R92, R71.reuse, -R41 ;  /* 0x000000475c297223 */ /* 0x080fe20000010829 */
[----:B------:R-:W-:Y:S01]  /*7cd0*/  FFMA.FTZ R45, R90, R71, R89 ;  /* 0x000000475a2d7223 */ /* 0x000fe20000010059 */
[----:B------:R-:W-:Y:S01]  /*7ce0*/  HADD2.F32 R61, -RZ, R61.H0_H0 ;  /* 0x2000003dff3d7230 */ /* 0x000fe20000004100 */
[----:B------:R-:W-:Y:S01]  /*7cf0*/  SHF.R.U32.HI R63, RZ, 0x10, R63 ;  /* 0x00000010ff3f7819 */ /* 0x000fe2000001163f */
[----:B------:R-:W-:-:S02]  /*7d00*/  HADD2.F32 R92, -RZ, R47.H0_H0 ;  /* 0x2000002fff5c7230 */ /* 0x000fc40000004100 */
[----:B------:R-:W-:Y:S02]  /*7d10*/  HADD2.F32 R90, -RZ, R47.H1_H1 ;  /* 0x3000002fff5a7230 */ /* 0x000fe40000004100 */
[-C--:B------:R-:W-:Y:S01]  /*7d20*/  FFMA.FTZ R68, R68, R61.reuse, -R91 ;  /* 0x0000003d44447223 */ /* 0x080fe2000001085b */
[----:B------:R-:W-:Y:S02]  /*7d30*/  HADD2.F32 R47, -RZ, R70.H0_H0 ;  /* 0x20000046ff2f7230 */ /* 0x000fe40000004100 */
[----:B------:R-:W-:Y:S01]  /*7d40*/  FFMA.FTZ R88, R88, R61, R93 ;  /* 0x0000003d58587223 */ /* 0x000fe2000001005d */
[----:B------:R-:W-:Y:S02]  /*7d50*/  HADD2.F32 R71, -RZ, R172.H1_H1 ;  /* 0x300000acff477230 */ /* 0x000fe40000004100 */
[--C-:B------:R-:W-:Y:S02]  /*7d60*/  HADD2.F32 R70, -RZ, R43.reuse.H1_H1 ;  /* 0x3000002bff467230 */ /* 0x100fe40000004100 */
[----:B------:R-:W-:Y:S01]  /*7d70*/  FMUL.FTZ R89, R90, R47 ;  /* 0x0000002f5a597220 */ /* 0x000fe20000410000 */
[----:B------:R-:W-:-:S02]  /*7d80*/  HADD2.F32 R94, -RZ, R43.H0_H0 ;  /* 0x2000002bff5e7230 */ /* 0x000fc40000004100 */
[----:B------:R-:W-:Y:S01]  /*7d90*/  FMUL.FTZ R43, R92, R71 ;  /* 0x000000475c2b7220 */ /* 0x000fe20000410000 */
[----:B------:R-:W-:Y:S02]  /*7da0*/  HADD2.F32 R61, -RZ, R170.H1_H1 ;  /* 0x300000aaff3d7230 */ /* 0x000fe40000004100 */
[----:B------:R-:W-:Y:S01]  /*7db0*/  FMUL.FTZ R91, R70, R47 ;  /* 0x0000002f465b7220 */ /* 0x000fe20000410000 */
[----:B------:R-:W-:Y:S02]  /*7dc0*/  HADD2.F32 R63, -RZ, R63.H0_H0 ;  /* 0x2000003fff3f7230 */ /* 0x000fe40000004100 */
[C---:B------:R-:W-:Y:S01]  /*7dd0*/  FMUL.FTZ R71, R94.reuse, R71 ;  /* 0x000000475e477220 */ /* 0x040fe20000410000 */
[----:B------:R-:W-:Y:S02]  /*7de0*/  HADD2.F32 R173, -RZ, R173.H0_H0 ;  /* 0x200000adffad7230 */ /* 0x000fe40000004100 */
[----:B------:R-:W-:Y:S01]  /*7df0*/  FFMA.FTZ R43, R94, R61, -R43 ;  /* 0x0000003d5e2b7223 */ /* 0x000fe2000001082b */
[----:B------:R-:W-:-:S02]  /*7e00*/  HADD2.F32 R94, -RZ, R60.H0_H0 ;  /* 0x2000003cff5e7230 */ /* 0x000fc40000004100 */
[-C--:B------:R-:W-:Y:S01]  /*7e10*/  FFMA.FTZ R70, R70, R63.reuse, -R89 ;  /* 0x0000003f46467223 */ /* 0x080fe20000010859 */
[----:B------:R-:W-:Y:S01]  /*7e20*/  FFMA.FTZ R90, R90, R63, R91 ;  /* 0x0000003f5a5a7223 */ /* 0x000fe2000001005b */
[----:B------:R-:W-:Y:S01]  /*7e30*/  FFMA.FTZ R47, R92, R61, R71 ;  /* 0x0000003d5c2f7223 */ /* 0x000fe20000010047 */
[----:B------:R-:W-:Y:S01]  /*7e40*/  HADD2.F32 R63, -RZ, R44.H0_H0 ;  /* 0x2000002cff3f7230 */ /* 0x000fe20000004100 */
[----:B------:R-:W-:Y:S01]  /*7e50*/  F2FP.F16.F32.PACK_AB R41, R68, R41 ;  /* 0x000000294429723e */ /* 0x000fe200000000ff */
[----:B------:R-:W-:Y:S01]  /*7e60*/  HADD2.F32 R60, -RZ, R40.H0_H0 ;  /* 0x20000028ff3c7230 */ /* 0x000fe20000004100 */
[----:B------:R-:W-:Y:S01]  /*7e70*/  F2FP.F16.F32.PACK_AB R43, R70, R43 ;  /* 0x0000002b462b723e */ /* 0x000fe200000000ff */
        /* <DEDUP_REMOVED lines=9> */
[-C--:B------:R-:W-:Y:S01]  /*7f10*/  FFMA.FTZ R44, R63, R171.reuse, R44 ;  /* 0x000000ab3f2c7223 */ /* 0x080fe2000001002c */
[----:B------:R-:W-:Y:S02]  /*7f20*/  HADD2.F32 R63, -RZ, R46.H0_H0 ;  /* 0x2000002eff3f7230 */ /* 0x000fe40000004100 */
[----:B------:R-:W-:Y:S01]  /*7f30*/  FFMA.FTZ R40, R60, R171, -R55 ;  /* 0x000000ab3c287223 */ /* 0x000fe20000010837 */
[-C--:B------:R-:W-:Y:S01]  /*7f40*/  FFMA.FTZ R55, R61, R92.reuse, -R134 ;  /* 0x0000005c3d377223 */ /* 0x080fe20000010886 */
[----:B------:R-:W-:Y:S01]  /*7f50*/  FFMA.FTZ R61, R71, R92, R94 ;  /* 0x0000005c473d7223 */ /* 0x000fe2000001005e */
[----:B------:R-:W-:Y:S01]  /*7f60*/  HADD2.F32 R172, -RZ, R172.H0_H0 ;  /* 0x200000acffac7230 */ /* 0x000fe20000004100 */
[----:B------:R-:W-:Y:S01]  /*7f70*/  F2FP.F16.F32.PACK_AB R47, R90, R47 ;  /* 0x0000002f5a2f723e */ /* 0x000fe200000000ff */
[----:B------:R-:W-:Y:S01]  /*7f80*/  HADD2.F32 R71, -RZ, R69.H0_H0 ;  /* 0x20000045ff477230 */ /* 0x000fe20000004100 */
[----:B------:R-:W-:Y:S01]  /*7f90*/  F2FP.F16.F32.PACK_AB R40, R55, R40 ;  /* 0x000000283728723e */ /* 0x000fe200000000ff */
[----:B------:R-:W-:-:S02]  /*7fa0*/  HADD2.F32 R60, -RZ, R42.H0_H0 ;  /* 0x2000002aff3c7230 */ /* 0x000fc40000004100 */
[----:B------:R-:W-:Y:S01]  /*7fb0*/  FMUL.FTZ R89, R63, R172 ;  /* 0x000000ac3f597220 */ /* 0x000fe20000410000 */
[----:B------:R-:W-:Y:S01]  /*7fc0*/  HADD2.F32 R46, -RZ, R46.H1_H1 ;  /* 0x3000002eff2e7230 */ /* 0x000fe20000004100 */
[----:B------:R-:W-:Y:S01]  /*7fd0*/  F2FP.F16.F32.PACK_AB R44, R61, R44 ;  /* 0x0000002c3d2c723e */ /* 0x000fe200000000ff */
[----:B------:R-:W-:Y:S02]  /*7fe0*/  HADD2.F32 R42, -RZ, R42.H1_H1 ;  /* 0x3000002aff2a7230 */ /* 0x000fe40000004100 */
[----:B------:R-:W-:Y:S01]  /*7ff0*/  FMUL.FTZ R172, R60, R172 ;  /* 0x000000ac3cac7220 */ /* 0x000fe20000410000 */
[----:B------:R-:W-:Y:S02]  /*8000*/  HADD2.F32 R170, -RZ, R170.H0_H0 ;  /* 0x200000aaffaa7230 */ /* 0x000fe40000004100 */
[-C--:B------:R-:W-:Y:S01]  /*8010*/  FMUL.FTZ R91, R46, R71.reuse ;  /* 0x000000472e5b7220 */ /* 0x080fe20000410000 */
[----:B------:R-:W-:Y:S02]  /*8020*/  HADD2.F32 R69, -RZ, R62.H0_H0 ;  /* 0x2000003eff457230 */ /* 0x000fe40000004100 */
[----:B------:R-:W-:Y:S01]  /*8030*/  FMUL.FTZ R71, R42, R71 ;  /* 0x000000472a477220 */ /* 0x000fe20000410000 */
[-C--:B------:R-:W-:Y:S01]  /*8040*/  FFMA.FTZ R89, R60, R170.reuse, -R89 ;  /* 0x000000aa3c597223 */ /* 0x080fe20000010859 */
[----:B------:R-:W-:Y:S01]  /*8050*/  FFMA.FTZ R172, R63, R170, R172 ;  /* 0x000000aa3fac7223 */ /* 0x000fe200000100ac */
[-C--:B------:R-:W-:Y:S01]  /*8060*/  FFMA.FTZ R42, R42, R69.reuse, -R91 ;  /* 0x000000452a2a7223 */ /* 0x080fe2000001085b */
[----:B------:R-:W-:-:S04]  /*8070*/  FFMA.FTZ R71, R46, R69, R71 ;  /* 0x000000452e477223 */ /* 0x000fc80000010047 */
[----:B------:R-:W-:Y:S02]  /*8080*/  F2FP.F16.F32.PACK_AB R42, R42, R89 ;  /* 0x000000592a2a723e */ /* 0x000fe400000000ff */
[----:B------:R-:W-:-:S07]  /*8090*/  F2FP.F16.F32.PACK_AB R46, R71, R172 ;  /* 0x000000ac472e723e */ /* 0x000fce00000000ff */
.L_x_2377:
[----:B------:R-:W-:Y:S05]  /*80a0*/  BSYNC B3 ;  /* 0x0000000000037941 */ /* 0x000fea0003800000 */
.L_x_2376:
[----:B--2---:R2:W-:Y:S04]  /*80b0*/  STG.E.128 desc[UR60][R50.64], R40 ;  /* 0x0000002832007986 */ /* 0x0045e8000c101d3c */
[----:B---3--:R2:W-:Y:S02]  /*80c0*/  @!P3 STG.E.128 desc[UR60][R52.64], R44 ;  /* 0x0000002c3400b986 */ /* 0x0085e4000c101d3c */
.L_x_2375:
[----:B------:R-:W-:Y:S05]  /*80d0*/  BSYNC B2 ;  /* 0x0000000000027941 */ /* 0x000fea0003800000 */
.L_x_2374:
        /* <DEDUP_REMOVED lines=22> */
[-C--:B------:R-:W-:Y:S01]  /*8240*/  LEA.HI.X R49, R44, R119.reuse, R45, 0x1, P5 ;  /* 0x000000772c317211 */ /* 0x080fe200028f0c2d */
[----:B------:R-:W-:Y:S01]  /*8250*/  IMAD R41, R18, 0x5000, R140 ;  /* 0x0000500012297824 */ /* 0x000fe200078e028c */
[----:B------:R-:W-:Y:S01]  /*8260*/  @!P3 LEA R50, P5, R42, R118, 0x1 ;  /* 0x000000762a32b211 */ /* 0x000fe200078a08ff */
[----:B------:R-:W-:Y:S02]  /*8270*/  IMAD R43, R18, 0x5000, R43 ;  /* 0x00005000122b7824 */ /* 0x000fe400078e022b */
[----:B------:R-:W-:Y:S01]  /*8280*/  IMAD R41, R41, 0x2, R16 ;  /* 0x0000000229297824 */ /* 0x000fe200078e0210 */
[----:B------:R-:W-:Y:S02]  /*8290*/  @!P3 LEA.HI.X R51, R42, R119, R54, 0x1, P5 ;  /* 0x000000772a33b211 */ /* 0x000fe400028f0c36 */
[----:B------:R-:W-:Y:S02]  /*82a0*/  LEA R44, R43, R16, 0x1 ;  /* 0x000000102b2c7211 */ /* 0x000fe400078e08ff */
[----:B------:R-:W-:Y:S01]  /*82b0*/  ISETP.GE.AND P5, PT, R19, R116, PT ;  /* 0x000000741300720c */ /* 0x000fe20003fa6270 */
[----:B------:R-:W2:Y:S04]  /*82c0*/  LDS.128 R40, [R41+0x24400] ;  /* 0x0244000029287984 */ /* 0x000ea80000000c00 */
[----:B------:R-:W3:Y:S08]  /*82d0*/  LDS.128 R44, [R44+0x24400] ;  /* 0x024400002c2c7984 */ /* 0x000ef00000000c00 */
[----:B------:R-:W-:Y:S05]  /*82e0*/  @P5 BRA `(.L_x_2379) ;  /* 0x0000000400505947 */ /* 0x000fea0003800000 */
[----:B------:R-:W-:Y:S01]  /*82f0*/  SHF.R.U64 R52, R56, 0x10, R57 ;  /* 0x0000001038347819 */ /* 0x000fe20000001239 */
[----:B---3--:R-:W-:Y:S01]  /*8300*/  IMAD.MOV.U32 R56, RZ, RZ, R45 ;  /* 0x000000ffff387224 */ /* 0x008fe200078e002d */
[----:B------:R-:W-:Y:S01]  /*8310*/  SHF.R.U32.HI R63, RZ, 0x10, R65 ;  /* 0x00000010ff3f7819 */ /* 0x000fe20000011641 */
[----:B--2---:R-:W-:Y:S01]  /*8320*/  IMAD.MOV.U32 R45, RZ, RZ, R43 ;  /* 0x000000ffff2d7224 */ /* 0x004fe200078e002b */
[----:B------:R-:W-:Y:S01]  /*8330*/  SHF.R.U32.HI R61, RZ, 0x10, R57 ;  /* 0x00000010ff3d7819 */ /* 0x000fe20000011639 */
[----:B------:R-:W-:Y:S01]  /*8340*/  HADD2.F32 R62, -RZ, R169.H1_H1 ;  /* 0x300000a9ff3e7230 */ /* 0x000fe20000004100 */
[----:B------:R-:W-:Y:S01]  /*8350*/  SHF.R.U64 R53, R58, 0x10, R59 ;  /* 0x000000103a357819 */ /* 0x000fe2000000123b */
[--C-:B------:R-:W-:Y:S01]  /*8360*/  HADD2.F32 R58, -RZ, R56.reuse.H1_H1 ;  /* 0x30000038ff3a7230 */ /* 0x100fe20000004100 */
[----:B------:R-:W-:Y:S01]  /*8370*/  MOV R57, R47 ;  /* 0x0000002f00397202 */ /* 0x000fe20000000f00 */
[----:B------:R-:W-:Y:S01]  /*8380*/  HADD2.F32 R47, -RZ, R56.H0_H0 ;  /* 0x20000038ff2f7230 */ /* 0x000fe20000004100 */
[----:B------:R-:W-:Y:S01]  /*8390*/  SHF.R.U64 R54, R64, 0x10, R65 ;  /* 0x0000001040367819 */ /* 0x000fe20000001241 */
[----:B------:R-:W-:Y:S01]  /*83a0*/  HADD2.F32 R63, -RZ, R63.H0_H0 ;  /* 0x2000003fff3f7230 */ /* 0x000fe20000004100 */
[----:B------:R-:W-:Y:S01]  /*83b0*/  SHF.R.U64 R55, R66, 0x10, R67 ;  /* 0x0000001042377819 */ /* 0x000fe20000001243 */
[----:B------:R-:W-:-:S02]  /*83c0*/  HADD2.F32 R56, -RZ, R41.H1_H1 ;  /* 0x30000029ff387230 */ /* 0x000fc40000004100 */
[-C--:B------:R-:W-:Y:S01]  /*83d0*/  FMUL.FTZ R64, R47, R62.reuse ;  /* 0x0000003e2f407220 */ /* 0x080fe20000410000 */
[----:B------:R-:W-:Y:S02]  /*83e0*/  HADD2.F32 R43, -RZ, R41.H0_H0 ;  /* 0x20000029ff2b7230 */ /* 0x000fe40000004100 */
[-C--:B------:R-:W-:Y:S01]  /*83f0*/  FMUL.FTZ R65, R58, R63.reuse ;  /* 0x0000003f3a417220 */ /* 0x080fe20000410000 */
[----:B------:R-:W-:Y:S02]  /*8400*/  HADD2.F32 R60, -RZ, R165.H1_H1 ;  /* 0x300000a5ff3c7230 */ /* 0x000fe40000004100 */
[----:B------:R-:W-:Y:S01]  /*8410*/  FMUL.FTZ R63, R56, R63 ;  /* 0x0000003f383f7220 */ /* 0x000fe20000410000 */
[----:B------:R-:W-:Y:S01]  /*8420*/  HADD2.F32 R61, -RZ, R61.H0_H0 ;  /* 0x2000003dff3d7230 */ /* 0x000fe20000004100 */
[----:B------:R-:W-:Y:S01]  /*8430*/  SHF.R.U32.HI R66, RZ, 0x10, R67 ;  /* 0x00000010ff427819 */ /* 0x000fe20000011643 */
[C---:B------:R-:W-:Y:S01]  /*8440*/  FMUL.FTZ R62, R43.reuse, R62 ;  /* 0x0000003e2b3e7220 */ /* 0x040fe20000410000 */
[----:B------:R-:W-:Y:S01]  /*8450*/  FFMA.FTZ R41, R43, R60, -R64 ;  /* 0x0000003c2b297223 */ /* 0x000fe20000010840 */
[----:B------:R-:W-:-:S02]  /*8460*/  HADD2.F32 R64, -RZ, R167.H1_H1 ;  /* 0x300000a7ff407230 */ /* 0x000fc40000004100 */
[-C--:B------:R-:W-:Y:S01]  /*8470*/  FFMA.FTZ R56, R56, R61.reuse, -R65 ;  /* 0x0000003d38387223 */ /* 0x080fe20000010841 */
[----:B------:R-:W-:Y:S01]  /*8480*/  FFMA.FTZ R58, R58, R61, R63 ;  /* 0x0000003d3a3a7223 */ /* 0x000fe2000001003f */
[----:B------:R-:W-:Y:S01]  /*8490*/  FFMA.FTZ R43, R47, R60, R62 ;  /* 0x0000003c2f2b7223 */ /* 0x000fe2000001003e */
[--C-:B------:R-:W-:Y:S01]  /*84a0*/  HADD2.F32 R61, -RZ, R57.reuse.H0_H0 ;  /* 0x20000039ff3d7230 */ /* 0x100fe20000004100 */
[----:B------:R-:W-:Y:S01]  /*84b0*/  SHF.R.U32.HI R59, RZ, 0x10, R59 ;  /* 0x00000010ff3b7819 */ /* 0x000fe2000001163b */
[----:B------:R-:W-:Y:S01]  /*84c0*/  HADD2.F32 R57, -RZ, R57.H1_H1 ;  /* 0x30000039ff397230 */ /* 0x000fe20000004100 */
[----:B------:R-:W-:Y:S01]  /*84d0*/  F2FP.F16.F32.PACK_AB R41, R56, R41 ;  /* 0x000000293829723e */ /* 0x000fe200000000ff */
[----:B------:R-:W-:Y:S02]  /*84e0*/  HADD2.F32 R47, -RZ, R45.H0_H0 ;  /* 0x2000002dff2f7230 */ /* 0x000fe40000004100 */
[----:B------:R-:W-:Y:S01]  /*84f0*/  FMUL.FTZ R68, R61, R64 ;  /* 0x000000403d447220 */ /* 0x000fe20000410000 */
[----:B------:R-:W-:-:S02]  /*8500*/  HADD2.F32 R66, -RZ, R66.H0_H0 ;  /* 0x20000042ff427230 */ /* 0x000fc40000004100 */
[----:B------:R-:W-:Y:S02]  /*8510*/  HADD2.F32 R60, -RZ, R45.H1_H1 ;  /* 0x3000002dff3c7230 */ /* 0x000fe40000004100 */
[----:B------:R-:W-:Y:S01]  /*8520*/  FMUL.FTZ R64, R47, R64 ;  /* 0x000000402f407220 */ /* 0x000fe20000410000 */
[----:B------:R-:W-:Y:S02]  /*8530*/  HADD2.F32 R62, -RZ, R156.H1_H1 ;  /* 0x3000009cff3e7230 */ /* 0x000fe40000004100 */
[-C--:B------:R-:W-:Y:S01]  /*8540*/  FMUL.FTZ R63, R57, R66.reuse ;  /* 0x00000042393f7220 */ /* 0x080fe20000410000 */
[----:B------:R-:W-:Y:S02]  /*8550*/  HADD2.F32 R59, -RZ, R59.H0_H0 ;  /* 0x2000003bff3b7230 */ /* 0x000fe40000004100 */
[----:B------:R-:W-:Y:S01]  /*8560*/  FMUL.FTZ R66, R60, R66 ;  /* 0x000000423c427220 */ /* 0x000fe20000410000 */
[----:B------:R-:W-:Y:S02]  /*8570*/  HADD2.F32 R169, -RZ, R169.H0_H0 ;  /* 0x200000a9ffa97230 */ /* 0x000fe40000004100 */
[-C--:B------:R-:W-:Y:S01]  /*8580*/  FFMA.FTZ R45, R47, R62.reuse, -R68 ;  /* 0x0000003e2f2d7223 */ /* 0x080fe20000010844 */
[----:B------:R-:W-:Y:S01]  /*8590*/  FFMA.FTZ R47, R61, R62, R64 ;  /* 0x0000003e3d2f7223 */ /* 0x000fe20000010040 */
[----:B------:R-:W-:Y:S01]  /*85a0*/  FFMA.FTZ R62, R57, R59, R66 ;  /* 0x0000003b393e7223 */ /* 0x000fe20000010042 */
[----:B------:R-:W-:-:S02]  /*85b0*/  HADD2.F32 R61, -RZ, R54.H0_H0 ;  /* 0x20000036ff3d7230 */ /* 0x000fc40000004100 */
[----:B------:R-:W-:Y:S01]  /*85c0*/  FFMA.FTZ R60, R60, R59, -R63 ;  /* 0x0000003b3c3c7223 */ /* 0x000fe2000001083f */
[----:B------:R-:W-:Y:S02]  /*85d0*/  HADD2.F32 R57, -RZ, R44.H0_H0 ;  /* 0x2000002cff397230 */ /* 0x000fe40000004100 */
[----:B------:R-:W-:Y:S01]  /*85e0*/  HADD2.F32 R54, -RZ, R40.H0_H0 ;  /* 0x20000028ff367230 */ /* 0x000fe20000004100 */
[----:B------:R-:W-:Y:S01]  /*85f0*/  F2FP.F16.F32.PACK_AB R47, R62, R47 ;  /* 0x0000002f3e2f723e */ /* 0x000fe200000000ff */
[----:B------:R-:W-:Y:S02]  /*8600*/  HADD2.F32 R44, -RZ, R44.H1_H1 ;  /* 0x3000002cff2c7230 */ /* 0x000fe40000004100 */
[----:B------:R-:W-:Y:S01]  /*8610*/  FMUL.FTZ R63, R57, R169 ;  /* 0x000000a9393f7220 */ /* 0x000fe20000410000 */
[----:B------:R-:W-:Y:S01]  /*8620*/  HADD2.F32 R40, -RZ, R40.H1_H1 ;  /* 0x30000028ff287230 */ /* 0x000fe20000004100 */
[----:B------:R-:W-:Y:S01]  /*8630*/  F2FP.F16.F32.PACK_AB R60, R60, R45 ;  /* 0x0000002d3c3c723e */ /* 0x000fe200000000ff */
[----:B------:R-:W-:-:S02]  /*8640*/  HADD2.F32 R165, -RZ, R165.H0_H0 ;  /* 0x200000a5ffa57230 */ /* 0x000fc40000004100 */
[-C--:B------:R-:W-:Y:S01]  /*8650*/  FMUL.FTZ R65, R44, R61.reuse ;  /* 0x0000003d2c417220 */ /* 0x080fe20000410000 */
[----:B------:R-:W-:Y:S02]  /*8660*/  HADD2.F32 R59, -RZ, R52.H0_H0 ;  /* 0x20000034ff3b7230 */ /* 0x000fe40000004100 */
[----:B------:R-:W-:Y:S01]  /*8670*/  FMUL.FTZ R61, R40, R61 ;  /* 0x0000003d283d7220 */ /* 0x000fe20000410000 */
[C---:B------:R-:W-:Y:S01]  /*8680*/  FMUL.FTZ R52, R54.reuse, R169 ;  /* 0x000000a936347220 */ /* 0x040fe20000410000 */
[----:B------:R-:W-:Y:S01]  /*8690*/  FFMA.FTZ R63, R54, R165, -R63 ;  /* 0x000000a5363f7223 */ /* 0x000fe2000001083f */
[----:B------:R-:W-:Y:S02]  /*86a0*/  HADD2.F32 R167, -RZ, R167.H0_H0 ;  /* 0x200000a7ffa77230 */ /* 0x000fe40000004100 */
[-C--:B------:R-:W-:Y:S01]  /*86b0*/  FFMA.FTZ R61, R44, R59.reuse, R61 ;  /* 0x0000003b2c3d7223 */ /* 0x080fe2000001003d */
[----:B------:R-:W-:Y:S01]  /*86c0*/  FFMA.FTZ R54, R40, R59, -R65 ;  /* 0x0000003b28367223 */ /* 0x000fe20000010841 */
[----:B------:R-:W-:-:S02]  /*86d0*/  HADD2.F32 R44, -RZ, R46.H0_H0 ;  /* 0x2000002eff2c7230 */ /* 0x000fc40000004100 */
[----:B------:R-:W-:Y:S01]  /*86e0*/  FFMA.FTZ R52, R57, R165, R52 ;  /* 0x000000a539347223 */ /* 0x000fe20000010034 */
        /* <DEDUP_REMOVED lines=10> */
[----:B------:R-:W-:Y:S01]  /*8790*/  FMUL.FTZ R55, R42, R55 ;  /* 0x000000372a377220 */ /* 0x000fe20000410000 */
        /* <DEDUP_REMOVED lines=9> */
.L_x_2379:
[----:B------:R-:W-:Y:S05]  /*8830*/  BSYNC B2 ;  /* 0x0000000000027941 */ /* 0x000fea0003800000 */
.L_x_2378:
[----:B--2---:R4:W-:Y:S04]  /*8840*/  STG.E.128 desc[UR60][R48.64], R40 ;  /* 0x0000002830007986 */ /* 0x0049e8000c101d3c */
[----:B---3--:R4:W-:Y:S02]  /*8850*/  @!P3 STG.E.128 desc[UR60][R50.64], R44 ;  /* 0x0000002c3200b986 */ /* 0x0089e4000c101d3c */
.L_x_2373:
[----:B------:R-:W-:Y:S05]  /*8860*/  BSYNC B1 ;  /* 0x0000000000017941 */ /* 0x000fea0003800000 */
.L_x_2372:
[----:B--2-4-:R-:W2:Y:S01]  /*8870*/  LDL R40, [R1+0x6c] ;  /* 0x00006c0001287983 */ /* 0x014ea20000100800 */
[----:B------:R-:W-:-:S04]  /*8880*/  IMAD.WIDE.U32 R124, R220, R122, R124 ;  /* 0x0000007adc7c7225 */ /* 0x000fc800078e007c */
[----:B--2---:R-:W-:-:S04]  /*8890*/  IMAD R40, R40, R122, RZ ;  /* 0x0000007a28287224 */ /* 0x004fc800078e02ff */
[----:B------:R-:W-:Y:S01]  /*88a0*/  IMAD R123, R220, R123, R40 ;  /* 0x0000007bdc7b7224 */ /* 0x000fe200078e0228 */
[----:B------:R-:W-:Y:S06]  /*88b0*/  @P4 BRA `(.L_x_2340) ;  /* 0x0000001000d84947 */ /* 0x000fec0003800000 */
[----:B------:R-:W-:Y:S01]  /*88c0*/  ISETP.NE.AND P3, PT, R26, RZ, PT ;  /* 0x000000ff1a00720c */ /* 0x000fe20003f65270 */
[----:B------:R-:W-:Y:S01]  /*88d0*/  BSSY B1, `(.L_x_2380) ;  /* 0x000007c000017945 */ /* 0x000fe20003800000 */
[----:B---3--:R-:W-:-:S11]  /*88e0*/  IMAD.IADD R52, R125, 0x1, R123 ;  /* 0x000000017d347824 */ /* 0x008fd600078e027b */
        /* <DEDUP_REMOVED lines=10> */
[----:B------:R-:W-:Y:S02]  /*8990*/  SHF.R.S32.HI R40, RZ, 0x1f, R41 ;  /* 0x0000001fff287819 */ /* 0x000fe40000011429 */
[----:B------:R-:W-:Y:S02]  /*89a0*/  SHF.L.U32 R51, R41, 0x3, RZ ;  /* 0x0000000329337819 */ /* 0x000fe400000006ff */
[----:B------:R-:W-:Y:S02]  /*89b0*/  LEA.HI R40, R40, R41, RZ, 0x3 ;  /* 0x0000002928287211 */ /* 0x000fe400078f18ff */
[----:B------:R-:W-:-:S02]  /*89c0*/  LOP3.LUT R41, R228, 0x38, R51, 0xf8, !PT ;  /* 0x00000038e4297812 */ /* 0x000fc400078ef833 */
[----:B------:R-:W-:Y:S02]  /*89d0*/  SHF.R.S32.HI R40, RZ, 0x3, R40 ;  /* 0x00000003ff287819 */ /* 0x000fe40000011428 */
[----:B------:R-:W-:Y:S02]  /*89e0*/  LOP3.LUT R41, R41, R232, RZ, 0x3c, !PT ;  /* 0x000000e829297212 */ /* 0x000fe400078e3cff */
[----:B------:R-:W-:Y:S01]  /*89f0*/  ISETP.GE.AND P3, PT, R51, R145, PT ;  /* 0x000000913300720c */ /* 0x000fe20003f66270 */
[----:B------:R-:W-:-:S04]  /*8a00*/  IMAD R40, R40, 0x1400, R231 ;  /* 0x0000140028287824 */ /* 0x000fc800078e02e7 */
[----:B------:R-:W-:Y:S02]  /*8a10*/  IMAD.IADD R43, R40, 0x1, R41 ;  /* 0x00000001282b7824 */ /* 0x000fe400078e0229 */
[C---:B------:R-:W-:Y:S02]  /*8a20*/  IMAD R41, R18.reuse, 0x5000, R133 ;  /* 0x0000500012297824 */ /* 0x040fe400078e0285 */
[----:B------:R-:W-:Y:S02]  /*8a30*/  IMAD R43, R18, 0x5000, R43 ;  /* 0x00005000122b7824 */ /* 0x000fe400078e022b */
[----:B------:R-:W-:Y:S02]  /*8a40*/  IMAD R41, R41, 0x2, R16 ;  /* 0x0000000229297824 */ /* 0x000fe400078e0210 */
[----:B------:R-:W-:Y:S02]  /*8a50*/  @!P3 SHF.R.S32.HI R54, RZ, 0x1f, R51 ;  /* 0x0000001fff36b819 */ /* 0x000fe40000011433 */
[----:B------:R-:W-:-:S02]  /*8a60*/  LEA R44, R43, R16, 0x1 ;  /* 0x000000102b2c7211 */ /* 0x000fc400078e08ff */
[----:B------:R-:W2:Y:S01]  /*8a70*/  LDS.128 R40, [R41+0x24400] ;  /* 0x0244000029287984 */ /* 0x000ea20000000c00 */
[----:B------:R-:W-:-:S03]  /*8a80*/  @!P3 IADD3 R51, P4, P5, R38, R124, R51 ;  /* 0x0000007c2633b210 */ /* 0x000fc60007d9e033 */
[----:B------:R-:W3:Y:S01]  /*8a90*/  LDS.128 R44, [R44+0x24400] ;  /* 0x024400002c2c7984 */ /* 0x000ee20000000c00 */
[----:B------:R-:W-:Y:S02]  /*8aa0*/  @!P3 IADD3.X R54, R37, R52, R54, P4, P5 ;  /* 0x000000342536b210 */ /* 0x000fe400027ea436 */
[----:B------:R-:W-:Y:S02]  /*8ab0*/  ISETP.GE.AND P5, PT, R17, R116, PT ;  /* 0x000000741100720c */ /* 0x000fe40003fa6270 */
[----:B------:R-:W-:-:S04]  /*8ac0*/  @!P3 LEA R50, P4, R51, R118, 0x1 ;  /* 0x000000763332b211 */ /* 0x000fc800078808ff */
[----:B------:R-:W-:-:S07]  /*8ad0*/  @!P3 LEA.HI.X R51, R51, R119, R54, 0x1, P4 ;  /* 0x000000773333b211 */ /* 0x000fce00020f0c36 */
[----:B------:R-:W-:Y:S05]  /*8ae0*/  @P5 BRA `(.L_x_2383) ;  /* 0x00000004005c5947 */ /* 0x000fea0003800000 */
[----:B--2---:R-:W-:Y:S01]  /*8af0*/  IMAD.MOV.U32 R57, RZ, RZ, R40 ;  /* 0x000000ffff397224 */ /* 0x004fe200078e0028 */
[----:B------:R-:W-:Y:S01]  /*8b00*/  SHF.R.U32.HI R62, RZ, 0x10, R85 ;  /* 0x00000010ff3e7819 */ /* 0x000fe20000011655 */
[----:B---3--:R-:W-:Y:S01]  /*8b10*/  IMAD.MOV.U32 R40, RZ, RZ, R45 ;  /* 0x000000ffff287224 */ /* 0x008fe200078e002d */
[----:B------:R-:W-:Y:S01]  /*8b20*/  MOV R58, R44 ;  /* 0x0000002c003a7202 */ /* 0x000fe20000000f00 */
[----:B------:R-:W-:Y:S01]  /*8b30*/  IMAD.MOV.U32 R59, RZ, RZ, R47 ;  /* 0x000000ffff3b7224 */ /* 0x000fe200078e002f */
[----:B------:R-:W-:Y:S01]  /*8b40*/  SHF.R.U32.HI R60, RZ, 0x10, R77 ;  /* 0x00000010ff3c7819 */ /* 0x000fe2000001164d */
[----:B------:R-:W-:Y:S01]  /*8b50*/  HADD2.F32 R63, -RZ, R155.H1_H1 ;  /* 0x3000009bff3f7230 */ /* 0x000fe20000004100 */
[--C-:B------:R-:W-:Y:S01]  /*8b60*/  SHF.R.U64 R54, R86, 0x10, R87.reuse ;  /* 0x0000001056367819 */ /* 0x100fe20000001257 */
[--C-:B------:R-:W-:Y:S01]  /*8b70*/  HADD2.F32 R44, -RZ, R40.reuse.H0_H0 ;  /* 0x20000028ff2c7230 */ /* 0x100fe20000004100 */
[----:B------:R-:W-:Y:S01]  /*8b80*/  SHF.R.U32.HI R86, RZ, 0x10, R87 ;  /* 0x00000010ff567819 */ /* 0x000fe20000011657 */
[----:B------:R-:W-:Y:S01]  /*8b90*/  HADD2.F32 R47, -RZ, R40.H1_H1 ;  /* 0x30000028ff2f7230 */ /* 0x000fe20000004100 */
[----:B------:R-:W-:Y:S01]  /*8ba0*/  SHF.R.U64 R53, R78, 0x10, R79 ;  /* 0x000000104e357819 */ /* 0x000fe2000000124f */
[----:B------:R-:W-:Y:S01]  /*8bb0*/  IMAD.MOV.U32 R45, RZ, RZ, R43 ;  /* 0x000000ffff2d7224 */ /* 0x000fe200078e002b */
[----:B------:R-:W-:Y:S01]  /*8bc0*/  SHF.R.U32.HI R78, RZ, 0x10, R79 ;  /* 0x00000010ff4e7819 */ /* 0x000fe2000001164f */
[--C-:B------:R-:W-:Y:S01]  /*8bd0*/  HADD2.F32 R40, -RZ, R41.reuse.H0_H0 ;  /* 0x20000029ff287230 */ /* 0x100fe20000004100 */
[----:B------:R-:W-:Y:S01]  /*8be0*/  SHF.R.U64 R56, R84, 0x10, R85 ;  /* 0x0000001054387819 */ /* 0x000fe20000001255 */
[----:B------:R-:W-:Y:S01]  /*8bf0*/  HADD2.F32 R62, -RZ, R62.H0_H0 ;  /* 0x2000003eff3e7230 */ /* 0x000fe20000004100 */
[----:B------:R-:W-:Y:S01]  /*8c00*/  SHF.R.U64 R55, R76, 0x10, R77 ;  /* 0x000000104c377819 */ /* 0x000fe2000000124d */
        /* <DEDUP_REMOVED lines=11> */
[----:B------:R-:W-:-:S02]  /*8cc0*/  HADD2.F32 R60, -RZ, R59.H0_H0 ;  /* 0x2000003bff3c7230 */ /* 0x000fc40000004100 */
[----:B------:R-:W-:Y:S01]  /*8cd0*/  HADD2.F32 R59, -RZ, R59.H1_H1 ;  /* 0x3000003bff3b7230 */ /* 0x000fe20000004100 */
[----:B------:R-:W-:Y:S01]  /*8ce0*/  F2FP.F16.F32.PACK_AB R43, R43, R40 ;  /* 0x000000282b2b723e */ /* 0x000fe200000000ff */
[--C-:B------:R-:W-:Y:S02]  /*8cf0*/  HADD2.F32 R47, -RZ, R45.reuse.H0_H0 ;  /* 0x2000002dff2f7230 */ /* 0x100fe40000004100 */
[----:B------:R-:W-:Y:S02]  /*8d00*/  HADD2.F32 R64, -RZ, R86.H0_H0 ;  /* 0x20000056ff407230 */ /* 0x000fe40000004100 */
[----:B------:R-:W-:Y:S02]  /*8d10*/  HADD2.F32 R63, -RZ, R154.H1_H1 ;  /* 0x3000009aff3f7230 */ /* 0x000fe40000004100 */
[----:B------:R-:W-:Y:S02]  /*8d20*/  HADD2.F32 R45, -RZ, R45.H1_H1 ;  /* 0x3000002dff2d7230 */ /* 0x000fe40000004100 */
[----:B------:R-:W-:Y:S01]  /*8d30*/  FMUL.FTZ R68, R59, R64 ;  /* 0x000000403b447220 */ /* 0x000fe20000410000 */
[----:B------:R-:W-:-:S02]  /*8d40*/  HADD2.F32 R61, -RZ, R152.H1_H1 ;  /* 0x30000098ff3d7230 */ /* 0x000fc40000004100 */
[-C--:B------:R-:W-:Y:S01]  /*8d50*/  FMUL.FTZ R66, R60, R63.reuse ;  /* 0x0000003f3c427220 */ /* 0x080fe20000410000 */
        /* <DEDUP_REMOVED lines=9> */
[--C-:B------:R-:W-:Y:S01]  /*8df0*/  HADD2.F32 R45, -RZ, R57.reuse.H0_H0 ;  /* 0x20000039ff2d7230 */ /* 0x100fe20000004100 */
[----:B------:R-:W-:Y:S01]  /*8e00*/  F2FP.F16.F32.PACK_AB R63, R68, R63 ;  /* 0x0000003f443f723e */ /* 0x000fe200000000ff */
[----:B------:R-:W-:Y:S02]  /*8e10*/  HADD2.F32 R56, -RZ, R56.H0_H0 ;  /* 0x20000038ff387230 */ /* 0x000fe40000004100 */
[-C--:B------:R-:W-:Y:S01]  /*8e20*/  FMUL.FTZ R64, R47, R62.reuse ;  /* 0x0000003e2f407220 */ /* 0x080fe20000410000 */
[----:B------:R-:W-:Y:S02]  /*8e30*/  HADD2.F32 R58, -RZ, R58.H1_H1 ;  /* 0x3000003aff3a7230 */ /* 0x000fe40000004100 */
[----:B------:R-:W-:Y:S01]  /*8e40*/  FMUL.FTZ R62, R45, R62 ;  /* 0x0000003e2d3e7220 */ /* 0x000fe20000410000 */
[----:B------:R-:W-:Y:S02]  /*8e50*/  HADD2.F32 R57, -RZ, R57.H1_H1 ;  /* 0x30000039ff397230 */ /* 0x000fe40000004100 */
[----:B------:R-:W-:-:S02]  /*8e60*/  HADD2.F32 R60, -RZ, R153.H0_H0 ;  /* 0x20000099ff3c7230 */ /* 0x000fc40000004100 */
        /* <DEDUP_REMOVED lines=31> */
.L_x_2383:
[----:B------:R-:W-:Y:S05]  /*9060*/  BSYNC B2 ;  /* 0x0000000000027941 */ /* 0x000fea0003800000 */
.L_x_2382:
[----:B--2---:R2:W-:Y:S04]  /*9070*/  STG.E.128 desc[UR60][R48.64], R40 ;  /* 0x0000002830007986 */ /* 0x0045e8000c101d3c */
[----:B---3--:R2:W-:Y:S02]  /*9080*/  @!P3 STG.E.128 desc[UR60][R50.64], R44 ;  /* 0x0000002c3200b986 */ /* 0x0085e4000c101d3c */
.L_x_2381:
[----:B------:R-:W-:Y:S05]  /*9090*/  BSYNC B1 ;  /* 0x0000000000017941 */ /* 0x000fea0003800000 */
.L_x_2380:
        /* <DEDUP_REMOVED lines=11> */
[----:B------:R-:W-:Y:S01]  /*9150*/  SHF.R.S32.HI R40, RZ, 0x1f, R41 ;  /* 0x0000001fff287819 */ /* 0x000fe20000011429 */
[----:B------:R-:W-:Y:S01]  /*9160*/  IMAD.SHL.U32 R51, R41, 0x8, RZ ;  /* 0x0000000829337824 */ /* 0x000fe200078e00ff */
[----:B------:R-:W-:Y:S02]  /*9170*/  LEA.HI.X R49, R49, R119, R50, 0x1, P3 ;  /* 0x0000007731317211 */ /* 0x000fe400018f0c32 */
[----:B------:R-:W-:Y:S02]  /*9180*/  LEA.HI R40, R40, R41, RZ, 0x3 ;  /* 0x0000002928287211 */ /* 0x000fe400078f18ff */
[----:B------:R-:W-:-:S02]  /*9190*/  LOP3.LUT R41, R228, 0x38, R51, 0xf8, !PT ;  /* 0x00000038e4297812 */ /* 0x000fc400078ef833 */
[----:B------:R-:W-:Y:S02]  /*91a0*/  SHF.R.S32.HI R40, RZ, 0x3, R40 ;  /* 0x00000003ff287819 */ /* 0x000fe40000011428 */
[----:B------:R-:W-:-:S03]  /*91b0*/  LOP3.LUT R41, R41, R232, RZ, 0x3c, !PT ;  /* 0x000000e829297212 */ /* 0x000fc600078e3cff */
[----:B------:R-:W-:-:S05]  /*91c0*/  IMAD R40, R40, 0x1400, R231 ;  /* 0x0000140028287824 */ /* 0x000fca00078e02e7 */
[----:B------:R-:W-:Y:S01]  /*91d0*/  IADD3 R43, R40, R41, RZ ;  /* 0x00000029282b7210 */ /* 0x000fe20007ffe0ff */
[----:B------:R-:W-:-:S04]  /*91e0*/  IMAD R41, R18, 0x5000, R132 ;  /* 0x0000500012297824 */ /* 0x000fc800078e0284 */
[----:B------:R-:W-:Y:S02]  /*91f0*/  IMAD R43, R18, 0x5000, R43 ;  /* 0x00005000122b7824 */ /* 0x000fe400078e022b */
[--C-:B------:R-:W-:Y:S02]  /*9200*/  IMAD R41, R41, 0x2, R16.reuse ;  /* 0x0000000229297824 */ /* 0x100fe400078e0210 */
[----:B------:R-:W-:-:S04]  /*9210*/  IMAD R44, R43, 0x2, R16 ;  /* 0x000000022b2c7824 */ /* 0x000fc800078e0210 */
[----:B------:R-:W2:Y:S04]  /*9220*/  LDS.128 R40, [R41+0x24400] ;  /* 0x0244000029287984 */ /* 0x000ea80000000c00 */
[----:B------:R-:W3:Y:S01]  /*9230*/  LDS.128 R44, [R44+0x24400] ;  /* 0x024400002c2c7984 */ /* 0x000ee20000000c00 */
[----:B------:R-:W-:Y:S05]  /*9240*/  @P4 BRA `(.L_x_2385) ;  /* 0x0000000400584947 */ /* 0x000fea0003800000 */
[----:B------:R-:W-:Y:S01]  /*9250*/  SHF.R.U32.HI R58, RZ, 0x10, R81 ;  /* 0x00000010ff3a7819 */ /* 0x000fe20000011651 */
[----:B---3--:R-:W-:Y:S01]  /*9260*/  IMAD.MOV.U32 R54, RZ, RZ, R46 ;  /* 0x000000ffff367224 */ /* 0x008fe200078e002e */
[----:B------:R-:W-:Y:S01]  /*9270*/  MOV R53, R44 ;  /* 0x0000002c00357202 */ /* 0x000fe20000000f00 */
[----:B--2---:R-:W-:Y:S01]  /*9280*/  IMAD.MOV.U32 R44, RZ, RZ, R42 ;  /* 0x000000ffff2c7224 */ /* 0x004fe200078e002a */
        /* <DEDUP_REMOVED lines=23> */
[----:B------:R-:W-:Y:S01]  /*9400*/  HADD2.F32 R41, -RZ, R43.H0_H0 ;  /* 0x2000002bff297230 */ /* 0x000fe20000004100 */
[----:B------:R-:W-:Y:S01]  /*9410*/  SHF.R.U64 R66, R80, 0x10, R81 ;  /* 0x0000001050427819 */ /* 0x000fe20000001251 */
        /* <DEDUP_REMOVED lines=10> */
[----:B------:R-:W-:Y:S01]  /*94c0*/  FFMA.FTZ R62, R41, R45, -R62 ;  /* 0x0000002d293e7223 */ /* 0x000fe2000001083e */
[C---:B------:R-:W-:Y:S01]  /*94d0*/  FMUL.FTZ R56, R43.reuse, R56 ;  /* 0x000000382b387220 */ /* 0x040fe20000410000 */
[----:B------:R-:W-:Y:S02]  /*94e0*/  HADD2.F32 R151, -RZ, R151.H0_H0 ;  /* 0x20000097ff977230 */ /* 0x000fe40000004100 */
[-C--:B------:R-:W-:Y:S01]  /*94f0*/  FFMA.FTZ R63, R43, R46.reuse, -R64 ;  /* 0x0000002e2b3f7223 */ /* 0x080fe20000010840 */
[--C-:B------:R-:W-:Y:S02]  /*9500*/  HADD2.F32 R42, -RZ, R53.reuse.H0_H0 ;  /* 0x20000035ff2a7230 */ /* 0x100fe40000004100 */
[----:B------:R-:W-:Y:S01]  /*9510*/  FFMA.FTZ R64, R47, R46, R56 ;  /* 0x0000002e2f407223 */ /* 0x000fe20000010038 */
[----:B------:R-:W-:Y:S01]  /*9520*/  HADD2.F32 R45, -RZ, R66.H0_H0 ;  /* 0x20000042ff2d7230 */ /* 0x000fe20000004100 */
[----:B------:R-:W-:Y:S01]  /*9530*/  F2FP.F16.F32.PACK_AB R57, R58, R57 ;  /* 0x000000393a39723e */ /* 0x000fe200000000ff */
[----:B------:R-:W-:-:S02]  /*9540*/  HADD2.F32 R53, -RZ, R53.H1_H1 ;  /* 0x30000035ff357230 */ /* 0x000fc40000004100 */
[----:B------:R-:W-:Y:S01]  /*9550*/  FMUL.FTZ R46, R42, R151 ;  /* 0x000000972a2e7220 */ /* 0x000fe20000410000 */
[----:B------:R-:W-:Y:S01]  /*9560*/  HADD2.F32 R149, -RZ, R149.H0_H0 ;  /* 0x20000095ff957230 */ /* 0x000fe20000004100 */
[----:B------:R-:W-:Y:S01]  /*9570*/  F2FP.F16.F32.PACK_AB R61, R64, R61 ;  /* 0x0000003d403d723e */ /* 0x000fe200000000ff */
[--C-:B------:R-:W-:Y:S02]  /*9580*/  HADD2.F32 R41, -RZ, R40.reuse.H0_H0 ;  /* 0x20000028ff297230 */ /* 0x100fe40000004100 */
[----:B------:R-:W-:Y:S01]  /*9590*/  FMUL.FTZ R47, R53, R45 ;  /* 0x0000002d352f7220 */ /* 0x000fe20000410000 */
[----:B------:R-:W-:Y:S02]  /*95a0*/  HADD2.F32 R40, -RZ, R40.H1_H1 ;  /* 0x30000028ff287230 */ /* 0x000fe40000004100 */
[----:B------:R-:W-:Y:S02]  /*95b0*/  HADD2.F32 R43, -RZ, R67.H0_H0 ;  /* 0x20000043ff2b7230 */ /* 0x000fe40000004100 */
[C---:B------:R-:W-:Y:S01]  /*95c0*/  FMUL.FTZ R151, R41.reuse, R151 ;  /* 0x0000009729977220 */ /* 0x040fe20000410000 */
[----:B------:R-:W-:Y:S01]  /*95d0*/  FFMA.FTZ R46, R41, R149, -R46 ;  /* 0x00000095292e7223 */ /* 0x000fe2000001082e */
[----:B------:R-:W-:Y:S01]  /*95e0*/  FMUL.FTZ R56, R40, R45 ;  /* 0x0000002d28387220 */ /* 0x000fe20000410000 */
[----:B------:R-:W-:-:S02]  /*95f0*/  HADD2.F32 R41, -RZ, R54.H0_H0 ;  /* 0x20000036ff297230 */ /* 0x000fc40000004100 */
[-C--:B------:R-:W-:Y:S01]  /*9600*/  FFMA.FTZ R47, R40, R43.reuse, -R47 ;  /* 0x0000002b282f7223 */ /* 0x080fe2000001082f */
[----:B------:R-:W-:Y:S02]  /*9610*/  HADD2.F32 R150, -RZ, R150.H0_H0 ;  /* 0x20000096ff967230 */ /* 0x000fe40000004100 */
[----:B------:R-:W-:Y:S01]  /*9620*/  FFMA.FTZ R56, R53, R43, R56 ;  /* 0x0000002b35387223 */ /* 0x000fe20000010038 */
[----:B------:R-:W-:Y:S02]  /*9630*/  HADD2.F32 R45, -RZ, R65.H0_H0 ;  /* 0x20000041ff2d7230 */ /* 0x000fe40000004100 */
[----:B------:R-:W-:Y:S01]  /*9640*/  FFMA.FTZ R151, R42, R149, R151 ;  /* 0x000000952a977223 */ /* 0x000fe20000010097 */
[----:B------:R-:W-:Y:S02]  /*9650*/  HADD2.F32 R40, -RZ, R44.H0_H0 ;  /* 0x2000002cff287230 */ /* 0x000fe40000004100 */
[----:B------:R-:W-:Y:S01]  /*9660*/  FMUL.FTZ R53, R41, R150 ;  /* 0x0000009629357220 */ /* 0x000fe20000410000 */
[----:B------:R-:W-:-:S02]  /*9670*/  HADD2.F32 R54, -RZ, R54.H1_H1 ;  /* 0x30000036ff367230 */ /* 0x000fc40000004100 */
        /* <DEDUP_REMOVED lines=19> */
.L_x_2385:
[----:B------:R-:W-:Y:S05]  /*97b0*/  BSYNC B1 ;  /* 0x0000000000017941 */ /* 0x000fea0003800000 */
.L_x_2384:
[----:B--2---:R2:W-:Y:S01]  /*97c0*/  STG.E.128 desc[UR60][R48.64], R40 ;  /* 0x0000002830007986 */ /* 0x0045e2000c101d3c */
[----:B------:R-:W-:-:S13]  /*97d0*/  ISETP.GE.AND P3, PT, R51, R145, PT ;  /* 0x000000913300720c */ /* 0x000fda0003f66270 */
[----:B------:R-:W-:Y:S05]  /*97e0*/  @P3 BRA `(.L_x_2340) ;  /* 0x00000004000c3947 */ /* 0x000fea0003800000 */
[--C-:B------:R-:W-:Y:S02]  /*97f0*/  IADD3 R124, P3, P4, R38, R124, R51.reuse ;  /* 0x0000007c267c7210 */ /* 0x100fe40007c7e033 */
[----:B------:R-:W-:-:S04]  /*9800*/  SHF.R.S32.HI R51, RZ, 0x1f, R51 ;  /* 0x0000001fff337819 */ /* 0x000fc80000011433 */
[----:B------:R-:W-:Y:S02]  /*9810*/  IADD3.X R52, R37, R52, R51, P3, P4 ;  /* 0x0000003425347210 */ /* 0x000fe40001fe8433 */
[----:B------:R-:W-:-:S04]  /*9820*/  LEA R118, P3, R124, R118, 0x1 ;  /* 0x000000767c767211 */ /* 0x000fc800078608ff */
[----:B------:R-:W-:-:S05]  /*9830*/  LEA.HI.X R119, R124, R119, R52, 0x1, P3 ;  /* 0x000000777c777211 */ /* 0x000fca00018f0c34 */
[----:B---3--:R3:W-:Y:S01]  /*9840*/  STG.E.128 desc[UR60][R118.64], R44 ;  /* 0x0000002c76007986 */ /* 0x0087e2000c101d3c */
[----:B------:R-:W-:Y:S05]  /*9850*/  BRA `(.L_x_2340) ;  /* 0x0000000000f07947 */ /* 0x000fea0003800000 */
.L_x_2297:
[----:B------:R-:W2:Y:S02]  /*9860*/  LDL R40, [R1+0x60] ;  /* 0x0000600001287983 */ /* 0x000ea40000100800 */
[----:B--2---:R-:W-:-:S13]  /*9870*/  R2UR UR4, R40 ;  /* 0x00000000280472ca */ /* 0x004fda00000e0000 */
[----:B------:R-:W-:-:S06]  /*9880*/  UISETP.NE.AND UP0, UPT, UR4, 0x3, UPT ;  /* 0x000000030400788c */ /* 0x000fcc000bf05270 */
[----:B------:R-:W-:-:S13]  /*9890*/  PLOP3.LUT P2, PT, PT, PT, UP0, 0x80, 0x0 ;  /* 0x000000000000781c */ /* 0x000fda0003f4f008 */
[----:B------:R-:W-:Y:S05]  /*98a0*/  @!P2 BRA `(.L_x_2386) ;  /* 0x000000000004a947 */ /* 0x000fea0003800000 */
[----:B------:R-:W-:Y:S01]  /*98b0*/  BPT.TRAP 0x1 ;  /* 0x000000040000795c */ /* 0x000fe20000300000 */
.L_x_2386:
        /* <DEDUP_REMOVED lines=8> */
.L_x_2675:
[----:B------:R-:W-:Y:S05]  /*9940*/  BSYNC B1 ;  /* 0x0000000000017941 */ /* 0x000fea0003800000 */
.L_x_2387:
[----:B------:R-:W-:Y:S04]  /*9950*/  BSSY B1, `(.L_x_2389) ;  /* 0x000000e000017945 */ /* 0x000fe80003800000 */
[----:B------:R-:W-:Y:S05]  /*9960*/  @P4 BRA `(.L_x_2390) ;  /* 0x0000000000304947 */ /* 0x000fea0003800000 */
[----:B------:R-:W-:Y:S02]  /*9970*/  ISETP.NE.AND P5, PT, R26, RZ, PT ;  /* 0x000000ff1a00720c */ /* 0x000fe40003fa5270 */
        /* <DEDUP_REMOVED lines=11> */
.L_x_2390:
[----:B------:R-:W-:Y:S05]  /*9a30*/  BSYNC B1 ;  /* 0x0000000000017941 */ /* 0x000fea0003800000 */
.L_x_2389:
[----:B------:R-:W-:Y:S01]  /*9a40*/  ISETP.GE.AND P3, PT, R218, R3, PT ;  /* 0x00000003da00720c */ /* 0x000fe20003f66270 */
[----:B------:R-:W-:-:S12]  /*9a50*/  BSSY B1, `(.L_x_2391) ;  /* 0x000000e000017945 */ /* 0x000fd80003800000 */
[----:B------:R-:W-:Y:S05]  /*9a60*/  @P3 BRA `(.L_x_2392) ;  /* 0x0000000000303947 */ /* 0x000fea0003800000 */
[----:B------:R-:W-:Y:S02]  /*9a70*/  ISETP.NE.AND P5, PT, R26, RZ, PT ;  /* 0x000000ff1a00720c */ /* 0x000fe40003fa5270 */
        /* <DEDUP_REMOVED lines=11> */
.L_x_2392:
[----:B------:R-:W-:Y:S05]  /*9b30*/  BSYNC B1 ;  /* 0x0000000000017941 */ /* 0x000fea0003800000 */
.L_x_2391:
[----:B------:R-:W-:-:S13]  /*9b40*/  ISETP.GE.AND P3, PT, R220, R3, PT ;  /* 0x00000003dc00720c */ /* 0x000fda0003f66270 */
[----:B------:R-:W-:Y:S05]  /*9b50*/  @P3 BRA `(.L_x_2340) ;  /* 0x0000000000303947 */ /* 0x000fea0003800000 */
[----:B------:R-:W-:Y:S02]  /*9b60*/  ISETP.NE.AND P5, PT, R26, RZ, PT ;  /* 0x000000ff1a00720c */ /* 0x000fe40003fa5270 */
        /* <DEDUP_REMOVED lines=11> */
.L_x_2340:
[----:B------:R-:W-:Y:S05]  /*9c20*/  BSYNC B0 ;  /* 0x0000000000007941 */ /* 0x000fea0003800000 */
.L_x_2296:
        /* <DEDUP_REMOVED lines=17> */
.L_x_2394:
[----:B------:R-:W-:Y:S05]  /*9d40*/  BSYNC B0 ;  /* 0x0000000000007941 */ /* 0x000fea0003800000 */
.L_x_2393:
[----:B------:R-:W2:Y:S01]  /*9d50*/  SYNCS.PHASECHK.TRANS64.TRYWAIT P2, [R0+URZ+0x388b0], R115 ;  /* 0x0388b073000075a7 */ /* 0x000ea2000804017f */
[----:B------:R-:W-:Y:S01]  /*9d60*/  ULDC.64 UR6, c[0x0][0x318] ;  /* 0x0000c60000067ab9 */ /* 0x000fe20000000a00 */
[----:B------:R-:W-:Y:S01]  /*9d70*/  ULDC.64 UR4, c[0x0][0x308] ;  /* 0x0000c20000047ab9 */ /* 0x000fe20000000a00 */
[----:B-1----:R-:W-:Y:S01]  /*9d80*/  IMAD.U32 R40, RZ, RZ, UR6 ;  /* 0x00000006ff287e24 */ /* 0x002fe2000f8e00ff */
[----:B------:R-:W-:Y:S01]  /*9d90*/  MOV R42, UR7 ;  /* 0x00000007002a7c02 */ /* 0x000fe20008000f00 */
[----:B------:R-:W-:Y:S01]  /*9da0*/  IMAD.U32 R41, RZ, RZ, UR4 ;  /* 0x00000004ff297e24 */ /* 0x000fe2000f8e00ff */
[----:B------:R-:W-:Y:S01]  /*9db0*/  BSSY B0, `(.L_x_2395) ;  /* 0x0000009000007945 */ /* 0x000fe20003800000 */
[----:B------:R-:W-:Y:S01]  /*9dc0*/  ISETP.GE.AND P4, PT, R22, R3, PT ;  /* 0x000000031600720c */ /* 0x000fe20003f86270 */
[----:B------:R1:W-:Y:S01]  /*9dd0*/  STL [R1+0x5c], R40 ;  /* 0x00005c2801007387 */ /* 0x0003e20000100800 */
[----:B------:R-:W-:-:S03]  /*9de0*/  IMAD.WIDE R52, R24, 0x50, R112 ;  /* 0x0000005018347825 */ /* 0x000fc600078e0270 */
[----:B------:R3:W-:Y:S01]  /*9df0*/  STL [R1+0x58], R42 ;  /* 0x0000582a01007387 */ /* 0x0007e20000100800 */
[----:B-1----:R-:W-:-:S05]  /*9e00*/  IMAD.U32 R40, RZ, RZ, UR5 ;  /* 0x00000005ff287e24 */ /* 0x002fca000f8e00ff */
[----:B------:R3:W-:Y:S04]  /*9e10*/  STL [R1+0x50], R40 ;  /* 0x0000502801007387 */ /* 0x0007e80000100800 */
[----:B------:R3:W-:Y:S02]  /*9e20*/  STL [R1+0x54], R41 ;  /* 0x0000542901007387 */ /* 0x0007e40000100800 */
[----:B--23--:R-:W-:Y:S05]  /*9e30*/  @!P2 BRA `(.L_x_2396) ;  /* 0x00000240001ca947 */ /* 0x00cfea0003800000 */
.L_x_2676:
[----:B------:R-:W-:Y:S05]  /*9e40*/  BSYNC B0 ;  /* 0x0000000000007941 */ /* 0x000fea0003800000 */
.L_x_2395:
[----:B------:R-:W-:Y:S04]  /*9e50*/  BSSY B0, `(.L_x_2397) ;  /* 0x0000021000007945 */ /* 0x000fe80003800000 */
[----:B------:R-:W-:Y:S05]  /*9e60*/  @P4 BRA `(.L_x_2398) ;  /* 0x00000000007c4947 */ /* 0x000fea0003800000 */
[----:B------:R-:W2:Y:S01]  /*9e70*/  LDL R43, [R1+0x5c] ;  /* 0x00005c00012b7983 */ /* 0x000ea20000100800 */
[----:B------:R-:W-:-:S03]  /*9e80*/  ULDC UR4, c[0x0][0x2e4] ;  /* 0x0000b90000047ab9 */ /* 0x000fc60000000800 */
[----:B------:R-:W3:Y:S04]  /*9e90*/  LDL R42, [R1+0x58] ;  /* 0x00005800012a7983 */ /* 0x000ee80000100800 */
[----:B------:R-:W4:Y:S04]  /*9ea0*/  LDL R41, [R1+0x54] ;  /* 0x0000540001297983 */ /* 0x000f280000100800 */
[----:B------:R-:W5:Y:S01]  /*9eb0*/  LDL R40, [R1+0x50] ;  /* 0x0000500001287983 */ /* 0x000f620000100800 */
[C---:B------:R-:W-:Y:S01]  /*9ec0*/  ISETP.GE.AND P5, PT, R17.reuse, UR4, PT ;  /* 0x0000000411007c0c */ /* 0x040fe2000bfa6270 */
[----:B------:R-:W-:Y:S01]  /*9ed0*/  IMAD.MOV.U32 R45, RZ, RZ, R5 ;  /* 0x000000ffff2d7224 */ /* 0x000fe200078e0005 */
[----:B------:R-:W-:Y:S01]  /*9ee0*/  MOV R44, R96 ;  /* 0x00000060002c7202 */ /* 0x000fe20000000f00 */
[C---:B------:R-:W-:Y:S01]  /*9ef0*/  VIADD R46, R17.reuse, 0xc0 ;  /* 0x000000c0112e7836 */ /* 0x040fe20000000000 */
[----:B------:R-:W-:-:S02]  /*9f00*/  IADD3 R48, R17, 0x80, RZ ;  /* 0x0000008011307810 */ /* 0x000fc40007ffe0ff */
[----:B------:R-:W-:Y:S02]  /*9f10*/  ISETP.GE.AND P4, PT, R19, UR4, PT ;  /* 0x0000000413007c0c */ /* 0x000fe4000bf86270 */
[----:B--2---:R-:W-:Y:S02]  /*9f20*/  R2UR UR8, R43 ;  /* 0x000000002b0872ca */ /* 0x004fe400000e0000 */
[----:B---3--:R-:W-:Y:S02]  /*9f30*/  R2UR UR7, R42 ;  /* 0x000000002a0772ca */ /* 0x008fe400000e0000 */
[----:B----4-:R-:W-:Y:S02]  /*9f40*/  R2UR UR6, R41 ;  /* 0x00000000290672ca */ /* 0x010fe400000e0000 */
[----:B-----5:R-:W-:-:S07]  /*9f50*/  R2UR UR5, R40 ;  /* 0x00000000280572ca */ /* 0x020fce00000e0000 */
[----:B------:R-:W-:Y:S01]  /*9f60*/  IMAD R47, R53, UR8, RZ ;  /* 0x00000008352f7c24 */ /* 0x000fe2000f8e02ff */
[----:B------:R-:W2:Y:S01]  /*9f70*/  @!P5 LDS.128 R40, [R4+0x400] ;  /* 0x000400000428d984 */ /* 0x000ea20000000c00 */
[----:B------:R-:W-:-:S04]  /*9f80*/  IMAD.WIDE.U32 R44, R52, UR8, R44 ;  /* 0x00000008342c7c25 */ /* 0x000fc8000f8e002c */
[----:B------:R-:W-:Y:S01]  /*9f90*/  IMAD R47, R52, UR7, R47 ;  /* 0x00000007342f7c24 */ /* 0x000fe2000f8e022f */
[----:B------:R-:W-:-:S03]  /*9fa0*/  LEA R54, P2, R44, UR6, 0x1 ;  /* 0x000000062c367c11 */ /* 0x000fc6000f8408ff */
[----:B------:R-:W-:-:S05]  /*9fb0*/  IMAD.IADD R45, R45, 0x1, R47 ;  /* 0x000000012d2d7824 */ /* 0x000fca00078e022f */
        /* <DEDUP_REMOVED lines=10> */
.L_x_2398:
[----:B------:R-:W-:Y:S05]  /*a060*/  BSYNC B0 ;  /* 0x0000000000007941 */ /* 0x000fea0003800000 */
.L_x_2397:
[----:B------:R3:W5:Y:S04]  /*a070*/  LDL R61, [R1+0x5c] ;  /* 0x00005c00013d7983 */ /* 0x0007680000100800 */
[----:B------:R3:W5:Y:S04]  /*a080*/  LDL R60, [R1+0x58] ;  /* 0x00005800013c7983 */ /* 0x0007680000100800 */
[----:B------:R3:W5:Y:S04]  /*a090*/  LDL R59, [R1+0x54] ;  /* 0x00005400013b7983 */ /* 0x0007680000100800 */
[----:B------:R3:W5:Y:S01]  /*a0a0*/  LDL R58, [R1+0x50] ;  /* 0x00005000013a7983 */ /* 0x0007620000100800 */
[----:B------:R-:W-:Y:S01]  /*a0b0*/  ISETP.GE.AND P2, PT, R218, R3, PT ;  /* 0x00000003da00720c */ /* 0x000fe20003f46270 */
[----:B------:R-:W-:Y:S01]  /*a0c0*/  BSSY B0, `(.L_x_2399) ;  /* 0x000001f000007945 */ /* 0x000fe20003800000 */
[C---:B------:R-:W-:Y:S01]  /*a0d0*/  VIADD R56, R17.reuse, 0xc0 ;  /* 0x000000c011387836 */ /* 0x040fe20000000000 */
[----:B------:R-:W-:-:S10]  /*a0e0*/  IADD3 R57, R17, 0x80, RZ ;  /* 0x0000008011397810 */ /* 0x000fd40007ffe0ff */
[----:B---3--:R-:W-:Y:S05]  /*a0f0*/  @P2 BRA `(.L_x_2400) ;  /* 0x00000000006c2947 */ /* 0x008fea0003800000 */
[----:B------:R-:W-:Y:S01]  /*a100*/  ULDC UR4, c[0x0][0x2e4] ;  /* 0x0000b90000047ab9 */ /* 0x000fe20000000800 */
[----:B-----5:R-:W-:Y:S02]  /*a110*/  R2UR UR8, R61 ;  /* 0x000000003d0872ca */ /* 0x020fe400000e0000 */
[----:B------:R-:W-:Y:S02]  /*a120*/  ISETP.GE.AND P2, PT, R17, UR4, PT ;  /* 0x0000000411007c0c */ /* 0x000fe4000bf46270 */
[----:B--2---:R-:W-:Y:S02]  /*a130*/  IADD3 R47, P4, R52, 0x20, RZ ;  /* 0x00000020342f7810 */ /* 0x004fe40007f9e0ff */
[----:B------:R-:W-:Y:S02]  /*a140*/  R2UR UR7, R60 ;  /* 0x000000003c0772ca */ /* 0x000fe400000e0000 */
[----:B------:R-:W-:Y:S01]  /*a150*/  R2UR UR6, R59 ;  /* 0x000000003b0672ca */ /* 0x000fe200000e0000 */
[----:B------:R-:W-:Y:S01]  /*a160*/  IMAD.X R44, RZ, RZ, R53, P4 ;  /* 0x000000ffff2c7224 */ /* 0x000fe200020e0635 */
[----:B------:R-:W-:-:S02]  /*a170*/  MOV R45, R5 ;  /* 0x00000005002d7202 */ /* 0x000fc40000000f00 */
[----:B------:R-:W-:Y:S01]  /*a180*/  R2UR UR5, R58 ;  /* 0x000000003a0572ca */ /* 0x000fe200000e0000 */
[----:B------:R-:W-:Y:S01]  /*a190*/  IMAD R46, R44, UR8, RZ ;  /* 0x000000082c2e7c24 */ /* 0x000fe2000f8e02ff */
[----:B------:R-:W-:Y:S01]  /*a1a0*/  ISETP.GE.AND P5, PT, R19, UR4, PT ;  /* 0x0000000413007c0c */ /* 0x000fe2000bfa6270 */
[----:B------:R-:W2:Y:S01]  /*a1b0*/  @!P2 LDS.128 R40, [R4+0x1400] ;  /* 0x001400000428a984 */ /* 0x000ea20000000c00 */
[----:B------:R-:W-:-:S04]  /*a1c0*/  IMAD.MOV.U32 R44, RZ, RZ, R96 ;  /* 0x000000ffff2c7224 */ /* 0x000fc800078e0060 */
[----:B------:R-:W-:-:S04]  /*a1d0*/  IMAD.WIDE.U32 R44, R47, UR8, R44 ;  /* 0x000000082f2c7c25 */ /* 0x000fc8000f8e002c */
[----:B------:R-:W-:Y:S01]  /*a1e0*/  IMAD R47, R47, UR7, R46 ;  /* 0x000000072f2f7c24 */ /* 0x000fe2000f8e022e */
[----:B------:R-:W-:-:S03]  /*a1f0*/  LEA R54, P4, R44, UR6, 0x1 ;  /* 0x000000062c367c11 */ /* 0x000fc6000f8808ff */
[----:B------:R-:W-:-:S05]  /*a200*/  IMAD.IADD R45, R45, 0x1, R47 ;  /* 0x000000012d2d7824 */ /* 0x000fca00078e022f */
[----:B------:R-:W-:Y:S02]  /*a210*/  LEA.HI.X R55, R44, UR5, R45, 0x1, P4 ;  /* 0x000000052c377c11 */ /* 0x000fe4000a0f0c2d */
[----:B------:R-:W-:-:S13]  /*a220*/  ISETP.GE.AND P4, PT, R57, UR4, PT ;  /* 0x0000000439007c0c */ /* 0x000fda000bf86270 */
[----:B------:R-:W3:Y:S04]  /*a230*/  @!P4 LDS.128 R44, [R4+0x6400] ;  /* 0x00640000042cc984 */ /* 0x000ee80000000c00 */
[----:B--2---:R-:W-:Y:S01]  /*a240*/  @!P2 STG.E.128 desc[UR60][R54.64], R40 ;  /* 0x000000283600a986 */ /* 0x004fe2000c101d3c */
[----:B------:R-:W-:-:S03]  /*a250*/  ISETP.GE.AND P2, PT, R56, UR4, PT ;  /* 0x0000000438007c0c */ /* 0x000fc6000bf46270 */
[----:B------:R-:W2:Y:S10]  /*a260*/  @!P5 LDS.128 R40, [R4+0x3c00] ;  /* 0x003c00000428d984 */ /* 0x000eb40000000c00 */
[----:B------:R-:W4:Y:S04]  /*a270*/  @!P2 LDS.128 R48, [R4+0x8c00] ;  /* 0x008c00000430a984 */ /* 0x000f280000000c00 */
[----:B---3--:R3:W-:Y:S04]  /*a280*/  @!P4 STG.E.128 desc[UR60][R54.64+0x100], R44 ;  /* 0x0001002c3600c986 */ /* 0x0087e8000c101d3c */
[----:B--2---:R3:W-:Y:S04]  /*a290*/  @!P5 STG.E.128 desc[UR60][R54.64+0x80], R40 ;  /* 0x000080283600d986 */ /* 0x0047e8000c101d3c */
[----:B----4-:R3:W-:Y:S02]  /*a2a0*/  @!P2 STG.E.128 desc[UR60][R54.64+0x180], R48 ;  /* 0x000180303600a986 */ /* 0x0107e4000c101d3c */
.L_x_2400:
[----:B------:R-:W-:Y:S05]  /*a2b0*/  BSYNC B0 ;  /* 0x0000000000007941 */ /* 0x000fea0003800000 */
.L_x_2399:
[----:B------:R-:W-:Y:S01]  /*a2c0*/  ISETP.GE.AND P2, PT, R220, R3, PT ;  /* 0x00000003dc00720c */ /* 0x000fe20003f46270 */
[----:B------:R-:W-:-:S12]  /*a2d0*/  BSSY B0, `(.L_x_2401) ;  /* 0x000001d000007945 */ /* 0x000fd80003800000 */
[----:B------:R-:W-:Y:S05]  /*a2e0*/  @P2 BRA `(.L_x_2402) ;  /* 0x00000000006c2947 */ /* 0x000fea0003800000 */
[----:B------:R-:W-:Y:S01]  /*a2f0*/  ULDC UR4, c[0x0][0x2e4] ;  /* 0x0000b90000047ab9 */ /* 0x000fe20000000800 */
[----:B-----5:R-:W-:Y:S01]  /*a300*/  R2UR UR8, R61 ;  /* 0x000000003d0872ca */ /* 0x020fe200000e0000 */
[----:B--23--:R-:W-:Y:S01]  /*a310*/  IMAD.MOV.U32 R45, RZ, RZ, R5 ;  /* 0x000000ffff2d7224 */ /* 0x00cfe200078e0005 */
[----:B------:R-:W-:Y:S02]  /*a320*/  ISETP.GE.AND P2, PT, R17, UR4, PT ;  /* 0x0000000411007c0c */ /* 0x000fe4000bf46270 */
[----:B------:R-:W-:Y:S02]  /*a330*/  R2UR UR7, R60 ;  /* 0x000000003c0772ca */ /* 0x000fe400000e0000 */
[----:B------:R-:W-:Y:S02]  /*a340*/  IADD3 R3, P4, R52, 0x40, RZ ;  /* 0x0000004034037810 */ /* 0x000fe40007f9e0ff */
[----:B------:R-:W-:Y:S02]  /*a350*/  R2UR UR6, R59 ;  /* 0x000000003b0672ca */ /* 0x000fe400000e0000 */
[----:B------:R-:W-:Y:S01]  /*a360*/  MOV R44, R96 ;  /* 0x00000060002c7202 */ /* 0x000fe20000000f00 */
[----:B------:R-:W-:Y:S01]  /*a370*/  IMAD.X R52, RZ, RZ, R53, P4 ;  /* 0x000000ffff347224 */ /* 0x000fe200020e0635 */
[----:B------:R-:W-:-:S02]  /*a380*/  R2UR UR5, R58 ;  /* 0x000000003a0572ca */ /* 0x000fc400000e0000 */
[----:B------:R-:W-:Y:S01]  /*a390*/  ISETP.GE.AND P5, PT, R19, UR4, PT ;  /* 0x0000000413007c0c */ /* 0x000fe2000bfa6270 */
[----:B------:R-:W2:Y:S01]  /*a3a0*/  @!P2 LDS.128 R40, [R4+0x2400] ;  /* 0x002400000428a984 */ /* 0x000ea20000000c00 */
[----:B------:R-:W-:Y:S02]  /*a3b0*/  IMAD R52, R52, UR8, RZ ;  /* 0x0000000834347c24 */ /* 0x000fe4000f8e02ff */
[----:B------:R-:W-:-:S04]  /*a3c0*/  IMAD.WIDE.U32 R44, R3, UR8, R44 ;  /* 0x00000008032c7c25 */ /* 0x000fc8000f8e002c */
[----:B------:R-:W-:Y:S01]  /*a3d0*/  IMAD R3, R3, UR7, R52 ;  /* 0x0000000703037c24 */ /* 0x000fe2000f8e0234 */
[----:B------:R-:W-:-:S03]  /*a3e0*/  LEA R52, P4, R44, UR6, 0x1 ;  /* 0x000000062c347c11 */ /* 0x000fc6000f8808ff */
[----:B------:R-:W-:-:S05]  /*a3f0*/  IMAD.IADD R3, R45, 0x1, R3 ;  /* 0x000000012d037824 */ /* 0x000fca00078e0203 */
[----:B------:R-:W-:Y:S02]  /*a400*/  LEA.HI.X R53, R44, UR5, R3, 0x1, P4 ;  /* 0x000000052c357c11 */ /* 0x000fe4000a0f0c03 */
[----:B------:R-:W-:Y:S01]  /*a410*/  ISETP.GE.AND P4, PT, R57, UR4, PT ;  /* 0x0000000439007c0c */ /* 0x000fe2000bf86270 */
[----:B------:R-:W3:Y:S04]  /*a420*/  @!P5 LDS.128 R44, [R4+0x4c00] ;  /* 0x004c0000042cd984 */ /* 0x000ee80000000c00 */
[----:B--2---:R-:W-:Y:S01]  /*a430*/  @!P2 STG.E.128 desc[UR60][R52.64], R40 ;  /* 0x000000283400a986 */ /* 0x004fe2000c101d3c */
[----:B------:R-:W-:-:S07]  /*a440*/  ISETP.GE.AND P2, PT, R56, UR4, PT ;  /* 0x0000000438007c0c */ /* 0x000fce000bf46270 */
[----:B------:R-:W2:Y:S06]  /*a450*/  @!P4 LDS.128 R40, [R4+0x7400] ;  /* 0x007400000428c984 */ /* 0x000eac0000000c00 */
[----:B------:R-:W4:Y:S04]  /*a460*/  @!P2 LDS.128 R48, [R4+0x9c00] ;  /* 0x009c00000430a984 */ /* 0x000f280000000c00 */
[----:B---3--:R3:W-:Y:S04]  /*a470*/  @!P5 STG.E.128 desc[UR60][R52.64+0x80], R44 ;  /* 0x0000802c3400d986 */ /* 0x0087e8000c101d3c */
[----:B--2---:R3:W-:Y:S04]  /*a480*/  @!P4 STG.E.128 desc[UR60][R52.64+0x100], R40 ;  /* 0x000100283400c986 */ /* 0x0047e8000c101d3c */
[----:B----4-:R3:W-:Y:S02]  /*a490*/  @!P2 STG.E.128 desc[UR60][R52.64+0x180], R48 ;  /* 0x000180303400a986 */ /* 0x0107e4000c101d3c */
.L_x_2402:
[----:B------:R-:W-:Y:S05]  /*a4a0*/  BSYNC B0 ;  /* 0x0000000000007941 */ /* 0x000fea0003800000 */
.L_x_2401:
[----:B------:R-:W-:Y:S01]  /*a4b0*/  @!PT LDS RZ, [RZ] ;  /* 0x00000000fffff984 */ /* 0x000fe20000000800 */
[----:B------:R-:W-:Y:S01]  /*a4c0*/  @!PT LDS RZ, [RZ] ;  /* 0x00000000fffff984 */ /* 0x000fe20000000800 */
[----:B------:R-:W-:Y:S01]  /*a4d0*/  @!PT LDS RZ, [RZ] ;  /* 0x00000000fffff984 */ /* 0x000fe20000000800 */
[----:B------:R-:W-:Y:S01]  /*a4e0*/  @!PT LDS RZ, [RZ] ;  /* 0x00000000fffff984 */ /* 0x000fe20000000800 */
[----:B------:R4:W-:Y:S06]  /*a4f0*/  MEMBAR.ALL.CTA ;  /* 0x0000000000007992 */ /* 0x0009ec0000008000 */
[----:B----4-:R-:W4:Y:S01]  /*a500*/  FENCE.VIEW.ASYNC.S ;  /* 0x00000000000073c6 */ /* 0x010f220000000000 */
[----:B01----:R-:W-:Y:S01]  /*a510*/  @!P3 IADD3 R0, R0, 0x388c0, RZ ;  /* 0x000388c00000b810 */ /* 0x003fe20007ffe0ff */
[----:B------:R-:W-:Y:S01]  /*a520*/  VIADD R18, R18, 0x1 ;  /* 0x0000000112127836 */ /* 0x000fe20000000000 */
[----:B----4-:R0:W-:Y:S01]  /*a530*/  BAR.SYNC.DEFER_BLOCKING R147, 0x80 ;  /* 0x000200930000751d */ /* 0x0101e20000010000 */
[----:B------:R-:W-:-:S02]  /*a540*/  ISETP.NE.AND P4, PT, R114, RZ, PT ;  /* 0x000000ff7200720c */ /* 0x000fc40003f85270 */
[----:B------:R-:W-:Y:S02]  /*a550*/  @!P3 PRMT R0, RZ, 0x654, R0 ;  /* 0x00000654ff00b816 */ /* 0x000fe40000000000 */
[----:B------:R-:W-:Y:S02]  /*a560*/  PLOP3.LUT P2, PT, PT, PT, PT, 0x8, 0x0 ;  /* 0x000000000000781c */ /* 0x000fe40003f4e170 */
[----:B------:R1:W-:Y:S01]  /*a570*/  @!P3 SYNCS.ARRIVE.TRANS64.RED.A1T0 RZ, [R0+URZ], RZ ;  /* 0x000000ff00ffb9a7 */ /* 0x0003e2000810043f */
[----:B------:R-:W-:-:S04]  /*a580*/  ISETP.NE.AND P3, PT, R18, 0x2, PT ;  /* 0x000000021200780c */ /* 0x000fc80003f65270 */
[----:B------:R-:W-:Y:S02]  /*a590*/  SEL R18, R18, RZ, P3 ;  /* 0x000000ff12127207 */ /* 0x000fe40001800000 */
[----:B-1----:R-:W-:-:S04]  /*a5a0*/  SEL R0, RZ, 0x1, P3 ;  /* 0x00000001ff007807 */ /* 0x002fc80001800000 */
[----:B------:R-:W-:Y:S01]  /*a5b0*/  LOP3.LUT R221, R221, R0, RZ, 0x3c, !PT ;  /* 0x00000000dddd7212 */ /* 0x000fe200078e3cff */
[----:B0-----:R-:W-:Y:S06]  /*a5c0*/  @P4 BRA `(.L_x_2403) ;  /* 0xffffff7c00fc4947 */ /* 0x001fec000383ffff */
.L_x_2291:
        /* <DEDUP_REMOVED lines=8> */
[----:B------:R-:W-:Y:S01]  /*a650*/  MOV R145, RZ ;  /* 0x000000ff00917202 */ /* 0x000fe20000000f00 */
        /* <DEDUP_REMOVED lines=15> */
[----:B-----5:R-:W-:Y:S02]  /*a750*/  CS2R R60, SRZ ;  /* 0x00000000003c7805 */ /* 0x020fe4000001ff00 */
[----:B------:R-:W-:Y:S02]  /*a760*/  CS2R R154, SRZ ;  /* 0x00000000009a7805 */ /* 0x000fe4000001ff00 */
[----:B------:R-:W-:-:S02]  /*a770*/  CS2R R56, SRZ ;  /* 0x0000000000387805 */ /* 0x000fc4000001ff00 */
[----:B--23--:R-:W-:Y:S02]  /*a780*/  CS2R R50, SRZ ;  /* 0x0000000000327805 */ /* 0x00cfe4000001ff00 */
        /* <DEDUP_REMOVED lines=35> */
[----:B------:R-:W-:Y:S01]  /*a9c0*/  MOV R24, RZ ;  /* 0x000000ff00187202 */ /* 0x000fe20000000f00 */
[----:B------:R-:W-:Y:S01]  /*a9d0*/  IMAD.MOV.U32 R43, RZ, RZ, RZ ;  /* 0x000000ffff2b7224 */ /* 0x000fe200078e00ff */
[----:B------:R-:W-:-:S02]  /*a9e0*/  CS2R R8, SRZ ;  /* 0x0000000000087805 */ /* 0x000fc4000001ff00 */
[----:B------:R-:W-:Y:S02]  /*a9f0*/  CS2R R38, SRZ ;  /* 0x0000000000267805 */ /* 0x000fe4000001ff00 */
[----:B------:R-:W-:Y:S01]  /*aa00*/  CS2R R34, SRZ ;  /* 0x0000000000227805 */ /* 0x000fe2000001ff00 */
[----:B------:R-:W-:Y:S01]  /*aa10*/  IMAD.MOV.U32 R31, RZ, RZ, RZ ;  /* 0x000000ffff1f7224 */ /* 0x000fe200078e00ff */
[----:B------:R-:W-:Y:S01]  /*aa20*/  MOV R7, RZ ;  /* 0x000000ff00077202 */ /* 0x000fe20000000f00 */
[----:B------:R-:W-:Y:S02]  /*aa30*/  IMAD.MOV.U32 R27, RZ, RZ, RZ ;  /* 0x000000ffff1b7224 */ /* 0x000fe400078e00ff */
[----:B------:R-:W-:Y:S01]  /*aa40*/  IMAD.MOV.U32 R5, RZ, RZ, RZ ;  /* 0x000000ffff057224 */ /* 0x000fe200078e00ff */
[----:B------:R-:W-:Y:S06]  /*aa50*/  @P2 BRA `(.L_x_2405) ;  /* 0x0000000000082947 */ /* 0x000fec0003800000 */
[----:B------:R-:W0:Y:S02]  /*aa60*/  FENCE.VIEW.ASYNC.G ;  /* 0x00000000000073c6 */ /* 0x000e240000000100 */
[----:B0-----:R-:W-:Y:S06]  /*aa70*/  BAR.ARV 0xc, 0x120 ;  /* 0x0304800000007b1d */ /* 0x001fec0000002000 */
.L_x_2405:
[----:B------:R-:W-:Y:S05]  /*aa80*/  BSYNC B0 ;  /* 0x0000000000007941 */ /* 0x000fea0003800000 */
.L_x_2404:
[----:B------:R-:W-:Y:S01]  /*aa90*/  MOV R25, RZ ;  /* 0x000000ff00197202 */ /* 0x000fe20000000f00 */
[----:B------:R-:W-:Y:S01]  /*aaa0*/  IMAD.MOV.U32 R4, RZ, RZ, RZ ;  /* 0x000000ffff047224 */ /* 0x000fe200078e00ff */
[----:B------:R-:W-:Y:S06]  /*aab0*/  @!P1 BRA `(.L_x_2406) ;  /* 0x000001a000a49947 */ /* 0x000fec0003800000 */
[----:B------:R-:W2:Y:S01]  /*aac0*/  LDL R20, [R1+0x7c] ;  /* 0x00007c0001147983 */ /* 0x000ea20000100800 */
[----:B------:R-:W0:Y:S02]  /*aad0*/  S2R R6, SR_TID.X ;  /* 0x0000000000067919 */ /* 0x000e240000002100 */
[----:B0-----:R-:W-:-:S05]  /*aae0*/  VIADD R85, R6, 0xffffff80 ;  /* 0xffffff8006557836 */ /* 0x001fca0000000000 */
[----:B------:R-:W-:-:S04]  /*aaf0*/  SHF.R.S32.HI R24, RZ, 0x1f, R85 ;  /* 0x0000001fff187819 */ /* 0x000fc80000011455 */
[----:B------:R-:W-:-:S04]  /*ab00*/  LEA.HI R0, R24, R85, RZ, 0x7 ;  /* 0x0000005518007211 */ /* 0x000fc800078f38ff */
[----:B------:R-:W-:-:S06]  /*ab10*/  SHF.R.S32.HI R0, RZ, 0x7, R0 ;  /* 0x00000007ff007819 */ /* 0x000fcc0000011400 */
[----:B------:R-:W0:Y:S02]  /*ab20*/  SHFL.IDX PT, R0, R0, RZ, 0x1f ;  /* 0x00001fff00007589 */ /* 0x000e2400000e0000 */
[----:B0-----:R-:W-:-:S04]  /*ab30*/  LEA.HI R2, R0, R0, RZ, 0x1 ;  /* 0x0000000000027211 */ /* 0x001fc800078f08ff */
[----:B------:R-:W-:-:S04]  /*ab40*/  LOP3.LUT R3, R2, 0x1e, RZ, 0xc0, !PT ;  /* 0x0000001e02037812 */ /* 0x000fc800078ec0ff */
[----:B------:R-:W-:Y:S02]  /*ab50*/  IADD3 R3, R0, -R3, RZ ;  /* 0x8000000300037210 */ /* 0x000fe40007ffe0ff */
[----:B--2---:R-:W-:-:S13]  /*ab60*/  R2UR UR4, R20 ;  /* 0x00000000140472ca */ /* 0x004fda00000e0000 */
[----:B------:R-:W-:Y:S02]  /*ab70*/  ULOP3.LUT UP0, URZ, UR4, 0x9f, URZ, 0xc0, !UPT ;  /* 0x0000009f043f7892 */ /* 0x000fe4000f80c03f */
[----:B------:R-:W-:-:S04]  /*ab80*/  LEA R3, R3, UR4, 0xd ;  /* 0x0000000403037c11 */ /* 0x000fc8000f8e68ff */
[----:B------:R-:W-:Y:S02]  /*ab90*/  SHF.R.U32.HI R2, RZ, 0x4, R3 ;  /* 0x00000004ff027819 */ /* 0x000fe40000011603 */
[----:B------:R-:W-:Y:S02]  /*aba0*/  PLOP3.LUT P0, PT, PT, PT, UP0, 0x80, 0x0 ;  /* 0x000000000000781c */ /* 0x000fe40003f0f008 */
[----:B------:R-:W-:-:S11]  /*abb0*/  LOP3.LUT R2, R2, 0x3fff, RZ, 0xc0, !PT ;  /* 0x00003fff02027812 */ /* 0x000fd600078ec0ff */
        /* <DEDUP_REMOVED lines=9> */
[----:B------:R-:W-:Y:S01]  /*ac50*/  IMAD.U32 R7, RZ, RZ, UR7 ;  /* 0x00000007ff077e24 */ /* 0x000fe2000f8e00ff */
[----:B------:R-:W-:Y:S01]  /*ac60*/  MOV R11, UR5 ;  /* 0x00000005000b7c02 */ /* 0x000fe20008000f00 */
[----:B------:R-:W-:Y:S01]  /*ac70*/  IMAD.U32 R10, RZ, RZ, UR4 ;  /* 0x00000004ff0a7e24 */ /* 0x000fe2000f8e00ff */
[----:B------:R-:W-:Y:S01]  /*ac80*/  MOV R13, RZ ;  /* 0x000000ff000d7202 */ /* 0x000fe20000000f00 */
[----:B------:R-:W-:-:S02]  /*ac90*/  IMAD.MOV.U32 R8, RZ, RZ, 0x70 ;  /* 0x00000070ff087424 */ /* 0x000fc400078e00ff */
[----:B0-----:R-:W-:-:S07]  /*aca0*/  IMAD.MOV.U32 R12, RZ, RZ, 0x1 ;  /* 0x00000001ff0c7424 */ /* 0x001fce00078e00ff */
[----:B------:R-:W-:-:S07]  /*acb0*/  LEPC R20, `(.L_x_2407) ;  /* 0x000000001014794e */ /* 0x000fce0000000000 */
[----:B-1----:R-:W-:Y:S05]  /*acc0*/  CALL.ABS.NOINC R14 ;  /* 0x000000000e007343 */ /* 0x002fea0003c00000 */
.L_x_2407:
        /* <DEDUP_REMOVED lines=13> */
.L_x_2411:
[----:B-1----:R1:W2:Y:S02]  /*ada0*/  SYNCS.PHASECHK.TRANS64.TRYWAIT P0, [R16+URZ+0x38800], R3 ;  /* 0x03880003100075a7 */ /* 0x0022a4000800017f */
[----:B--2---:R-:W-:Y:S05]  /*adb0*/  @!P0 NANOSLEEP.SYNCS 0x989680 ;  /* 0x009896800000895d */ /* 0x004fea0003900000 */
[----:B------:R-:W2:Y:S02]  /*adc0*/  @!P0 SYNCS.PHASECHK.TRANS64 P0, [R16+URZ+0x38800], R3 ;  /* 0x03880003100085a7 */ /* 0x000ea4000800007f */
[----:B--2---:R-:W-:Y:S05]  /*add0*/  @!P0 BRA `(.L_x_2411) ;  /* 0xfffffffc00f08947 */ /* 0x004fea000383ffff */
.L_x_2410:
[----:B------:R-:W-:Y:S05]  /*ade0*/  BSYNC B0 ;  /* 0x0000000000007941 */ /* 0x000fea0003800000 */
.L_x_2409:
[----:B------:R-:W-:Y:S05]  /*adf0*/  BRA `(.L_x_2412) ;  /* 0x0000009000c87947 */ /* 0x000fea0003800000 */
.L_x_2408:
[----:B------:R-:W2:Y:S01]  /*ae00*/  LDL R26, [R1+0x7c] ;  /* 0x00007c00011a7983 */ /* 0x000ea20000100800 */
[----:B------:R-:W0:Y:S01]  /*ae10*/  LDC.64 R10, c[0x0][0x3d8] ;  /* 0x0000f600ff0a7b82 */ /* 0x000e220000000a00 */
[----:B------:R-:W-:Y:S01]  /*ae20*/  SHF.R.S32.HI R3, RZ, 0x1f, R144 ;  /* 0x0000001fff037819 */ /* 0x000fe20000011490 */
[--C-:B------:R-:W-:Y:S01]  /*ae30*/  IMAD.MOV.U32 R4, RZ, RZ, R212.reuse ;  /* 0x000000ffff047224 */ /* 0x100fe200078e00d4 */
[----:B------:R-:W-:Y:S02]  /*ae40*/  SHF.R.S32.HI R5, RZ, 0x1f, R212 ;  /* 0x0000001fff057819 */ /* 0x000fe400000114d4 */
[----:B------:R-:W-:-:S03]  /*ae50*/  SHF.R.S32.HI R9, RZ, 0x1f, R17 ;  /* 0x0000001fff097819 */ /* 0x000fc60000011411 */
[----:B------:R-:W1:Y:S01]  /*ae60*/  LDC.64 R12, c[0x0][0x3e8] ;  /* 0x0000fa00ff0c7b82 */ /* 0x000e620000000a00 */
[-C--:B0-----:R-:W-:Y:S01]  /*ae70*/  IMAD R0, R3, R10.reuse, RZ ;  /* 0x0000000a03007224 */ /* 0x081fe200078e02ff */
[C---:B------:R-:W-:Y:S01]  /*ae80*/  SHF.L.U64.HI R92, R10.reuse, 0x5, R11 ;  /* 0x000000050a5c7819 */ /* 0x040fe2000001020b */
[-C--:B------:R-:W-:Y:S01]  /*ae90*/  IMAD R8, R23, R10.reuse, RZ ;  /* 0x0000000a17087224 */ /* 0x080fe200078e02ff */
[----:B------:R-:W-:Y:S01]  /*aea0*/  SHF.L.U32 R94, R10, 0x5, RZ ;  /* 0x000000050a5e7819 */ /* 0x000fe200000006ff */
[----:B------:R-:W-:-:S04]  /*aeb0*/  IMAD.WIDE.U32 R88, R144, R10, RZ ;  /* 0x0000000a90587225 */ /* 0x000fc800078e00ff */
[----:B------:R-:W-:Y:S01]  /*aec0*/  IMAD R93, R144, R11, R0 ;  /* 0x0000000b905d7224 */ /* 0x000fe200078e0200 */
[----:B-1----:R-:W-:Y:S01]  /*aed0*/  SHF.L.U64.HI R82, R12, 0x5, R13 ;  /* 0x000000050c527819 */ /* 0x002fe2000001020d */
[----:B------:R-:W-:-:S03]  /*aee0*/  IMAD.WIDE.U32 R6, R22, R10, R4 ;  /* 0x0000000a16067225 */ /* 0x000fc600078e0004 */
[----:B------:R-:W-:Y:S01]  /*aef0*/  IADD3 R93, R93, R89, RZ ;  /* 0x000000595d5d7210 */ /* 0x000fe20007ffe0ff */
[----:B------:R-:W-:Y:S01]  /*af00*/  IMAD R99, R22, R11, R8 ;  /* 0x0000000b16637224 */ /* 0x000fe200078e0208 */
[----:B------:R-:W-:Y:S01]  /*af10*/  IADD3 R83, P0, R6, R88, RZ ;  /* 0x0000005806537210 */ /* 0x000fe20007f1e0ff */
[----:B------:R-:W-:Y:S02]  /*af20*/  IMAD.MOV.U32 R8, RZ, RZ, R17 ;  /* 0x000000ffff087224 */ /* 0x000fe400078e0011 */
[----:B------:R-:W-:Y:S01]  /*af30*/  IMAD R3, R3, R12, RZ ;  /* 0x0000000c03037224 */ /* 0x000fe200078e02ff */
[----:B------:R-:W-:Y:S01]  /*af40*/  IADD3.X R105, R93, R7, R99, P0, !PT ;  /* 0x000000075d697210 */ /* 0x000fe200007fe463 */
[----:B------:R-:W-:-:S04]  /*af50*/  IMAD.WIDE.U32 R6, R22, R10, R8 ;  /* 0x0000000a16067225 */ /* 0x000fc800078e0008 */
[----:B------:R-:W-:Y:S01]  /*af60*/  IMAD R0, R23, R12, RZ ;  /* 0x0000000c17007224 */ /* 0x000fe200078e02ff */
[----:B------:R-:W-:Y:S01]  /*af70*/  IADD3 R97, P1, R6, R88, RZ ;  /* 0x0000005806617210 */ /* 0x000fe20007f3e0ff */
[C---:B------:R-:W-:Y:S02]  /*af80*/  IMAD R3, R144.reuse, R13, R3 ;  /* 0x0000000d90037224 */ /* 0x040fe400078e0203 */
[----:B------:R-:W-:Y:S01]  /*af90*/  IMAD.WIDE.U32 R90, R144, R12, RZ ;  /* 0x0000000c905a7225 */ /* 0x000fe200078e00ff */
[----:B------:R-:W-:-:S03]  /*afa0*/  IADD3.X R99, R93, R99, R7, P1, !PT ;  /* 0x000000635d637210 */ /* 0x000fc60000ffe407 */
[----:B------:R-:W-:-:S04]  /*afb0*/  IMAD.WIDE.U32 R4, R22, R12, R4 ;  /* 0x0000000c16047225 */ /* 0x000fc800078e0004 */
[----:B------:R-:W-:Y:S01]  /*afc0*/  IMAD.WIDE.U32 R8, R22, R12, R8 ;  /* 0x0000000c16087225 */ /* 0x000fe200078e0008 */
[----:B------:R-:W-:-:S03]  /*afd0*/  IADD3 R111, P0, R4, R90, RZ ;  /* 0x0000005a046f7210 */ /* 0x000fc60007f1e0ff */
[----:B------:R-:W-:Y:S01]  /*afe0*/  IMAD R0, R22, R13, R0 ;  /* 0x0000000d16007224 */ /* 0x000fe200078e0200 */
[----:B------:R-:W-:Y:S01]  /*aff0*/  IADD3 R95, P2, R8, R90, RZ ;  /* 0x0000005a085f7210 */ /* 0x000fe20007f5e0ff */
[----:B------:R-:W-:Y:S02]  /*b000*/  IMAD.IADD R25, R3, 0x1, R91 ;  /* 0x0000000103197824 */ /* 0x000fe400078e025b */
[----:B------:R-:W-:-:S03]  /*b010*/  IMAD.SHL.U32 R96, R12, 0x20, RZ ;  /* 0x000000200c607824 */ /* 0x000fc600078e00ff */
[C---:B------:R-:W-:Y:S02]  /*b020*/  IADD3.X R113, R25.reuse, R5, R0, P0, !PT ;  /* 0x0000000519717210 */ /* 0x040fe400007fe400 */
[----:B------:R-:W-:Y:S02]  /*b030*/  IADD3.X R101, R25, R0, R9, P2, !PT ;  /* 0x0000000019657210 */ /* 0x000fe400017fe409 */
[----:B--2---:R-:W-:-:S13]  /*b040*/  R2UR UR4, R26 ;  /* 0x000000001a0472ca */ /* 0x004fda00000e0000 */
[----:B------:R-:W-:-:S06]  /*b050*/  ULOP3.LUT UP0, URZ, UR4, 0x3ff, URZ, 0xc0, !UPT ;  /* 0x000003ff043f7892 */ /* 0x000fcc000f80c03f */
[----:B------:R-:W-:-:S13]  /*b060*/  PLOP3.LUT P1, PT, PT, PT, UP0, 0x80, 0x0 ;  /* 0x000000000000781c */ /* 0x000fda0003f2f008 */
        /* <DEDUP_REMOVED lines=16> */
[----:B-1----:R-:W-:Y:S05]  /*b170*/  CALL.ABS.NOINC R14 ;  /* 0x000000000e007343 */ /* 0x002fea0003c00000 */
.L_x_2413:
[----:B------:R-:W0:Y:S01]  /*b180*/  LDC.64 R86, c[0x0][0x3d8] ;  /* 0x0000f600ff567b82 */ /* 0x000e220000000a00 */
[----:B------:R-:W-:Y:S01]  /*b190*/  SHF.R.S32.HI R3, RZ, 0x1f, R225 ;  /* 0x0000001fff037819 */ /* 0x000fe200000114e1 */
[----:B------:R-:W-:Y:S01]  /*b1a0*/  ULDC.U8 UR4, c[0x0][0x3f0] ;  /* 0x0000fc0000047ab9 */ /* 0x000fe20000000000 */
[----:B------:R-:W-:Y:S01]  /*b1b0*/  R2UR UR5, R26 ;  /* 0x000000001a0572ca */ /* 0x000fe200000e0000 */
[----:B------:R-:W-:Y:S01]  /*b1c0*/  BSSY B0, `(.L_x_2414) ;  /* 0x00008ed000007945 */ /* 0x000fe20003800000 */
[----:B------:R-:W-:Y:S01]  /*b1d0*/  ISETP.NE.AND P0, PT, RZ, UR4, PT ;  /* 0x00000004ff007c0c */ /* 0x000fe2000bf05270 */
[----:B------:R-:W-:Y:S01]  /*b1e0*/  VIADD R84, R22, 0x60 ;  /* 0x0000006016547836 */ /* 0x000fe20000000000 */
[----:B------:R-:W-:Y:S01]  /*b1f0*/  LEA.HI R24, R24, R85, RZ, 0x3 ;  /* 0x0000005518187211 */ /* 0x000fe200078f18ff */
[----:B------:R-:W1:Y:S03]  /*b200*/  LDC.64 R14, c[0x0][0x3e8] ;  /* 0x0000fa00ff0e7b82 */ /* 0x000e660000000a00 */
[----:B------:R-:W-:-:S04]  /*b210*/  LOP3.LUT R24, R24, 0xfffffff8, RZ, 0xc0, !PT ;  /* 0xfffffff818187812 */ /* 0x000fc800078ec0ff */
[----:B------:R-:W-:Y:S02]  /*b220*/  IADD3 R85, R85, -R24, RZ ;  /* 0x8000001855557210 */ /* 0x000fe40007ffe0ff */
[----:B------:R-:W-:Y:S01]  /*b230*/  LEA R21, R237, UR5, 0x1 ;  /* 0x00000005ed157c11 */ /* 0x000fe2000f8e08ff */
[-C--:B0-----:R-:W-:Y:S02]  /*b240*/  IMAD R0, R3, R86.reuse, RZ ;  /* 0x0000005603007224 */ /* 0x081fe400078e02ff */
[----:B------:R-:W-:-:S04]  /*b250*/  IMAD.WIDE.U32 R4, R225, R86, RZ ;  /* 0x00000056e1047225 */ /* 0x000fc800078e00ff */
[----:B------:R-:W-:Y:S02]  /*b260*/  IMAD R9, R225, R87, R0 ;  /* 0x00000057e1097224 */ /* 0x000fe400078e0200 */
[-C--:B-1----:R-:W-:Y:S02]  /*b270*/  IMAD R0, R3, R14.reuse, RZ ;  /* 0x0000000e03007224 */ /* 0x082fe400078e02ff */
[----:B------:R-:W-:Y:S02]  /*b280*/  IMAD.IADD R3, R5, 0x1, R9 ;  /* 0x0000000105037824 */ /* 0x000fe400078e0209 */
[----:B------:R-:W-:-:S03]  /*b290*/  IMAD.WIDE.U32 R6, R225, R14, RZ ;  /* 0x0000000ee1067225 */ /* 0x000fc600078e00ff */
[----:B------:R-:W-:Y:S01]  /*b2a0*/  SHF.L.U64.HI R13, R4, 0x7, R3 ;  /* 0x00000007040d7819 */ /* 0x000fe20000010203 */
[C---:B------:R-:W-:Y:S01]  /*b2b0*/  IMAD R5, R225.reuse, R15, R0 ;  /* 0x0000000fe1057224 */ /* 0x040fe200078e0200 */
[----:B------:R-:W-:Y:S01]  /*b2c0*/  SHF.L.U32 R10, R6, 0x7, RZ ;  /* 0x00000007060a7819 */ /* 0x000fe200000006ff */
[----:B------:R-:W-:Y:S02]  /*b2d0*/  IMAD R0, R225, -0x80, R224 ;  /* 0xffffff80e1007824 */ /* 0x000fe400078e02e0 */
[----:B------:R-:W-:Y:S02]  /*b2e0*/  IMAD.IADD R3, R7, 0x1, R5 ;  /* 0x0000000107037824 */ /* 0x000fe400078e0205 */
[----:B------:R-:W-:Y:S01]  /*b2f0*/  IMAD.SHL.U32 R12, R4, 0x80, RZ ;  /* 0x00000080040c7824 */ /* 0x000fe200078e00ff */
[----:B------:R-:W-:Y:S02]  /*b300*/  VIMNMX R9, R0, 0x80, PT ;  /* 0x0000008000097848 */ /* 0x000fe40003fe0100 */
[----:B------:R-:W-:Y:S01]  /*b310*/  SHF.L.U64.HI R11, R6, 0x7, R3 ;  /* 0x00000007060b7819 */ /* 0x000fe20000010203 */
[----:B------:R-:W-:Y:S06]  /*b320*/  @!P0 BRA `(.L_x_2415) ;  /* 0x0000004400108947 */ /* 0x000fec0003800000 */
[-C--:B------:R-:W-:Y:S01]  /*b330*/  ISETP.GE.AND P0, PT, R22, R9.reuse, PT ;  /* 0x000000091600720c */ /* 0x080fe20003f06270 */
[----:B------:R-:W-:Y:S01]  /*b340*/  BSSY B1, `(.L_x_2416) ;  /* 0x0000034000017945 */ /* 0x000fe20003800000 */
[-C--:B------:R-:W-:Y:S02]  /*b350*/  ISETP.GE.AND P1, PT, R218, R9.reuse, PT ;  /* 0x00000009da00720c */ /* 0x080fe40003f26270 */
[----:B------:R-:W-:Y:S02]  /*b360*/  CS2R R50, SRZ ;  /* 0x0000000000327805 */ /* 0x000fe4000001ff00 */
[----:B------:R-:W-:Y:S02]  /*b370*/  ISETP.GE.AND P2, PT, R220, R9, PT ;  /* 0x00000009dc00720c */ /* 0x000fe40003f46270 */
        /* <DEDUP_REMOVED lines=17> */
[----:B------:R-:W-:Y:S01]  /*b490*/  IADD3 R5, P3, R12, R83, RZ ;  /* 0x000000530c057210 */ /* 0x000fe20007f7e0ff */
[----:B------:R-:W-:Y:S01]  /*b4a0*/  ULDC.64 UR6, c[0x0][0x3c8] ;  /* 0x0000f20000067ab9 */ /* 0x000fe20000000a00 */
[----:B------:R-:W-:Y:S01]  /*b4b0*/  IADD3 R0, P4, R10, R111, RZ ;  /* 0x0000006f0a007210 */ /* 0x000fe20007f9e0ff */
[----:B------:R-:W-:Y:S01]  /*b4c0*/  ULDC.64 UR4, c[0x0][0x3e0] ;  /* 0x0000f80000047ab9 */ /* 0x000fe20000000a00 */
[----:B------:R-:W-:Y:S01]  /*b4d0*/  CS2R R80, SRZ ;  /* 0x0000000000507805 */ /* 0x000fe2000001ff00 */
[----:B------:R-:W-:Y:S01]  /*b4e0*/  IMAD.X R8, R13, 0x1, R105, P3 ;  /* 0x000000010d087824 */ /* 0x000fe200018e0669 */
[----:B------:R-:W-:Y:S02]  /*b4f0*/  IADD3.X R3, R11, R113, RZ, P4, !PT ;  /* 0x000000710b037210 */ /* 0x000fe400027fe4ff */
[----:B------:R-:W-:Y:S02]  /*b500*/  CS2R R76, SRZ ;  /* 0x00000000004c7805 */ /* 0x000fe4000001ff00 */
[----:B------:R-:W-:-:S02]  /*b510*/  LEA R4, P3, R5, UR6, 0x1 ;  /* 0x0000000605047c11 */ /* 0x000fc4000f8608ff */
[----:B------:R-:W-:Y:S02]  /*b520*/  CS2R R72, SRZ ;  /* 0x0000000000487805 */ /* 0x000fe4000001ff00 */
[C---:B------:R-:W-:Y:S01]  /*b530*/  LEA R6, P4, R0.reuse, UR4, 0x1 ;  /* 0x0000000400067c11 */ /* 0x040fe2000f8808ff */
[----:B------:R-:W-:Y:S01]  /*b540*/  ULDC UR4, c[0x0][0x3d4] ;  /* 0x0000f50000047ab9 */ /* 0x000fe20000000800 */
[----:B------:R-:W-:Y:S02]  /*b550*/  LEA.HI.X R5, R5, UR7, R8, 0x1, P3 ;  /* 0x0000000705057c11 */ /* 0x000fe400098f0c08 */
[----:B------:R-:W-:Y:S02]  /*b560*/  CS2R R68, SRZ ;  /* 0x0000000000447805 */ /* 0x000fe4000001ff00 */
[----:B------:R-:W-:Y:S02]  /*b570*/  LEA.HI.X R7, R0, UR5, R3, 0x1, P4 ;  /* 0x0000000500077c11 */ /* 0x000fe4000a0f0c03 */
[----:B------:R-:W-:-:S02]  /*b580*/  ISETP.GE.AND P3, PT, R212, UR4, PT ;  /* 0x00000004d4007c0c */ /* 0x000fc4000bf66270 */
[----:B------:R-:W-:Y:S02]  /*b590*/  ISETP.GE.AND P4, PT, R216, UR4, PT ;  /* 0x00000004d8007c0c */ /* 0x000fe4000bf86270 */
        /* <DEDUP_REMOVED lines=14> */
.L_x_2417:
[----:B------:R-:W-:Y:S05]  /*b680*/  BSYNC B1 ;  /* 0x0000000000017941 */ /* 0x000fea0003800000 */
.L_x_2416:
        /* <DEDUP_REMOVED lines=10> */
[C---:B------:R-:W-:Y:S02]  /*b730*/  LEA R4, P5, R5.reuse, UR6, 0x1 ;  /* 0x0000000605047c11 */ /* 0x040fe4000f8a08ff */
[----:B------:R-:W-:Y:S02]  /*b740*/  CS2R R56, SRZ ;  /* 0x0000000000387805 */ /* 0x000fe4000001ff00 */
[C---:B------:R-:W-:Y:S01]  /*b750*/  LEA R6, P4, R0.reuse, UR4, 0x1 ;  /* 0x0000000400067c11 */ /* 0x040fe2000f8808ff */
[----:B------:R-:W-:Y:S01]  /*b760*/  ULDC UR4, c[0x0][0x3d4] ;  /* 0x0000f50000047ab9 */ /* 0x000fe20000000800 */
[----:B------:R-:W-:Y:S02]  /*b770*/  LEA.HI.X R5, R5, UR7, R8, 0x1, P5 ;  /* 0x0000000705057c11 */ /* 0x000fe4000a8f0c08 */
[----:B------:R-:W-:Y:S02]  /*b780*/  CS2R R50, SRZ ;  /* 0x0000000000327805 */ /* 0x000fe4000001ff00 */
[----:B------:R-:W-:-:S02]  /*b790*/  LEA.HI.X R7, R0, UR5, R3, 0x1, P4 ;  /* 0x0000000500077c11 */ /* 0x000fc4000a0f0c03 */
[----:B------:R-:W-:Y:S02]  /*b7a0*/  ISETP.GE.AND P3, PT, R212, UR4, PT ;  /* 0x00000004d4007c0c */ /* 0x000fe4000bf66270 */
[----:B------:R-:W-:Y:S02]  /*b7b0*/  ISETP.GE.AND P4, PT, R216, UR4, PT ;  /* 0x00000004d8007c0c */ /* 0x000fe4000bf86270 */
[----:B------:R-:W-:Y:S02]  /*b7c0*/  ISETP.GE.AND P5, PT, R215, UR4, PT ;  /* 0x00000004d7007c0c */ /* 0x000fe4000bfa6270 */
[----:B------:R-:W-:Y:S02]  /*b7d0*/  ISETP.GE.AND P6, PT, R217, UR4, PT ;  /* 0x00000004d9007c0c */ /* 0x000fe4000bfc6270 */
[----:B------:R-:W-:Y:S02]  /*b7e0*/  CS2R R64, SRZ ;  /* 0x0000000000407805 */ /* 0x000fe4000001ff00 */
[----:B------:R-:W-:-:S02]  /*b7f0*/  CS2R R58, SRZ ;  /* 0x00000000003a7805 */ /* 0x000fc4000001ff00 */
        /* <DEDUP_REMOVED lines=10> */
.L_x_2419:
[----:B------:R-:W-:Y:S05]  /*b8a0*/  BSYNC B1 ;  /* 0x0000000000017941 */ /* 0x000fea0003800000 */
.L_x_2418:
        /* <DEDUP_REMOVED lines=10> */
[----:B01----:R-:W-:Y:S01]  /*b950*/  LEA R4, P3, R86, R12, 0x6 ;  /* 0x0000000c56047211 */ /* 0x003fe200078630ff */
[----:B------:R-:W-:Y:S01]  /*b960*/  ULDC.64 UR6, c[0x0][0x3c8] ;  /* 0x0000f20000067ab9 */ /* 0x000fe20000000a00 */
[----:B------:R-:W-:Y:S01]  /*b970*/  LEA R0, P4, R14, R10, 0x6 ;  /* 0x0000000a0e007211 */ /* 0x000fe200078830ff */
        /* <DEDUP_REMOVED lines=9> */
[C---:B------:R-:W-:Y:S02]  /*ba10*/  LEA R4, P3, R5.reuse, UR6, 0x1 ;  /* 0x0000000605047c11 */ /* 0x040fe4000f8608ff */
[----:B------:R-:W-:Y:S01]  /*ba20*/  CS2R R34, SRZ ;  /* 0x0000000000227805 */ /* 0x000fe2000001ff00 */
[----:B------:R-:W-:Y:S01]  /*ba30*/  IMAD.X R3, R6, 0x1, R113, P6 ;  /* 0x0000000106037824 */ /* 0x000fe200030e0671 */
[----:B------:R-:W-:Y:S01]  /*ba40*/  LEA R6, P4, R0, UR4, 0x1 ;  /* 0x0000000400067c11 */ /* 0x000fe2000f8808ff */
[----:B------:R-:W-:Y:S01]  /*ba50*/  ULDC UR4, c[0x0][0x3d4] ;  /* 0x0000f50000047ab9 */ /* 0x000fe20000000800 */
[----:B------:R-:W-:-:S02]  /*ba60*/  LEA.HI.X R5, R5, UR7, R8, 0x1, P3 ;  /* 0x0000000705057c11 */ /* 0x000fc400098f0c08 */
[----:B------:R-:W-:Y:S02]  /*ba70*/  LEA.HI.X R7, R0, UR5, R3, 0x1, P4 ;  /* 0x0000000500077c11 */ /* 0x000fe4000a0f0c03 */
[----:B------:R-:W-:Y:S02]  /*ba80*/  ISETP.GE.AND P3, PT, R212, UR4, PT ;  /* 0x00000004d4007c0c */ /* 0x000fe4000bf66270 */
[----:B------:R-:W-:Y:S02]  /*ba90*/  ISETP.GE.AND P4, PT, R216, UR4, PT ;  /* 0x00000004d8007c0c */ /* 0x000fe4000bf86270 */
[----:B------:R-:W-:Y:S02]  /*baa0*/  ISETP.GE.AND P5, PT, R215, UR4, PT ;  /* 0x00000004d7007c0c */ /* 0x000fe4000bfa6270 */
[----:B------:R-:W-:Y:S02]  /*bab0*/  ISETP.GE.AND P6, PT, R217, UR4, PT ;  /* 0x00000004d9007c0c */ /* 0x000fe4000bfc6270 */
[----:B------:R-:W-:-:S02]  /*bac0*/  CS2R R48, SRZ ;  /* 0x0000000000307805 */ /* 0x000fc4000001ff00 */
        /* <DEDUP_REMOVED lines=11> */
.L_x_2421:
[----:B------:R-:W-:Y:S05]  /*bb80*/  BSYNC B1 ;  /* 0x0000000000017941 */ /* 0x000fea0003800000 */
.L_x_2420:
[----:B------:R-:W-:Y:S01]  /*bb90*/  LEA R0, R225, R22, 0x7 ;  /* 0x00000016e1007211 */ /* 0x000fe200078e38ff */
[----:B012--5:R-:W-:Y:S01]  /*bba0*/  IMAD.MOV.U32 R4, RZ, RZ, R68 ;  /* 0x000000ffff047224 */ /* 0x027fe200078e0044 */
[----:B------:R-:W0:Y:S01]  /*bbb0*/  LDC R20, c[0x0][0x428] ;  /* 0x00010a00ff147b82 */ /* 0x000e220000000800 */
[----:B------:R-:W-:Y:S01]  /*bbc0*/  IMAD.MOV.U32 R5, RZ, RZ, R73 ;  /* 0x000000ffff057224 */ /* 0x000fe200078e0049 */
[----:B------:R-:W-:Y:S01]  /*bbd0*/  ISETP.GE.AND P3, PT, R84, R9, PT ;  /* 0x000000095400720c */ /* 0x000fe20003f66270 */
[----:B------:R-:W-:Y:S01]  /*bbe0*/  IMAD R3, R85, 0x20, R0 ;  /* 0x0000002055037824 */ /* 0x000fe200078e0200 */
[----:B------:R-:W-:Y:S01]  /*bbf0*/  PRMT R99, R4, 0x7610, R99 ;  /* 0x0000761004637816 */ /* 0x000fe20000000063 */
[----:B------:R-:W-:Y:S01]  /*bc00*/  IMAD.MOV.U32 R0, RZ, RZ, R69 ;  /* 0x000000ffff007224 */ /* 0x000fe200078e0045 */
[----:B------:R-:W-:Y:S01]  /*bc10*/  MOV R4, R72 ;  /* 0x0000004800047202 */ /* 0x000fe20000000f00 */
[----:B------:R-:W-:Y:S01]  /*bc20*/  IMAD.MOV.U32 R6, RZ, RZ, R76 ;  /* 0x000000ffff067224 */ /* 0x000fe200078e004c */
[----:B------:R-:W-:Y:S01]  /*bc30*/  BSSY B1, `(.L_x_2422) ;  /* 0x0000045000017945 */ /* 0x000fe20003800000 */
[----:B------:R-:W-:Y:S01]  /*bc40*/  MOV R91, R25 ;  /* 0x00000019005b7202 */ /* 0x000fe20000000f00 */
[----:B------:R-:W-:Y:S01]  /*bc50*/  IMAD.MOV.U32 R92, RZ, RZ, R88 ;  /* 0x000000ffff5c7224 */ /* 0x000fe200078e0058 */
        /* <DEDUP_REMOVED lines=16> */
[----:B------:R-:W-:Y:S01]  /*bd60*/  PRMT R100, R6, 0x7610, R100 ;  /* 0x0000761006647816 */ /* 0x000fe20000000064 */
[----:B------:R-:W-:Y:S01]  /*bd70*/  IMAD.MOV.U32 R6, RZ, RZ, R79 ;  /* 0x000000ffff067224 */ /* 0x000fe200078e004f */
[----:B------:R-:W-:Y:S02]  /*bd80*/  MOV R5, R71 ;  /* 0x0000004700057202 */ /* 0x000fe40000000f00 */
[----:B------:R-:W-:Y:S02]  /*bd90*/  CS2R R24, SRZ ;  /* 0x0000000000187805 */ /* 0x000fe4000001ff00 */
[----:B------:R-:W-:Y:S01]  /*bda0*/  PRMT R100, R100, 0x5410, R0 ;  /* 0x0000541064647816 */ /* 0x000fe20000000000 */
[----:B------:R-:W-:Y:S01]  /*bdb0*/  IMAD.MOV.U32 R0, RZ, RZ, R74 ;  /* 0x000000ffff007224 */ /* 0x000fe200078e004a */
[----:B------:R-:W-:Y:S01]  /*bdc0*/  PRMT R104, R4, 0x5410, R5 ;  /* 0x0000541004687816 */ /* 0x000fe20000000005 */
[----:B------:R-:W-:Y:S01]  /*bdd0*/  IMAD.MOV.U32 R4, RZ, RZ, R75 ;  /* 0x000000ffff047224 */ /* 0x000fe200078e004b */
[----:B------:R-:W-:-:S02]  /*bde0*/  MOV R5, R78 ;  /* 0x0000004e00057202 */ /* 0x000fc40000000f00 */
[----:B------:R-:W-:Y:S02]  /*bdf0*/  PRMT R109, R109, 0x5410, R6 ;  /* 0x000054106d6d7816 */ /* 0x000fe40000000006 */
[----:B------:R-:W-:Y:S02]  /*be00*/  CS2R R6, SRZ ;  /* 0x0000000000067805 */ /* 0x000fe4000001ff00 */
[----:B------:R-:W-:Y:S02]  /*be10*/  PRMT R108, R0, 0x5410, R4 ;  /* 0x00005410006c7816 */ /* 0x000fe40000000004 */
[----:B------:R-:W-:Y:S02]  /*be20*/  PRMT R110, R110, 0x5410, R5 ;  /* 0x000054106e6e7816 */ /* 0x000fe40000000005 */
[----:B------:R-:W-:Y:S01]  /*be30*/  CS2R R4, SRZ ;  /* 0x0000000000047805 */ /* 0x000fe2000001ff00 */
        /* <DEDUP_REMOVED lines=11> */
[----:B------:R-:W-:-:S03]  /*bef0*/  IMAD R0, R15, 0x60, RZ ;  /* 0x000000600f007824 */ /* 0x000fc600078e02ff */
        /* <DEDUP_REMOVED lines=24> */
.L_x_2423:
[----:B------:R-:W-:Y:S05]  /*c080*/  BSYNC B1 ;  /* 0x0000000000017941 */ /* 0x000fea0003800000 */
.L_x_2422:
[----:B------:R-:W2:Y:S01]  /*c090*/  LDL R111, [R1+0x80] ;  /* 0x00008000016f7983 */ /* 0x000ea20000100800 */
[----:B------:R-:W-:Y:S01]  /*c0a0*/  ISETP.NE.AND P4, PT, R20, 0x1, PT ;  /* 0x000000011400780c */ /* 0x000fe20003f85270 */
[----:B------:R-:W-:Y:S01]  /*c0b0*/  IMAD.MOV.U32 R0, RZ, RZ, R50 ;  /* 0x000000ffff007224 */ /* 0x000fe200078e0032 */
[----:B0-----:R-:W-:Y:S01]  /*c0c0*/  MOV R10, R51 ;  /* 0x00000033000a7202 */ /* 0x001fe20000000f00 */
[----:B------:R-:W-:Y:S01]  /*c0d0*/  IMAD.MOV.U32 R11, RZ, RZ, R56 ;  /* 0x000000ffff0b7224 */ /* 0x000fe200078e0038 */
[----:B------:R-:W-:Y:S01]  /*c0e0*/  ULDC.64 UR4, c[0x0][0x3c8] ;  /* 0x0000f20000047ab9 */ /* 0x000fe20000000a00 */
[----:B------:R-:W-:Y:S01]  /*c0f0*/  IMAD.MOV.U32 R12, RZ, RZ, R57 ;  /* 0x000000ffff0c7224 */ /* 0x000fe200078e0039 */
[----:B------:R-:W-:Y:S01]  /*c100*/  PRMT R95, R0, 0x5410, R10 ;  /* 0x00005410005f7816 */ /* 0x000fe2000000000a */
[----:B------:R-:W-:Y:S01]  /*c110*/  IMAD.MOV.U32 R10, RZ, RZ, R61 ;  /* 0x000000ffff0a7224 */ /* 0x000fe200078e003d */
[----:B------:R-:W-:Y:S01]  /*c120*/  MOV R0, R60 ;  /* 0x0000003c00007202 */ /* 0x000fe20000000f00 */
        /* <DEDUP_REMOVED lines=8> */
[----:B------:R-:W-:Y:S01]  /*c1b0*/  IMAD.MOV.U32 R11, RZ, RZ, R53 ;  /* 0x000000ffff0b7224 */ /* 0x000fe200078e0035 */
[----:B------:R-:W0:Y:S01]  /*c1c0*/  @P4 LDC R0, c[0x0][0x42c] ;  /* 0x00010b00ff004b82 */ /* 0x000e220000000800 */
[----:B------:R-:W-:Y:S01]  /*c1d0*/  MOV R12, R54 ;  /* 0x00000036000c7202 */ /* 0x000fe20000000f00 */
[----:B------:R-:W-:-:S02]  /*c1e0*/  ULDC.64 UR6, c[0x0][0x3e0] ;  /* 0x0000f80000067ab9 */ /* 0x000fc40000000a00 */
[----:B------:R-:W-:Y:S01]  /*c1f0*/  PRMT R96, R10, 0x5410, R11 ;  /* 0x000054100a607816 */ /* 0x000fe2000000000b */
[----:B------:R-:W-:Y:S01]  /*c200*/  IMAD.MOV.U32 R10, RZ, RZ, R58 ;  /* 0x000000ffff0a7224 */ /* 0x000fe200078e003a */
[----:B------:R-:W-:Y:S01]  /*c210*/  PRMT R98, R12, 0x5410, R13 ;  /* 0x000054100c627816 */ /* 0x000fe2000000000d */
[----:B------:R-:W-:Y:S01]  /*c220*/  IMAD.MOV.U32 R13, RZ, RZ, R64 ;  /* 0x000000ffff0d7224 */ /* 0x000fe200078e0040 */
[----:B------:R-:W1:Y:S01]  /*c230*/  @P4 LDC R11, c[0x0][0x430] ;  /* 0x00010c00ff0b4b82 */ /* 0x000e620000000800 */
[----:B------:R-:W-:-:S03]  /*c240*/  MOV R12, R59 ;  /* 0x0000003b000c7202 */ /* 0x000fc60000000f00 */
        /* <DEDUP_REMOVED lines=11> */
[----:B0-----:R-:W-:Y:S01]  /*c300*/  @P4 IMAD.HI.U32 R0, R3, R0, RZ ;  /* 0x0000000003004227 */ /* 0x001fe200078e00ff */
[----:B------:R-:W-:-:S02]  /*c310*/  PRMT R89, R12, 0x7610, R89 ;  /* 0x000076100c597816 */ /* 0x000fc40000000059 */
[----:B------:R-:W-:Y:S01]  /*c320*/  PRMT R88, R88, 0x5410, R10 ;  /* 0x0000541058587816 */ /* 0x000fe2000000000a */
[----:B------:R-:W-:Y:S01]  /*c330*/  IMAD.MOV.U32 R20, RZ, RZ, R47 ;  /* 0x000000ffff147224 */ /* 0x000fe200078e002f */
[----:B------:R-:W-:Y:S01]  /*c340*/  MOV R10, R37 ;  /* 0x00000025000a7202 */ /* 0x000fe20000000f00 */
[----:B------:R-:W-:Y:S01]  /*c350*/  IMAD.MOV.U32 R12, RZ, RZ, R40 ;  /* 0x000000ffff0c7224 */ /* 0x000fe200078e0028 */
[----:B-1----:R-:W-:Y:S01]  /*c360*/  @P4 SHF.R.U32.HI R3, RZ, R11, R0 ;  /* 0x0000000bff034219 */ /* 0x002fe20000011600 */
[----:B------:R-:W-:Y:S01]  /*c370*/  IMAD.MOV.U32 R0, RZ, RZ, R36 ;  /* 0x000000ffff007224 */ /* 0x000fe200078e0024 */
[----:B------:R-:W-:Y:S02]  /*c380*/  PRMT R94, R13, 0x5410, R20 ;  /* 0x000054100d5e7816 */ /* 0x000fe40000000014 */
[----:B------:R-:W-:Y:S01]  /*c390*/  SHF.R.S32.HI R11, RZ, 0x1f, R3 ;  /* 0x0000001fff0b7819 */ /* 0x000fe20000011403 */
[----:B------:R-:W-:Y:S01]  /*c3a0*/  IMAD.WIDE.U32 R90, R3, R14, R90 ;  /* 0x0000000e035a7225 */ /* 0x000fe200078e005a */
[----:B------:R-:W-:-:S02]  /*c3b0*/  PRMT R88, R12, 0x7610, R88 ;  /* 0x000076100c587816 */ /* 0x000fc40000000058 */
[----:B------:R-:W-:Y:S01]  /*c3c0*/  PRMT R83, R0, 0x5410, R10 ;  /* 0x0000541000537816 */ /* 0x000fe2000000000a */
[----:B------:R-:W-:-:S04]  /*c3d0*/  IMAD.WIDE.U32 R12, R3, R86, R92 ;  /* 0x00000056030c7225 */ /* 0x000fc800078e005c */
[C---:B------:R-:W-:Y:S02]  /*c3e0*/  IMAD R86, R11.reuse, R86, RZ ;  /* 0x000000560b567224 */ /* 0x040fe400078e02ff */
[----:B------:R-:W-:Y:S01]  /*c3f0*/  IMAD R0, R11, R14, RZ ;  /* 0x0000000e0b007224 */ /* 0x000fe200078e02ff */
[----:B------:R-:W-:Y:S01]  /*c400*/  MOV R14, R44 ;  /* 0x0000002c000e7202 */ /* 0x000fe20000000f00 */
[----:B------:R-:W-:Y:S02]  /*c410*/  IMAD.MOV.U32 R10, RZ, RZ, R41 ;  /* 0x000000ffff0a7224 */ /* 0x000fe400078e0029 */
[C---:B------:R-:W-:Y:S02]  /*c420*/  IMAD R11, R3.reuse, R87, R86 ;  /* 0x00000057030b7224 */ /* 0x040fe400078e0256 */
[----:B------:R-:W-:Y:S01]  /*c430*/  IMAD R3, R3, R15, R0 ;  /* 0x0000000f03037224 */ /* 0x000fe200078e0200 */
[----:B------:R-:W-:Y:S01]  /*c440*/  PRMT R89, R89, 0x5410, R10 ;  /* 0x0000541059597816 */ /* 0x000fe2000000000a */
[----:B------:R-:W-:Y:S01]  /*c450*/  IMAD.IADD R11, R13, 0x1, R11 ;  /* 0x000000010d0b7824 */ /* 0x000fe200078e020b */
[----:B------:R-:W-:Y:S01]  /*c460*/  LEA R10, P4, R12, UR4, 0x1 ;  /* 0x000000040c0a7c11 */ /* 0x000fe2000f8808ff */
[----:B------:R-:W-:Y:S01]  /*c470*/  IMAD.MOV.U32 R15, RZ, RZ, R45 ;  /* 0x000000ffff0f7224 */ /* 0x000fe200078e002d */
[----:B------:R-:W-:Y:S01]  /*c480*/  IADD3 R3, R91, R3, RZ ;  /* 0x000000035b037210 */ /* 0x000fe20007ffe0ff */
[----:B------:R-:W-:Y:S01]  /*c490*/  UMOV UR4, 0xffffffff ;  /* 0xffffffff00047882 */ /* 0x000fe20000000000 */
[----:B------:R-:W-:-:S02]  /*c4a0*/  LEA R0, P5, R90, UR6, 0x1 ;  /* 0x000000065a007c11 */ /* 0x000fc4000f8a08ff */
[----:B------:R-:W-:Y:S02]  /*c4b0*/  LEA.HI.X R20, R12, UR5, R11, 0x1, P4 ;  /* 0x000000050c147c11 */ /* 0x000fe4000a0f0c0b */
[----:B------:R-:W-:Y:S02]  /*c4c0*/  LEA.HI.X R3, R90, UR7, R3, 0x1, P5 ;  /* 0x000000075a037c11 */ /* 0x000fe4000a8f0c03 */
[----:B------:R-:W-:Y:S02]  /*c4d0*/  PRMT R91, R14, 0x5410, R15 ;  /* 0x000054100e5b7816 */ /* 0x000fe4000000000f */
[----:B--2---:R-:W-:Y:S01]  /*c4e0*/  LEA.HI R84, R111, R111, RZ, 0x1 ;  /* 0x0000006f6f547211 */ /* 0x004fe200078f08ff */
[----:B------:R-:W-:Y:S06]  /*c4f0*/  BRA.DIV UR4, `(.L_x_2424) ;  /* 0x0000021a04807947 */ /* 0x000fec000b800000 */
.L_x_2679:
[----:B------:R-:W-:-:S03]  /*c500*/  UMOV UR4, 0xffffffff ;  /* 0xffffffff00047882 */ /* 0x000fc60000000000 */
[----:B------:R-:W-:Y:S05]  /*c510*/  BRA.DIV UR4, `(.L_x_2425) ;  /* 0x0000021a04a07947 */ /* 0x000fea000b800000 */
.L_x_2682:
[----:B------:R-:W-:-:S03]  /*c520*/  UMOV UR4, 0xffffffff ;  /* 0xffffffff00047882 */ /* 0x000fc60000000000 */
[----:B------:R-:W-:Y:S05]  /*c530*/  BRA.DIV UR4, `(.L_x_2426) ;  /* 0x0000021a04c07947 */ /* 0x000fea000b800000 */
.L_x_2685:
[----:B------:R-:W-:-:S03]  /*c540*/  UMOV UR4, 0xffffffff ;  /* 0xffffffff00047882 */ /* 0x000fc60000000000 */
[----:B------:R-:W-:Y:S05]  /*c550*/  BRA.DIV UR4, `(.L_x_2427) ;  /* 0x0000021a04e07947 */ /* 0x000fea000b800000 */
.L_x_2688:
[----:B------:R-:W-:-:S03]  /*c560*/  UMOV UR4, 0xffffffff ;  /* 0xffffffff00047882 */ /* 0x000fc60000000000 */
[----:B------:R-:W-:Y:S05]  /*c570*/  BRA.DIV UR4, `(.L_x_2428) ;  /* 0x0000021e04007947 */ /* 0x000fea000b800000 */
.L_x_2691:
[----:B------:R-:W-:-:S03]  /*c580*/  UMOV UR4, 0xffffffff ;  /* 0xffffffff00047882 */ /* 0x000fc60000000000 */
[----:B------:R-:W-:Y:S05]  /*c590*/  BRA.DIV UR4, `(.L_x_2429) ;  /* 0x0000021e04207947 */ /* 0x000fea000b800000 */
.L_x_2694:
[----:B------:R-:W-:-:S03]  /*c5a0*/  UMOV UR4, 0xffffffff ;  /* 0xffffffff00047882 */ /* 0x000fc60000000000 */
[----:B------:R-:W-:Y:S05]  /*c5b0*/  BRA.DIV UR4, `(.L_x_2430) ;  /* 0x0000021e04407947 */ /* 0x000fea000b800000 */
.L_x_2697:
[----:B------:R-:W-:-:S03]  /*c5c0*/  UMOV UR4, 0xffffffff ;  /* 0xffffffff00047882 */ /* 0x000fc60000000000 */
[----:B------:R-:W-:Y:S05]  /*c5d0*/  BRA.DIV UR4, `(.L_x_2431) ;  /* 0x0000021e04607947 */ /* 0x000fea000b800000 */
.L_x_2700:
[----:B------:R-:W-:-:S03]  /*c5e0*/  UMOV UR4, 0xffffffff ;  /* 0xffffffff00047882 */ /* 0x000fc60000000000 */
[----:B------:R-:W-:Y:S05]  /*c5f0*/  BRA.DIV UR4, `(.L_x_2432) ;  /* 0x0000021e04807947 */ /* 0x000fea000b800000 */
.L_x_2703:
[----:B------:R-:W-:-:S03]  /*c600*/  UMOV UR4, 0xffffffff ;  /* 0xffffffff00047882 */ /* 0x000fc60000000000 */
[----:B------:R-:W-:Y:S05]  /*c610*/  BRA.DIV UR4, `(.L_x_2433) ;  /* 0x0000021e04a07947 */ /* 0x000fea000b800000 */
.L_x_2706:
[----:B------:R-:W-:-:S03]  /*c620*/  UMOV UR4, 0xffffffff ;  /* 0xffffffff00047882 */ /* 0x000fc60000000000 */
[----:B------:R-:W-:Y:S05]  /*c630*/  BRA.DIV UR4, `(.L_x_2434) ;  /* 0x0000021e04c07947 */ /* 0x000fea000b800000 */
.L_x_2709:
[----:B------:R-:W-:-:S03]  /*c640*/  UMOV UR4, 0xffffffff ;  /* 0xffffffff00047882 */ /* 0x000fc60000000000 */
[----:B------:R-:W-:Y:S05]  /*c650*/  BRA.DIV UR4, `(.L_x_2435) ;  /* 0x0000021e04e07947 */ /* 0x000fea000b800000 */
.L_x_2712:
[----:B------:R-:W-:-:S03]  /*c660*/  UMOV UR4, 0xffffffff ;  /* 0xffffffff00047882 */ /* 0x000fc60000000000 */
[----:B------:R-:W-:Y:S05]  /*c670*/  BRA.DIV UR4, `(.L_x_2436) ;  /* 0x0000022204007947 */ /* 0x000fea000b800000 */
.L_x_2715:
[----:B------:R-:W-:Y:S01]  /*c680*/  UMOV UR4, 0xffffffff ;  /* 0xffffffff00047882 */ /* 0x000fe20000000000 */
[----:B------:R-:W-:Y:S02]  /*c690*/  LOP3.LUT R84, R84, 0xfffffffe, RZ, 0xc0, !PT ;  /* 0xfffffffe54547812 */ /* 0x000fe400078ec0ff */
[----:B------:R-:W-:Y:S05]  /*c6a0*/  BRA.DIV UR4, `(.L_x_2437) ;  /* 0x00000222041c7947 */ /* 0x000fea000b800000 */
.L_x_2718:
[----:B------:R-:W-:Y:S01]  /*c6b0*/  UMOV UR4, 0xffffffff ;  /* 0xffffffff00047882 */ /* 0x000fe20000000000 */
[----:B------:R-:W-:Y:S02]  /*c6c0*/  IMAD.IADD R84, R111, 0x1, -R84 ;  /* 0x000000016f547824 */ /* 0x000fe400078e0a54 */
[----:B------:R-:W-:Y:S05]  /*c6d0*/  BRA.DIV UR4, `(.L_x_2438) ;  /* 0x0000022204387947 */ /* 0x000fea000b800000 */
.L_x_2721:
[----:B------:R-:W-:Y:S01]  /*c6e0*/  UMOV UR4, 0xffffffff ;  /* 0xffffffff00047882 */ /* 0x000fe20000000000 */
[----:B------:R-:W-:Y:S02]  /*c6f0*/  SHF.L.U32 R3, R84, 0x1f, RZ ;  /* 0x0000001f54037819 */ /* 0x000fe400000006ff */
[----:B------:R-:W-:Y:S05]  /*c700*/  BRA.DIV UR4, `(.L_x_2439) ;  /* 0x0000022204547947 */ /* 0x000fea000b800000 */
.L_x_2724:
[----:B------:R-:W0:Y:S01]  /*c710*/  SYNCS.PHASECHK.TRANS64.TRYWAIT P4, [R16+URZ+0x38800], R3 ;  /* 0x03880003100075a7 */ /* 0x000e22000808017f */
[----:B------:R-:W-:Y:S01]  /*c720*/  IMAD.MOV.U32 R0, RZ, RZ, R48 ;  /* 0x000000ffff007224 */ /* 0x000fe200078e0030 */
[----:B------:R-:W-:Y:S01]  /*c730*/  MOV R10, R49 ;  /* 0x00000031000a7202 */ /* 0x000fe20000000f00 */
[----:B-----5:R-:W-:Y:S01]  /*c740*/  IMAD.MOV.U32 R11, RZ, RZ, R30 ;  /* 0x000000ffff0b7224 */ /* 0x020fe200078e001e */
        /* <DEDUP_REMOVED lines=9> */
[----:B------:R-:W-:Y:S01]  /*c7e0*/  BSSY B1, `(.L_x_2440) ;  /* 0x0000010000017945 */ /* 0x000fe20003800000 */
[----:B------:R-:W-:-:S02]  /*c7f0*/  PRMT R0, R10, 0x5410, R0 ;  /* 0x000054100a007816 */ /* 0x000fc40000000000 */
[----:B------:R-:W-:Y:S01]  /*c800*/  PRMT R10, R12, 0x5410, R11 ;  /* 0x000054100c0a7816 */ /* 0x000fe2000000000b */
[----:B------:R-:W-:Y:S01]  /*c810*/  IMAD.MOV.U32 R11, RZ, RZ, R26 ;  /* 0x000000ffff0b7224 */ /* 0x000fe200078e001a */
[----:B------:R-:W-:Y:S01]  /*c820*/  PRMT R87, R13, 0x5410, R14 ;  /* 0x000054100d577816 */ /* 0x000fe2000000000e */
[----:B------:R-:W-:Y:S02]  /*c830*/  IMAD.MOV.U32 R12, RZ, RZ, R27 ;  /* 0x000000ffff0c7224 */ /* 0x000fe400078e001b */
[----:B------:R-:W-:Y:S02]  /*c840*/  IMAD.MOV.U32 R13, RZ, RZ, R8 ;  /* 0x000000ffff0d7224 */ /* 0x000fe400078e0008 */
[----:B------:R-:W-:Y:S01]  /*c850*/  IMAD.MOV.U32 R14, RZ, RZ, R9 ;  /* 0x000000ffff0e7224 */ /* 0x000fe200078e0009 */
[----:B------:R-:W-:Y:S01]  /*c860*/  PRMT R20, R11, 0x5410, R12 ;  /* 0x000054100b147816 */ /* 0x000fe2000000000c */
[----:B------:R-:W-:Y:S01]  /*c870*/  IMAD.MOV.U32 R11, RZ, RZ, R28 ;  /* 0x000000ffff0b7224 */ /* 0x000fe200078e001c */
[----:B------:R-:W-:-:S04]  /*c880*/  MOV R12, R29 ;  /* 0x0000001d000c7202 */ /* 0x000fc80000000f00 */
[----:B------:R-:W-:Y:S02]  /*c890*/  PRMT R84, R11, 0x5410, R12 ;  /* 0x000054100b547816 */ /* 0x000fe4000000000c */
[----:B------:R-:W-:Y:S01]  /*c8a0*/  PRMT R11, R13, 0x5410, R14 ;  /* 0x000054100d0b7816 */ /* 0x000fe2000000000e */
[----:B------:R-:W-:Y:S01]  /*c8b0*/  IMAD.MOV.U32 R13, RZ, RZ, R25 ;  /* 0x000000ffff0d7224 */ /* 0x000fe200078e0019 */
[----:B------:R-:W-:Y:S01]  /*c8c0*/  MOV R12, R24 ;  /* 0x00000018000c7202 */ /* 0x000fe20000000f00 */
[----:B0-----:R-:W-:Y:S06]  /*c8d0*/  @!P4 BRA `(.L_x_2441) ;  /* 0x000002200008c947 */ /* 0x001fec0003800000 */
.L_x_2725:
[----:B------:R-:W-:Y:S05]  /*c8e0*/  BSYNC B1 ;  /* 0x0000000000017941 */ /* 0x000fea0003800000 */
.L_x_2440:
[----:B------:R-:W-:Y:S01]  /*c8f0*/  BSSY B1, `(.L_x_2442) ;  /* 0x00000ba000017945 */ /* 0x000fe20003800000 */
[----:B0-----:R-:W-:-:S03]  /*c900*/  PRMT R3, R12, 0x5410, R13 ;  /* 0x000054100c037816 */ /* 0x001fc6000000000d */
        /* <DEDUP_REMOVED lines=8> */
[----:B------:R-:W0:Y:S01]  /*c990*/  LDS.128 R12, [R21] ;  /* 0x00000000150c7984 */ /* 0x000e220000000c00 */
[----:B------:R-:W-:Y:S01]  /*c9a0*/  SHF.R.U32.HI R93, RZ, 0x10, R81 ;  /* 0x00000010ff5d7819 */ /* 0x000fe20000011651 */
[--C-:B------:R-:W-:Y:S01]  /*c9b0*/  HADD2.F32 R92, -RZ, R110.reuse.H0_H0 ;  /* 0x2000006eff5c7230 */ /* 0x100fe20000004100 */
[----:B------:R-:W-:Y:S01]  /*c9c0*/  SHF.R.U32.HI R111, RZ, 0x10, R79 ;  /* 0x00000010ff6f7819 */ /* 0x000fe2000001164f */
        /* <DEDUP_REMOVED lines=38> */
.L_x_2445:
[----:B------:R-:W-:Y:S05]  /*cc30*/  BSYNC B2 ;  /* 0x0000000000027941 */ /* 0x000fea0003800000 */
.L_x_2444:
[----:B------:R-:W-:Y:S04]  /*cc40*/  BSSY B2, `(.L_x_2446) ;  /* 0x000002c000027945 */ /* 0x000fe80003800000 */
[----:B------:R-:W-:Y:S05]  /*cc50*/  @P4 BRA `(.L_x_2447) ;  /* 0x0000000000a84947 */ /* 0x000fea0003800000 */
[----:B0-----:R-:W0:Y:S01]  /*cc60*/  LDS.128 R12, [R21+0x4000] ;  /* 0x00400000150c7984 */ /* 0x001e220000000c00 */
        /* <DEDUP_REMOVED lines=41> */
.L_x_2447:
[----:B------:R-:W-:Y:S05]  /*cf00*/  BSYNC B2 ;  /* 0x0000000000027941 */ /* 0x000fea0003800000 */
.L_x_2446:
[----:B------:R-:W-:Y:S04]  /*cf10*/  BSSY B2, `(.L_x_2448) ;  /* 0x000002c000027945 */ /* 0x000fe80003800000 */
[----:B------:R-:W-:Y:S05]  /*cf20*/  @P5 BRA `(.L_x_2449) ;  /* 0x0000000000a85947 */ /* 0x000fea0003800000 */
[----:B01----:R-:W0:Y:S01]  /*cf30*/  LDS.128 R12, [R21+0x8000] ;  /* 0x00800000150c7984 */ /* 0x003e220000000c00 */
        /* <DEDUP_REMOVED lines=41> */
.L_x_2449:
[----:B------:R-:W-:Y:S05]  /*d1d0*/  BSYNC B2 ;  /* 0x0000000000027941 */ /* 0x000fea0003800000 */
.L_x_2448:
[----:B------:R-:W-:Y:S05]  /*d1e0*/  @P6 BRA `(.L_x_2443) ;  /* 0x0000000000a86947 */ /* 0x000fea0003800000 */
[----:B012---:R-:W0:Y:S01]  /*d1f0*/  LDS.128 R12, [R21+0xc000] ;  /* 0x00c00000150c7984 */ /* 0x007e220000000c00 */
        /* <DEDUP_REMOVED lines=41> */
.L_x_2443:
[----:B------:R-:W-:Y:S05]  /*d490*/  BSYNC B1 ;  /* 0x0000000000017941 */ /* 0x000fea0003800000 */
.L_x_2442:
[----:B------:R-:W-:Y:S04]  /*d4a0*/  BSSY B1, `(.L_x_2450) ;  /* 0x00000b9000017945 */ /* 0x000fe80003800000 */
        /* <DEDUP_REMOVED lines=9> */
[----:B------:R-:W-:Y:S01]  /*d540*/  SHF.R.U32.HI R67, RZ, 0x10, R63 ;  /* 0x00000010ff437819 */ /* 0x000fe2000001163f */
[----:B------:R-:W-:Y:S01]  /*d550*/  HADD2.F32 R66, -RZ, R105.H0_H0 ;  /* 0x20000069ff427230 */ /* 0x000fe20000004100 */
[--C-:B------:R-:W-:Y:S01]  /*d560*/  SHF.R.U32.HI R69, RZ, 0x10, R65.reuse ;  /* 0x00000010ff457819 */ /* 0x100fe20000011641 */
        /* <DEDUP_REMOVED lines=38> */
.L_x_2453:
[----:B------:R-:W-:Y:S05]  /*d7d0*/  BSYNC B2 ;  /* 0x0000000000027941 */ /* 0x000fea0003800000 */
.L_x_2452:
        /* <DEDUP_REMOVED lines=44> */
.L_x_2455:
[----:B------:R-:W-:Y:S05]  /*daa0*/  BSYNC B2 ;  /* 0x0000000000027941 */ /* 0x000fea0003800000 */
.L_x_2454:
        /* <DEDUP_REMOVED lines=44> */
.L_x_2457:
[----:B------:R-:W-:Y:S05]  /*dd70*/  BSYNC B2 ;  /* 0x0000000000027941 */ /* 0x000fea0003800000 */
.L_x_2456:
[----:B------:R-:W-:Y:S05]  /*dd80*/  @P5 BRA `(.L_x_2451) ;  /* 0x0000000000a85947 */ /* 0x000fea0003800000 */
[----:B012---:R-:W0:Y:S01]  /*dd90*/  LDS.128 R12, [R21+0xd000] ;  /* 0x00d00000150c7984 */ /* 0x007e220000000c00 */
        /* <DEDUP_REMOVED lines=41> */
.L_x_2451:
[----:B------:R-:W-:Y:S05]  /*e030*/  BSYNC B1 ;  /* 0x0000000000017941 */ /* 0x000fea0003800000 */
.L_x_2450:
[----:B------:R-:W-:Y:S04]  /*e040*/  BSSY B1, `(.L_x_2458) ;  /* 0x00000b9000017945 */ /* 0x000fe80003800000 */
        /* <DEDUP_REMOVED lines=50> */
.L_x_2461:
[----:B------:R-:W-:Y:S05]  /*e370*/  BSYNC B2 ;  /* 0x0000000000027941 */ /* 0x000fea0003800000 */
.L_x_2460:
[----:B------:R-:W-:Y:S04]  /*e380*/  BSSY B2, `(.L_x_2462) ;  /* 0x000002c000027945 */ /* 0x000fe80003800000 */
[----:B------:R-:W-:Y:S05]  /*e390*/  @P1 BRA `(.L_x_2463) ;  /* 0x0000000000a81947 */ /* 0x000fea0003800000 */
[----:B0-----:R-:W0:Y:S01]  /*e3a0*/  LDS.128 R12, [R21+0x6000] ;  /* 0x00600000150c7984 */ /* 0x001e220000000c00 */
[----:B------:R-:W-:Y:S01]  /*e3b0*/  SHF.R.U32.HI R47, RZ, 0x10, R43 ;  /* 0x00000010ff2f7819 */ /* 0x000fe2000001162b */
[----:B------:R-:W-:Y:S01]  /*e3c0*/  HADD2.F32 R46, -RZ, R88.H1_H1 ;  /* 0x30000058ff2e7230 */ /* 0x000fe20000004100 */
[--C-:B------:R-:W-:Y:S01]  /*e3d0*/  SHF.R.U32.HI R49, RZ, 0x10, R45.reuse ;  /* 0x00000010ff317819 */ /* 0x100fe2000001162d */
[----:B------:R-:W-:Y:S01]  /*e3e0*/  HADD2.F32 R48, -RZ, R91.H0_H0 ;  /* 0x2000005bff307230 */ /* 0x000fe20000004100 */
[----:B------:R-:W-:Y:S01]  /*e3f0*/  SHF.R.U64 R53, R44, 0x10, R45 ;  /* 0x000000102c357819 */ /* 0x000fe2000000122d */
[----:B------:R-:W-:Y:S01]  /*e400*/  HADD2.F32 R47, -RZ, R47.H0_H0 ;  /* 0x2000002fff2f7230 */ /* 0x000fe20000004100 */
[----:B------:R-:W-:Y:S01]  /*e410*/  SHF.R.U64 R55, R42, 0x10, R43 ;  /* 0x000000102a377819 */ /* 0x000fe2000000122b */
[----:B------:R-:W-:Y:S02]  /*e420*/  HADD2.F32 R49, -RZ, R49.H0_H0 ;  /* 0x20000031ff317230 */ /* 0x000fe40000004100 */
[----:B------:R-:W-:-:S02]  /*e430*/  HADD2.F32 R91, -RZ, R91.H1_H1 ;  /* 0x3000005bff5b7230 */ /* 0x000fc40000004100 */
        /* <DEDUP_REMOVED lines=32> */
.L_x_2463:
[----:B------:R-:W-:Y:S05]  /*e640*/  BSYNC B2 ;  /* 0x0000000000027941 */ /* 0x000fea0003800000 */
.L_x_2462:
[----:B------:R-:W-:Y:S04]  /*e650*/  BSSY B2, `(.L_x_2464) ;  /* 0x000002c000027945 */ /* 0x000fe80003800000 */
[----:B------:R-:W-:Y:S05]  /*e660*/  @P2 BRA `(.L_x_2465) ;  /* 0x0000000000a82947 */ /* 0x000fea0003800000 */
[----:B01----:R-:W0:Y:S01]  /*e670*/  LDS.128 R12, [R21+0xa000] ;  /* 0x00a00000150c7984 */ /* 0x003e220000000c00 */
        /* <DEDUP_REMOVED lines=41> */
.L_x_2465:
[----:B------:R-:W-:Y:S05]  /*e910*/  BSYNC B2 ;  /* 0x0000000000027941 */ /* 0x000fea0003800000 */
.L_x_2464:
[----:B------:R-:W-:Y:S05]  /*e920*/  @P4 BRA `(.L_x_2459) ;  /* 0x0000000000a84947 */ /* 0x000fea0003800000 */
[----:B012---:R-:W0:Y:S01]  /*e930*/  LDS.128 R12, [R21+0xe000] ;  /* 0x00e00000150c7984 */ /* 0x007e220000000c00 */
        /* <DEDUP_REMOVED lines=28> */
[CC--:B------:R-:W-:Y:S01]  /*eb00*/  FMUL.FTZ R39, R35.reuse, R83.reuse ;  /* 0x0000005323277220 */ /* 0x0c0fe20000410000 */
        /* <DEDUP_REMOVED lines=12> */
.L_x_2459:
[----:B------:R-:W-:Y:S05]  /*ebd0*/  BSYNC B1 ;  /* 0x0000000000017941 */ /* 0x000fea0003800000 */
.L_x_2458:
        /* <DEDUP_REMOVED lines=50> */
.L_x_2468:
[----:B------:R-:W-:Y:S05]  /*ef00*/  BSYNC B1 ;  /* 0x0000000000017941 */ /* 0x000fea0003800000 */
.L_x_2467:
[----:B------:R-:W-:Y:S04]  /*ef10*/  BSSY B1, `(.L_x_2469) ;  /* 0x000002c000017945 */ /* 0x000fe80003800000 */
[----:B------:R-:W-:Y:S05]  /*ef20*/  @P1 BRA `(.L_x_2470) ;  /* 0x0000000000a81947 */ /* 0x000fea0003800000 */
[----:B0-----:R-:W0:Y:S01]  /*ef30*/  LDS.128 R12, [R21+0x7000] ;  /* 0x00700000150c7984 */ /* 0x001e220000000c00 */
        /* <DEDUP_REMOVED lines=24> */
[----:B------:R-:W-:-:S02]  /*f0c0*/  HADD2.F32 R13, -RZ, R13.H1_H1 ;  /* 0x3000000dff0d7230 */ /* 0x000fc40000004100 */
[C---:B------:R-:W-:Y:S01]  /*f0d0*/  FFMA.FTZ R34, R15.reuse, R30, -R34 ;  /* 0x0000001e0f227223 */ /* 0x040fe20000010822 */
[----:B------:R-:W-:Y:S02]  /*f0e0*/  HADD2.F32 R20, -RZ, R37.H0_H0 ;  /* 0x20000025ff147230 */ /* 0x000fe40000004100 */
[----:B------:R-:W-:Y:S01]  /*f0f0*/  FFMA.FTZ R29, R15, R32, R36 ;  /* 0x000000200f1d7223 */ /* 0x000fe20000010024 */
        /* <DEDUP_REMOVED lines=13> */
.L_x_2470:
[----:B------:R-:W-:Y:S05]  /*f1d0*/  BSYNC B1 ;  /* 0x0000000000017941 */ /* 0x000fea0003800000 */
.L_x_2469:
[----:B------:R-:W-:Y:S04]  /*f1e0*/  BSSY B1, `(.L_x_2471) ;  /* 0x000002c000017945 */ /* 0x000fe80003800000 */
[----:B------:R-:W-:Y:S05]  /*f1f0*/  @P2 BRA `(.L_x_2472) ;  /* 0x0000000000a82947 */ /* 0x000fea0003800000 */
[----:B01----:R-:W0:Y:S01]  /*f200*/  LDS.128 R12, [R21+0xb000] ;  /* 0x00b00000150c7984 */ /* 0x003e220000000c00 */
        /* <DEDUP_REMOVED lines=8> */
[----:B------:R-:W-:-:S02]  /*f290*/  HADD2.F32 R11, -RZ, R11.H1_H1 ;  /* 0x3000000bff0b7230 */ /* 0x000fc40000004100 */
[--C-:B0-----:R-:W-:Y:S02]  /*f2a0*/  HADD2.F32 R9, -RZ, R15.reuse.H0_H0 ;  /* 0x2000000fff097230 */ /* 0x101fe40000004100 */
[----:B------:R-:W-:Y:S02]  /*f2b0*/  HADD2.F32 R15, -RZ, R15.H1_H1 ;  /* 0x3000000fff0f7230 */ /* 0x000fe40000004100 */
[--C-:B------:R-:W-:Y:S02]  /*f2c0*/  HADD2.F32 R6, -RZ, R12.reuse.H0_H0 ;  /* 0x2000000cff067230 */ /* 0x100fe40000004100 */
[----:B------:R-:W-:Y:S02]  /*f2d0*/  HADD2.F32 R12, -RZ, R12.H1_H1 ;  /* 0x3000000cff0c7230 */ /* 0x000fe40000004100 */
[C---:B------:R-:W-:Y:S01]  /*f2e0*/  FMUL.FTZ R28, R15.reuse, R26 ;  /* 0x0000001a0f1c7220 */ /* 0x040fe20000410000 */
[----:B------:R-:W-:Y:S01]  /*f2f0*/  FMUL.FTZ R31, R15, R20 ;  /* 0x000000140f1f7220 */ /* 0x000fe20000410000 */
[----:B------:R-:W-:-:S02]  /*f300*/  HADD2.F32 R8, -RZ, R14.H0_H0 ;  /* 0x2000000eff087230 */ /* 0x000fc40000004100 */
[C---:B------:R-:W-:Y:S01]  /*f310*/  FFMA.FTZ R28, R9.reuse, R20, -R28 ;  /* 0x00000014091c7223 */ /* 0x040fe2000001081c */
[----:B------:R-:W-:Y:S01]  /*f320*/  FFMA.FTZ R33, R9, R26, R31 ;  /* 0x0000001a09217223 */ /* 0x000fe2000001001f */
[----:B------:R-:W-:Y:S02]  /*f330*/  HADD2.F32 R14, -RZ, R14.H1_H1 ;  /* 0x3000000eff0e7230 */ /* 0x000fe40000004100 */
[C---:B------:R-:W-:Y:S01]  /*f340*/  FMUL.FTZ R15, R12.reuse, R29 ;  /* 0x0000001d0c0f7220 */ /* 0x040fe20000410000 */
[--C-:B------:R-:W-:Y:S02]  /*f350*/  HADD2.F32 R7, -RZ, R13.reuse.H0_H0 ;  /* 0x2000000dff077230 */ /* 0x100fe40000004100 */
[-C--:B------:R-:W-:Y:S01]  /*f360*/  FMUL.FTZ R31, R12, R27.reuse ;  /* 0x0000001b0c1f7220 */ /* 0x080fe20000410000 */
[----:B------:R-:W-:Y:S02]  /*f370*/  HADD2.F32 R9, -RZ, R10.H0_H0 ;  /* 0x2000000aff097230 */ /* 0x000fe40000004100 */
[----:B------:R-:W-:Y:S01]  /*f380*/  FFMA.FTZ R15, R6, R27, -R15 ;  /* 0x0000001b060f7223 */ /* 0x000fe2000001080f */
[----:B------:R-:W-:-:S02]  /*f390*/  HADD2.F32 R13, -RZ, R13.H1_H1 ;  /* 0x3000000dff0d7230 */ /* 0x000fc40000004100 */
[C---:B------:R-:W-:Y:S01]  /*f3a0*/  FMUL.FTZ R20, R14.reuse, R11 ;  /* 0x0000000b0e147220 */ /* 0x040fe20000410000 */
[----:B------:R-:W-:Y:S02]  /*f3b0*/  HADD2.F32 R12, -RZ, R30.H0_H0 ;  /* 0x2000001eff0c7230 */ /* 0x000fe40000004100 */
[-C--:B------:R-:W-:Y:S01]  /*f3c0*/  FMUL.FTZ R27, R14, R9.reuse ;  /* 0x000000090e1b7220 */ /* 0x080fe20000410000 */
[----:B------:R-:W-:Y:S02]  /*f3d0*/  HADD2.F32 R10, -RZ, R32.H0_H0 ;  /* 0x20000020ff0a7230 */ /* 0x000fe40000004100 */
[----:B------:R-:W-:Y:S01]  /*f3e0*/  FFMA.FTZ R20, R8, R9, R20 ;  /* 0x0000000908147223 */ /* 0x000fe20000010014 */
[----:B------:R-:W-:Y:S01]  /*f3f0*/  FFMA.FTZ R6, R6, R29, R31 ;  /* 0x0000001d06067223 */ /* 0x000fe2000001001f */
[C---:B------:R-:W-:Y:S01]  /*f400*/  FMUL.FTZ R14, R13.reuse, R12 ;  /* 0x0000000c0d0e7220 */ /* 0x040fe20000410000 */
[----:B------:R-:W-:Y:S01]  /*f410*/  FFMA.FTZ R27, R8, R11, -R27 ;  /* 0x0000000b081b7223 */ /* 0x000fe2000001081b */
[----:B------:R-:W-:Y:S01]  /*f420*/  FMUL.FTZ R13, R13, R10 ;  /* 0x0000000a0d0d7220 */ /* 0x000fe20000410000 */
[----:B------:R-:W-:Y:S01]  /*f430*/  F2FP.F16.F32.PACK_AB R11, R33, R28 ;  /* 0x0000001c210b723e */ /* 0x000fe200000000ff */
[C---:B------:R-:W-:Y:S01]  /*f440*/  FFMA.FTZ R9, R7.reuse, R10, -R14 ;  /* 0x0000000a07097223 */ /* 0x040fe2000001080e */
[----:B------:R-:W-:Y:S01]  /*f450*/  F2FP.F16.F32.PACK_AB R8, R6, R15 ;  /* 0x0000000f0608723e */ /* 0x000fe200000000ff */
[----:B------:R-:W-:Y:S01]  /*f460*/  FFMA.FTZ R12, R7, R12, R13 ;  /* 0x0000000c070c7223 */ /* 0x000fe2000001000d */
[----:B------:R-:W-:-:S04]  /*f470*/  F2FP.F16.F32.PACK_AB R10, R20, R27 ;  /* 0x0000001b140a723e */ /* 0x000fc800000000ff */
[----:B------:R-:W-:-:S05]  /*f480*/  F2FP.F16.F32.PACK_AB R9, R12, R9 ;  /* 0x000000090c09723e */ /* 0x000fca00000000ff */
[----:B------:R2:W-:Y:S02]  /*f490*/  STS.128 [R21+0xb000], R8 ;  /* 0x00b0000815007388 */ /* 0x0005e40000000c00 */
.L_x_2472:
[----:B------:R-:W-:Y:S05]  /*f4a0*/  BSYNC B1 ;  /* 0x0000000000017941 */ /* 0x000fea0003800000 */
.L_x_2471:
[----:B------:R-:W-:Y:S05]  /*f4b0*/  @P3 BRA `(.L_x_2466) ;  /* 0x0000004800f43947 */ /* 0x000fea0003800000 */
[----:B--2---:R-:W2:Y:S01]  /*f4c0*/  LDS.128 R8, [R21+0xf000] ;  /* 0x00f0000015087984 */ /* 0x004ea20000000c00 */
[----:B01----:R-:W-:Y:S01]  /*f4d0*/  SHF.R.U32.HI R12, RZ, 0x10, R25 ;  /* 0x00000010ff0c7819 */ /* 0x003fe20000011619 */
        /* <DEDUP_REMOVED lines=8> */
[--C-:B--2---:R-:W-:Y:S02]  /*f560*/  HADD2.F32 R7, -RZ, R11.reuse.H0_H0 ;  /* 0x2000000bff077230 */ /* 0x104fe40000004100 */
        /* <DEDUP_REMOVED lines=17> */
[----:B------:R-:W-:Y:S01]  /*f680*/  FMUL.FTZ R13, R10, R7 ;  /* 0x000000070a0d7220 */ /* 0x000fe20000410000 */
[----:B------:R-:W-:Y:S02]  /*f690*/  HADD2.F32 R0, -RZ, R26.H0_H0 ;  /* 0x2000001aff007230 */ /* 0x000fe40000004100 */
[----:B------:R-:W-:Y:S01]  /*f6a0*/  FFMA.FTZ R4, R4, R15, R25 ;  /* 0x0000000f04047223 */ /* 0x000fe20000010019 */
        /* <DEDUP_REMOVED lines=12> */
.L_x_2415:
[-C--:B------:R-:W-:Y:S01]  /*f770*/  ISETP.GE.AND P0, PT, R22, R9.reuse, PT ;  /* 0x000000091600720c */ /* 0x080fe20003f06270 */
[----:B------:R-:W-:Y:S01]  /*f780*/  BSSY B1, `(.L_x_2473) ;  /* 0x0000030000017945 */ /* 0x000fe20003800000 */
[-C--:B------:R-:W-:Y:S01]  /*f790*/  ISETP.GE.AND P1, PT, R218, R9.reuse, PT ;  /* 0x00000009da00720c */ /* 0x080fe20003f26270 */
[----:B------:R-:W-:Y:S01]  /*f7a0*/  IMAD.MOV.U32 R89, RZ, RZ, R93 ;  /* 0x000000ffff597224 */ /* 0x000fe200078e005d */
[-C--:B------:R-:W-:Y:S02]  /*f7b0*/  ISETP.GE.AND P2, PT, R220, R9.reuse, PT ;  /* 0x00000009dc00720c */ /* 0x080fe40003f46270 */
[----:B------:R-:W-:Y:S02]  /*f7c0*/  CS2R R32, SRZ ;  /* 0x0000000000207805 */ /* 0x000fe4000001ff00 */
[----:B------:R-:W-:Y:S01]  /*f7d0*/  ISETP.GE.AND P3, PT, R84, R9, PT ;  /* 0x000000095400720c */ /* 0x000fe20003f66270 */
[----:B------:R-:W-:Y:S01]  /*f7e0*/  IMAD.MOV.U32 R9, RZ, RZ, R25 ;  /* 0x000000ffff097224 */ /* 0x000fe200078e0019 */
[----:B------:R-:W-:-:S02]  /*f7f0*/  MOV R8, R90 ;  /* 0x0000005a00087202 */ /* 0x000fc40000000f00 */
        /* <DEDUP_REMOVED lines=21> */
[----:B------:R-:W-:Y:S01]  /*f950*/  LEA R50, P4, R3, UR4, 0x1 ;  /* 0x0000000403327c11 */ /* 0x000fe2000f8808ff */
[----:B------:R-:W-:Y:S01]  /*f960*/  ULDC UR4, c[0x0][0x3d4] ;  /* 0x0000f50000047ab9 */ /* 0x000fe20000000800 */
[----:B------:R-:W-:Y:S02]  /*f970*/  CS2R R30, SRZ ;  /* 0x00000000001e7805 */ /* 0x000fe4000001ff00 */
[----:B------:R-:W-:-:S02]  /*f980*/  ISETP.GE.AND P6, PT, R19, UR4, PT ;  /* 0x0000000413007c0c */ /* 0x000fc4000bfc6270 */
[----:B------:R-:W-:Y:S02]  /*f990*/  CS2R R44, SRZ ;  /* 0x00000000002c7805 */ /* 0x000fe4000001ff00 */
[----:B------:R-:W-:Y:S02]  /*f9a0*/  LEA.HI.X R51, R3, UR5, R4, 0x1, P4 ;  /* 0x0000000503337c11 */ /* 0x000fe4000a0f0c04 */
[----:B------:R-:W-:Y:S02]  /*f9b0*/  CS2R R46, SRZ ;  /* 0x00000000002e7805 */ /* 0x000fe4000001ff00 */
[----:B------:R-:W-:Y:S02]  /*f9c0*/  IADD3.X R3, R11, R101, RZ, P5, !PT ;  /* 0x000000650b037210 */ /* 0x000fe40002ffe4ff */
[----:B------:R-:W-:Y:S02]  /*f9d0*/  CS2R R4, SRZ ;  /* 0x0000000000047805 */ /* 0x000fe4000001ff00 */
[----:B------:R-:W-:-:S02]  /*f9e0*/  ISETP.GE.AND P5, PT, R17, UR4, PT ;  /* 0x0000000411007c0c */ /* 0x000fc4000bfa6270 */
[----:B------:R-:W-:Y:S02]  /*f9f0*/  CS2R R6, SRZ ;  /* 0x0000000000067805 */ /* 0x000fe4000001ff00 */
[C---:B------:R-:W-:Y:S02]  /*fa00*/  LEA R52, P4, R0.reuse, UR6, 0x1 ;  /* 0x0000000600347c11 */ /* 0x040fe4000f8808ff */
[----:B------:R-:W-:Y:S02]  /*fa10*/  CS2R R24, SRZ ;  /* 0x0000000000187805 */ /* 0x000fe4000001ff00 */
[----:B------:R-:W-:Y:S02]  /*fa20*/  CS2R R26, SRZ ;  /* 0x00000000001a7805 */ /* 0x000fe4000001ff00 */
[----:B------:R-:W-:Y:S01]  /*fa30*/  LEA.HI.X R53, R0, UR7, R3, 0x1, P4 ;  /* 0x0000000700357c11 */ /* 0x000fe2000a0f0c03 */
[----:B------:R0:W5:Y:S04]  /*fa40*/  @!P6 LDG.E.128 R44, desc[UR60][R50.64+0x80] ;  /* 0x0000803c322ce981 */ /* 0x000168000c1e1d00 */
[----:B------:R0:W5:Y:S04]  /*fa50*/  @!P6 LDG.E.128 R24, desc[UR60][R52.64+0x80] ;  /* 0x0000803c3418e981 */ /* 0x000168000c1e1d00 */
[----:B------:R0:W5:Y:S04]  /*fa60*/  @!P5 LDG.E.128 R28, desc[UR60][R50.64] ;  /* 0x0000003c321cd981 */ /* 0x000168000c1e1d00 */
[----:B------:R0:W5:Y:S02]  /*fa70*/  @!P5 LDG.E.128 R4, desc[UR60][R52.64] ;  /* 0x0000003c3404d981 */ /* 0x000164000c1e1d00 */
.L_x_2474:
[----:B------:R-:W-:Y:S05]  /*fa80*/  BSYNC B1 ;  /* 0x0000000000017941 */ /* 0x000fea0003800000 */
.L_x_2473:
[----:B------:R-:W-:Y:S01]  /*fa90*/  BSSY B1, `(.L_x_2475) ;  /* 0x000001e000017945 */ /* 0x000fe20003800000 */
[----:B-----5:R-:W-:Y:S01]  /*faa0*/  IMAD.MOV.U32 R56, RZ, RZ, R4 ;  /* 0x000000ffff387224 */ /* 0x020fe200078e0004 */
[----:B0-----:R-:W-:Y:S01]  /*fab0*/  CS2R R50, SRZ ;  /* 0x0000000000327805 */ /* 0x001fe2000001ff00 */
        /* <DEDUP_REMOVED lines=21> */
[----:B------:R-:W-:Y:S02]  /*fc10*/  CS2R R38, SRZ ;  /* 0x0000000000267805 */ /* 0x000fe4000001ff00 */
[----:B------:R-:W-:Y:S01]  /*fc20*/  LEA.HI.X R55, R0, UR7, R3, 0x1, P4 ;  /* 0x0000000700377c11 */ /* 0x000fe2000a0f0c03 */
[----:B------:R0:W5:Y:S04]  /*fc30*/  @!P5 LDG.E.128 R40, desc[UR60][R52.64] ;  /* 0x0000003c3428d981 */ /* 0x000168000c1e1d00 */
[----:B------:R0:W5:Y:S04]  /*fc40*/  @!P6 LDG.E.128 R48, desc[UR60][R52.64+0x80] ;  /* 0x0000803c3430e981 */ /* 0x000168000c1e1d00 */
[----:B------:R0:W5:Y:S04]  /*fc50*/  @!P5 LDG.E.128 R32, desc[UR60][R54.64] ;  /* 0x0000003c3620d981 */ /* 0x000168000c1e1d00 */
[----:B------:R0:W5:Y:S02]  /*fc60*/  @!P6 LDG.E.128 R36, desc[UR60][R54.64+0x80] ;  /* 0x0000803c3624e981 */ /* 0x000164000c1e1d00 */
.L_x_2476:
[----:B------:R-:W-:Y:S05]  /*fc70*/  BSYNC B1 ;  /* 0x0000000000017941 */ /* 0x000fea0003800000 */
.L_x_2475:
[----:B------:R-:W-:Y:S01]  /*fc80*/  MOV R0, R6 ;  /* 0x0000000600007202 */ /* 0x000fe20000000f00 */
[----:B------:R-:W-:Y:S01]  /*fc90*/  IMAD.MOV.U32 R3, RZ, RZ, R7 ;  /* 0x000000ffff037224 */ /* 0x000fe200078e0007 */
[----:B------:R-:W-:Y:S01]  /*fca0*/  MOV R20, R25 ;  /* 0x0000001900147202 */ /* 0x000fe20000000f00 */
[----:B------:R-:W1:Y:S01]  /*fcb0*/  LDC R94, c[0x0][0x428] ;  /* 0x00010a00ff5e7b82 */ /* 0x000e620000000800 */
[----:B------:R-:W-:Y:S01]  /*fcc0*/  PRMT R117, R117, 0x5410, R0 ;  /* 0x0000541075757816 */ /* 0x000fe20000000000 */
[----:B------:R-:W-:Y:S01]  /*fcd0*/  IMAD.MOV.U32 R0, RZ, RZ, R24 ;  /* 0x000000ffff007224 */ /* 0x000fe200078e0018 */
[----:B------:R-:W-:Y:S01]  /*fce0*/  PRMT R116, R3, 0x7610, R116 ;  /* 0x0000761003747816 */ /* 0x000fe20000000074 */
[----:B------:R-:W-:Y:S01]  /*fcf0*/  IMAD.MOV.U32 R3, RZ, RZ, R26 ;  /* 0x000000ffff037224 */ /* 0x000fe200078e001a */
[----:B------:R-:W-:Y:S01]  /*fd00*/  PRMT R119, R57, 0x7610, R119 ;  /* 0x0000761039777816 */ /* 0x000fe20000000077 */
[----:B------:R-:W-:Y:S01]  /*fd10*/  BSSY B1, `(.L_x_2477) ;  /* 0x0000044000017945 */ /* 0x000fe20003800000 */
[----:B------:R-:W-:Y:S01]  /*fd20*/  PRMT R110, R0, 0x5410, R20 ;  /* 0x00005410006e7816 */ /* 0x000fe20000000014 */
[----:B------:R-:W-:Y:S01]  /*fd30*/  IMAD.MOV.U32 R0, RZ, RZ, R27 ;  /* 0x000000ffff007224 */ /* 0x000fe200078e001b */
[----:B------:R-:W-:Y:S01]  /*fd40*/  PRMT R118, R118, 0x5410, R56 ;  /* 0x0000541076767816 */ /* 0x000fe20000000038 */
[----:B------:R-:W-:Y:S01]  /*fd50*/  IMAD.MOV.U32 R20, RZ, RZ, R29 ;  /* 0x000000ffff147224 */ /* 0x000fe200078e001d */
[----:B------:R-:W-:-:S02]  /*fd60*/  CS2R R64, SRZ ;  /* 0x0000000000407805 */ /* 0x000fc4000001ff00 */
[----:B0-----:R-:W-:Y:S02]  /*fd70*/  CS2R R52, SRZ ;  /* 0x0000000000347805 */ /* 0x001fe4000001ff00 */
        /* <DEDUP_REMOVED lines=14> */
[----:B------:R-:W-:Y:S02]  /*fe60*/  PRMT R116, R116, 0x5410, R3 ;  /* 0x0000541074747816 */ /* 0x000fe40000000003 */
[----:B------:R-:W-:-:S02]  /*fe70*/  CS2R R60, SRZ ;  /* 0x00000000003c7805 */ /* 0x000fc4000001ff00 */
[----:B------:R-:W-:Y:S02]  /*fe80*/  MOV R3, R46 ;  /* 0x0000002e00037202 */ /* 0x000fe40000000f00 */
[----:B------:R-:W-:Y:S02]  /*fe90*/  CS2R R62, SRZ ;  /* 0x00000000003e7805 */ /* 0x000fe4000001ff00 */
[----:B-----5:R-:W-:Y:S02]  /*fea0*/  MOV R20, R33 ;  /* 0x0000002100147202 */ /* 0x020fe40000000f00 */
[----:B------:R-:W-:Y:S02]  /*feb0*/  CS2R R80, SRZ ;  /* 0x0000000000507805 */ /* 0x000fe4000001ff00 */
[----:B------:R-:W-:Y:S01]  /*fec0*/  PRMT R113, R3, 0x5410, R0 ;  /* 0x0000541003717816 */ /* 0x000fe20000000000 */
[----:B------:R-:W-:Y:S01]  /*fed0*/  IMAD.MOV.U32 R3, RZ, RZ, R32 ;  /* 0x000000ffff037224 */ /* 0x000fe200078e0020 */
[----:B------:R-:W-:-:S02]  /*fee0*/  CS2R R66, SRZ ;  /* 0x0000000000427805 */ /* 0x000fc4000001ff00 */
[----:B------:R-:W-:Y:S02]  /*fef0*/  CS2R R68, SRZ ;  /* 0x0000000000447805 */ /* 0x000fe4000001ff00 */
[----:B------:R-:W-:Y:S02]  /*ff00*/  CS2R R70, SRZ ;  /* 0x0000000000467805 */ /* 0x000fe4000001ff00 */
[----:B------:R-:W-:Y:S02]  /*ff10*/  CS2R R72, SRZ ;  /* 0x0000000000487805 */ /* 0x000fe4000001ff00 */
[----:B------:R-:W-:Y:S02]  /*ff20*/  PRMT R106, R3, 0x5410, R20 ;  /* 0x00005410036a7816 */ /* 0x000fe40000000014 */
[----:B------:R-:W-:Y:S02]  /*ff30*/  CS2R R74, SRZ ;  /* 0x00000000004a7805 */ /* 0x000fe4000001ff00 */
[----:B------:R-:W-:-:S02]  /*ff40*/  CS2R R76, SRZ ;  /* 0x00000000004c7805 */ /* 0x000fc4000001ff00 */
        /* <DEDUP_REMOVED lines=19> */
[----:B------:R-:W-:Y:S02]  /*10080*/  LEA.HI.X R52, R14, R11, R15, 0x6, P4 ;  /* 0x0000000b0e347211 */ /* 0x000fe400020f340f */
[----:B------:R-:W-:Y:S02]  /*10090*/  CS2R R58, SRZ ;  /* 0x00000000003a7805 */ /* 0x000fe4000001ff00 */
[----:B------:R-:W-:Y:S02]  /*100a0*/  LEA.HI.X R91, R3, UR5, R20, 0x1, P5 ;  /* 0x00000005035b7c11 */ /* 0x000fe4000a8f0c14 */
[----:B------:R-:W-:Y:S01]  /*100b0*/  ISETP.GE.AND P5, PT, R17, UR4, PT ;  /* 0x0000000411007c0c */ /* 0x000fe2000bfa6270 */
[----:B------:R-:W-:Y:S01]  /*100c0*/  IMAD.X R3, R52, 0x1, R101, P6 ;  /* 0x0000000134037824 */ /* 0x000fe200030e0665 */
[----:B------:R-:W-:Y:S02]  /*100d0*/  ISETP.GE.AND P6, PT, R19, UR4, PT ;  /* 0x0000000413007c0c */ /* 0x000fe4000bfc6270 */
[----:B------:R-:W-:-:S02]  /*100e0*/  CS2R R52, SRZ ;  /* 0x0000000000347805 */ /* 0x000fc4000001ff00 */
[----:B------:R-:W-:-:S04]  /*100f0*/  LEA R92, P4, R0, UR6, 0x1 ;  /* 0x00000006005c7c11 */ /* 0x000fc8000f8808ff */
[----:B------:R-:W-:-:S03]  /*10100*/  LEA.HI.X R93, R0, UR7, R3, 0x1, P4 ;  /* 0x00000007005d7c11 */ /* 0x000fc6000a0f0c03 */
[----:B------:R0:W5:Y:S04]  /*10110*/  @!P5 LDG.E.128 R60, desc[UR60][R90.64] ;  /* 0x0000003c5a3cd981 */ /* 0x000168000c1e1d00 */
[----:B------:R0:W5:Y:S04]  /*10120*/  @!P6 LDG.E.128 R80, desc[UR60][R90.64+0x80] ;  /* 0x0000803c5a50e981 */ /* 0x000168000c1e1d00 */
[----:B------:R0:W5:Y:S04]  /*10130*/  @!P5 LDG.E.128 R52, desc[UR60][R92.64] ;  /* 0x0000003c5c34d981 */ /* 0x000168000c1e1d00 */
[----:B------:R0:W5:Y:S02]  /*10140*/  @!P6 LDG.E.128 R56, desc[UR60][R92.64+0x80] ;  /* 0x0000803c5c38e981 */ /* 0x000164000c1e1d00 */
.L_x_2478:
[----:B------:R-:W-:Y:S05]  /*10150*/  BSYNC B1 ;  /* 0x0000000000017941 */ /* 0x000fea0003800000 */
.L_x_2477:
        /* <DEDUP_REMOVED lines=23> */
[----:B------:R-:W-:Y:S02]  /*102d0*/  ISETP.GE.AND P6, PT, R19, UR6, PT ;  /* 0x0000000613007c0c */ /* 0x000fe4000bfc6270 */
[----:B------:R-:W-:Y:S02]  /*102e0*/  LEA.HI.X R11, R97, UR7, R12, 0x1, P4 ;  /* 0x00000007610b7c11 */ /* 0x000fe4000a0f0c0c */
[----:B------:R-:W-:-:S04]  /*102f0*/  LEA R12, P4, R95, UR4, 0x1 ;  /* 0x000000045f0c7c11 */ /* 0x000fc8000f8808ff */
[----:B------:R-:W-:Y:S01]  /*10300*/  LEA.HI.X R13, R95, UR5, R0, 0x1, P4 ;  /* 0x000000055f0d7c11 */ /* 0x000fe2000a0f0c00 */
[----:B------:R1:W5:Y:S04]  /*10310*/  @!P5 LDG.E.128 R72, desc[UR60][R10.64] ;  /* 0x0000003c0a48d981 */ /* 0x000368000c1e1d00 */
[----:B------:R1:W5:Y:S04]  /*10320*/  @!P6 LDG.E.128 R76, desc[UR60][R10.64+0x80] ;  /* 0x0000803c0a4ce981 */ /* 0x000368000c1e1d00 */
[----:B------:R1:W5:Y:S04]  /*10330*/  @!P5 LDG.E.128 R64, desc[UR60][R12.64] ;  /* 0x0000003c0c40d981 */ /* 0x000368000c1e1d00 */
[----:B------:R1:W5:Y:S02]  /*10340*/  @!P6 LDG.E.128 R68, desc[UR60][R12.64+0x80] ;  /* 0x0000803c0c44e981 */ /* 0x000364000c1e1d00 */
.L_x_2480:
[----:B------:R-:W-:Y:S05]  /*10350*/  BSYNC B1 ;  /* 0x0000000000017941 */ /* 0x000fea0003800000 */
.L_x_2479:
[----:B0-----:R-:W2:Y:S01]  /*10360*/  LDL R92, [R1+0x80] ;  /* 0x00008000015c7983 */ /* 0x001ea20000100800 */
[----:B------:R-:W-:Y:S01]  /*10370*/  ISETP.NE.AND P4, PT, R94, 0x1, PT ;  /* 0x000000015e00780c */ /* 0x000fe20003f85270 */
[----:B-1----:R-:W-:Y:S01]  /*10380*/  IMAD.MOV.U32 R10, RZ, RZ, R36 ;  /* 0x000000ffff0a7224 */ /* 0x002fe200078e0024 */
[----:B------:R-:W-:Y:S01]  /*10390*/  MOV R11, R37 ;  /* 0x00000025000b7202 */ /* 0x000fe20000000f00 */
[----:B------:R-:W-:Y:S01]  /*103a0*/  IMAD.MOV.U32 R3, RZ, RZ, R35 ;  /* 0x000000ffff037224 */ /* 0x000fe200078e0023 */
[----:B------:R-:W-:Y:S01]  /*103b0*/  MOV R0, R34 ;  /* 0x0000002200007202 */ /* 0x000fe20000000f00 */
[----:B------:R-:W-:Y:S01]  /*103c0*/  IMAD.MOV.U32 R12, RZ, RZ, R49 ;  /* 0x000000ffff0c7224 */ /* 0x000fe200078e0031 */
[----:B------:R-:W-:Y:S01]  /*103d0*/  PRMT R102, R10, 0x5410, R11 ;  /* 0x000054100a667816 */ /* 0x000fe2000000000b */
[----:B------:R-:W-:Y:S01]  /*103e0*/  IMAD.MOV.U32 R11, RZ, RZ, R41 ;  /* 0x000000ffff0b7224 */ /* 0x000fe200078e0029 */
[----:B------:R-:W-:Y:S01]  /*103f0*/  MOV R10, R40 ;  /* 0x00000028000a7202 */ /* 0x000fe20000000f00 */
[----:B-----5:R-:W-:Y:S01]  /*10400*/  IMAD.MOV.U32 R13, RZ, RZ, R52 ;  /* 0x000000ffff0d7224 */ /* 0x020fe200078e0034 */
[----:B------:R-:W-:Y:S01]  /*10410*/  PRMT R107, R0, 0x5410, R3 ;  /* 0x00005410006b7816 */ /* 0x000fe20000000003 */
[----:B------:R-:W-:Y:S01]  /*10420*/  IMAD.MOV.U32 R0, RZ, RZ, R38 ;  /* 0x000000ffff007224 */ /* 0x000fe200078e0026 */
[----:B------:R-:W-:Y:S01]  /*10430*/  PRMT R108, R10, 0x5410, R11 ;  /* 0x000054100a6c7816 */ /* 0x000fe2000000000b */
[----:B------:R-:W-:Y:S01]  /*10440*/  IMAD.MOV.U32 R11, RZ, RZ, R48 ;  /* 0x000000ffff0b7224 */ /* 0x000fe200078e0030 */
[----:B------:R-:W0:Y:S01]  /*10450*/  @P4 LDC R10, c[0x0][0x42c] ;  /* 0x00010b00ff0a4b82 */ /* 0x000e220000000800 */
[----:B------:R-:W-:Y:S01]  /*10460*/  IMAD.MOV.U32 R3, RZ, RZ, R39 ;  /* 0x000000ffff037224 */ /* 0x000fe200078e0027 */
[----:B------:R-:W-:Y:S01]  /*10470*/  PRMT R97, R97, 0x5410, R13 ;  /* 0x0000541061617816 */ /* 0x000fe2000000000d */
[----:B------:R-:W-:Y:S01]  /*10480*/  IMAD.MOV.U32 R13, RZ, RZ, R55 ;  /* 0x000000ffff0d7224 */ /* 0x000fe200078e0037 */
[----:B------:R-:W-:Y:S01]  /*10490*/  PRMT R104, R11, 0x5410, R12 ;  /* 0x000054100b687816 */ /* 0x000fe2000000000c */
[----:B------:R-:W-:Y:S01]  /*104a0*/  IMAD.MOV.U32 R12, RZ, RZ, R51 ;  /* 0x000000ffff0c7224 */ /* 0x000fe200078e0033 */
[----:B------:R-:W-:Y:S01]  /*104b0*/  PRMT R103, R0, 0x5410, R3 ;  /* 0x0000541000677816 */ /* 0x000fe20000000003 */
[----:B------:R-:W-:Y:S01]  /*104c0*/  IMAD.MOV.U32 R0, RZ, RZ, R42 ;  /* 0x000000ffff007224 */ /* 0x000fe200078e002a */
[----:B------:R-:W1:Y:S01]  /*104d0*/  @P4 LDC R11, c[0x0][0x430] ;  /* 0x00010c00ff0b4b82 */ /* 0x000e620000000800 */
[----:B------:R-:W-:Y:S01]  /*104e0*/  MOV R3, R43 ;  /* 0x0000002b00037202 */ /* 0x000fe20000000f00 */
[----:B------:R-:W-:Y:S01]  /*104f0*/  IMAD.MOV.U32 R20, RZ, RZ, R56 ;  /* 0x000000ffff147224 */ /* 0x000fe200078e0038 */
[----:B------:R-:W-:Y:S01]  /*10500*/  PRMT R99, R13, 0x7610, R99 ;  /* 0x000076100d637816 */ /* 0x000fe20000000063 */
[----:B------:R-:W-:Y:S01]  /*10510*/  IMAD.MOV.U32 R13, RZ, RZ, R59 ;  /* 0x000000ffff0d7224 */ /* 0x000fe200078e003b */
[----:B------:R-:W-:Y:S01]  /*10520*/  PRMT R109, R0, 0x5410, R3 ;  /* 0x00005410006d7816 */ /* 0x000fe20000000003 */
[----:B------:R-:W-:Y:S01]  /*10530*/  ULDC.64 UR4, c[0x0][0x3c8] ;  /* 0x0000f20000047ab9 */ /* 0x000fe20000000a00 */
[----:B------:R-:W-:Y:S01]  /*10540*/  MOV R3, R50 ;  /* 0x0000003200037202 */ /* 0x000fe20000000f00 */
[----:B------:R-:W-:Y:S01]  /*10550*/  ULDC.64 UR6, c[0x0][0x3e0] ;  /* 0x0000f80000067ab9 */ /* 0x000fe20000000a00 */
[----:B------:R-:W-:-:S02]  /*10560*/  LEA R0, R225, R22, 0x7 ;  /* 0x00000016e1007211 */ /* 0x000fc400078e38ff */
[----:B------:R-:W-:Y:S02]  /*10570*/  PRMT R105, R3, 0x5410, R12 ;  /* 0x0000541003697816 */ /* 0x000fe4000000000c */
[----:B------:R-:W-:Y:S01]  /*10580*/  MOV R12, R54 ;  /* 0x00000036000c7202 */ /* 0x000fe20000000f00 */
[----:B------:R-:W-:Y:S01]  /*10590*/  IMAD R3, R85, 0x20, R0 ;  /* 0x0000002055037824 */ /* 0x000fe200078e0200 */
[----:B------:R-:W-:Y:S01]  /*105a0*/  PRMT R90, R20, 0x7610, R90 ;  /* 0x00007610145a7816 */ /* 0x000fe2000000005a */
[----:B------:R-:W-:Y:S01]  /*105b0*/  IMAD.MOV.U32 R0, RZ, RZ, R53 ;  /* 0x000000ffff007224 */ /* 0x000fe200078e0035 */
[----:B------:R-:W-:-:S04]  /*105c0*/  MOV R20, R60 ;  /* 0x0000003c00147202 */ /* 0x000fc80000000f00 */
[----:B------:R-:W-:Y:S01]  /*105d0*/  PRMT R98, R0, 0x5410, R12 ;  /* 0x0000541000627816 */ /* 0x000fe2000000000c */
[----:B0-----:R-:W-:Y:S01]  /*105e0*/  @P4 IMAD.HI.U32 R0, R3, R10, RZ ;  /* 0x0000000a03004227 */ /* 0x001fe200078e00ff */
[----:B------:R-:W-:Y:S02]  /*105f0*/  MOV R10, R57 ;  /* 0x00000039000a7202 */ /* 0x000fe40000000f00 */
[----:B------:R-:W-:Y:S01]  /*10600*/  PRMT R99, R99, 0x5410, R20 ;  /* 0x0000541063637816 */ /* 0x000fe20000000014 */
[----:B------:R-:W-:Y:S01]  /*10610*/  IMAD.MOV.U32 R12, RZ, RZ, R58 ;  /* 0x000000ffff0c7224 */ /* 0x000fe200078e003a */
[----:B-1----:R-:W-:Y:S01]  /*10620*/  @P4 SHF.R.U32.HI R3, RZ, R11, R0 ;  /* 0x0000000bff034219 */ /* 0x002fe20000011600 */
[----:B------:R-:W-:Y:S01]  /*10630*/  IMAD.MOV.U32 R0, RZ, RZ, R61 ;  /* 0x000000ffff007224 */ /* 0x000fe200078e003d */
[----:B------:R-:W-:Y:S01]  /*10640*/  PRMT R90, R90, 0x5410, R10 ;  /* 0x000054105a5a7816 */ /* 0x000fe2000000000a */
[----:B------:R-:W-:Y:S01]  /*10650*/  IMAD.MOV.U32 R10, RZ, RZ, R62 ;  /* 0x000000ffff0a7224 */ /* 0x000fe200078e003e */
[----:B------:R-:W-:Y:S01]  /*10660*/  PRMT R91, R12, 0x5410, R13 ;  /* 0x000054100c5b7816 */ /* 0x000fe2000000000d */
[----:B------:R-:W-:Y:S01]  /*10670*/  IMAD.MOV.U32 R20, RZ, RZ, R80 ;  /* 0x000000ffff147224 */ /* 0x000fe200078e0050 */
[----:B------:R-:W-:-:S02]  /*10680*/  MOV R11, R63 ;  /* 0x0000003f000b7202 */ /* 0x000fc40000000f00 */
[----:B------:R-:W-:Y:S02]  /*10690*/  SHF.R.S32.HI R13, RZ, 0x1f, R3 ;  /* 0x0000001fff0d7819 */ /* 0x000fe40000011403 */
[----:B------:R-:W-:Y:S02]  /*106a0*/  PRMT R100, R0, 0x5410, R10 ;  /* 0x0000541000647816 */ /* 0x000fe4000000000a */
[----:B------:R-:W-:Y:S01]  /*106b0*/  PRMT R101, R11, 0x7610, R101 ;  /* 0x000076100b657816 */ /* 0x000fe20000000065 */
[----:B------:R-:W-:Y:S01]  /*106c0*/  IMAD.WIDE.U32 R10, R3, R86, R88 ;  /* 0x00000056030a7225 */ /* 0x000fe200078e0058 */
[----:B------:R-:W-:-:S03]  /*106d0*/  PRMT R97, R20, 0x7610, R97 ;  /* 0x0000761014617816 */ /* 0x000fc60000000061 */
[C---:B------:R-:W-:Y:S02]  /*106e0*/  IMAD R86, R13.reuse, R86, RZ ;  /* 0x000000560d567224 */ /* 0x040fe400078e02ff */
[-C--:B------:R-:W-:Y:S02]  /*106f0*/  IMAD R0, R13, R14.reuse, RZ ;  /* 0x0000000e0d007224 */ /* 0x080fe400078e02ff */
[C---:B------:R-:W-:Y:S01]  /*10700*/  IMAD.WIDE.U32 R12, R3.reuse, R14, R8 ;  /* 0x0000000e030c7225 */ /* 0x040fe200078e0008 */
[----:B------:R-:W-:Y:S01]  /*10710*/  LEA R8, P4, R10, UR4, 0x1 ;  /* 0x000000040a087c11 */ /* 0x000fe2000f8808ff */
[----:B------:R-:W-:Y:S02]  /*10720*/  UMOV UR4, 0xffffffff ;  /* 0xffffffff00047882 */ /* 0x000fe40000000000 */
[C---:B------:R-:W-:Y:S02]  /*10730*/  IMAD R9, R3.reuse, R87, R86 ;  /* 0x0000005703097224 */ /* 0x040fe400078e0256 */
[----:B------:R-:W-:Y:S01]  /*10740*/  IMAD R3, R3, R15, R0 ;  /* 0x0000000f03037224 */ /* 0x000fe200078e0200 */
[----:B------:R-:W-:Y:S01]  /*10750*/  LEA R0, P5, R12, UR6, 0x1 ;  /* 0x000000060c007c11 */ /* 0x000fe2000f8a08ff */
[----:B------:R-:W-:Y:S01]  /*10760*/  IMAD.IADD R9, R11, 0x1, R9 ;  /* 0x000000010b097824 */ /* 0x000fe200078e0209 */
[----:B------:R-:W-:Y:S01]  /*10770*/  MOV R15, R82 ;  /* 0x00000052000f7202 */ /* 0x000fe20000000f00 */
[----:B------:R-:W-:-:S02]  /*10780*/  IMAD.IADD R3, R13, 0x1, R3 ;  /* 0x000000010d037824 */ /* 0x000fc400078e0203 */
[----:B------:R-:W-:Y:S01]  /*10790*/  IMAD.MOV.U32 R14, RZ, RZ, R81 ;  /* 0x000000ffff0e7224 */ /* 0x000fe200078e0051 */
[----:B------:R-:W-:Y:S02]  /*107a0*/  LEA.HI.X R9, R10, UR5, R9, 0x1, P4 ;  /* 0x000000050a097c11 */ /* 0x000fe4000a0f0c09 */
[----:B------:R-:W-:Y:S02]  /*107b0*/  LEA.HI.X R3, R12, UR7, R3, 0x1, P5 ;  /* 0x000000070c037c11 */ /* 0x000fe4000a8f0c03 */
[----:B------:R-:W-:Y:S02]  /*107c0*/  PRMT R96, R15, 0x5410, R14 ;  /* 0x000054100f607816 */ /* 0x000fe4000000000e */
[----:B--2---:R-:W-:Y:S01]  /*107d0*/  LEA.HI R10, R92, R92, RZ, 0x1 ;  /* 0x0000005c5c0a7211 */ /* 0x004fe200078f08ff */
[----:B------:R-:W-:Y:S06]  /*107e0*/  BRA.DIV UR4, `(.L_x_2481) ;  /* 0x000001e204587947 */ /* 0x000fec000b800000 */
.L_x_2728:
[----:B------:R-:W-:-:S03]  /*107f0*/  UMOV UR4, 0xffffffff ;  /* 0xffffffff00047882 */ /* 0x000fc60000000000 */
[----:B------:R-:W-:Y:S05]  /*10800*/  BRA.DIV UR4, `(.L_x_2482) ;  /* 0x000001e204787947 */ /* 0x000fea000b800000 */
.L_x_2731:
[----:B------:R-:W-:-:S03]  /*10810*/  UMOV UR4, 0xffffffff ;  /* 0xffffffff00047882 */ /* 0x000fc60000000000 */
[----:B------:R-:W-:Y:S05]  /*10820*/  BRA.DIV UR4, `(.L_x_2483) ;  /* 0x000001e204987947 */ /* 0x000fea000b800000 */
.L_x_2734:
[----:B------:R-:W-:-:S03]  /*10830*/  UMOV UR4, 0xffffffff ;  /* 0xffffffff00047882 */ /* 0x000fc60000000000 */
[----:B------:R-:W-:Y:S05]  /*10840*/  BRA.DIV UR4, `(.L_x_2484) ;  /* 0x000001e204b87947 */ /* 0x000fea000b800000 */
.L_x_2737:
[----:B------:R-:W-:-:S03]  /*10850*/  UMOV UR4, 0xffffffff ;  /* 0xffffffff00047882 */ /* 0x000fc60000000000 */
[----:B------:R-:W-:Y:S05]  /*10860*/  BRA.DIV UR4, `(.L_x_2485) ;  /* 0x000001e204d87947 */ /* 0x000fea000b800000 */
.L_x_2740:
[----:B------:R-:W-:-:S03]  /*10870*/  UMOV UR4, 0xffffffff ;  /* 0xffffffff00047882 */ /* 0x000fc60000000000 */
[----:B------:R-:W-:Y:S05]  /*10880*/  BRA.DIV UR4, `(.L_x_2486) ;  /* 0x000001e204f87947 */ /* 0x000fea000b800000 */
.L_x_2743:
[----:B------:R-:W-:-:S03]  /*10890*/  UMOV UR4, 0xffffffff ;  /* 0xffffffff00047882 */ /* 0x000fc60000000000 */
[----:B------:R-:W-:Y:S05]  /*108a0*/  BRA.DIV UR4, `(.L_x_2487) ;  /* 0x000001e604187947 */ /* 0x000fea000b800000 */
.L_x_2746:
[----:B------:R-:W-:-:S03]  /*108b0*/  UMOV UR4, 0xffffffff ;  /* 0xffffffff00047882 */ /* 0x000fc60000000000 */
[----:B------:R-:W-:Y:S05]  /*108c0*/  BRA.DIV UR4, `(.L_x_2488) ;  /* 0x000001e604387947 */ /* 0x000fea000b800000 */
.L_x_2749:
[----:B------:R-:W-:-:S03]  /*108d0*/  UMOV UR4, 0xffffffff ;  /* 0xffffffff00047882 */ /* 0x000fc60000000000 */
[----:B------:R-:W-:Y:S05]  /*108e0*/  BRA.DIV UR4, `(.L_x_2489) ;  /* 0x000001e604587947 */ /* 0x000fea000b800000 */
.L_x_2752:
[----:B------:R-:W-:-:S03]  /*108f0*/  UMOV UR4, 0xffffffff ;  /* 0xffffffff00047882 */ /* 0x000fc60000000000 */
[----:B------:R-:W-:Y:S05]  /*10900*/  BRA.DIV UR4, `(.L_x_2490) ;  /* 0x000001e604787947 */ /* 0x000fea000b800000 */
.L_x_2755:
[----:B------:R-:W-:-:S03]  /*10910*/  UMOV UR4, 0xffffffff ;  /* 0xffffffff00047882 */ /* 0x000fc60000000000 */
[----:B------:R-:W-:Y:S05]  /*10920*/  BRA.DIV UR4, `(.L_x_2491) ;  /* 0x000001e604987947 */ /* 0x000fea000b800000 */
.L_x_2758:
[----:B------:R-:W-:-:S03]  /*10930*/  UMOV UR4, 0xffffffff ;  /* 0xffffffff00047882 */ /* 0x000fc60000000000 */
[----:B------:R-:W-:Y:S05]  /*10940*/  BRA.DIV UR4, `(.L_x_2492) ;  /* 0x000001e604b87947 */ /* 0x000fea000b800000 */
.L_x_2761:
[----:B------:R-:W-:-:S03]  /*10950*/  UMOV UR4, 0xffffffff ;  /* 0xffffffff00047882 */ /* 0x000fc60000000000 */
[----:B------:R-:W-:Y:S05]  /*10960*/  BRA.DIV UR4, `(.L_x_2493) ;  /* 0x000001e604d87947 */ /* 0x000fea000b800000 */
.L_x_2764:
[----:B------:R-:W-:Y:S01]  /*10970*/  UMOV UR4, 0xffffffff ;  /* 0xffffffff00047882 */ /* 0x000fe20000000000 */
[----:B------:R-:W-:Y:S02]  /*10980*/  LOP3.LUT R10, R10, 0xfffffffe, RZ, 0xc0, !PT ;  /* 0xfffffffe0a0a7812 */ /* 0x000fe400078ec0ff */
[----:B------:R-:W-:Y:S05]  /*10990*/  BRA.DIV UR4, `(.L_x_2494) ;  /* 0x000001e604f47947 */ /* 0x000fea000b800000 */
.L_x_2767:
[----:B------:R-:W-:Y:S01]  /*109a0*/  UMOV UR4, 0xffffffff ;  /* 0xffffffff00047882 */ /* 0x000fe20000000000 */
[----:B------:R-:W-:Y:S02]  /*109b0*/  IADD3 R9, R92, -R10, RZ ;  /* 0x8000000a5c097210 */ /* 0x000fe40007ffe0ff */
[----:B------:R-:W-:Y:S05]  /*109c0*/  BRA.DIV UR4, `(.L_x_2495) ;  /* 0x000001ea04107947 */ /* 0x000fea000b800000 */
.L_x_2770:
[----:B------:R-:W-:Y:S01]  /*109d0*/  UMOV UR4, 0xffffffff ;  /* 0xffffffff00047882 */ /* 0x000fe20000000000 */
[----:B------:R-:W-:Y:S01]  /*109e0*/  SHF.L.U32 R9, R9, 0x1f, RZ ;  /* 0x0000001f09097819 */ /* 0x000fe200000006ff */
[----:B------:R-:W-:Y:S01]  /*109f0*/  IMAD.MOV.U32 R3, RZ, RZ, R83 ;  /* 0x000000ffff037224 */ /* 0x000fe200078e0053 */
[----:B------:R-:W-:Y:S06]  /*10a00*/  BRA.DIV UR4, `(.L_x_2496) ;  /* 0x000001ea04287947 */ /* 0x000fec000b800000 */
.L_x_2773:
[----:B------:R-:W0:Y:S01]  /*10a10*/  SYNCS.PHASECHK.TRANS64.TRYWAIT P4, [R16+URZ+0x38800], R9 ;  /* 0x03880009100075a7 */ /* 0x000e22000808017f */
[----:B------:R-:W-:Y:S01]  /*10a20*/  PRMT R101, R101, 0x5410, R3 ;  /* 0x0000541065657816 */ /* 0x000fe20000000003 */
[----:B------:R-:W-:Y:S01]  /*10a30*/  IMAD.MOV.U32 R0, RZ, RZ, R64 ;  /* 0x000000ffff007224 */ /* 0x000fe200078e0040 */
[----:B------:R-:W-:Y:S01]  /*10a40*/  MOV R3, R65 ;  /* 0x0000004100037202 */ /* 0x000fe20000000f00 */
[----:B------:R-:W-:Y:S01]  /*10a50*/  IMAD.MOV.U32 R8, RZ, RZ, R66 ;  /* 0x000000ffff087224 */ /* 0x000fe200078e0042 */
[----:B------:R-:W-:Y:S01]  /*10a60*/  BSSY B1, `(.L_x_2497) ;  /* 0x0000019000017945 */ /* 0x000fe20003800000 */
[----:B------:R-:W-:Y:S01]  /*10a70*/  IMAD.MOV.U32 R10, RZ, RZ, R67 ;  /* 0x000000ffff0a7224 */ /* 0x000fe200078e0043 */
[----:B------:R-:W-:Y:S01]  /*10a80*/  PRMT R92, R0, 0x5410, R3 ;  /* 0x00005410005c7816 */ /* 0x000fe20000000003 */
[----:B------:R-:W-:Y:S01]  /*10a90*/  IMAD.MOV.U32 R3, RZ, RZ, R69 ;  /* 0x000000ffff037224 */ /* 0x000fe200078e0045 */
[----:B------:R-:W-:Y:S02]  /*10aa0*/  MOV R0, R68 ;  /* 0x0000004400007202 */ /* 0x000fe40000000f00 */
        /* <DEDUP_REMOVED lines=15> */
[----:B------:R-:W-:Y:S01]  /*10ba0*/  PRMT R88, R3, 0x5410, R8 ;  /* 0x0000541003587816 */ /* 0x000fe20000000008 */
[----:B------:R-:W-:Y:S01]  /*10bb0*/  IMAD.MOV.U32 R8, RZ, RZ, R79 ;  /* 0x000000ffff087224 */ /* 0x000fe200078e004f */
[----:B------:R-:W-:-:S02]  /*10bc0*/  PRMT R89, R10, 0x7610, R89 ;  /* 0x000076100a597816 */ /* 0x000fc40000000059 */
[----:B------:R-:W-:Y:S01]  /*10bd0*/  LEA.HI R3, R0, R19, RZ, 0x3 ;  /* 0x0000001300037211 */ /* 0x000fe200078f18ff */
[----:B0-----:R-:W-:Y:S06]  /*10be0*/  @!P4 BRA `(.L_x_2498) ;  /* 0x000001e400d8c947 */ /* 0x001fec0003800000 */
.L_x_2774:
[----:B------:R-:W-:Y:S05]  /*10bf0*/  BSYNC B1 ;  /* 0x0000000000017941 */ /* 0x000fea0003800000 */
.L_x_2497:
        /* <DEDUP_REMOVED lines=10> */
[--C-:B------:R-:W-:Y:S01]  /*10ca0*/  HADD2.F32 R129, -RZ, R119.reuse.H1_H1 ;  /* 0x30000077ff817230 */ /* 0x100fe20000004100 */
[----:B------:R-:W-:Y:S01]  /*10cb0*/  SHF.R.U32.HI R122, RZ, 0x10, R5 ;  /* 0x00000010ff7a7819 */ /* 0x000fe20000011605 */
[----:B------:R-:W-:Y:S01]  /*10cc0*/  HADD2.F32 R131, -RZ, R119.H0_H0 ;  /* 0x20000077ff837230 */ /* 0x000fe20000004100 */
[----:B------:R-:W-:Y:S02]  /*10cd0*/  SHF.R.S32.HI R11, RZ, 0x1f, R8 ;  /* 0x0000001fff0b7819 */ /* 0x000fe40000011408 */
[----:B0-----:R-:W-:Y:S01]  /*10ce0*/  SHF.L.U32 R9, R8, 0x3, RZ ;  /* 0x0000000308097819 */ /* 0x001fe200000006ff */
[----:B------:R-:W-:Y:S01]  /*10cf0*/  HADD2.F32 R128, -RZ, R122.H0_H0 ;  /* 0x2000007aff807230 */ /* 0x000fe20000004100 */
[----:B------:R-:W-:Y:S02]  /*10d00*/  LEA.HI R11, R11, R8, RZ, 0x3 ;  /* 0x000000080b0b7211 */ /* 0x000fe400078f18ff */
[----:B------:R-:W-:-:S02]  /*10d10*/  LOP3.LUT R9, R9, 0x38, RZ, 0xc0, !PT ;  /* 0x0000003809097812 */ /* 0x000fc400078ec0ff */
[--C-:B------:R-:W-:Y:S01]  /*10d20*/  SHF.R.U64 R28, R28, 0x10, R29.reuse ;  /* 0x000000101c1c7819 */ /* 0x100fe2000000121d */
[----:B------:R-:W-:Y:S01]  /*10d30*/  IMAD.SHL.U32 R11, R11, 0x400, RZ ;  /* 0x000004000b0b7824 */ /* 0x000fe200078e00ff */
[----:B------:R-:W-:Y:S02]  /*10d40*/  LOP3.LUT R8, R9, 0x1c0, R234, 0xf8, !PT ;  /* 0x000001c009087812 */ /* 0x000fe400078ef8ea */
[----:B------:R-:W-:Y:S02]  /*10d50*/  SHF.R.U32.HI R29, RZ, 0x10, R29 ;  /* 0x00000010ff1d7819 */ /* 0x000fe4000001161d */
[----:B------:R-:W-:Y:S02]  /*10d60*/  LOP3.LUT R12, R8, R235, RZ, 0x3c, !PT ;  /* 0x000000eb080c7212 */ /* 0x000fe400078e3cff */
[----:B------:R-:W-:Y:S01]  /*10d70*/  LOP3.LUT R13, R11, 0x7fffe000, RZ, 0xc0, !PT ;  /* 0x7fffe0000b0d7812 */ /* 0x000fe200078ec0ff */
[----:B------:R-:W-:Y:S01]  /*10d80*/  HADD2.F32 R122, -RZ, R29.H0_H0 ;  /* 0x2000001dff7a7230 */ /* 0x000fe20000004100 */
[----:B------:R-:W0:Y:S01]  /*10d90*/  LDS.128 R8, [R21] ;  /* 0x0000000015087984 */ /* 0x000e220000000c00 */
[----:B------:R-:W-:Y:S01]  /*10da0*/  HADD2.F32 R29, -RZ, R118.H0_H0 ;  /* 0x20000076ff1d7230 */ /* 0x000fe20000004100 */
[----:B------:R-:W-:-:S02]  /*10db0*/  IADD3 R13, R12, R13, R236 ;  /* 0x0000000d0c0d7210 */ /* 0x000fc40007ffe0ec */
[----:B------:R-:W-:Y:S02]  /*10dc0*/  SHF.R.U64 R4, R4, 0x10, R5 ;  /* 0x0000001004047819 */ /* 0x000fe40000001205 */
[--C-:B------:R-:W-:Y:S01]  /*10dd0*/  SHF.R.U64 R5, R30, 0x10, R31.reuse ;  /* 0x000000101e057819 */ /* 0x100fe2000000121f */
[----:B------:R-:W-:Y:S01]  /*10de0*/  IMAD R115, R13, 0x2, R16 ;  /* 0x000000020d737824 */ /* 0x000fe200078e0210 */
[----:B------:R-:W-:Y:S02]  /*10df0*/  SHF.R.U32.HI R30, RZ, 0x10, R31 ;  /* 0x00000010ff1e7819 */ /* 0x000fe4000001161f */
[--C-:B------:R-:W-:Y:S01]  /*10e00*/  SHF.R.U64 R6, R6, 0x10, R7.reuse ;  /* 0x0000001006067819 */ /* 0x100fe20000001207 */
[----:B------:R-:W-:Y:S01]  /*10e10*/  HADD2.F32 R5, -RZ, R5.H0_H0 ;  /* 0x20000005ff057230 */ /* 0x000fe20000004100 */
[----:B------:R-:W1:Y:S01]  /*10e20*/  LDS.128 R12, [R115+0x14400] ;  /* 0x01440000730c7984 */ /* 0x000e620000000c00 */
[----:B------:R-:W-:Y:S01]  /*10e30*/  SHF.R.U32.HI R7, RZ, 0x10, R7 ;  /* 0x00000010ff077819 */ /* 0x000fe20000011607 */
[----:B------:R-:W-:-:S02]  /*10e40*/  HADD2.F32 R30, -RZ, R30.H0_H0 ;  /* 0x2000001eff1e7230 */ /* 0x000fc40000004100 */
[--C-:B0-----:R-:W-:Y:S02]  /*10e50*/  HADD2.F32 R121, -RZ, R9.reuse.H1_H1 ;  /* 0x30000009ff797230 */ /* 0x101fe40000004100 */
[----:B------:R-:W-:Y:S02]  /*10e60*/  HADD2.F32 R120, -RZ, R8.H0_H0 ;  /* 0x20000008ff787230 */ /* 0x000fe40000004100 */
        /* <DEDUP_REMOVED lines=10> */
[C---:B------:R-:W-:Y:S01]  /*10f10*/  FMUL.FTZ R130, R127.reuse, R128 ;  /* 0x000000807f827220 */ /* 0x040fe20000410000 */
[----:B------:R-:W-:Y:S01]  /*10f20*/  FMUL.FTZ R132, R127, R122 ;  /* 0x0000007a7f847220 */ /* 0x000fe20000410000 */
[----:B------:R-:W-:-:S02]  /*10f30*/  HADD2.F32 R123, -RZ, R14.H0_H0 ;  /* 0x2000000eff7b7230 */ /* 0x000fc40000004100 */
[----:B------:R-:W-:Y:S01]  /*10f40*/  FFMA.FTZ R13, R124, R129, -R13 ;  /* 0x000000817c0d7223 */ /* 0x000fe2000001080d */
[----:B------:R-:W-:Y:S01]  /*10f50*/  FFMA.FTZ R118, R121, R122, -R130 ;  /* 0x0000007a79767223 */ /* 0x000fe20000010882 */
[C---:B------:R-:W-:Y:S01]  /*10f60*/  FMUL.FTZ R127, R125.reuse, R126 ;  /* 0x0000007e7d7f7220 */ /* 0x040fe20000410000 */
[--C-:B------:R-:W-:Y:S02]  /*10f70*/  HADD2.F32 R130, -RZ, R117.reuse.H1_H1 ;  /* 0x30000075ff827230 */ /* 0x100fe40000004100 */
[-C--:B------:R-:W-:Y:S01]  /*10f80*/  FMUL.FTZ R125, R125, R29.reuse ;  /* 0x0000001d7d7d7220 */ /* 0x080fe20000410000 */
[----:B------:R-:W-:Y:S01]  /*10f90*/  FFMA.FTZ R121, R121, R128, R132 ;  /* 0x0000008079797223 */ /* 0x000fe20000010084 */
[C---:B------:R-:W-:Y:S01]  /*10fa0*/  FFMA.FTZ R29, R120.reuse, R29, -R127 ;  /* 0x0000001d781d7223 */ /* 0x040fe2000001087f */
[----:B------:R-:W-:Y:S02]  /*10fb0*/  HADD2.F32 R122, -RZ, R117.H0_H0 ;  /* 0x20000075ff7a7230 */ /* 0x000fe40000004100 */
[----:B------:R-:W-:Y:S01]  /*10fc0*/  FFMA.FTZ R120, R120, R126, R125 ;  /* 0x0000007e78787223 */ /* 0x000fe2000001007d */
[----:B------:R-:W-:-:S02]  /*10fd0*/  HADD2.F32 R119, -RZ, R15.H0_H0 ;  /* 0x2000000fff777230 */ /* 0x000fc40000004100 */
[C---:B------:R-:W-:Y:S01]  /*10fe0*/  FMUL.FTZ R132, R123.reuse, R130 ;  /* 0x000000827b847220 */ /* 0x040fe20000410000 */
[--C-:B------:R-:W-:Y:S02]  /*10ff0*/  HADD2.F32 R128, -RZ, R116.reuse.H0_H0 ;  /* 0x20000074ff807230 */ /* 0x100fe40000004100 */
[-C--:B------:R-:W-:Y:S01]  /*11000*/  FMUL.FTZ R134, R123, R122.reuse ;  /* 0x0000007a7b867220 */ /* 0x080fe20000410000 */
[----:B------:R-:W-:Y:S02]  /*11010*/  HADD2.F32 R126, -RZ, R116.H1_H1 ;  /* 0x30000074ff7e7230 */ /* 0x000fe40000004100 */
[----:B------:R-:W-:Y:S01]  /*11020*/  FFMA.FTZ R116, R31, R122, -R132 ;  /* 0x0000007a1f747223 */ /* 0x000fe20000010884 */
[----:B------:R-:W-:Y:S02]  /*11030*/  HADD2.F32 R15, -RZ, R15.H1_H1 ;  /* 0x3000000fff0f7230 */ /* 0x000fe40000004100 */
[----:B------:R-:W-:Y:S01]  /*11040*/  FMUL.FTZ R132, R119, R128 ;  /* 0x0000008077847220 */ /* 0x000fe20000410000 */
[----:B------:R-:W-:-:S02]  /*11050*/  HADD2.F32 R122, -RZ, R7.H0_H0 ;  /* 0x20000007ff7a7230 */ /* 0x000fc40000004100 */
[----:B------:R-:W-:Y:S01]  /*11060*/  FMUL.FTZ R119, R119, R126 ;  /* 0x0000007e77777220 */ /* 0x000fe20000410000 */
[----:B------:R-:W-:Y:S01]  /*11070*/  FFMA.FTZ R31, R31, R130, R134 ;  /* 0x000000821f1f7223 */ /* 0x000fe20000010086 */
[----:B------:R-:W-:Y:S01]  /*11080*/  FFMA.FTZ R132, R9, R126, -R132 ;  /* 0x0000007e09847223 */ /* 0x000fe20000010884 */
[C---:B------:R-:W-:Y:S01]  /*11090*/  FMUL.FTZ R126, R15.reuse, R30 ;  /* 0x0000001e0f7e7220 */ /* 0x040fe20000410000 */
[----:B------:R-:W-:Y:S01]  /*110a0*/  FMUL.FTZ R130, R15, R122 ;  /* 0x0000007a0f827220 */ /* 0x000fe20000410000 */
[----:B------:R-:W-:Y:S01]  /*110b0*/  FFMA.FTZ R128, R9, R128, R119 ;  /* 0x0000008009807223 */ /* 0x000fe20000010077 */
[----:B------:R-:W-:Y:S02]  /*110c0*/  HADD2.F32 R12, -RZ, R12.H1_H1 ;  /* 0x3000000cff0c7230 */ /* 0x000fe40000004100 */
[C---:B------:R-:W-:Y:S01]  /*110d0*/  FFMA.FTZ R125, R11.reuse, R122, R126 ;  /* 0x0000007a0b7d7223 */ /* 0x040fe2000001007e */
[----:B------:R-:W-:Y:S02]  /*110e0*/  HADD2.F32 R14, -RZ, R14.H1_H1 ;  /* 0x3000000eff0e7230 */ /* 0x000fe40000004100 */
[----:B------:R-:W-:Y:S01]  /*110f0*/  FFMA.FTZ R123, R11, R30, -R130 ;  /* 0x0000001e0b7b7223 */ /* 0x000fe20000010882 */
[----:B------:R-:W-:-:S02]  /*11100*/  HADD2.F32 R9, -RZ, R4.H0_H0 ;  /* 0x20000004ff097230 */ /* 0x000fc40000004100 */
[----:B------:R-:W-:Y:S01]  /*11110*/  FFMA.FTZ R124, R124, R131, R133 ;  /* 0x000000837c7c7223 */ /* 0x000fe20000010085 */
[----:B------:R-:W-:Y:S02]  /*11120*/  HADD2.F32 R15, -RZ, R6.H0_H0 ;  /* 0x20000006ff0f7230 */ /* 0x000fe40000004100 */
        /* <DEDUP_REMOVED lines=21> */
.L_x_2502:
[----:B------:R-:W-:Y:S05]  /*11280*/  BSYNC B2 ;  /* 0x0000000000027941 */ /* 0x000fea0003800000 */
.L_x_2501:
[----:B------:R-:W-:Y:S05]  /*11290*/  @P4 BRA `(.L_x_2500) ;  /* 0x0000000400804947 */ /* 0x000fea0003800000 */
[----:B------:R-:W2:Y:S01]  /*112a0*/  LDL R119, [R1+0x88] ;  /* 0x0000880001777983 */ /* 0x000ea20000100800 */
[----:B------:R-:W-:Y:S01]  /*112b0*/  LEA.HI R114, R114, R20, RZ, 0x1d ;  /* 0x0000001472727211 */ /* 0x000fe200078fe8ff */
[--C-:B------:R-:W-:Y:S01]  /*112c0*/  HADD2.F32 R116, -RZ, R110.reuse.H1_H1 ;  /* 0x3000006eff747230 */ /* 0x100fe20000004100 */
[----:B-1----:R-:W-:Y:S01]  /*112d0*/  SHF.R.U64 R21, R26, 0x10, R27 ;  /* 0x000000101a157819 */ /* 0x002fe2000000121b */
[----:B------:R-:W-:Y:S01]  /*112e0*/  HADD2.F32 R115, -RZ, R110.H0_H0 ;  /* 0x2000006eff737230 */ /* 0x000fe20000004100 */
[----:B------:R-:W-:Y:S02]  /*112f0*/  SHF.R.S32.HI R7, RZ, 0x1f, R114 ;  /* 0x0000001fff077819 */ /* 0x000fe40000011472 */
[----:B------:R-:W-:Y:S01]  /*11300*/  SHF.L.U32 R4, R114, 0x3, RZ ;  /* 0x0000000372047819 */ /* 0x000fe200000006ff */
[----:B------:R-:W-:Y:S01]  /*11310*/  HADD2.F32 R21, -RZ, R21.H0_H0 ;  /* 0x20000015ff157230 */ /* 0x000fe20000004100 */
[----:B------:R-:W-:Y:S02]  /*11320*/  LEA.HI R7, R7, R114, RZ, 0x3 ;  /* 0x0000007207077211 */ /* 0x000fe400078f18ff */
[----:B------:R-:W-:-:S02]  /*11330*/  LOP3.LUT R5, R4, 0x38, RZ, 0xc0, !PT ;  /* 0x0000003804057812 */ /* 0x000fc400078ec0ff */
[--C-:B------:R-:W-:Y:S01]  /*11340*/  SHF.R.U64 R14, R46, 0x10, R47.reuse ;  /* 0x000000102e0e7819 */ /* 0x100fe2000000122f */
[----:B------:R-:W-:Y:S01]  /*11350*/  IMAD.SHL.U32 R7, R7, 0x400, RZ ;  /* 0x0000040007077824 */ /* 0x000fe200078e00ff */
[----:B------:R-:W-:Y:S02]  /*11360*/  LOP3.LUT R4, R5, 0x1c0, R234, 0xf8, !PT ;  /* 0x000001c005047812 */ /* 0x000fe400078ef8ea */
[----:B------:R-:W-:Y:S01]  /*11370*/  SHF.R.U32.HI R46, RZ, 0x10, R47 ;  /* 0x00000010ff2e7819 */ /* 0x000fe2000001162f */
[----:B------:R-:W-:Y:S01]  /*11380*/  HADD2.F32 R47, -RZ, R112.H1_H1 ;  /* 0x30000070ff2f7230 */ /* 0x000fe20000004100 */
[----:B------:R-:W-:Y:S02]  /*11390*/  LOP3.LUT R8, R4, R235, RZ, 0x3c, !PT ;  /* 0x000000eb04087212 */ /* 0x000fe400078e3cff */
[----:B0-----:R-:W-:Y:S01]  /*113a0*/  LOP3.LUT R9, R7, 0x7fffe000, RZ, 0xc0, !PT ;  /* 0x7fffe00007097812 */ /* 0x001fe200078ec0ff */
[----:B------:R-:W-:Y:S01]  /*113b0*/  HADD2.F32 R46, -RZ, R46.H0_H0 ;  /* 0x2000002eff2e7230 */ /* 0x000fe20000004100 */
[----:B------:R-:W-:-:S02]  /*113c0*/  SHF.R.U32.HI R114, RZ, 0x10, R45 ;  /* 0x00000010ff727819 */ /* 0x000fc4000001162d */
[----:B------:R-:W-:Y:S02]  /*113d0*/  IADD3 R9, R8, R9, R236 ;  /* 0x0000000908097210 */ /* 0x000fe40007ffe0ec */
[----:B------:R-:W-:Y:S01]  /*113e0*/  SHF.R.U32.HI R118, RZ, 0x10, R25 ;  /* 0x00000010ff767819 */ /* 0x000fe20000011619 */
[----:B------:R-:W-:Y:S01]  /*113f0*/  HADD2.F32 R114, -RZ, R114.H0_H0 ;  /* 0x20000072ff727230 */ /* 0x000fe20000004100 */
[----:B------:R-:W-:Y:S01]  /*11400*/  SHF.R.U64 R13, R44, 0x10, R45 ;  /* 0x000000102c0d7819 */ /* 0x000fe2000000122d */
[----:B------:R-:W-:Y:S01]  /*11410*/  IMAD R12, R9, 0x2, R16 ;  /* 0x00000002090c7824 */ /* 0x000fe200078e0210 */
[----:B------:R-:W-:Y:S01]  /*11420*/  SHF.R.U64 R15, R24, 0x10, R25 ;  /* 0x00000010180f7819 */ /* 0x000fe20000001219 */
[----:B------:R-:W-:Y:S01]  /*11430*/  HADD2.F32 R118, -RZ, R118.H0_H0 ;  /* 0x20000076ff767230 */ /* 0x000fe20000004100 */
[----:B------:R-:W-:Y:S01]  /*11440*/  SHF.R.U32.HI R27, RZ, 0x10, R27 ;  /* 0x00000010ff1b7819 */ /* 0x000fe2000001161b */
[----:B------:R-:W-:Y:S01]  /*11450*/  HADD2.F32 R13, -RZ, R13.H0_H0 ;  /* 0x2000000dff0d7230 */ /* 0x000fe20000004100 */
[----:B------:R-:W0:Y:S01]  /*11460*/  LDS.128 R8, [R12+0x14400] ;  /* 0x014400000c087984 */ /* 0x000e220000000c00 */
[----:B------:R-:W-:-:S02]  /*11470*/  HADD2.F32 R15, -RZ, R15.H0_H0 ;  /* 0x2000000fff0f7230 */ /* 0x000fc40000004100 */
[----:B0-----:R-:W-:Y:S02]  /*11480*/  HADD2.F32 R31, -RZ, R9.H1_H1 ;  /* 0x30000009ff1f7230 */ /* 0x001fe40000004100 */
[----:B------:R-:W-:Y:S02]  /*11490*/  HADD2.F32 R30, -RZ, R8.H0_H0 ;  /* 0x20000008ff1e7230 */ /* 0x000fe40000004100 */
[----:B------:R-:W-:Y:S02]  /*114a0*/  HADD2.F32 R44, -RZ, R10.H0_H0 ;  /* 0x2000000aff2c7230 */ /* 0x000fe40000004100 */
[----:B------:R-:W-:Y:S01]  /*114b0*/  FMUL.FTZ R110, R31, R118 ;  /* 0x000000761f6e7220 */ /* 0x000fe20000410000 */
[--C-:B------:R-:W-:Y:S02]  /*114c0*/  HADD2.F32 R45, -RZ, R11.reuse.H0_H0 ;  /* 0x2000000bff2d7230 */ /* 0x100fe40000004100 */
[----:B------:R-:W-:Y:S02]  /*114d0*/  HADD2.F32 R11, -RZ, R11.H1_H1 ;  /* 0x3000000bff0b7230 */ /* 0x000fe40000004100 */
[----:B------:R-:W-:-:S02]  /*114e0*/  HADD2.F32 R8, -RZ, R8.H1_H1 ;  /* 0x30000008ff087230 */ /* 0x000fc40000004100 */
[----:B------:R-:W-:Y:S01]  /*114f0*/  HADD2.F32 R10, -RZ, R10.H1_H1 ;  /* 0x3000000aff0a7230 */ /* 0x000fe20000004100 */
[----:B--2---:R-:W0:Y:S02]  /*11500*/  LDS.128 R4, [R119] ;  /* 0x0000000077047984 */ /* 0x004e240000000c00 */
[--C-:B0-----:R-:W-:Y:S02]  /*11510*/  HADD2.F32 R26, -RZ, R5.reuse.H0_H0 ;  /* 0x20000005ff1a7230 */ /* 0x101fe40000004100 */
[----:B------:R-:W-:Y:S02]  /*11520*/  HADD2.F32 R29, -RZ, R5.H1_H1 ;  /* 0x30000005ff1d7230 */ /* 0x000fe40000004100 */
[----:B------:R-:W-:Y:S02]  /*11530*/  HADD2.F32 R5, -RZ, R9.H0_H0 ;  /* 0x20000009ff057230 */ /* 0x000fe40000004100 */
[----:B------:R-:W-:Y:S02]  /*11540*/  HADD2.F32 R28, -RZ, R4.H0_H0 ;  /* 0x20000004ff1c7230 */ /* 0x000fe40000004100 */
[----:B------:R-:W-:-:S02]  /*11550*/  HADD2.F32 R25, -RZ, R6.H0_H0 ;  /* 0x20000006ff197230 */ /* 0x000fc40000004100 */
[CC--:B------:R-:W-:Y:S01]  /*11560*/  FMUL.FTZ R9, R5.reuse, R116.reuse ;  /* 0x0000007405097220 */ /* 0x0c0fe20000410000 */
[-C--:B------:R-:W-:Y:S01]  /*11570*/  FMUL.FTZ R117, R5, R47.reuse ;  /* 0x0000002f05757220 */ /* 0x080fe20000410000 */
[----:B------:R-:W-:Y:S02]  /*11580*/  HADD2.F32 R24, -RZ, R7.H0_H0 ;  /* 0x20000007ff187230 */ /* 0x000fe40000004100 */
[C---:B------:R-:W-:Y:S01]  /*11590*/  FFMA.FTZ R5, R26.reuse, R47, -R9 ;  /* 0x0000002f1a057223 */ /* 0x040fe20000010809 */
[----:B------:R-:W-:Y:S02]  /*115a0*/  HADD2.F32 R47, -RZ, R112.H0_H0 ;  /* 0x20000070ff2f7230 */ /* 0x000fe40000004100 */
[----:B------:R-:W-:Y:S01]  /*115b0*/  FFMA.FTZ R9, R26, R116, R117 ;  /* 0x000000741a097223 */ /* 0x000fe20000010075 */
[----:B------:R-:W-:Y:S01]  /*115c0*/  FMUL.FTZ R112, R31, R114 ;  /* 0x000000721f707220 */ /* 0x000fe20000410000 */
[----:B------:R-:W-:Y:S01]  /*115d0*/  FMUL.FTZ R117, R30, R115 ;  /* 0x000000731e757220 */ /* 0x000fe20000410000 */
[----:B------:R-:W-:-:S02]  /*115e0*/  HADD2.F32 R31, -RZ, R111.H0_H0 ;  /* 0x2000006fff1f7230 */ /* 0x000fc40000004100 */
[-C--:B------:R-:W-:Y:S01]  /*115f0*/  FMUL.FTZ R30, R30, R47.reuse ;  /* 0x0000002f1e1e7220 */ /* 0x080fe20000410000 */
[C---:B------:R-:W-:Y:S01]  /*11600*/  FFMA.FTZ R26, R29.reuse, R114, -R110 ;  /* 0x000000721d1a7223 */ /* 0x040fe2000001086e */
[----:B------:R-:W-:Y:S01]  /*11610*/  FFMA.FTZ R112, R29, R118, R112 ;  /* 0x000000761d707223 */ /* 0x000fe20000010070 */
[--C-:B------:R-:W-:Y:S02]  /*11620*/  HADD2.F32 R29, -RZ, R113.reuse.H0_H0 ;  /* 0x20000071ff1d7230 */ /* 0x100fe40000004100 */
[C---:B------:R-:W-:Y:S01]  /*11630*/  FFMA.FTZ R117, R28.reuse, R47, -R117 ;  /* 0x0000002f1c757223 */ /* 0x040fe20000010875 */
[----:B------:R-:W-:Y:S01]  /*11640*/  FFMA.FTZ R30, R28, R115, R30 ;  /* 0x000000731c1e7223 */ /* 0x000fe2000001001e */
[C---:B------:R-:W-:Y:S01]  /*11650*/  FMUL.FTZ R28, R44.reuse, R31 ;  /* 0x0000001f2c1c7220 */ /* 0x040fe20000410000 */
[----:B------:R-:W-:Y:S02]  /*11660*/  HADD2.F32 R113, -RZ, R113.H1_H1 ;  /* 0x30000071ff717230 */ /* 0x000fe40000004100 */
[----:B------:R-:W-:Y:S01]  /*11670*/  FMUL.FTZ R44, R44, R29 ;  /* 0x0000001d2c2c7220 */ /* 0x000fe20000410000 */
[----:B------:R-:W-:-:S02]  /*11680*/  HADD2.F32 R111, -RZ, R111.H1_H1 ;  /* 0x3000006fff6f7230 */ /* 0x000fc40000004100 */
[----:B------:R-:W-:Y:S01]  /*11690*/  FFMA.FTZ R29, R25, R29, -R28 ;  /* 0x0000001d191d7223 */ /* 0x000fe2000001081c */
[----:B------:R-:W-:Y:S02]  /*116a0*/  HADD2.F32 R28, -RZ, R27.H0_H0 ;  /* 0x2000001bff1c7230 */ /* 0x000fe40000004100 */
[C---:B------:R-:W-:Y:S01]  /*116b0*/  FMUL.FTZ R110, R45.reuse, R113 ;  /* 0x000000712d6e7220 */ /* 0x040fe20000410000 */
[----:B------:R-:W-:Y:S02]  /*116c0*/  HADD2.F32 R7, -RZ, R7.H1_H1 ;  /* 0x30000007ff077230 */ /* 0x000fe40000004100 */
[----:B------:R-:W-:Y:S01]  /*116d0*/  FMUL.FTZ R27, R45, R111 ;  /* 0x0000006f2d1b7220 */ /* 0x000fe20000410000 */
[----:B------:R-:W-:Y:S01]  /*116e0*/  FFMA.FTZ R44, R25, R31, R44 ;  /* 0x0000001f192c7223 */ /* 0x000fe2000001002c */
[C---:B------:R-:W-:Y:S01]  /*116f0*/  FFMA.FTZ R110, R24.reuse, R111, R110 ;  /* 0x0000006f186e7223 */ /* 0x040fe2000001006e */
[C---:B------:R-:W-:Y:S01]  /*11700*/  FMUL.FTZ R114, R11.reuse, R28 ;  /* 0x0000001c0b727220 */ /* 0x040fe20000410000 */
[----:B------:R-:W-:Y:S01]  /*11710*/  FFMA.FTZ R27, R24, R113, -R27 ;  /* 0x00000071181b7223 */ /* 0x000fe2000001081b */
[----:B------:R-:W-:Y:S01]  /*11720*/  FMUL.FTZ R24, R11, R46 ;  /* 0x0000002e0b187220 */ /* 0x000fe20000410000 */
[----:B------:R-:W-:-:S02]  /*11730*/  HADD2.F32 R11, -RZ, R14.H0_H0 ;  /* 0x2000000eff0b7230 */ /* 0x000fc40000004100 */
[C---:B------:R-:W-:Y:S01]  /*11740*/  FFMA.FTZ R114, R7.reuse, R46, -R114 ;  /* 0x0000002e07727223 */ /* 0x040fe20000010872 */
[----:B------:R-:W-:Y:S02]  /*11750*/  HADD2.F32 R4, -RZ, R4.H1_H1 ;  /* 0x30000004ff047230 */ /* 0x000fe40000004100 */
        /* <DEDUP_REMOVED lines=20> */
.L_x_2500:
[----:B------:R-:W-:Y:S05]  /*118a0*/  BSYNC B1 ;  /* 0x0000000000017941 */ /* 0x000fea0003800000 */
.L_x_2499:
[----:B------:R-:W-:Y:S04]  /*118b0*/  BSSY B1, `(.L_x_2503) ;  /* 0x00000d2000017945 */ /* 0x000fe80003800000 */
[----:B------:R-:W-:Y:S05]  /*118c0*/  @P1 BRA `(.L_x_2504) ;  /* 0x0000000c00401947 */ /* 0x000fea0003800000 */
[----:B------:R3:W5:Y:S01]  /*118d0*/  LDL R110, [R1+0x7c] ;  /* 0x00007c00016e7983 */ /* 0x0007620000100800 */
[----:B--2---:R-:W2:Y:S01]  /*118e0*/  LDC R12, c[0x0][0x3d4] ;  /* 0x0000f500ff0c7b82 */ /* 0x004ea20000000800 */
[----:B------:R-:W-:Y:S01]  /*118f0*/  BSSY B2, `(.L_x_2505) ;  /* 0x0000066000027945 */ /* 0x000fe20003800000 */
[-C--:B--2---:R-:W-:Y:S02]  /*11900*/  ISETP.GE.AND P0, PT, R17, R12.reuse, PT ;  /* 0x0000000c1100720c */ /* 0x084fe40003f06270 */
[----:B------:R-:W-:-:S11]  /*11910*/  ISETP.GE.AND P1, PT, R19, R12, PT ;  /* 0x0000000c1300720c */ /* 0x000fd60003f26270 */
[----:B---3--:R-:W-:Y:S05]  /*11920*/  @P0 BRA `(.L_x_2506) ;  /* 0x0000000400880947 */ /* 0x008fea0003800000 */
[----:B-1----:R-:W-:Y:S02]  /*11930*/  LEA.HI R4, R12, R85, RZ, 0x1d ;  /* 0x000000550c047211 */ /* 0x002fe400078fe8ff */
[----:B-----5:R-:W-:Y:S02]  /*11940*/  R2UR UR4, R110 ;  /* 0x000000006e0472ca */ /* 0x020fe400000e0000 */
[----:B------:R-:W-:Y:S02]  /*11950*/  SHF.R.S32.HI R5, RZ, 0x1f, R4 ;  /* 0x0000001fff057819 */ /* 0x000fe40000011404 */
[----:B------:R-:W-:Y:S02]  /*11960*/  SHF.L.U32 R6, R4, 0x3, RZ ;  /* 0x0000000304067819 */ /* 0x000fe400000006ff */
[----:B------:R-:W-:Y:S02]  /*11970*/  LEA.HI R5, R5, R4, RZ, 0x3 ;  /* 0x0000000405057211 */ /* 0x000fe400078f18ff */
[----:B------:R-:W-:-:S02]  /*11980*/  LOP3.LUT R4, R229, 0x38, R6, 0xf8, !PT ;  /* 0x00000038e5047812 */ /* 0x000fc400078ef806 */
[----:B------:R-:W-:Y:S01]  /*11990*/  LOP3.LUT R7, R229, 0x38, R17, 0xf8, !PT ;  /* 0x00000038e5077812 */ /* 0x000fe200078ef811 */
[----:B------:R-:W-:Y:S01]  /*119a0*/  IMAD.SHL.U32 R5, R5, 0x400, RZ ;  /* 0x0000040005057824 */ /* 0x000fe200078e00ff */
[----:B0-----:R-:W-:Y:S02]  /*119b0*/  LOP3.LUT R9, R4, R233, RZ, 0x3c, !PT ;  /* 0x000000e904097212 */ /* 0x001fe400078e3cff */
[----:B------:R-:W-:Y:S02]  /*119c0*/  LOP3.LUT R7, R230, R7, R233, 0xf6, !PT ;  /* 0x00000007e6077212 */ /* 0x000fe400078ef6e9 */
[----:B------:R-:W-:Y:S02]  /*119d0*/  LOP3.LUT R8, R5, 0x7fffe000, RZ, 0xc0, !PT ;  /* 0x7fffe00005087812 */ /* 0x000fe400078ec0ff */
[----:B------:R-:W-:Y:S02]  /*119e0*/  LEA R13, R7, UR4, 0x1 ;  /* 0x00000004070d7c11 */ /* 0x000fe4000f8e08ff */
[----:B------:R-:W-:-:S02]  /*119f0*/  IADD3 R9, R9, R8, R230 ;  /* 0x0000000809097210 */ /* 0x000fc40007ffe0e6 */
[--C-:B------:R-:W-:Y:S01]  /*11a00*/  SHF.R.U64 R15, R40, 0x10, R41.reuse ;  /* 0x00000010280f7819 */ /* 0x100fe20000001229 */
[----:B------:R-:W0:Y:S01]  /*11a10*/  LDS.128 R4, [R13] ;  /* 0x000000000d047984 */ /* 0x000e220000000c00 */
[----:B------:R-:W-:Y:S01]  /*11a20*/  SHF.R.U32.HI R47, RZ, 0x10, R41 ;  /* 0x00000010ff2f7819 */ /* 0x000fe20000011629 */
[----:B------:R-:W-:Y:S01]  /*11a30*/  IMAD R14, R9, 0x2, R16 ;  /* 0x00000002090e7824 */ /* 0x000fe200078e0210 */
[--C-:B------:R-:W-:Y:S01]  /*11a40*/  SHF.R.U64 R25, R34, 0x10, R35.reuse ;  /* 0x0000001022197819 */ /* 0x100fe20000001223 */
[----:B------:R-:W-:Y:S01]  /*11a50*/  HADD2.F32 R41, -RZ, R106.H1_H1 ;  /* 0x3000006aff297230 */ /* 0x000fe20000004100 */
[----:B------:R-:W-:Y:S01]  /*11a60*/  SHF.R.U32.HI R44, RZ, 0x10, R35 ;  /* 0x00000010ff2c7819 */ /* 0x000fe20000011623 */
[----:B------:R-:W-:Y:S01]  /*11a70*/  HADD2.F32 R35, -RZ, R108.H1_H1 ;  /* 0x3000006cff237230 */ /* 0x000fe20000004100 */
[----:B------:R-:W1:Y:S01]  /*11a80*/  LDS.128 R8, [R14+0x14400] ;  /* 0x014400000e087984 */ /* 0x000e620000000c00 */
[----:B------:R-:W-:Y:S01]  /*11a90*/  SHF.R.U32.HI R40, RZ, 0x10, R33 ;  /* 0x00000010ff287819 */ /* 0x000fe20000011621 */
[----:B------:R-:W-:Y:S01]  /*11aa0*/  HADD2.F32 R106, -RZ, R106.H0_H0 ;  /* 0x2000006aff6a7230 */ /* 0x000fe20000004100 */
[--C-:B------:R-:W-:Y:S01]  /*11ab0*/  SHF.R.U64 R21, R42, 0x10, R43.reuse ;  /* 0x000000102a157819 */ /* 0x100fe2000000122b */
[----:B------:R-:W-:Y:S01]  /*11ac0*/  HADD2.F32 R108, -RZ, R108.H0_H0 ;  /* 0x2000006cff6c7230 */ /* 0x000fe20000004100 */
[----:B------:R-:W-:Y:S01]  /*11ad0*/  SHF.R.U32.HI R46, RZ, 0x10, R43 ;  /* 0x00000010ff2e7819 */ /* 0x000fe2000001162b */
[----:B------:R-:W-:Y:S01]  /*11ae0*/  HADD2.F32 R34, -RZ, R40.H0_H0 ;  /* 0x20000028ff227230 */ /* 0x000fe20000004100 */
[----:B------:R-:W-:Y:S01]  /*11af0*/  SHF.R.U64 R24, R32, 0x10, R33 ;  /* 0x0000001020187819 */ /* 0x000fe20000001221 */
[----:B------:R-:W-:-:S02]  /*11b00*/  HADD2.F32 R25, -RZ, R25.H0_H0 ;  /* 0x20000019ff197230 */ /* 0x000fc40000004100 */
[----:B------:R-:W-:Y:S02]  /*11b10*/  HADD2.F32 R15, -RZ, R15.H0_H0 ;  /* 0x2000000fff0f7230 */ /* 0x000fe40000004100 */
[----:B------:R-:W-:Y:S02]  /*11b20*/  HADD2.F32 R21, -RZ, R21.H0_H0 ;  /* 0x20000015ff157230 */ /* 0x000fe40000004100 */
[--C-:B0-----:R-:W-:Y:S02]  /*11b30*/  HADD2.F32 R26, -RZ, R5.reuse.H0_H0 ;  /* 0x20000005ff1a7230 */ /* 0x101fe40000004100 */
[----:B------:R-:W-:Y:S02]  /*11b40*/  HADD2.F32 R27, -RZ, R5.H1_H1 ;  /* 0x30000005ff1b7230 */ /* 0x000fe40000004100 */
[----:B------:R-:W-:Y:S02]  /*11b50*/  HADD2.F32 R5, -RZ, R4.H0_H0 ;  /* 0x20000004ff057230 */ /* 0x000fe40000004100 */
[----:B------:R-:W-:-:S02]  /*11b60*/  HADD2.F32 R28, -RZ, R6.H0_H0 ;  /* 0x20000006ff1c7230 */ /* 0x000fc40000004100 */
        /* <DEDUP_REMOVED lines=8> */
[----:B------:R-:W-:Y:S01]  /*11bf0*/  FFMA.FTZ R45, R26, R41, R45 ;  /* 0x000000291a2d7223 */ /* 0x000fe2000001002d */
[----:B------:R-:W-:Y:S01]  /*11c00*/  FMUL.FTZ R26, R9, R106 ;  /* 0x0000006a091a7220 */ /* 0x000fe20000410000 */
[----:B------:R-:W-:Y:S01]  /*11c10*/  FMUL.FTZ R42, R31, R30 ;  /* 0x0000001e1f2a7220 */ /* 0x000fe20000410000 */
[----:B------:R-:W-:Y:S01]  /*11c20*/  FMUL.FTZ R35, R9, R108 ;  /* 0x0000006c09237220 */ /* 0x000fe20000410000 */
[----:B------:R-:W-:-:S02]  /*11c30*/  HADD2.F32 R32, -RZ, R10.H0_H0 ;  /* 0x2000000aff207230 */ /* 0x000fc40000004100 */
[----:B------:R-:W-:Y:S01]  /*11c40*/  FFMA.FTZ R108, R5, R108, -R26 ;  /* 0x0000006c056c7223 */ /* 0x000fe2000001081a */
[----:B------:R-:W-:Y:S02]  /*11c50*/  HADD2.F32 R31, -RZ, R107.H0_H0 ;  /* 0x2000006bff1f7230 */ /* 0x000fe40000004100 */
[----:B------:R-:W-:Y:S01]  /*11c60*/  FFMA.FTZ R42, R27, R34, R42 ;  /* 0x000000221b2a7223 */ /* 0x000fe2000001002a */
[----:B------:R-:W-:Y:S02]  /*11c70*/  HADD2.F32 R9, -RZ, R109.H0_H0 ;  /* 0x2000006dff097230 */ /* 0x000fe40000004100 */
[----:B------:R-:W-:Y:S01]  /*11c80*/  FFMA.FTZ R35, R5, R106, R35 ;  /* 0x0000006a05237223 */ /* 0x000fe20000010023 */
[----:B------:R-:W-:Y:S02]  /*11c90*/  HADD2.F32 R33, -RZ, R11.H0_H0 ;  /* 0x2000000bff217230 */ /* 0x000fe40000004100 */
[----:B------:R-:W-:Y:S01]  /*11ca0*/  FMUL.FTZ R5, R32, R31 ;  /* 0x0000001f20057220 */ /* 0x000fe20000410000 */
[----:B------:R-:W-:-:S02]  /*11cb0*/  HADD2.F32 R34, -RZ, R107.H1_H1 ;  /* 0x3000006bff227230 */ /* 0x000fc40000004100 */
[-C--:B------:R-:W-:Y:S01]  /*11cc0*/  FMUL.FTZ R41, R32, R9.reuse ;  /* 0x0000000920297220 */ /* 0x080fe20000410000 */
[----:B------:R-:W-:Y:S02]  /*11cd0*/  HADD2.F32 R29, -RZ, R7.H0_H0 ;  /* 0x20000007ff1d7230 */ /* 0x000fe40000004100 */
[----:B------:R-:W-:Y:S01]  /*11ce0*/  FFMA.FTZ R40, R27, R30, -R40 ;  /* 0x0000001e1b287223 */ /* 0x000fe20000010828 */
[----:B------:R-:W-:Y:S02]  /*11cf0*/  HADD2.F32 R26, -RZ, R109.H1_H1 ;  /* 0x3000006dff1a7230 */ /* 0x000fe40000004100 */
[----:B------:R-:W-:Y:S01]  /*11d00*/  FFMA.FTZ R27, R28, R9, -R5 ;  /* 0x000000091c1b7223 */ /* 0x000fe20000010805 */
[----:B------:R-:W-:Y:S02]  /*11d10*/  HADD2.F32 R32, -RZ, R44.H0_H0 ;  /* 0x2000002cff207230 */ /* 0x000fe40000004100 */
[----:B------:R-:W-:Y:S01]  /*11d20*/  FMUL.FTZ R44, R33, R34 ;  /* 0x00000022212c7220 */ /* 0x000fe20000410000 */
[----:B------:R-:W-:-:S02]  /*11d30*/  HADD2.F32 R11, -RZ, R11.H1_H1 ;  /* 0x3000000bff0b7230 */ /* 0x000fc40000004100 */
[-C--:B------:R-:W-:Y:S01]  /*11d40*/  FMUL.FTZ R33, R33, R26.reuse ;  /* 0x0000001a21217220 */ /* 0x080fe20000410000 */
[----:B------:R-:W-:Y:S02]  /*11d50*/  HADD2.F32 R30, -RZ, R46.H0_H0 ;  /* 0x2000002eff1e7230 */ /* 0x000fe40000004100 */
[----:B------:R-:W-:Y:S01]  /*11d60*/  FFMA.FTZ R41, R28, R31, R41 ;  /* 0x0000001f1c297223 */ /* 0x000fe20000010029 */
[----:B------:R-:W-:Y:S02]  /*11d70*/  HADD2.F32 R7, -RZ, R7.H1_H1 ;  /* 0x30000007ff077230 */ /* 0x000fe40000004100 */
[----:B------:R-:W-:Y:S01]  /*11d80*/  FFMA.FTZ R44, R29, R26, -R44 ;  /* 0x0000001a1d2c7223 */ /* 0x000fe2000001082c */
[----:B------:R-:W-:Y:S02]  /*11d90*/  HADD2.F32 R8, -RZ, R8.H1_H1 ;  /* 0x30000008ff087230 */ /* 0x000fe40000004100 */
[----:B------:R-:W-:Y:S01]  /*11da0*/  FMUL.FTZ R28, R11, R32 ;  /* 0x000000200b1c7220 */ /* 0x000fe20000410000 */
[----:B------:R-:W-:-:S02]  /*11db0*/  HADD2.F32 R10, -RZ, R10.H1_H1 ;  /* 0x3000000aff0a7230 */ /* 0x000fc40000004100 */
[-C--:B------:R-:W-:Y:S01]  /*11dc0*/  FMUL.FTZ R26, R11, R30.reuse ;  /* 0x0000001e0b1a7220 */ /* 0x080fe20000410000 */
[----:B------:R-:W-:Y:S02]  /*11dd0*/  HADD2.F32 R5, -RZ, R24.H0_H0 ;  /* 0x20000018ff057230 */ /* 0x000fe40000004100 */
        /* <DEDUP_REMOVED lines=23> */
.L_x_2506:
[----:B------:R-:W-:Y:S05]  /*11f50*/  BSYNC B2 ;  /* 0x0000000000027941 */ /* 0x000fea0003800000 */
.L_x_2505:
[----:B------:R-:W-:Y:S05]  /*11f60*/  @P1 BRA `(.L_x_2504) ;  /* 0x0000000400981947 */ /* 0x000fea0003800000 */
[----:B-12---:R-:W-:Y:S01]  /*11f70*/  LEA.HI R4, R0, R19, RZ, 0x6 ;  /* 0x0000001300047211 */ /* 0x006fe200078f30ff */
[----:B------:R-:W-:Y:S01]  /*11f80*/  HADD2.F32 R29, -RZ, R104.H1_H1 ;  /* 0x30000068ff1d7230 */ /* 0x000fe20000004100 */
[----:B------:R-:W-:Y:S01]  /*11f90*/  LEA.HI R12, R12, R20, RZ, 0x1d ;  /* 0x000000140c0c7211 */ /* 0x000fe200078fe8ff */
[--C-:B------:R-:W-:Y:S01]  /*11fa0*/  HADD2.F32 R30, -RZ, R102.reuse.H1_H1 ;  /* 0x30000066ff1e7230 */ /* 0x100fe20000004100 */
[----:B------:R-:W-:Y:S01]  /*11fb0*/  SHF.L.U32 R4, R4, 0x7, RZ ;  /* 0x0000000704047819 */ /* 0x000fe200000006ff */
[----:B------:R-:W-:Y:S01]  /*11fc0*/  HADD2.F32 R102, -RZ, R102.H0_H0 ;  /* 0x20000066ff667230 */ /* 0x000fe20000004100 */
[----:B------:R-:W-:Y:S01]  /*11fd0*/  SHF.R.S32.HI R5, RZ, 0x1f, R12 ;  /* 0x0000001fff057819 */ /* 0x000fe2000001140c */
[----:B------:R-:W-:Y:S01]  /*11fe0*/  HADD2.F32 R104, -RZ, R104.H0_H0 ;  /* 0x20000068ff687230 */ /* 0x000fe20000004100 */
[----:B------:R-:W-:Y:S01]  /*11ff0*/  LOP3.LUT R7, R4, 0xffffe000, RZ, 0xc0, !PT ;  /* 0xffffe00004077812 */ /* 0x000fe200078ec0ff */
[----:B------:R-:W-:Y:S01]  /*12000*/  IMAD.SHL.U32 R4, R12, 0x8, RZ ;  /* 0x000000080c047824 */ /* 0x000fe200078e00ff */
[----:B------:R-:W-:-:S02]  /*12010*/  LEA.HI R5, R5, R12, RZ, 0x3 ;  /* 0x0000000c05057211 */ /* 0x000fc400078f18ff */
[----:B-----5:R-:W-:Y:S02]  /*12020*/  R2UR UR4, R110 ;  /* 0x000000006e0472ca */ /* 0x020fe400000e0000 */
[----:B------:R-:W-:Y:S01]  /*12030*/  LOP3.LUT R4, R229, 0x38, R4, 0xf8, !PT ;  /* 0x00000038e5047812 */ /* 0x000fe200078ef804 */
[----:B------:R-:W-:Y:S01]  /*12040*/  IMAD.SHL.U32 R5, R5, 0x400, RZ ;  /* 0x0000040005057824 */ /* 0x000fe200078e00ff */
[----:B------:R-:W-:Y:S02]  /*12050*/  LOP3.LUT R6, R229, 0x38, R3, 0xf8, !PT ;  /* 0x00000038e5067812 */ /* 0x000fe400078ef803 */
[-C--:B0-----:R-:W-:Y:S02]  /*12060*/  LOP3.LUT R9, R4, R233.reuse, RZ, 0x3c, !PT ;  /* 0x000000e904097212 */ /* 0x081fe400078e3cff */
[----:B------:R-:W-:Y:S02]  /*12070*/  LOP3.LUT R8, R5, 0x7fffe000, RZ, 0xc0, !PT ;  /* 0x7fffe00005087812 */ /* 0x000fe400078ec0ff */
[----:B------:R-:W-:-:S02]  /*12080*/  LOP3.LUT R6, R6, R233, RZ, 0x3c, !PT ;  /* 0x000000e906067212 */ /* 0x000fc400078e3cff */
[--C-:B------:R-:W-:Y:S02]  /*12090*/  IADD3 R9, R9, R8, R230.reuse ;  /* 0x0000000809097210 */ /* 0x100fe40007ffe0e6 */
[----:B------:R-:W-:Y:S02]  /*120a0*/  IADD3 R6, R6, R7, R230 ;  /* 0x0000000706067210 */ /* 0x000fe40007ffe0e6 */
[----:B------:R-:W-:Y:S02]  /*120b0*/  LEA R13, R9, R16, 0x1 ;  /* 0x00000010090d7211 */ /* 0x000fe400078e08ff */
[----:B------:R-:W-:Y:S02]  /*120c0*/  LEA R12, R6, UR4, 0x1 ;  /* 0x00000004060c7c11 */ /* 0x000fe4000f8e08ff */
[--C-:B------:R-:W-:Y:S01]  /*120d0*/  SHF.R.U64 R42, R48, 0x10, R49.reuse ;  /* 0x00000010302a7819 */ /* 0x100fe20000001231 */
[----:B------:R-:W0:Y:S01]  /*120e0*/  LDS.128 R8, [R13+0x14400] ;  /* 0x014400000d087984 */ /* 0x000e220000000c00 */
[----:B------:R-:W-:-:S02]  /*120f0*/  SHF.R.U32.HI R48, RZ, 0x10, R49 ;  /* 0x00000010ff307819 */ /* 0x000fc40000011631 */
[--C-:B------:R-:W-:Y:S01]  /*12100*/  SHF.R.U32.HI R31, RZ, 0x10, R37.reuse ;  /* 0x00000010ff1f7819 */ /* 0x100fe20000011625 */
[----:B------:R-:W1:Y:S01]  /*12110*/  LDS.128 R4, [R12] ;  /* 0x000000000c047984 */ /* 0x000e620000000c00 */
[----:B------:R-:W-:Y:S02]  /*12120*/  SHF.R.U64 R40, R36, 0x10, R37 ;  /* 0x0000001024287819 */ /* 0x000fe40000001225 */
[----:B------:R-:W-:Y:S01]  /*12130*/  SHF.R.U64 R41, R50, 0x10, R51 ;  /* 0x0000001032297819 */ /* 0x000fe20000001233 */
[----:B------:R-:W-:Y:S01]  /*12140*/  HADD2.F32 R31, -RZ, R31.H0_H0 ;  /* 0x2000001fff1f7230 */ /* 0x000fe20000004100 */
[----:B------:R-:W-:Y:S02]  /*12150*/  SHF.R.U64 R37, R38, 0x10, R39 ;  /* 0x0000001026257819 */ /* 0x000fe40000001227 */
[----:B------:R-:W-:Y:S02]  /*12160*/  SHF.R.U32.HI R50, RZ, 0x10, R51 ;  /* 0x00000010ff327819 */ /* 0x000fe40000011633 */
[----:B------:R-:W-:Y:S01]  /*12170*/  SHF.R.U32.HI R38, RZ, 0x10, R39 ;  /* 0x00000010ff267819 */ /* 0x000fe20000011627 */
[----:B0-----:R-:W-:-:S02]  /*12180*/  HADD2.F32 R25, -RZ, R9.H0_H0 ;  /* 0x20000009ff197230 */ /* 0x001fc40000004100 */
[----:B------:R-:W-:Y:S02]  /*12190*/  HADD2.F32 R26, -RZ, R9.H1_H1 ;  /* 0x30000009ff1a7230 */ /* 0x000fe40000004100 */
[--C-:B-1----:R-:W-:Y:S02]  /*121a0*/  HADD2.F32 R14, -RZ, R5.reuse.H0_H0 ;  /* 0x20000005ff0e7230 */ /* 0x102fe40000004100 */
[C---:B------:R-:W-:Y:S01]  /*121b0*/  FMUL.FTZ R33, R25.reuse, R30 ;  /* 0x0000001e19217220 */ /* 0x040fe20000410000 */
        /* <DEDUP_REMOVED lines=8> */
[C---:B------:R-:W-:Y:S01]  /*12240*/  FMUL.FTZ R32, R26.reuse, R31 ;  /* 0x0000001f1a207220 */ /* 0x040fe20000410000 */
[----:B------:R-:W-:Y:S01]  /*12250*/  FMUL.FTZ R30, R26, R25 ;  /* 0x000000191a1e7220 */ /* 0x000fe20000410000 */
[----:B------:R-:W-:Y:S02]  /*12260*/  HADD2.F32 R27, -RZ, R10.H0_H0 ;  /* 0x2000000aff1b7230 */ /* 0x000fe40000004100 */
[-C--:B------:R-:W-:Y:S01]  /*12270*/  FMUL.FTZ R9, R9, R104.reuse ;  /* 0x0000006809097220 */ /* 0x080fe20000410000 */
[----:B------:R-:W-:Y:S02]  /*12280*/  HADD2.F32 R26, -RZ, R103.H0_H0 ;  /* 0x20000067ff1a7230 */ /* 0x000fe40000004100 */
[----:B------:R-:W-:Y:S01]  /*12290*/  FFMA.FTZ R104, R5, R104, -R14 ;  /* 0x0000006805687223 */ /* 0x000fe2000001080e */
[----:B------:R-:W-:-:S02]  /*122a0*/  HADD2.F32 R14, -RZ, R105.H0_H0 ;  /* 0x20000069ff0e7230 */ /* 0x000fc40000004100 */
[----:B------:R-:W-:Y:S01]  /*122b0*/  FFMA.FTZ R34, R15, R31, R30 ;  /* 0x0000001f0f227223 */ /* 0x000fe2000001001e */
[----:B------:R-:W-:Y:S02]  /*122c0*/  HADD2.F32 R21, -RZ, R6.H0_H0 ;  /* 0x20000006ff157230 */ /* 0x000fe40000004100 */
[----:B------:R-:W-:Y:S01]  /*122d0*/  FMUL.FTZ R30, R27, R26 ;  /* 0x0000001a1b1e7220 */ /* 0x000fe20000410000 */
[----:B------:R-:W-:Y:S02]  /*122e0*/  HADD2.F32 R28, -RZ, R11.H0_H0 ;  /* 0x2000000bff1c7230 */ /* 0x000fe40000004100 */
[----:B------:R-:W-:Y:S01]  /*122f0*/  FFMA.FTZ R102, R5, R102, R9 ;  /* 0x0000006605667223 */ /* 0x000fe20000010009 */
[----:B------:R-:W-:Y:S02]  /*12300*/  HADD2.F32 R103, -RZ, R103.H1_H1 ;  /* 0x30000067ff677230 */ /* 0x000fe40000004100 */
[----:B------:R-:W-:Y:S01]  /*12310*/  FMUL.FTZ R36, R27, R14 ;  /* 0x0000000e1b247220 */ /* 0x000fe20000410000 */
[----:B------:R-:W-:-:S02]  /*12320*/  HADD2.F32 R105, -RZ, R105.H1_H1 ;  /* 0x30000069ff697230 */ /* 0x000fc40000004100 */
[C---:B------:R-:W-:Y:S01]  /*12330*/  FFMA.FTZ R27, R21.reuse, R14, -R30 ;  /* 0x0000000e151b7223 */ /* 0x040fe2000001081e */
[----:B------:R-:W-:Y:S02]  /*12340*/  HADD2.F32 R24, -RZ, R7.H0_H0 ;  /* 0x20000007ff187230 */ /* 0x000fe40000004100 */
[C---:B------:R-:W-:Y:S01]  /*12350*/  FMUL.FTZ R5, R28.reuse, R103 ;  /* 0x000000671c057220 */ /* 0x040fe20000410000 */
[----:B------:R-:W-:Y:S02]  /*12360*/  HADD2.F32 R11, -RZ, R11.H1_H1 ;  /* 0x3000000bff0b7230 */ /* 0x000fe40000004100 */
[----:B------:R-:W-:Y:S01]  /*12370*/  FMUL.FTZ R28, R28, R105 ;  /* 0x000000691c1c7220 */ /* 0x000fe20000410000 */
[----:B------:R-:W-:Y:S02]  /*12380*/  HADD2.F32 R30, -RZ, R38.H0_H0 ;  /* 0x20000026ff1e7230 */ /* 0x000fe40000004100 */
[----:B------:R-:W-:Y:S01]  /*12390*/  FFMA.FTZ R36, R21, R26, R36 ;  /* 0x0000001a15247223 */ /* 0x000fe20000010024 */
[----:B------:R-:W-:-:S02]  /*123a0*/  HADD2.F32 R14, -RZ, R50.H0_H0 ;  /* 0x20000032ff0e7230 */ /* 0x000fc40000004100 */
[C---:B------:R-:W-:Y:S01]  /*123b0*/  FFMA.FTZ R105, R24.reuse, R105, -R5 ;  /* 0x0000006918697223 */ /* 0x040fe20000010805 */
[----:B------:R-:W-:Y:S01]  /*123c0*/  FFMA.FTZ R28, R24, R103, R28 ;  /* 0x00000067181c7223 */ /* 0x000fe2000001001c */
[----:B------:R-:W-:Y:S02]  /*123d0*/  HADD2.F32 R7, -RZ, R7.H1_H1 ;  /* 0x30000007ff077230 */ /* 0x000fe40000004100 */
[----:B------:R-:W-:Y:S01]  /*123e0*/  FFMA.FTZ R32, R15, R25, -R32 ;  /* 0x000000190f207223 */ /* 0x000fe20000010820 */
[C---:B------:R-:W-:Y:S01]  /*123f0*/  FMUL.FTZ R26, R11.reuse, R30 ;  /* 0x0000001e0b1a7220 */ /* 0x040fe20000410000 */
[-C--:B------:R-:W-:Y:S01]  /*12400*/  FMUL.FTZ R24, R11, R14.reuse ;  /* 0x0000000e0b187220 */ /* 0x080fe20000410000 */
[----:B------:R-:W-:Y:S02]  /*12410*/  HADD2.F32 R8, -RZ, R8.H1_H1 ;  /* 0x30000008ff087230 */ /* 0x000fe40000004100 */
        /* <DEDUP_REMOVED lines=27> */
.L_x_2504:
[----:B------:R-:W-:Y:S05]  /*125d0*/  BSYNC B1 ;  /* 0x0000000000017941 */ /* 0x000fea0003800000 */
.L_x_2503:
[----:B------:R-:W-:Y:S04]  /*125e0*/  BSSY B1, `(.L_x_2507) ;  /* 0x00000d2000017945 */ /* 0x000fe80003800000 */
[----:B------:R-:W-:Y:S05]  /*125f0*/  @P2 BRA `(.L_x_2508) ;  /* 0x0000000c00402947 */ /* 0x000fea0003800000 */
[----:B------:R4:W5:Y:S01]  /*12600*/  LDL R44, [R1+0x7c] ;  /* 0x00007c00012c7983 */ /* 0x0009620000100800 */
[----:B--23--:R-:W2:Y:S01]  /*12610*/  LDC R12, c[0x0][0x3d4] ;  /* 0x0000f500ff0c7b82 */ /* 0x00cea20000000800 */
[----:B------:R-:W-:Y:S01]  /*12620*/  BSSY B2, `(.L_x_2509) ;  /* 0x0000066000027945 */ /* 0x000fe20003800000 */
[-C--:B--2---:R-:W-:Y:S02]  /*12630*/  ISETP.GE.AND P0, PT, R17, R12.reuse, PT ;  /* 0x0000000c1100720c */ /* 0x084fe40003f06270 */
[----:B------:R-:W-:-:S11]  /*12640*/  ISETP.GE.AND P1, PT, R19, R12, PT ;  /* 0x0000000c1300720c */ /* 0x000fd60003f26270 */
[----:B----4-:R-:W-:Y:S05]  /*12650*/  @P0 BRA `(.L_x_2510) ;  /* 0x0000000400880947 */ /* 0x010fea0003800000 */
[----:B-1----:R-:W-:Y:S01]  /*12660*/  LEA.HI R4, R12, R85, RZ, 0x1d ;  /* 0x000000550c047211 */ /* 0x002fe200078fe8ff */
[----:B------:R-:W-:Y:S01]  /*12670*/  HADD2.F32 R29, -RZ, R100.H0_H0 ;  /* 0x20000064ff1d7230 */ /* 0x000fe20000004100 */
[----:B-----5:R-:W-:Y:S01]  /*12680*/  R2UR UR4, R44 ;  /* 0x000000002c0472ca */ /* 0x020fe200000e0000 */
[--C-:B------:R-:W-:Y:S01]  /*12690*/  HADD2.F32 R31, -RZ, R98.reuse.H0_H0 ;  /* 0x20000062ff1f7230 */ /* 0x100fe20000004100 */
[----:B------:R-:W-:Y:S01]  /*126a0*/  SHF.R.S32.HI R7, RZ, 0x1f, R4 ;  /* 0x0000001fff077819 */ /* 0x000fe20000011404 */
[----:B------:R-:W-:Y:S01]  /*126b0*/  IMAD.SHL.U32 R5, R4, 0x8, RZ ;  /* 0x0000000804057824 */ /* 0x000fe200078e00ff */
[C---:B------:R-:W-:Y:S01]  /*126c0*/  LOP3.LUT R6, R228.reuse, 0x38, R17, 0xf8, !PT ;  /* 0x00000038e4067812 */ /* 0x040fe200078ef811 */
[----:B------:R-:W-:Y:S01]  /*126d0*/  HADD2.F32 R30, -RZ, R97.H1_H1 ;  /* 0x30000061ff1e7230 */ /* 0x000fe20000004100 */
[----:B------:R-:W-:Y:S01]  /*126e0*/  LEA.HI R7, R7, R4, RZ, 0x3 ;  /* 0x0000000407077211 */ /* 0x000fe200078f18ff */
[----:B------:R-:W-:Y:S01]  /*126f0*/  HADD2.F32 R98, -RZ, R98.H1_H1 ;  /* 0x30000062ff627230 */ /* 0x000fe20000004100 */
[----:B------:R-:W-:Y:S01]  /*12700*/  LOP3.LUT R5, R228, 0x38, R5, 0xf8, !PT ;  /* 0x00000038e4057812 */ /* 0x000fe200078ef805 */
[----:B------:R-:W-:Y:S01]  /*12710*/  HADD2.F32 R100, -RZ, R100.H1_H1 ;  /* 0x30000064ff647230 */ /* 0x000fe20000004100 */
[----:B------:R-:W-:Y:S01]  /*12720*/  LOP3.LUT R6, R231, R6, R232, 0xf6, !PT ;  /* 0x00000006e7067212 */ /* 0x000fe200078ef6e8 */
[----:B------:R-:W-:Y:S01]  /*12730*/  IMAD.SHL.U32 R7, R7, 0x400, RZ ;  /* 0x0000040007077824 */ /* 0x000fe200078e00ff */
[----:B------:R-:W-:-:S02]  /*12740*/  LOP3.LUT R8, R5, R232, RZ, 0x3c, !PT ;  /* 0x000000e805087212 */ /* 0x000fc400078e3cff */
[----:B------:R-:W-:Y:S02]  /*12750*/  LEA R43, R6, UR4, 0x1 ;  /* 0x00000004062b7c11 */ /* 0x000fe4000f8e08ff */
[----:B0-----:R-:W-:Y:S02]  /*12760*/  LOP3.LUT R9, R7, 0x7fffe000, RZ, 0xc0, !PT ;  /* 0x7fffe00007097812 */ /* 0x001fe400078ec0ff */
[----:B------:R-:W-:Y:S01]  /*12770*/  SHF.R.U64 R42, R60, 0x10, R61 ;  /* 0x000000103c2a7819 */ /* 0x000fe2000000123d */
[----:B------:R-:W0:Y:S01]  /*12780*/  LDS.128 R4, [R43] ;  /* 0x000000002b047984 */ /* 0x000e220000000c00 */
[----:B------:R-:W-:Y:S02]  /*12790*/  IADD3 R9, R8, R9, R231 ;  /* 0x0000000908097210 */ /* 0x000fe40007ffe0e7 */
[----:B------:R-:W-:Y:S02]  /*127a0*/  SHF.R.U32.HI R60, RZ, 0x10, R61 ;  /* 0x00000010ff3c7819 */ /* 0x000fe4000001163d */
[----:B------:R-:W-:-:S02]  /*127b0*/  LEA R13, R9, R16, 0x1 ;  /* 0x00000010090d7211 */ /* 0x000fc400078e08ff */
[----:B------:R-:W-:Y:S02]  /*127c0*/  SHF.R.U32.HI R32, RZ, 0x10, R53 ;  /* 0x00000010ff207819 */ /* 0x000fe40000011635 */
[----:B------:R-:W-:Y:S01]  /*127d0*/  SHF.R.U64 R41, R62, 0x10, R63 ;  /* 0x000000103e297819 */ /* 0x000fe2000000123f */
[----:B------:R-:W1:Y:S01]  /*127e0*/  LDS.128 R8, [R13+0x14400] ;  /* 0x014400000d087984 */ /* 0x000e620000000c00 */
[----:B------:R-:W-:Y:S01]  /*127f0*/  SHF.R.U64 R37, R54, 0x10, R55 ;  /* 0x0000001036257819 */ /* 0x000fe20000001237 */
[----:B------:R-:W-:Y:S01]  /*12800*/  HADD2.F32 R32, -RZ, R32.H0_H0 ;  /* 0x20000020ff207230 */ /* 0x000fe20000004100 */
[----:B------:R-:W-:Y:S02]  /*12810*/  SHF.R.U32.HI R62, RZ, 0x10, R63 ;  /* 0x00000010ff3e7819 */ /* 0x000fe4000001163f */
[----:B------:R-:W-:Y:S02]  /*12820*/  SHF.R.U32.HI R54, RZ, 0x10, R55 ;  /* 0x00000010ff367819 */ /* 0x000fe40000011637 */
[----:B------:R-:W-:Y:S01]  /*12830*/  SHF.R.U64 R39, R52, 0x10, R53 ;  /* 0x0000001034277819 */ /* 0x000fe20000001235 */
[----:B0-----:R-:W-:-:S02]  /*12840*/  HADD2.F32 R14, -RZ, R5.H0_H0 ;  /* 0x20000005ff0e7230 */ /* 0x001fc40000004100 */
[----:B------:R-:W-:Y:S02]  /*12850*/  HADD2.F32 R15, -RZ, R5.H1_H1 ;  /* 0x30000005ff0f7230 */ /* 0x000fe40000004100 */
[----:B------:R-:W-:Y:S02]  /*12860*/  HADD2.F32 R5, -RZ, R4.H0_H0 ;  /* 0x20000004ff057230 */ /* 0x000fe40000004100 */
[----:B------:R-:W-:Y:S02]  /*12870*/  HADD2.F32 R21, -RZ, R6.H0_H0 ;  /* 0x20000006ff157230 */ /* 0x000fe40000004100 */
[----:B------:R-:W-:Y:S02]  /*12880*/  HADD2.F32 R24, -RZ, R7.H0_H0 ;  /* 0x20000007ff187230 */ /* 0x000fe40000004100 */
[--C-:B-1----:R-:W-:Y:S02]  /*12890*/  HADD2.F32 R25, -RZ, R9.reuse.H0_H0 ;  /* 0x20000009ff197230 */ /* 0x102fe40000004100 */
[----:B------:R-:W-:-:S02]  /*128a0*/  HADD2.F32 R26, -RZ, R9.H1_H1 ;  /* 0x30000009ff1a7230 */ /* 0x000fc40000004100 */
[----:B------:R-:W-:Y:S02]  /*128b0*/  HADD2.F32 R9, -RZ, R8.H0_H0 ;  /* 0x20000008ff097230 */ /* 0x000fe40000004100 */
[C---:B------:R-:W-:Y:S01]  /*128c0*/  FMUL.FTZ R33, R25.reuse, R31 ;  /* 0x0000001f19217220 */ /* 0x040fe20000410000 */
[-C--:B------:R-:W-:Y:S01]  /*128d0*/  FMUL.FTZ R35, R25, R29.reuse ;  /* 0x0000001d19237220 */ /* 0x080fe20000410000 */
[----:B------:R-:W-:Y:S02]  /*128e0*/  HADD2.F32 R25, -RZ, R60.H0_H0 ;  /* 0x2000003cff197230 */ /* 0x000fe40000004100 */
[----:B------:R-:W-:Y:S01]  /*128f0*/  FMUL.FTZ R34, R26, R32 ;  /* 0x000000201a227220 */ /* 0x000fe20000410000 */
[C---:B------:R-:W-:Y:S01]  /*12900*/  FFMA.FTZ R33, R14.reuse, R29, -R33 ;  /* 0x0000001d0e217223 */ /* 0x040fe20000010821 */
[----:B------:R-:W-:Y:S01]  /*12910*/  FFMA.FTZ R35, R14, R31, R35 ;  /* 0x0000001f0e237223 */ /* 0x000fe20000010023 */
[----:B------:R-:W-:Y:S02]  /*12920*/  HADD2.F32 R14, -RZ, R99.H1_H1 ;  /* 0x30000063ff0e7230 */ /* 0x000fe40000004100 */
[----:B------:R-:W-:Y:S01]  /*12930*/  FMUL.FTZ R36, R26, R25 ;  /* 0x000000191a247220 */ /* 0x000fe20000410000 */
[----:B------:R-:W-:Y:S01]  /*12940*/  FMUL.FTZ R26, R9, R30 ;  /* 0x0000001e091a7220 */ /* 0x000fe20000410000 */
[----:B------:R-:W-:-:S02]  /*12950*/  HADD2.F32 R27, -RZ, R10.H0_H0 ;  /* 0x2000000aff1b7230 */ /* 0x000fc40000004100 */
[----:B------:R-:W-:Y:S01]  /*12960*/  FFMA.FTZ R34, R15, R25, -R34 ;  /* 0x000000190f227223 */ /* 0x000fe20000010822 */
[-C--:B------:R-:W-:Y:S01]  /*12970*/  FMUL.FTZ R9, R9, R14.reuse ;  /* 0x0000000e09097220 */ /* 0x080fe20000410000 */
[----:B------:R-:W-:Y:S01]  /*12980*/  FFMA.FTZ R25, R5, R14, -R26 ;  /* 0x0000000e05197223 */ /* 0x000fe2000001081a */
[----:B------:R-:W-:Y:S02]  /*12990*/  HADD2.F32 R28, -RZ, R11.H0_H0 ;  /* 0x2000000bff1c7230 */ /* 0x000fe40000004100 */
[----:B------:R-:W-:Y:S01]  /*129a0*/  FMUL.FTZ R14, R27, R98 ;  /* 0x000000621b0e7220 */ /* 0x000fe20000410000 */
[----:B------:R-:W-:Y:S01]  /*129b0*/  FFMA.FTZ R30, R5, R30, R9 ;  /* 0x0000001e051e7223 */ /* 0x000fe20000010009 */
[----:B------:R-:W-:Y:S02]  /*129c0*/  HADD2.F32 R5, -RZ, R101.H0_H0 ;  /* 0x20000065ff057230 */ /* 0x000fe40000004100 */
[----:B------:R-:W-:Y:S01]  /*129d0*/  FFMA.FTZ R36, R15, R32, R36 ;  /* 0x000000200f247223 */ /* 0x000fe20000010024 */
[----:B------:R-:W-:-:S02]  /*129e0*/  HADD2.F32 R99, -RZ, R99.H0_H0 ;  /* 0x20000063ff637230 */ /* 0x000fc40000004100 */
[-C--:B------:R-:W-:Y:S01]  /*129f0*/  FMUL.FTZ R32, R27, R100.reuse ;  /* 0x000000641b207220 */ /* 0x080fe20000410000 */
[----:B------:R-:W-:Y:S01]  /*12a00*/  FFMA.FTZ R100, R21, R100, -R14 ;  /* 0x0000006415647223 */ /* 0x000fe2000001080e */
[----:B------:R-:W-:Y:S02]  /*12a10*/  HADD2.F32 R11, -RZ, R11.H1_H1 ;  /* 0x3000000bff0b7230 */ /* 0x000fe40000004100 */
[C---:B------:R-:W-:Y:S01]  /*12a20*/  FMUL.FTZ R38, R28.reuse, R5 ;  /* 0x000000051c267220 */ /* 0x040fe20000410000 */
[----:B------:R-:W-:Y:S02]  /*12a30*/  HADD2.F32 R26, -RZ, R54.H0_H0 ;  /* 0x20000036ff1a7230 */ /* 0x000fe40000004100 */
[-C--:B------:R-:W-:Y:S01]  /*12a40*/  FMUL.FTZ R9, R28, R99.reuse ;  /* 0x000000631c097220 */ /* 0x080fe20000410000 */
[----:B------:R-:W-:Y:S02]  /*12a50*/  HADD2.F32 R14, -RZ, R62.H0_H0 ;  /* 0x2000003eff0e7230 */ /* 0x000fe40000004100 */
[----:B------:R-:W-:Y:S01]  /*12a60*/  FFMA.FTZ R38, R24, R99, R38 ;  /* 0x0000006318267223 */ /* 0x000fe20000010026 */
[----:B------:R-:W-:-:S02]  /*12a70*/  HADD2.F32 R7, -RZ, R7.H1_H1 ;  /* 0x30000007ff077230 */ /* 0x000fc40000004100 */
[----:B------:R-:W-:Y:S01]  /*12a80*/  FFMA.FTZ R28, R24, R5, -R9 ;  /* 0x00000005181c7223 */ /* 0x000fe20000010809 */
[C---:B------:R-:W-:Y:S01]  /*12a90*/  FMUL.FTZ R40, R11.reuse, R26 ;  /* 0x0000001a0b287220 */ /* 0x040fe20000410000 */
[----:B------:R-:W-:Y:S01]  /*12aa0*/  FMUL.FTZ R24, R11, R14 ;  /* 0x0000000e0b187220 */ /* 0x000fe20000410000 */
[----:B------:R-:W-:Y:S02]  /*12ab0*/  HADD2.F32 R8, -RZ, R8.H1_H1 ;  /* 0x30000008ff087230 */ /* 0x000fe40000004100 */
[----:B------:R-:W-:Y:S01]  /*12ac0*/  FFMA.FTZ R32, R21, R98, R32 ;  /* 0x0000006215207223 */ /* 0x000fe20000010020 */
[----:B------:R-:W-:Y:S02]  /*12ad0*/  HADD2.F32 R10, -RZ, R10.H1_H1 ;  /* 0x3000000aff0a7230 */ /* 0x000fe40000004100 */
[C---:B------:R-:W-:Y:S01]  /*12ae0*/  FFMA.FTZ R29, R7.reuse, R14, -R40 ;  /* 0x0000000e071d7223 */ /* 0x040fe20000010828 */
[----:B------:R-:W-:Y:S02]  /*12af0*/  HADD2.F32 R11, -RZ, R39.H0_H0 ;  /* 0x20000027ff0b7230 */ /* 0x000fe40000004100 */
[----:B------:R-:W-:Y:S01]  /*12b00*/  FFMA.FTZ R31, R7, R26, R24 ;  /* 0x0000001a071f7223 */ /* 0x000fe20000010018 */
[----:B------:R-:W-:-:S02]  /*12b10*/  HADD2.F32 R15, -RZ, R37.H0_H0 ;  /* 0x20000025ff0f7230 */ /* 0x000fc40000004100 */
[----:B------:R-:W-:Y:S02]  /*12b20*/  HADD2.F32 R5, -RZ, R42.H0_H0 ;  /* 0x2000002aff057230 */ /* 0x000fe40000004100 */
[----:B------:R-:W-:Y:S01]  /*12b30*/  FMUL.FTZ R7, R8, R11 ;  /* 0x0000000b08077220 */ /* 0x000fe20000410000 */
[----:B------:R-:W-:Y:S02]  /*12b40*/  HADD2.F32 R9, -RZ, R41.H0_H0 ;  /* 0x20000029ff097230 */ /* 0x000fe40000004100 */
[----:B------:R-:W-:Y:S01]  /*12b50*/  FMUL.FTZ R27, R10, R15 ;  /* 0x0000000f0a1b7220 */ /* 0x000fe20000410000 */
[----:B------:R-:W-:Y:S02]  /*12b60*/  HADD2.F32 R4, -RZ, R4.H1_H1 ;  /* 0x30000004ff047230 */ /* 0x000fe40000004100 */
[----:B------:R-:W-:Y:S01]  /*12b70*/  FMUL.FTZ R14, R8, R5 ;  /* 0x00000005080e7220 */ /* 0x000fe20000410000 */
[----:B------:R-:W-:Y:S02]  /*12b80*/  HADD2.F32 R6, -RZ, R6.H1_H1 ;  /* 0x30000006ff067230 */ /* 0x000fe40000004100 */
        /* <DEDUP_REMOVED lines=15> */
.L_x_2510:
[----:B------:R-:W-:Y:S05]  /*12c80*/  BSYNC B2 ;  /* 0x0000000000027941 */ /* 0x000fea0003800000 */
.L_x_2509:
[----:B------:R-:W-:Y:S05]  /*12c90*/  @P1 BRA `(.L_x_2508) ;  /* 0x0000000400981947 */ /* 0x000fea0003800000 */
[----:B------:R-:W-:Y:S01]  /*12ca0*/  LEA.HI R12, R12, R20, RZ, 0x1d ;  /* 0x000000140c0c7211 */ /* 0x000fe200078fe8ff */
[----:B------:R-:W-:Y:S01]  /*12cb0*/  HADD2.F32 R29, -RZ, R90.H1_H1 ;  /* 0x3000005aff1d7230 */ /* 0x000fe20000004100 */
[----:B-12---:R-:W-:Y:S01]  /*12cc0*/  LOP3.LUT R5, R228, 0x38, R3, 0xf8, !PT ;  /* 0x00000038e4057812 */ /* 0x006fe200078ef803 */
[----:B------:R-:W-:Y:S01]  /*12cd0*/  HADD2.F32 R28, -RZ, R96.H1_H1 ;  /* 0x30000060ff1c7230 */ /* 0x000fe20000004100 */
[----:B------:R-:W-:Y:S01]  /*12ce0*/  SHF.R.S32.HI R7, RZ, 0x1f, R12 ;  /* 0x0000001fff077819 */ /* 0x000fe2000001140c */
[----:B------:R-:W-:Y:S01]  /*12cf0*/  HADD2.F32 R90, -RZ, R90.H0_H0 ;  /* 0x2000005aff5a7230 */ /* 0x000fe20000004100 */
[----:B------:R-:W-:Y:S01]  /*12d00*/  LOP3.LUT R6, R5, R232, RZ, 0x3c, !PT ;  /* 0x000000e805067212 */ /* 0x000fe200078e3cff */
[----:B------:R-:W-:Y:S01]  /*12d10*/  IMAD.SHL.U32 R5, R12, 0x8, RZ ;  /* 0x000000080c057824 */ /* 0x000fe200078e00ff */
[----:B------:R-:W-:Y:S01]  /*12d20*/  LEA.HI R7, R7, R12, RZ, 0x3 ;  /* 0x0000000c07077211 */ /* 0x000fe200078f18ff */
[----:B------:R-:W-:Y:S01]  /*12d30*/  HADD2.F32 R96, -RZ, R96.H0_H0 ;  /* 0x20000060ff607230 */ /* 0x000fe20000004100 */
[----:B------:R-:W-:-:S02]  /*12d40*/  LEA.HI R4, R0, R19, RZ, 0x6 ;  /* 0x0000001300047211 */ /* 0x000fc400078f30ff */
[----:B------:R-:W-:Y:S02]  /*12d50*/  LOP3.LUT R5, R228, 0x38, R5, 0xf8, !PT ;  /* 0x00000038e4057812 */ /* 0x000fe400078ef805 */
[----:B------:R-:W-:Y:S01]  /*12d60*/  SHF.L.U32 R7, R7, 0xa, RZ ;  /* 0x0000000a07077819 */ /* 0x000fe200000006ff */
[----:B------:R-:W-:Y:S01]  /*12d70*/  IMAD.SHL.U32 R4, R4, 0x80, RZ ;  /* 0x0000008004047824 */ /* 0x000fe200078e00ff */
[----:B-----5:R-:W-:Y:S02]  /*12d80*/  R2UR UR4, R44 ;  /* 0x000000002c0472ca */ /* 0x020fe400000e0000 */
[----:B------:R-:W-:Y:S02]  /*12d90*/  LOP3.LUT R8, R5, R232, RZ, 0x3c, !PT ;  /* 0x000000e805087212 */ /* 0x000fe400078e3cff */
[----:B0-----:R-:W-:Y:S02]  /*12da0*/  LOP3.LUT R9, R7, 0x7fffe000, RZ, 0xc0, !PT ;  /* 0x7fffe00007097812 */ /* 0x001fe400078ec0ff */
[----:B------:R-:W-:-:S02]  /*12db0*/  LOP3.LUT R4, R4, 0xffffe000, RZ, 0xc0, !PT ;  /* 0xffffe00004047812 */ /* 0x000fc400078ec0ff */
[--C-:B------:R-:W-:Y:S02]  /*12dc0*/  IADD3 R9, R8, R9, R231.reuse ;  /* 0x0000000908097210 */ /* 0x100fe40007ffe0e7 */
[----:B------:R-:W-:Y:S02]  /*12dd0*/  IADD3 R4, R6, R4, R231 ;  /* 0x0000000406047210 */ /* 0x000fe40007ffe0e7 */
[----:B------:R-:W-:Y:S01]  /*12de0*/  SHF.R.U32.HI R30, RZ, 0x10, R57 ;  /* 0x00000010ff1e7819 */ /* 0x000fe20000011639 */
[----:B------:R-:W-:Y:S01]  /*12df0*/  IMAD R12, R9, 0x2, R16 ;  /* 0x00000002090c7824 */ /* 0x000fe200078e0210 */
[----:B------:R-:W-:Y:S02]  /*12e00*/  LEA R41, R4, UR4, 0x1 ;  /* 0x0000000404297c11 */ /* 0x000fe4000f8e08ff */
[--C-:B------:R-:W-:Y:S01]  /*12e10*/  SHF.R.U64 R40, R80, 0x10, R81.reuse ;  /* 0x0000001050287819 */ /* 0x100fe20000001251 */
[----:B------:R-:W-:Y:S01]  /*12e20*/  HADD2.F32 R30, -RZ, R30.H0_H0 ;  /* 0x2000001eff1e7230 */ /* 0x000fe20000004100 */
[----:B------:R-:W0:Y:S01]  /*12e30*/  LDS.128 R8, [R12+0x14400] ;  /* 0x014400000c087984 */ /* 0x000e220000000c00 */
[----:B------:R-:W-:-:S02]  /*12e40*/  SHF.R.U32.HI R80, RZ, 0x10, R81 ;  /* 0x00000010ff507819 */ /* 0x000fc40000011651 */
[----:B------:R-:W-:Y:S01]  /*12e50*/  SHF.R.U64 R39, R82, 0x10, R83 ;  /* 0x0000001052277819 */ /* 0x000fe20000001253 */
[----:B------:R-:W1:Y:S01]  /*12e60*/  LDS.128 R4, [R41] ;  /* 0x0000000029047984 */ /* 0x000e620000000c00 */
[----:B------:R-:W-:Y:S02]  /*12e70*/  SHF.R.U64 R35, R58, 0x10, R59 ;  /* 0x000000103a237819 */ /* 0x000fe4000000123b */
[----:B------:R-:W-:Y:S02]  /*12e80*/  SHF.R.U32.HI R82, RZ, 0x10, R83 ;  /* 0x00000010ff527819 */ /* 0x000fe40000011653 */
[----:B------:R-:W-:Y:S02]  /*12e90*/  SHF.R.U32.HI R58, RZ, 0x10, R59 ;  /* 0x00000010ff3a7819 */ /* 0x000fe4000001163b */
[----:B------:R-:W-:Y:S01]  /*12ea0*/  SHF.R.U64 R37, R56, 0x10, R57 ;  /* 0x0000001038257819 */ /* 0x000fe20000001239 */
[--C-:B0-----:R-:W-:Y:S02]  /*12eb0*/  HADD2.F32 R24, -RZ, R9.reuse.H0_H0 ;  /* 0x20000009ff187230 */ /* 0x101fe40000004100 */
[----:B------:R-:W-:-:S02]  /*12ec0*/  HADD2.F32 R25, -RZ, R9.H1_H1 ;  /* 0x30000009ff197230 */ /* 0x000fc40000004100 */
[--C-:B-1----:R-:W-:Y:S02]  /*12ed0*/  HADD2.F32 R13, -RZ, R5.reuse.H0_H0 ;  /* 0x20000005ff0d7230 */ /* 0x102fe40000004100 */
[CC--:B------:R-:W-:Y:S01]  /*12ee0*/  FMUL.FTZ R32, R24.reuse, R29.reuse ;  /* 0x0000001d18207220 */ /* 0x0c0fe20000410000 */
[----:B------:R-:W-:Y:S01]  /*12ef0*/  FMUL.FTZ R24, R24, R28 ;  /* 0x0000001c18187220 */ /* 0x000fe20000410000 */
[----:B------:R-:W-:Y:S02]  /*12f00*/  HADD2.F32 R14, -RZ, R5.H1_H1 ;  /* 0x30000005ff0e7230 */ /* 0x000fe40000004100 */
[----:B------:R-:W-:Y:S01]  /*12f10*/  FMUL.FTZ R31, R25, R30 ;  /* 0x0000001e191f7220 */ /* 0x000fe20000410000 */
[C---:B------:R-:W-:Y:S01]  /*12f20*/  FFMA.FTZ R32, R13.reuse, R28, -R32 ;  /* 0x0000001c0d207223 */ /* 0x040fe20000010820 */
[----:B------:R-:W-:Y:S02]  /*12f30*/  HADD2.F32 R28, -RZ, R80.H0_H0 ;  /* 0x20000050ff1c7230 */ /* 0x000fe40000004100 */
[----:B------:R-:W-:Y:S01]  /*12f40*/  FFMA.FTZ R29, R13, R29, R24 ;  /* 0x0000001d0d1d7223 */ /* 0x000fe20000010018 */
[----:B------:R-:W-:-:S02]  /*12f50*/  HADD2.F32 R9, -RZ, R8.H0_H0 ;  /* 0x20000008ff097230 */ /* 0x000fc40000004100 */
[----:B------:R-:W-:Y:S02]  /*12f60*/  HADD2.F32 R5, -RZ, R4.H0_H0 ;  /* 0x20000004ff057230 */ /* 0x000fe40000004100 */
[-C--:B------:R-:W-:Y:S01]  /*12f70*/  FMUL.FTZ R25, R25, R28.reuse ;  /* 0x0000001c19197220 */ /* 0x080fe20000410000 */
[----:B------:R-:W-:Y:S02]  /*12f80*/  HADD2.F32 R24, -RZ, R97.H0_H0 ;  /* 0x20000061ff187230 */ /* 0x000fe40000004100 */
[C---:B------:R-:W-:Y:S01]  /*12f90*/  FFMA.FTZ R31, R14.reuse, R28, -R31 ;  /* 0x0000001c0e1f7223 */ /* 0x040fe2000001081f */
[----:B------:R-:W-:Y:S02]  /*12fa0*/  HADD2.F32 R26, -RZ, R10.H0_H0 ;  /* 0x2000000aff1a7230 */ /* 0x000fe40000004100 */
[----:B------:R-:W-:Y:S01]  /*12fb0*/  FMUL.FTZ R28, R9, R90 ;  /* 0x0000005a091c7220 */ /* 0x000fe20000410000 */
[----:B------:R-:W-:Y:S02]  /*12fc0*/  HADD2.F32 R13, -RZ, R91.H0_H0 ;  /* 0x2000005bff0d7230 */ /* 0x000fe40000004100 */
[----:B------:R-:W-:Y:S01]  /*12fd0*/  FFMA.FTZ R30, R14, R30, R25 ;  /* 0x0000001e0e1e7223 */ /* 0x000fe20000010019 */
[----:B------:R-:W-:-:S02]  /*12fe0*/  HADD2.F32 R15, -RZ, R6.H0_H0 ;  /* 0x20000006ff0f7230 */ /* 0x000fc40000004100 */
[-C--:B------:R-:W-:Y:S01]  /*12ff0*/  FMUL.FTZ R9, R9, R24.reuse ;  /* 0x0000001809097220 */ /* 0x080fe20000410000 */
[----:B------:R-:W-:Y:S01]  /*13000*/  FFMA.FTZ R25, R5, R24, -R28 ;  /* 0x0000001805197223 */ /* 0x000fe2000001081c */
[----:B------:R-:W-:Y:S02]  /*13010*/  HADD2.F32 R27, -RZ, R11.H0_H0 ;  /* 0x2000000bff1b7230 */ /* 0x000fe40000004100 */
[C---:B------:R-:W-:Y:S01]  /*13020*/  FMUL.FTZ R24, R26.reuse, R13 ;  /* 0x0000000d1a187220 */ /* 0x040fe20000410000 */
[----:B------:R-:W-:Y:S02]  /*13030*/  HADD2.F32 R28, -RZ, R91.H1_H1 ;  /* 0x3000005bff1c7230 */ /* 0x000fe40000004100 */
[-C--:B------:R-:W-:Y:S01]  /*13040*/  FMUL.FTZ R34, R26, R96.reuse ;  /* 0x000000601a227220 */ /* 0x080fe20000410000 */
[----:B------:R-:W-:Y:S02]  /*13050*/  HADD2.F32 R21, -RZ, R7.H0_H0 ;  /* 0x20000007ff157230 */ /* 0x000fe40000004100 */
[----:B------:R-:W-:Y:S01]  /*13060*/  FFMA.FTZ R96, R15, R96, -R24 ;  /* 0x000000600f607223 */ /* 0x000fe20000010818 */
[----:B------:R-:W-:-:S02]  /*13070*/  HADD2.F32 R14, -RZ, R101.H1_H1 ;  /* 0x30000065ff0e7230 */ /* 0x000fc40000004100 */
[----:B------:R-:W-:Y:S01]  /*13080*/  FMUL.FTZ R36, R27, R28 ;  /* 0x0000001c1b247220 */ /* 0x000fe20000410000 */
[----:B------:R-:W-:Y:S02]  /*13090*/  HADD2.F32 R11, -RZ, R11.H1_H1 ;  /* 0x3000000bff0b7230 */ /* 0x000fe40000004100 */
[----:B------:R-:W-:Y:S01]  /*130a0*/  FFMA.FTZ R34, R15, R13, R34 ;  /* 0x0000000d0f227223 */ /* 0x000fe20000010022 */
[----:B------:R-:W-:Y:S02]  /*130b0*/  HADD2.F32 R26, -RZ, R58.H0_H0 ;  /* 0x2000003aff1a7230 */ /* 0x000fe40000004100 */
[-C--:B------:R-:W-:Y:S01]  /*130c0*/  FMUL.FTZ R27, R27, R14.reuse ;  /* 0x0000000e1b1b7220 */ /* 0x080fe20000410000 */
[----:B------:R-:W-:Y:S02]  /*130d0*/  HADD2.F32 R24, -RZ, R82.H0_H0 ;  /* 0x20000052ff187230 */ /* 0x000fe40000004100 */
[----:B------:R-:W-:Y:S01]  /*130e0*/  FFMA.FTZ R36, R21, R14, -R36 ;  /* 0x0000000e15247223 */ /* 0x000fe20000010824 */
[----:B------:R-:W-:-:S02]  /*130f0*/  HADD2.F32 R7, -RZ, R7.H1_H1 ;  /* 0x30000007ff077230 */ /* 0x000fc40000004100 */
[C---:B------:R-:W-:Y:S01]  /*13100*/  FMUL.FTZ R38, R11.reuse, R26 ;  /* 0x0000001a0b267220 */ /* 0x040fe20000410000 */
[----:B------:R-:W-:Y:S02]  /*13110*/  HADD2.F32 R8, -RZ, R8.H1_H1 ;  /* 0x30000008ff087230 */ /* 0x000fe40000004100 */
[----:B------:R-:W-:Y:S01]  /*13120*/  FMUL.FTZ R14, R11, R24 ;  /* 0x000000180b0e7220 */ /* 0x000fe20000410000 */
[----:B------:R-:W-:Y:S02]  /*13130*/  HADD2.F32 R10, -RZ, R10.H1_H1 ;  /* 0x3000000aff0a7230 */ /* 0x000fe40000004100 */
[----:B------:R-:W-:Y:S01]  /*13140*/  FFMA.FTZ R90, R5, R90, R9 ;  /* 0x0000005a055a7223 */ /* 0x000fe20000010009 */
[----:B------:R-:W-:Y:S02]  /*13150*/  HADD2.F32 R11, -RZ, R37.H0_H0 ;  /* 0x20000025ff0b7230 */ /* 0x000fe40000004100 */
[----:B------:R-:W-:Y:S01]  /*13160*/  FFMA.FTZ R27, R21, R28, R27 ;  /* 0x0000001c151b7223 */ /* 0x000fe2000001001b */
[----:B------:R-:W-:-:S02]  /*13170*/  HADD2.F32 R13, -RZ, R35.H0_H0 ;  /* 0x20000023ff0d7230 */ /* 0x000fc40000004100 */
        /* <DEDUP_REMOVED lines=24> */
.L_x_2508:
[----:B------:R-:W-:Y:S05]  /*13300*/  BSYNC B1 ;  /* 0x0000000000017941 */ /* 0x000fea0003800000 */
.L_x_2507:
[----:B------:R-:W-:Y:S05]  /*13310*/  @P3 BRA `(.L_x_2466) ;  /* 0x0000000c005c3947 */ /* 0x000fea0003800000 */
[----:B------:R0:W5:Y:S01]  /*13320*/  LDL R47, [R1+0x7c] ;  /* 0x00007c00012f7983 */ /* 0x0001620000100800 */
[----:B------:R-:W0:Y:S01]  /*13330*/  LDC R42, c[0x0][0x3d4] ;  /* 0x0000f500ff2a7b82 */ /* 0x000e220000000800 */
[----:B-1234-:R-:W-:Y:S01]  /*13340*/  SHF.R.S32.HI R5, RZ, 0x1f, R84 ;  /* 0x0000001fff057819 */ /* 0x01efe20000011454 */
[----:B------:R-:W-:Y:S01]  /*13350*/  IMAD.SHL.U32 R4, R84, 0x40, RZ ;  /* 0x0000004054047824 */ /* 0x000fe200078e00ff */
[----:B------:R-:W-:Y:S02]  /*13360*/  BSSY B1, `(.L_x_2511) ;  /* 0x000006b000017945 */ /* 0x000fe40003800000 */
[----:B------:R-:W-:Y:S02]  /*13370*/  LEA.HI R5, R5, R84, RZ, 0x3 ;  /* 0x0000005405057211 */ /* 0x000fe400078f18ff */
[----:B------:R-:W-:Y:S02]  /*13380*/  LOP3.LUT R43, R4, 0x1c0, RZ, 0xc0, !PT ;  /* 0x000001c0042b7812 */ /* 0x000fe400078ec0ff */
[----:B------:R-:W-:-:S02]  /*13390*/  SHF.L.U32 R5, R5, 0x6, RZ ;  /* 0x0000000605057819 */ /* 0x000fc400000006ff */
[----:B------:R-:W-:Y:S02]  /*133a0*/  SHF.R.U32.HI R45, RZ, 0x3, R43 ;  /* 0x00000003ff2d7819 */ /* 0x000fe4000001162b */
[----:B-----5:R-:W-:Y:S02]  /*133b0*/  LOP3.LUT R44, R5, 0xfffffe00, RZ, 0xc0, !PT ;  /* 0xfffffe00052c7812 */ /* 0x020fe400078ec0ff */
[-C--:B0-----:R-:W-:Y:S02]  /*133c0*/  ISETP.GE.AND P0, PT, R17, R42.reuse, PT ;  /* 0x0000002a1100720c */ /* 0x081fe40003f06270 */
[----:B------:R-:W-:-:S11]  /*133d0*/  ISETP.GE.AND P1, PT, R19, R42, PT ;  /* 0x0000002a1300720c */ /* 0x000fd60003f26270 */
[----:B------:R-:W-:Y:S05]  /*133e0*/  @P0 BRA `(.L_x_2512) ;  /* 0x0000000400880947 */ /* 0x000fea0003800000 */
[----:B------:R-:W-:Y:S01]  /*133f0*/  LEA.HI R85, R42, R85, RZ, 0x1d ;  /* 0x000000552a557211 */ /* 0x000fe200078fe8ff */
[----:B------:R-:W-:Y:S01]  /*13400*/  HADD2.F32 R28, -RZ, R94.H1_H1 ;  /* 0x3000005eff1c7230 */ /* 0x000fe20000004100 */
[----:B------:R-:W-:Y:S01]  /*13410*/  R2UR UR4, R47 ;  /* 0x000000002f0472ca */ /* 0x000fe200000e0000 */
[--C-:B------:R-:W-:Y:S01]  /*13420*/  HADD2.F32 R29, -RZ, R92.reuse.H1_H1 ;  /* 0x3000005cff1d7230 */ /* 0x100fe20000004100 */
[----:B------:R-:W-:Y:S01]  /*13430*/  SHF.R.S32.HI R6, RZ, 0x1f, R85 ;  /* 0x0000001fff067819 */ /* 0x000fe20000011455 */
[----:B------:R-:W-:Y:S01]  /*13440*/  IMAD.SHL.U32 R4, R85, 0x8, RZ ;  /* 0x0000000855047824 */ /* 0x000fe200078e00ff */
[C---:B------:R-:W-:Y:S01]  /*13450*/  LOP3.LUT R5, R43.reuse, 0x38, R17, 0xf8, !PT ;  /* 0x000000382b057812 */ /* 0x040fe200078ef811 */
[----:B------:R-:W-:Y:S01]  /*13460*/  HADD2.F32 R92, -RZ, R92.H0_H0 ;  /* 0x2000005cff5c7230 */ /* 0x000fe20000004100 */
[----:B------:R-:W-:Y:S01]  /*13470*/  LEA.HI R6, R6, R85, RZ, 0x3 ;  /* 0x0000005506067211 */ /* 0x000fe200078f18ff */
[----:B------:R-:W-:Y:S01]  /*13480*/  HADD2.F32 R94, -RZ, R94.H0_H0 ;  /* 0x2000005eff5e7230 */ /* 0x000fe20000004100 */
[----:B------:R-:W-:-:S02]  /*13490*/  LOP3.LUT R4, R43, 0x38, R4, 0xf8, !PT ;  /* 0x000000382b047812 */ /* 0x000fc400078ef804 */
[----:B------:R-:W-:Y:S01]  /*134a0*/  LOP3.LUT R5, R44, R5, R45, 0xf6, !PT ;  /* 0x000000052c057212 */ /* 0x000fe200078ef62d */
[----:B------:R-:W-:Y:S01]  /*134b0*/  IMAD.SHL.U32 R6, R6, 0x400, RZ ;  /* 0x0000040006067824 */ /* 0x000fe200078e00ff */
[----:B------:R-:W-:Y:S02]  /*134c0*/  LOP3.LUT R8, R4, R45, RZ, 0x3c, !PT ;  /* 0x0000002d04087212 */ /* 0x000fe400078e3cff */
[----:B------:R-:W-:Y:S02]  /*134d0*/  LEA R46, R5, UR4, 0x1 ;  /* 0x00000004052e7c11 */ /* 0x000fe4000f8e08ff */
[----:B------:R-:W-:Y:S02]  /*134e0*/  LOP3.LUT R9, R6, 0x7fffe000, RZ, 0xc0, !PT ;  /* 0x7fffe00006097812 */ /* 0x000fe400078ec0ff */
[----:B------:R-:W-:Y:S01]  /*134f0*/  SHF.R.U32.HI R30, RZ, 0x10, R65 ;  /* 0x00000010ff1e7819 */ /* 0x000fe20000011641 */
[----:B------:R-:W0:Y:S01]  /*13500*/  LDS.128 R4, [R46] ;  /* 0x000000002e047984 */ /* 0x000e220000000c00 */
[----:B------:R-:W-:-:S02]  /*13510*/  IADD3 R9, R8, R9, R44 ;  /* 0x0000000908097210 */ /* 0x000fc40007ffe02c */
[--C-:B------:R-:W-:Y:S01]  /*13520*/  SHF.R.U64 R41, R72, 0x10, R73.reuse ;  /* 0x0000001048297819 */ /* 0x100fe20000001249 */
[----:B------:R-:W-:Y:S01]  /*13530*/  HADD2.F32 R30, -RZ, R30.H0_H0 ;  /* 0x2000001eff1e7230 */ /* 0x000fe20000004100 */
[----:B------:R-:W-:Y:S02]  /*13540*/  LEA R12, R9, R16, 0x1 ;  /* 0x00000010090c7211 */ /* 0x000fe400078e08ff */
[----:B------:R-:W-:Y:S02]  /*13550*/  SHF.R.U32.HI R72, RZ, 0x10, R73 ;  /* 0x00000010ff487819 */ /* 0x000fe40000011649 */
[----:B------:R-:W-:Y:S01]  /*13560*/  SHF.R.U64 R39, R74, 0x10, R75 ;  /* 0x000000104a277819 */ /* 0x000fe2000000124b */
[----:B------:R-:W1:Y:S01]  /*13570*/  LDS.128 R8, [R12+0x14400] ;  /* 0x014400000c087984 */ /* 0x000e620000000c00 */
[----:B------:R-:W-:Y:S02]  /*13580*/  SHF.R.U64 R35, R66, 0x10, R67 ;  /* 0x0000001042237819 */ /* 0x000fe40000001243 */
[----:B------:R-:W-:-:S02]  /*13590*/  SHF.R.U32.HI R74, RZ, 0x10, R75 ;  /* 0x00000010ff4a7819 */ /* 0x000fc4000001164b */
[----:B------:R-:W-:Y:S02]  /*135a0*/  SHF.R.U32.HI R66, RZ, 0x10, R67 ;  /* 0x00000010ff427819 */ /* 0x000fe40000011643 */
[----:B------:R-:W-:Y:S01]  /*135b0*/  SHF.R.U64 R37, R64, 0x10, R65 ;  /* 0x0000001040257819 */ /* 0x000fe20000001241 */
[--C-:B0-----:R-:W-:Y:S02]  /*135c0*/  HADD2.F32 R13, -RZ, R5.reuse.H0_H0 ;  /* 0x20000005ff0d7230 */ /* 0x101fe40000004100 */
[----:B------:R-:W-:Y:S02]  /*135d0*/  HADD2.F32 R14, -RZ, R5.H1_H1 ;  /* 0x30000005ff0e7230 */ /* 0x000fe40000004100 */
[----:B------:R-:W-:Y:S02]  /*135e0*/  HADD2.F32 R5, -RZ, R4.H0_H0 ;  /* 0x20000004ff057230 */ /* 0x000fe40000004100 */
[----:B------:R-:W-:Y:S02]  /*135f0*/  HADD2.F32 R15, -RZ, R6.H0_H0 ;  /* 0x20000006ff0f7230 */ /* 0x000fe40000004100 */
[----:B------:R-:W-:-:S02]  /*13600*/  HADD2.F32 R21, -RZ, R7.H0_H0 ;  /* 0x20000007ff157230 */ /* 0x000fc40000004100 */
[--C-:B-1----:R-:W-:Y:S02]  /*13610*/  HADD2.F32 R24, -RZ, R9.reuse.H0_H0 ;  /* 0x20000009ff187230 */ /* 0x102fe40000004100 */
[----:B------:R-:W-:Y:S02]  /*13620*/  HADD2.F32 R25, -RZ, R9.H1_H1 ;  /* 0x30000009ff197230 */ /* 0x000fe40000004100 */
[----:B------:R-:W-:Y:S02]  /*13630*/  HADD2.F32 R9, -RZ, R8.H0_H0 ;  /* 0x20000008ff097230 */ /* 0x000fe40000004100 */
[CC--:B------:R-:W-:Y:S01]  /*13640*/  FMUL.FTZ R32, R24.reuse, R29.reuse ;  /* 0x0000001d18207220 */ /* 0x0c0fe20000410000 */
[----:B------:R-:W-:Y:S01]  /*13650*/  FMUL.FTZ R34, R24, R28 ;  /* 0x0000001c18227220 */ /* 0x000fe20000410000 */
[----:B------:R-:W-:Y:S02]  /*13660*/  HADD2.F32 R24, -RZ, R72.H0_H0 ;  /* 0x20000048ff187230 */ /* 0x000fe40000004100 */
[----:B------:R-:W-:Y:S01]  /*13670*/  FMUL.FTZ R31, R25, R30 ;  /* 0x0000001e191f7220 */ /* 0x000fe20000410000 */
[C---:B------:R-:W-:Y:S01]  /*13680*/  FFMA.FTZ R32, R13.reuse, R28, -R32 ;  /* 0x0000001c0d207223 */ /* 0x040fe20000010820 */
[----:B------:R-:W-:Y:S01]  /*13690*/  FFMA.FTZ R34, R13, R29, R34 ;  /* 0x0000001d0d227223 */ /* 0x000fe20000010022 */
[----:B------:R-:W-:-:S02]  /*136a0*/  HADD2.F32 R26, -RZ, R10.H0_H0 ;  /* 0x2000000aff1a7230 */ /* 0x000fc40000004100 */
[-C--:B------:R-:W-:Y:S01]  /*136b0*/  FMUL.FTZ R29, R25, R24.reuse ;  /* 0x00000018191d7220 */ /* 0x080fe20000410000 */
[----:B------:R-:W-:Y:S01]  /*136c0*/  FFMA.FTZ R31, R14, R24, -R31 ;  /* 0x000000180e1f7223 */ /* 0x000fe2000001081f */
[C---:B------:R-:W-:Y:S01]  /*136d0*/  FMUL.FTZ R24, R9.reuse, R92 ;  /* 0x0000005c09187220 */ /* 0x040fe20000410000 */
[----:B------:R-:W-:Y:S02]  /*136e0*/  HADD2.F32 R13, -RZ, R93.H0_H0 ;  /* 0x2000005dff0d7230 */ /* 0x000fe40000004100 */
[-C--:B------:R-:W-:Y:S01]  /*136f0*/  FMUL.FTZ R25, R9, R94.reuse ;  /* 0x0000005e09197220 */ /* 0x080fe20000410000 */
[----:B------:R-:W-:Y:S02]  /*13700*/  HADD2.F32 R9, -RZ, R95.H0_H0 ;  /* 0x2000005fff097230 */ /* 0x000fe40000004100 */
[----:B------:R-:W-:Y:S01]  /*13710*/  FFMA.FTZ R94, R5, R94, -R24 ;  /* 0x0000005e055e7223 */ /* 0x000fe20000010818 */
[----:B------:R-:W-:Y:S02]  /*13720*/  HADD2.F32 R27, -RZ, R11.H0_H0 ;  /* 0x2000000bff1b7230 */ /* 0x000fe40000004100 */
[----:B------:R-:W-:Y:S01]  /*13730*/  FMUL.FTZ R24, R26, R13 ;  /* 0x0000000d1a187220 */ /* 0x000fe20000410000 */
[----:B------:R-:W-:-:S02]  /*13740*/  HADD2.F32 R28, -RZ, R93.H1_H1 ;  /* 0x3000005dff1c7230 */ /* 0x000fc40000004100 */
[----:B------:R-:W-:Y:S01]  /*13750*/  FFMA.FTZ R29, R14, R30, R29 ;  /* 0x0000001e0e1d7223 */ /* 0x000fe2000001001d */
[----:B------:R-:W-:Y:S02]  /*13760*/  HADD2.F32 R14, -RZ, R95.H1_H1 ;  /* 0x3000005fff0e7230 */ /* 0x000fe40000004100 */
[-C--:B------:R-:W-:Y:S01]  /*13770*/  FMUL.FTZ R36, R26, R9.reuse ;  /* 0x000000091a247220 */ /* 0x080fe20000410000 */
[----:B------:R-:W-:Y:S01]  /*13780*/  FFMA.FTZ R30, R15, R9, -R24 ;  /* 0x000000090f1e7223 */ /* 0x000fe20000010818 */
[----:B------:R-:W-:Y:S02]  /*13790*/  HADD2.F32 R11, -RZ, R11.H1_H1 ;  /* 0x3000000bff0b7230 */ /* 0x000fe40000004100 */
[C---:B------:R-:W-:Y:S01]  /*137a0*/  FMUL.FTZ R38, R27.reuse, R28 ;  /* 0x0000001c1b267220 */ /* 0x040fe20000410000 */
[----:B------:R-:W-:Y:S02]  /*137b0*/  HADD2.F32 R26, -RZ, R66.H0_H0 ;  /* 0x20000042ff1a7230 */ /* 0x000fe40000004100 */
[----:B------:R-:W-:Y:S01]  /*137c0*/  FMUL.FTZ R27, R27, R14 ;  /* 0x0000000e1b1b7220 */ /* 0x000fe20000410000 */
[----:B------:R-:W-:-:S02]  /*137d0*/  HADD2.F32 R24, -RZ, R74.H0_H0 ;  /* 0x2000004aff187230 */ /* 0x000fc40000004100 */
[----:B------:R-:W-:Y:S01]  /*137e0*/  FFMA.FTZ R38, R21, R14, -R38 ;  /* 0x0000000e15267223 */ /* 0x000fe20000010826 */
[----:B------:R-:W-:Y:S02]  /*137f0*/  HADD2.F32 R7, -RZ, R7.H1_H1 ;  /* 0x30000007ff077230 */ /* 0x000fe40000004100 */
[----:B------:R-:W-:Y:S01]  /*13800*/  FFMA.FTZ R36, R15, R13, R36 ;  /* 0x0000000d0f247223 */ /* 0x000fe20000010024 */
[C---:B------:R-:W-:Y:S01]  /*13810*/  FMUL.FTZ R40, R11.reuse, R26 ;  /* 0x0000001a0b287220 */ /* 0x040fe20000410000 */
[----:B------:R-:W-:Y:S01]  /*13820*/  FMUL.FTZ R14, R11, R24 ;  /* 0x000000180b0e7220 */ /* 0x000fe20000410000 */
[----:B------:R-:W-:Y:S02]  /*13830*/  HADD2.F32 R8, -RZ, R8.H1_H1 ;  /* 0x30000008ff087230 */ /* 0x000fe40000004100 */
[----:B------:R-:W-:Y:S01]  /*13840*/  FFMA.FTZ R25, R5, R92, R25 ;  /* 0x0000005c05197223 */ /* 0x000fe20000010019 */
[----:B------:R-:W-:Y:S02]  /*13850*/  HADD2.F32 R10, -RZ, R10.H1_H1 ;  /* 0x3000000aff0a7230 */ /* 0x000fe40000004100 */
[----:B------:R-:W-:Y:S01]  /*13860*/  FFMA.FTZ R27, R21, R28, R27 ;  /* 0x0000001c151b7223 */ /* 0x000fe2000001001b */
[----:B------:R-:W-:-:S02]  /*13870*/  HADD2.F32 R11, -RZ, R37.H0_H0 ;  /* 0x20000025ff0b7230 */ /* 0x000fc40000004100 */
[C---:B------:R-:W-:Y:S01]  /*13880*/  FFMA.FTZ R33, R7.reuse, R24, -R40 ;  /* 0x0000001807217223 */ /* 0x040fe20000010828 */
[----:B------:R-:W-:Y:S02]  /*13890*/  HADD2.F32 R13, -RZ, R35.H0_H0 ;  /* 0x20000023ff0d7230 */ /* 0x000fe40000004100 */
[----:B------:R-:W-:Y:S01]  /*138a0*/  FFMA.FTZ R14, R7, R26, R14 ;  /* 0x0000001a070e7223 */ /* 0x000fe2000001000e */
[----:B------:R-:W-:Y:S02]  /*138b0*/  HADD2.F32 R5, -RZ, R41.H0_H0 ;  /* 0x20000029ff057230 */ /* 0x000fe40000004100 */
[----:B------:R-:W-:Y:S01]  /*138c0*/  FMUL.FTZ R7, R8, R11 ;  /* 0x0000000b08077220 */ /* 0x000fe20000410000 */
[----:B------:R-:W-:Y:S02]  /*138d0*/  HADD2.F32 R9, -RZ, R39.H0_H0 ;  /* 0x20000027ff097230 */ /* 0x000fe40000004100 */
[----:B------:R-:W-:Y:S01]  /*138e0*/  FMUL.FTZ R21, R10, R13 ;  /* 0x0000000d0a157220 */ /* 0x000fe20000410000 */
[----:B------:R-:W-:-:S02]  /*138f0*/  HADD2.F32 R4, -RZ, R4.H1_H1 ;  /* 0x30000004ff047230 */ /* 0x000fc40000004100 */
[----:B------:R-:W-:Y:S01]  /*13900*/  FMUL.FTZ R8, R8, R5 ;  /* 0x0000000508087220 */ /* 0x000fe20000410000 */
[----:B------:R-:W-:Y:S02]  /*13910*/  HADD2.F32 R6, -RZ, R6.H1_H1 ;  /* 0x30000006ff067230 */ /* 0x000fe40000004100 */
[----:B------:R-:W-:Y:S01]  /*13920*/  FMUL.FTZ R10, R10, R9 ;  /* 0x000000090a0a7220 */ /* 0x000fe20000410000 */
        /* <DEDUP_REMOVED lines=14> */
.L_x_2512:
[----:B------:R-:W-:Y:S05]  /*13a10*/  BSYNC B1 ;  /* 0x0000000000017941 */ /* 0x000fea0003800000 */
.L_x_2511:
[----:B------:R-:W-:Y:S05]  /*13a20*/  @P1 BRA `(.L_x_2466) ;  /* 0x0000000400981947 */ /* 0x000fea0003800000 */
[----:B------:R-:W-:Y:S01]  /*13a30*/  LEA.HI R0, R0, R19, RZ, 0x6 ;  /* 0x0000001300007211 */ /* 0x000fe200078f30ff */
[----:B------:R-:W-:Y:S01]  /*13a40*/  HADD2.F32 R25, -RZ, R88.H1_H1 ;  /* 0x30000058ff197230 */ /* 0x000fe20000004100 */
[----:B------:R-:W-:Y:S01]  /*13a50*/  LEA.HI R20, R42, R20, RZ, 0x1d ;  /* 0x000000142a147211 */ /* 0x000fe200078fe8ff */
[--C-:B------:R-:W-:Y:S01]  /*13a60*/  HADD2.F32 R26, -RZ, R86.reuse.H1_H1 ;  /* 0x30000056ff1a7230 */ /* 0x100fe20000004100 */
[----:B0-----:R-:W-:Y:S01]  /*13a70*/  LOP3.LUT R4, R43, 0x38, R3, 0xf8, !PT ;  /* 0x000000382b047812 */ /* 0x001fe200078ef803 */
[----:B------:R-:W-:Y:S01]  /*13a80*/  IMAD.SHL.U32 R0, R0, 0x80, RZ ;  /* 0x0000008000007824 */ /* 0x000fe200078e00ff */
[----:B------:R-:W-:Y:S01]  /*13a90*/  SHF.R.S32.HI R3, RZ, 0x1f, R20 ;  /* 0x0000001fff037819 */ /* 0x000fe20000011414 */
[----:B------:R-:W-:Y:S01]  /*13aa0*/  HADD2.F32 R86, -RZ, R86.H0_H0 ;  /* 0x20000056ff567230 */ /* 0x000fe20000004100 */
[----:B------:R-:W-:Y:S01]  /*13ab0*/  R2UR UR4, R47 ;  /* 0x000000002f0472ca */ /* 0x000fe200000e0000 */
[----:B------:R-:W-:Y:S01]  /*13ac0*/  HADD2.F32 R88, -RZ, R88.H0_H0 ;  /* 0x20000058ff587230 */ /* 0x000fe20000004100 */
[----:B------:R-:W-:Y:S01]  /*13ad0*/  LOP3.LUT R5, R0, 0xffffe000, RZ, 0xc0, !PT ;  /* 0xffffe00000057812 */ /* 0x000fe200078ec0ff */
[----:B------:R-:W-:Y:S01]  /*13ae0*/  IMAD.SHL.U32 R0, R20, 0x8, RZ ;  /* 0x0000000814007824 */ /* 0x000fe200078e00ff */
[----:B------:R-:W-:-:S02]  /*13af0*/  LEA.HI R3, R3, R20, RZ, 0x3 ;  /* 0x0000001403037211 */ /* 0x000fc400078f18ff */
[-C--:B------:R-:W-:Y:S02]  /*13b00*/  LOP3.LUT R4, R4, R45.reuse, RZ, 0x3c, !PT ;  /* 0x0000002d04047212 */ /* 0x080fe400078e3cff */
[----:B------:R-:W-:Y:S02]  /*13b10*/  LOP3.LUT R0, R43, 0x38, R0, 0xf8, !PT ;  /* 0x000000382b007812 */ /* 0x000fe400078ef800 */
[----:B------:R-:W-:Y:S02]  /*13b20*/  SHF.L.U32 R3, R3, 0xa, RZ ;  /* 0x0000000a03037819 */ /* 0x000fe400000006ff */
[----:B------:R-:W-:Y:S02]  /*13b30*/  LOP3.LUT R0, R0, R45, RZ, 0x3c, !PT ;  /* 0x0000002d00007212 */ /* 0x000fe400078e3cff */
[----:B------:R-:W-:Y:S02]  /*13b40*/  LOP3.LUT R3, R3, 0x7fffe000, RZ, 0xc0, !PT ;  /* 0x7fffe00003037812 */ /* 0x000fe400078ec0ff */
[----:B------:R-:W-:-:S02]  /*13b50*/  IADD3 R4, R4, R5, R44 ;  /* 0x0000000504047210 */ /* 0x000fc40007ffe02c */
[----:B------:R-:W-:Y:S02]  /*13b60*/  IADD3 R3, R0, R3, R44 ;  /* 0x0000000300037210 */ /* 0x000fe40007ffe02c */
[----:B------:R-:W-:Y:S02]  /*13b70*/  LEA R36, R4, UR4, 0x1 ;  /* 0x0000000404247c11 */ /* 0x000fe4000f8e08ff */
[----:B------:R-:W-:Y:S01]  /*13b80*/  SHF.R.U32.HI R27, RZ, 0x10, R69 ;  /* 0x00000010ff1b7819 */ /* 0x000fe20000011645 */
[----:B------:R-:W-:Y:S01]  /*13b90*/  IMAD R3, R3, 0x2, R16 ;  /* 0x0000000203037824 */ /* 0x000fe200078e0210 */
[--C-:B------:R-:W-:Y:S01]  /*13ba0*/  SHF.R.U64 R35, R76, 0x10, R77.reuse ;  /* 0x000000104c237819 */ /* 0x100fe2000000124d */
[----:B------:R-:W0:Y:S01]  /*13bb0*/  LDS.128 R4, [R36] ;  /* 0x0000000024047984 */ /* 0x000e220000000c00 */
[----:B------:R-:W-:Y:S01]  /*13bc0*/  SHF.R.U32.HI R76, RZ, 0x10, R77 ;  /* 0x00000010ff4c7819 */ /* 0x000fe2000001164d */
[----:B------:R-:W-:Y:S01]  /*13bd0*/  HADD2.F32 R27, -RZ, R27.H0_H0 ;  /* 0x2000001bff1b7230 */ /* 0x000fe20000004100 */
[----:B------:R-:W-:Y:S01]  /*13be0*/  SHF.R.U64 R34, R78, 0x10, R79 ;  /* 0x000000104e227819 */ /* 0x000fe2000000124f */
[----:B------:R-:W1:Y:S01]  /*13bf0*/  LDS.128 R8, [R3+0x14400] ;  /* 0x0144000003087984 */ /* 0x000e620000000c00 */
[----:B------:R-:W-:-:S02]  /*13c00*/  SHF.R.U64 R32, R70, 0x10, R71 ;  /* 0x0000001046207819 */ /* 0x000fc40000001247 */
[----:B------:R-:W-:Y:S02]  /*13c10*/  SHF.R.U32.HI R78, RZ, 0x10, R79 ;  /* 0x00000010ff4e7819 */ /* 0x000fe4000001164f */
[----:B------:R-:W-:Y:S02]  /*13c20*/  SHF.R.U32.HI R70, RZ, 0x10, R71 ;  /* 0x00000010ff467819 */ /* 0x000fe40000011647 */
[----:B------:R-:W-:Y:S01]  /*13c30*/  SHF.R.U64 R33, R68, 0x10, R69 ;  /* 0x0000001044217819 */ /* 0x000fe20000001245 */
[--C-:B0-----:R-:W-:Y:S02]  /*13c40*/  HADD2.F32 R12, -RZ, R5.reuse.H0_H0 ;  /* 0x20000005ff0c7230 */ /* 0x101fe40000004100 */
[----:B------:R-:W-:Y:S02]  /*13c50*/  HADD2.F32 R5, -RZ, R5.H1_H1 ;  /* 0x30000005ff057230 */ /* 0x000fe40000004100 */
[--C-:B-1----:R-:W-:Y:S02]  /*13c60*/  HADD2.F32 R15, -RZ, R9.reuse.H0_H0 ;  /* 0x20000009ff0f7230 */ /* 0x102fe40000004100 */
[----:B------:R-:W-:-:S02]  /*13c70*/  HADD2.F32 R20, -RZ, R9.H1_H1 ;  /* 0x30000009ff147230 */ /* 0x000fc40000004100 */
[----:B------:R-:W-:Y:S02]  /*13c80*/  HADD2.F32 R9, -RZ, R8.H0_H0 ;  /* 0x20000008ff097230 */ /* 0x000fe40000004100 */
[CC--:B------:R-:W-:Y:S01]  /*13c90*/  FMUL.FTZ R29, R15.reuse, R26.reuse ;  /* 0x0000001a0f1d7220 */ /* 0x0c0fe20000410000 */
[----:B------:R-:W-:Y:S01]  /*13ca0*/  FMUL.FTZ R31, R15, R25 ;  /* 0x000000190f1f7220 */ /* 0x000fe20000410000 */
[----:B------:R-:W-:Y:S02]  /*13cb0*/  HADD2.F32 R15, -RZ, R76.H0_H0 ;  /* 0x2000004cff0f7230 */ /* 0x000fe40000004100 */
[----:B------:R-:W-:Y:S01]  /*13cc0*/  FMUL.FTZ R28, R20, R27 ;  /* 0x0000001b141c7220 */ /* 0x000fe20000410000 */
[C---:B------:R-:W-:Y:S01]  /*13cd0*/  FFMA.FTZ R29, R12.reuse, R25, -R29 ;  /* 0x000000190c1d7223 */ /* 0x040fe2000001081d */
[----:B------:R-:W-:Y:S01]  /*13ce0*/  FFMA.FTZ R31, R12, R26, R31 ;  /* 0x0000001a0c1f7223 */ /* 0x000fe2000001001f */
[----:B------:R-:W-:Y:S02]  /*13cf0*/  HADD2.F32 R0, -RZ, R4.H0_H0 ;  /* 0x20000004ff007230 */ /* 0x000fe40000004100 */
[-C--:B------:R-:W-:Y:S01]  /*13d00*/  FMUL.FTZ R12, R20, R15.reuse ;  /* 0x0000000f140c7220 */ /* 0x080fe20000410000 */
[----:B------:R-:W-:Y:S01]  /*13d10*/  FFMA.FTZ R28, R5, R15, -R28 ;  /* 0x0000000f051c7223 */ /* 0x000fe2000001081c */
[----:B------:R-:W-:Y:S01]  /*13d20*/  FMUL.FTZ R15, R9, R86 ;  /* 0x00000056090f7220 */ /* 0x000fe20000410000 */
[----:B------:R-:W-:-:S02]  /*13d30*/  HADD2.F32 R21, -RZ, R10.H0_H0 ;  /* 0x2000000aff157230 */ /* 0x000fc40000004100 */
[-C--:B------:R-:W-:Y:S01]  /*13d40*/  FMUL.FTZ R9, R9, R88.reuse ;  /* 0x0000005809097220 */ /* 0x080fe20000410000 */
[----:B------:R-:W-:Y:S02]  /*13d50*/  HADD2.F32 R20, -RZ, R87.H0_H0 ;  /* 0x20000057ff147230 */ /* 0x000fe40000004100 */
[----:B------:R-:W-:Y:S01]  /*13d60*/  FFMA.FTZ R26, R5, R27, R12 ;  /* 0x0000001b051a7223 */ /* 0x000fe2000001000c */
[----:B------:R-:W-:Y:S02]  /*13d70*/  HADD2.F32 R13, -RZ, R6.H0_H0 ;  /* 0x20000006ff0d7230 */ /* 0x000fe40000004100 */
[C---:B------:R-:W-:Y:S01]  /*13d80*/  FFMA.FTZ R15, R0.reuse, R88, -R15 ;  /* 0x00000058000f7223 */ /* 0x040fe2000001080f */
[----:B------:R-:W-:Y:S02]  /*13d90*/  HADD2.F32 R24, -RZ, R11.H0_H0 ;  /* 0x2000000bff187230 */ /* 0x000fe40000004100 */
[----:B------:R-:W-:Y:S01]  /*13da0*/  FFMA.FTZ R86, R0, R86, R9 ;  /* 0x0000005600567223 */ /* 0x000fe20000010009 */
[----:B------:R-:W-:-:S02]  /*13db0*/  HADD2.F32 R12, -RZ, R89.H0_H0 ;  /* 0x20000059ff0c7230 */ /* 0x000fc40000004100 */
[C---:B------:R-:W-:Y:S01]  /*13dc0*/  FMUL.FTZ R0, R21.reuse, R20 ;  /* 0x0000001415007220 */ /* 0x040fe20000410000 */
[----:B------:R-:W-:Y:S02]  /*13dd0*/  HADD2.F32 R87, -RZ, R87.H1_H1 ;  /* 0x30000057ff577230 */ /* 0x000fe40000004100 */
[----:B------:R-:W-:Y:S02]  /*13de0*/  HADD2.F32 R89, -RZ, R89.H1_H1 ;  /* 0x30000059ff597230 */ /* 0x000fe40000004100 */
[-C--:B------:R-:W-:Y:S01]  /*13df0*/  FMUL.FTZ R30, R21, R12.reuse ;  /* 0x0000000c151e7220 */ /* 0x080fe20000410000 */
[----:B------:R-:W-:Y:S02]  /*13e00*/  HADD2.F32 R14, -RZ, R7.H0_H0 ;  /* 0x20000007ff0e7230 */ /* 0x000fe40000004100 */
[----:B------:R-:W-:Y:S01]  /*13e10*/  FFMA.FTZ R25, R13, R12, -R0 ;  /* 0x0000000c0d197223 */ /* 0x000fe20000010800 */
[----:B------:R-:W-:Y:S01]  /*13e20*/  FMUL.FTZ R5, R24, R87 ;  /* 0x0000005718057220 */ /* 0x000fe20000410000 */
[----:B------:R-:W-:-:S02]  /*13e30*/  HADD2.F32 R11, -RZ, R11.H1_H1 ;  /* 0x3000000bff0b7230 */ /* 0x000fc40000004100 */
[-C--:B------:R-:W-:Y:S01]  /*13e40*/  FMUL.FTZ R24, R24, R89.reuse ;  /* 0x0000005918187220 */ /* 0x080fe20000410000 */
[----:B------:R-:W-:Y:S02]  /*13e50*/  HADD2.F32 R12, -RZ, R70.H0_H0 ;  /* 0x20000046ff0c7230 */ /* 0x000fe40000004100 */
[----:B------:R-:W-:Y:S01]  /*13e60*/  FFMA.FTZ R30, R13, R20, R30 ;  /* 0x000000140d1e7223 */ /* 0x000fe2000001001e */
[----:B------:R-:W-:Y:S02]  /*13e70*/  HADD2.F32 R0, -RZ, R78.H0_H0 ;  /* 0x2000004eff007230 */ /* 0x000fe40000004100 */
[C---:B------:R-:W-:Y:S01]  /*13e80*/  FFMA.FTZ R89, R14.reuse, R89, -R5 ;  /* 0x000000590e597223 */ /* 0x040fe20000010805 */
[----:B------:R-:W-:Y:S01]  /*13e90*/  FFMA.FTZ R24, R14, R87, R24 ;  /* 0x000000570e187223 */ /* 0x000fe20000010018 */
[----:B------:R-:W-:Y:S02]  /*13ea0*/  HADD2.F32 R7, -RZ, R7.H1_H1 ;  /* 0x30000007ff077230 */ /* 0x000fe40000004100 */
[C---:B------:R-:W-:Y:S01]  /*13eb0*/  FMUL.FTZ R20, R11.reuse, R12 ;  /* 0x0000000c0b147220 */ /* 0x040fe20000410000 */
[----:B------:R-:W-:Y:S01]  /*13ec0*/  FMUL.FTZ R14, R11, R0 ;  /* 0x000000000b0e7220 */ /* 0x000fe20000410000 */
[----:B------:R-:W-:-:S02]  /*13ed0*/  HADD2.F32 R8, -RZ, R8.H1_H1 ;  /* 0x30000008ff087230 */ /* 0x000fc40000004100 */
[----:B------:R-:W-:Y:S02]  /*13ee0*/  HADD2.F32 R11, -RZ, R33.H0_H0 ;  /* 0x20000021ff0b7230 */ /* 0x000fe40000004100 */
[C---:B------:R-:W-:Y:S01]  /*13ef0*/  FFMA.FTZ R20, R7.reuse, R0, -R20 ;  /* 0x0000000007147223 */ /* 0x040fe20000010814 */
[----:B------:R-:W-:Y:S02]  /*13f00*/  HADD2.F32 R5, -RZ, R35.H0_H0 ;  /* 0x20000023ff057230 */ /* 0x000fe40000004100 */
[----:B------:R-:W-:Y:S01]  /*13f10*/  FFMA.FTZ R33, R7, R12, R14 ;  /* 0x0000000c07217223 */ /* 0x000fe2000001000e */
[----:B------:R-:W-:Y:S02]  /*13f20*/  HADD2.F32 R10, -RZ, R10.H1_H1 ;  /* 0x3000000aff0a7230 */ /* 0x000fe40000004100 */
[C---:B------:R-:W-:Y:S01]  /*13f30*/  FMUL.FTZ R7, R8.reuse, R11 ;  /* 0x0000000b08077220 */ /* 0x040fe20000410000 */
[----:B------:R-:W-:Y:S02]  /*13f40*/  HADD2.F32 R13, -RZ, R32.H0_H0 ;  /* 0x20000020ff0d7230 */ /* 0x000fe40000004100 */
[----:B------:R-:W-:Y:S01]  /*13f50*/  FMUL.FTZ R8, R8, R5 ;  /* 0x0000000508087220 */ /* 0x000fe20000410000 */
[----:B------:R-:W-:-:S02]  /*13f60*/  HADD2.F32 R9, -RZ, R34.H0_H0 ;  /* 0x20000022ff097230 */ /* 0x000fc40000004100 */
[----:B------:R-:W-:Y:S02]  /*13f70*/  HADD2.F32 R4, -RZ, R4.H1_H1 ;  /* 0x30000004ff047230 */ /* 0x000fe40000004100 */
[C---:B------:R-:W-:Y:S01]  /*13f80*/  FMUL.FTZ R27, R10.reuse, R13 ;  /* 0x0000000d0a1b7220 */ /* 0x040fe20000410000 */
[----:B------:R-:W-:Y:S02]  /*13f90*/  HADD2.F32 R6, -RZ, R6.H1_H1 ;  /* 0x30000006ff067230 */ /* 0x000fe40000004100 */
[----:B------:R-:W-:Y:S01]  /*13fa0*/  FMUL.FTZ R10, R10, R9 ;  /* 0x000000090a0a7220 */ /* 0x000fe20000410000 */
[C---:B------:R-:W-:Y:S01]  /*13fb0*/  FFMA.FTZ R21, R4.reuse, R11, R8 ;  /* 0x0000000b04157223 */ /* 0x040fe20000010008 */
[----:B------:R-:W-:Y:S01]  /*13fc0*/  FFMA.FTZ R0, R4, R5, -R7 ;  /* 0x0000000504007223 */ /* 0x000fe20000010807 */
        /* <DEDUP_REMOVED lines=12> */
.L_x_2466:
[----:B------:R-:W-:Y:S05]  /*14090*/  BSYNC B0 ;  /* 0x0000000000007941 */ /* 0x000fea0003800000 */
.L_x_2414:
        /* <DEDUP_REMOVED lines=8> */
.L_x_2412:
[----:B------:R-:W2:Y:S02]  /*14120*/  LDL R0, [R1+0x60] ;  /* 0x0000600001007983 */ /* 0x000ea40000100800 */
[----:B--2---:R-:W-:-:S13]  /*14130*/  R2UR UR4, R0 ;  /* 0x00000000000472ca */ /* 0x004fda00000e0000 */
[----:B------:R-:W-:-:S05]  /*14140*/  IMAD.U32 R0, RZ, RZ, UR4 ;  /* 0x00000004ff007e24 */ /* 0x000fca000f8e00ff */
[----:B------:R-:W-:-:S13]  /*14150*/  ISETP.NE.AND P0, PT, R0, 0x3, PT ;  /* 0x000000030000780c */ /* 0x000fda0003f05270 */
[----:B------:R-:W-:Y:S05]  /*14160*/  @!P0 BRA `(.L_x_2513) ;  /* 0x0000000000048947 */ /* 0x000fea0003800000 */
[----:B------:R-:W-:Y:S01]  /*14170*/  BPT.TRAP 0x1 ;  /* 0x000000040000795c */ /* 0x000fe20000300000 */
.L_x_2513:
[----:B------:R-:W-:Y:S02]  /*14180*/  LEA R0, R214, R16, 0x3 ;  /* 0x00000010d6007211 */ /* 0x000fe400078e18ff */
[----:B01----:R-:W-:-:S04]  /*14190*/  SHF.L.U32 R3, R219, 0x1f, RZ ;  /* 0x0000001fdb037819 */ /* 0x003fc800000006ff */
[----:B------:R0:W1:Y:S01]  /*141a0*/  SYNCS.PHASECHK.TRANS64.TRYWAIT P2, [R0+URZ+0x38830], R3 ;  /* 0x03883003000075a7 */ /* 0x000062000804017f */
[----:B------:R-:W-:Y:S05]  /*141b0*/  @!P0 BRA `(.L_x_2514) ;  /* 0x0000000000048947 */ /* 0x000fea0003800000 */
[----:B------:R-:W-:Y:S01]  /*141c0*/  BPT.TRAP 0x1 ;  /* 0x000000040000795c */ /* 0x000fe20000300000 */
.L_x_2514:
[----:B---34-:R-:W2:Y:S01]  /*141d0*/  S2R R4, SR_TID.X ;  /* 0x0000000000047919 */ /* 0x018ea20000002100 */
[----:B------:R-:W-:Y:S01]  /*141e0*/  IMAD.MOV.U32 R151, RZ, RZ, RZ ;  /* 0x000000ffff977224 */ /* 0x000fe200078e00ff */
[----:B--2---:R-:W-:-:S04]  /*141f0*/  LOP3.LUT R4, R4, 0x7f, RZ, 0xc0, !PT ;  /* 0x0000007f04047812 */ /* 0x004fc800078ec0ff */
[----:B------:R-:W-:Y:S01]  /*14200*/  ISETP.NE.AND P1, PT, R4, RZ, PT ;  /* 0x000000ff0400720c */ /* 0x000fe20003f25270 */
[----:B-1----:R-:W-:-:S12]  /*14210*/  @P2 BRA `(.L_x_2515) ;  /* 0x0000000000082947 */ /* 0x002fd80003800000 */
[----:B------:R-:W1:Y:S02]  /*14220*/  SYNCS.PHASECHK.TRANS64.TRYWAIT P2, [R0+URZ+0x38830], R3 ;  /* 0x03883003000075a7 */ /* 0x000e64000804017f */
[----:B-1----:R-:W-:Y:S05]  /*14230*/  @!P2 BRA `(.L_x_2516) ;  /* 0x000001b00058a947 */ /* 0x002fea0003800000 */
.L_x_2515:
[----:B------:R-:W-:Y:S05]  /*14240*/  WARPSYNC.ALL ;  /* 0x0000000000007948 */ /* 0x000fea0003800000 */
[----:B01----:R-:W-:Y:S01]  /*14250*/  VIADD R3, R16, 0x24400 ;  /* 0x0002440010037836 */ /* 0x003fe20000000000 */
[----:B------:R-:W-:Y:S01]  /*14260*/  R2UR UR20, R2 ;  /* 0x00000000021472ca */ /* 0x000fe200000e0000 */
[----:B------:R-:W-:Y:S01]  /*14270*/  WARPGROUP.ARRIVE ;  /* 0x00000000000079c5 */ /* 0x000fe20000000000 */
[----:B------:R-:W-:Y:S01]  /*14280*/  MOV R5, 0x40000040 ;  /* 0x4000004000057802 */ /* 0x000fe20000000f00 */
[----:B------:R-:W-:Y:S01]  /*14290*/  UMOV UR5, 0x40000040 ;  /* 0x4000004000057882 */ /* 0x000fe20000000000 */
[----:B------:R-:W-:Y:S01]  /*142a0*/  SHF.R.U32.HI R3, RZ, 0x4, R3 ;  /* 0x00000004ff037819 */ /* 0x000fe20000011603 */
[----:B------:R-:W-:Y:S01]  /*142b0*/  UMOV UR17, UR5 ;  /* 0x0000000500117c82 */ /* 0x000fe20008000000 */
[----:B------:R-:W-:Y:S01]  /*142c0*/  R2UR UR7, R5 ;  /* 0x00000000050772ca */ /* 0x000fe200000e0000 */
[----:B------:R-:W-:Y:S01]  /*142d0*/  IMAD.U32 R11, RZ, RZ, UR5 ;  /* 0x00000005ff0b7e24 */ /* 0x000fe2000f8e00ff */
[----:B------:R-:W-:Y:S01]  /*142e0*/  LOP3.LUT R3, R3, 0x3fff, RZ, 0xc0, !PT ;  /* 0x00003fff03037812 */ /* 0x000fe200078ec0ff */
[----:B------:R-:W-:Y:S01]  /*142f0*/  IMAD.MOV.U32 R7, RZ, RZ, 0x40000040 ;  /* 0x40000040ff077424 */ /* 0x000fe200078e00ff */
[----:B------:R-:W-:Y:S01]  /*14300*/  UMOV UR9, UR17 ;  /* 0x0000001100097c82 */ /* 0x000fe20008000000 */
[----:B------:R-:W-:Y:S01]  /*14310*/  UMOV UR13, UR17 ;  /* 0x00000011000d7c82 */ /* 0x000fe20008000000 */
[----:B------:R-:W-:Y:S01]  /*14320*/  LOP3.LUT R222, R3, 0x10000, RZ, 0xfc, !PT ;  /* 0x0001000003de7812 */ /* 0x000fe200078efcff */
[----:B------:R-:W-:Y:S01]  /*14330*/  ULOP3.LUT UR20, UR20, 0x10000, URZ, 0xfc, !UPT ;  /* 0x0001000014147892 */ /* 0x000fe2000f8efc3f */
[----:B------:R-:W-:Y:S01]  /*14340*/  IMAD.MOV.U32 R3, RZ, RZ, 0x40000040 ;  /* 0x40000040ff037424 */ /* 0x000fe200078e00ff */
[----:B------:R-:W-:Y:S01]  /*14350*/  R2UR UR11, R7 ;  /* 0x00000000070b72ca */ /* 0x000fe200000e0000 */
[----:B------:R-:W-:Y:S01]  /*14360*/  IMAD.MOV.U32 R7, RZ, RZ, 0x40000040 ;  /* 0x40000040ff077424 */ /* 0x000fe200078e00ff */
[----:B------:R-:W-:Y:S01]  /*14370*/  MOV R9, 0x40000040 ;  /* 0x4000004000097802 */ /* 0x000fe20000000f00 */
[----:B------:R-:W-:Y:S01]  /*14380*/  IMAD R4, R214, 0xa00, R222 ;  /* 0x00000a00d6047824 */ /* 0x000fe200078e02de */
[----:B------:R-:W-:Y:S01]  /*14390*/  UMOV UR25, 0x40000040 ;  /* 0x4000004000197882 */ /* 0x000fe20000000000 */
[----:B------:R-:W-:Y:S01]  /*143a0*/  UMOV UR4, UR20 ;  /* 0x0000001400047c82 */ /* 0x000fe20008000000 */
[----:B------:R-:W-:Y:S01]  /*143b0*/  R2UR UR19, R7 ;  /* 0x00000000071372ca */ /* 0x000fe200000e0000 */
[----:B------:R-:W-:Y:S01]  /*143c0*/  UMOV UR16, UR4 ;  /* 0x0000000400107c82 */ /* 0x000fe20008000000 */
[C---:B------:R-:W-:Y:S01]  /*143d0*/  R2UR UR6, R4.reuse ;  /* 0x00000000040672ca */ /* 0x040fe200000e0000 */
[----:B------:R-:W-:Y:S01]  /*143e0*/  IMAD.U32 R10, RZ, RZ, UR4 ;  /* 0x00000004ff0a7e24 */ /* 0x000fe2000f8e00ff */
[C---:B------:R-:W-:Y:S01]  /*143f0*/  IADD3 R2, R4.reuse, 0x80, RZ ;  /* 0x0000008004027810 */ /* 0x040fe20007ffe0ff */
[C---:B------:R-:W-:Y:S01]  /*14400*/  VIADD R6, R4.reuse, 0x100 ;  /* 0x0000010004067836 */ /* 0x040fe20000000000 */
[----:B------:R-:W-:Y:S01]  /*14410*/  UMOV UR8, UR16 ;  /* 0x0000001000087c82 */ /* 0x000fe20008000000 */
[----:B------:R-:W-:Y:S01]  /*14420*/  UMOV UR12, UR16 ;  /* 0x00000010000c7c82 */ /* 0x000fe20008000000 */
[----:B------:R-:W-:Y:S01]  /*14430*/  IADD3 R8, R4, 0x2, RZ ;  /* 0x0000000204087810 */ /* 0x000fe20007ffe0ff */
[----:B------:R-:W-:Y:S01]  /*14440*/  IMAD.MOV.U32 R7, RZ, RZ, 0x40000040 ;  /* 0x40000040ff077424 */ /* 0x000fe200078e00ff */
[----:B------:R-:W-:Y:S01]  /*14450*/  R2UR UR10, R6 ;  /* 0x00000000060a72ca */ /* 0x000fe200000e0000 */
[----:B------:R-:W-:Y:S01]  /*14460*/  VIADD R6, R4, 0x200 ;  /* 0x0000020004067836 */ /* 0x000fe20000000000 */
[----:B------:R-:W-:Y:S01]  /*14470*/  R2UR UR26, R8 ;  /* 0x00000000081a72ca */ /* 0x000fe200000e0000 */
[----:B------:R0:W-:Y:S01]  /*14480*/  STL.64 [R1+0x48], R10 ;  /* 0x0000480a01007387 */ /* 0x0001e20000100a00 */
[----:B------:R-:W-:Y:S01]  /*14490*/  R2UR UR27, R9 ;  /* 0x00000000091b72ca */ /* 0x000fe200000e0000 */
[----:B------:R-:W-:Y:S01]  /*144a0*/  HGMMA.64x16x16.F32 R56, gdesc[UR4], RZ, !UPT, gsb0 ;  /* 0x00200000043879f0 */ /* 0x000fe2000c0008ff */
[----:B------:R-:W-:Y:S01]  /*144b0*/  R2UR UR6, R2 ;  /* 0x00000000020672ca */ /* 0x000fe200000e0000 */
[----:B------:R-:W-:Y:S01]  /*144c0*/  UMOV UR4, UR16 ;  /* 0x0000001000047c82 */ /* 0x000fe20008000000 */
[----:B------:R-:W-:Y:S01]  /*144d0*/  R2UR UR7, R3 ;  /* 0x00000000030772ca */ /* 0x000fe200000e0000 */
[----:B------:R-:W-:Y:S01]  /*144e0*/  UMOV UR5, UR17 ;  /* 0x0000001100057c82 */ /* 0x000fe20008000000 */
[----:B------:R-:W-:Y:S01]  /*144f0*/  IMAD.MOV.U32 R3, RZ, RZ, 0x40000040 ;  /* 0x40000040ff037424 */ /* 0x000fe200078e00ff */
[----:B------:R-:W-:-:S02]  /*14500*/  IADD3 R2, R4, 0x180, RZ ;  /* 0x0000018004027810 */ /* 0x000fc40007ffe0ff */
[----:B------:R-:W-:Y:S01]  /*14510*/  R2UR UR18, R6 ;  /* 0x00000000061272ca */ /* 0x000fe200000e0000 */
[----:B------:R-:W-:Y:S01]  /*14520*/  VIADD R6, R4, 0x102 ;  /* 0x0000010204067836 */ /* 0x000fe20000000000 */
[----:B------:R-:W-:Y:S01]  /*14530*/  R2UR UR14, R2 ;  /* 0x00000000020e72ca */ /* 0x000fe200000e0000 */
[----:B0-----:R-:W-:Y:S01]  /*14540*/  IMAD.U32 R11, RZ, RZ, UR25 ;  /* 0x00000019ff0b7e24 */ /* 0x001fe2000f8e00ff */
[----:B------:R-:W-:Y:S01]  /*14550*/  R2UR UR15, R3 ;  /* 0x00000000030f72ca */ /* 0x000fe200000e0000 */
[----:B------:R-:W-:Y:S01]  /*14560*/  IMAD.MOV.U32 R3, RZ, RZ, 0x40000040 ;  /* 0x40000040ff037424 */ /* 0x000fe200078e00ff */
[C---:B------:R-:W-:Y:S02]  /*14570*/  IADD3 R2, R4.reuse, 0x82, RZ ;  /* 0x0000008204027810 */ /* 0x040fe40007ffe0ff */
[----:B------:R-:W-:Y:S02]  /*14580*/  IADD3 R8, R4, 0x4, RZ ;  /* 0x0000000404087810 */ /* 0x000fe40007ffe0ff */
[----:B------:R-:W-:Y:S01]  /*14590*/  MOV R9, 0x40000040 ;  /* 0x4000004000097802 */ /* 0x000fe20000000f00 */
[----:B------:R-:W-:-:S02]  /*145a0*/  WARPGROUP.DEPBAR.LE gsb0, 0x0 ;  /* 0x00008000000079c5 */ /* 0x000fc40000010000 */
[----:B------:R-:W-:-:S06]  /*145b0*/  WARPGROUP.ARRIVE ;  /* 0x00000000000079c5 */ /* 0x000fcc0000000000 */
[----:B------:R-:W-:Y:S01]  /*145c0*/  HGMMA.64x16x16.F32 R48, gdesc[UR4], RZ, !UPT, gsb0 ;  /* 0x00200000043079f0 */ /* 0x000fe2000c0008ff */
[----:B------:R-:W-:-:S07]  /*145d0*/  UIADD3 UR4, UR20, 0x2, URZ ;  /* 0x0000000214047890 */ /* 0x000fce000fffe03f */
[----:B------:R-:W-:Y:S02]  /*145e0*/  UMOV UR24, UR4 ;  /* 0x0000000400187c82 */ /* 0x000fe40008000000 */
[----:B------:R-:W-:-:S05]  /*145f0*/  IMAD.U32 R10, RZ, RZ, UR24 ;  /* 0x00000018ff0a7e24 */ /* 0x000fca000f8e00ff */
[----:B------:R0:W-:Y:S01]  /*14600*/  STL.64 [R1+0x40], R10 ;  /* 0x0000400a01007387 */ /* 0x0001e20000100a00 */
[----:B------:R-:W-:Y:S02]  /*14610*/  WARPGROUP.DEPBAR.LE gsb0, 0x0 ;  /* 0x00008000000079c5 */ /* 0x000fe40000010000 */
[----:B-----5:R-:W-:-:S06]  /*14620*/  WARPGROUP.ARRIVE ;  /* 0x00000000000079c5 */ /* 0x020fcc0000000000 */
[----:B------:R-:W-:Y:S01]  /*14630*/  HGMMA.64x16x16.F32 R40, gdesc[UR8], RZ, !UPT, gsb0 ;  /* 0x00200000082879f0 */ /* 0x000fe2000c0008ff */
[----:B------:R-:W-:Y:S01]  /*14640*/  UMOV UR8, UR24 ;  /* 0x0000001800087c82 */ /* 0x000fe20008000000 */
[----:B------:R-:W-:Y:S01]  /*14650*/  UMOV UR9, UR25 ;  /* 0x0000001900097c82 */ /* 0x000fe20008000000 */
[----:B------:R-:W-:Y:S01]  /*14660*/  UMOV UR4, UR8 ;  /* 0x0000000800047c82 */ /* 0x000fe20008000000 */
[----:B------:R-:W-:Y:S01]  /*14670*/  UMOV UR5, UR9 ;  /* 0x0000000900057c82 */ /* 0x000fe20008000000 */
[----:B------:R-:W-:Y:S02]  /*14680*/  WARPGROUP.DEPBAR.LE gsb0, 0x0 ;  /* 0x00008000000079c5 */ /* 0x000fe40000010000 */
[----:B------:R-:W-:-:S06]  /*14690*/  WARPGROUP.ARRIVE ;  /* 0x00000000000079c5 */ /* 0x000fcc0000000000 */
[----:B------:R-:W-:Y:S01]  /*146a0*/  HGMMA.64x16x16.F32 R32, gdesc[UR12], RZ, !UPT, gsb0 ;  /* 0x002000000c2079f0 */ /* 0x000fe2000c0008ff */
[----:B------:R-:W-:Y:S01]  /*146b0*/  R2UR UR14, R2 ;  /* 0x00000000020e72ca */ /* 0x000fe200000e0000 */
[----:B------:R-:W-:Y:S01]  /*146c0*/  UMOV UR12, UR8 ;  /* 0x00000008000c7c82 */ /* 0x000fe20008000000 */
[----:B------:R-:W-:Y:S01]  /*146d0*/  R2UR UR15, R3 ;  /* 0x00000000030f72ca */ /* 0x000fe200000e0000 */
[----:B------:R-:W-:Y:S01]  /*146e0*/  UMOV UR13, UR9 ;  /* 0x00000009000d7c82 */ /* 0x000fe20008000000 */
[----:B------:R-:W-:Y:S01]  /*146f0*/  IMAD.MOV.U32 R3, RZ, RZ, 0x40000040 ;  /* 0x40000040ff037424 */ /* 0x000fe200078e00ff */
[----:B------:R-:W-:-:S04]  /*14700*/  IADD3 R2, R4, 0x182, RZ ;  /* 0x0000018204027810 */ /* 0x000fc80007ffe0ff */
[----:B------:R-:W-:Y:S02]  /*14710*/  R2UR UR6, R2 ;  /* 0x00000000020672ca */ /* 0x000fe400000e0000 */
[----:B------:R-:W-:Y:S01]  /*14720*/  R2UR UR7, R3 ;  /* 0x00000000030772ca */ /* 0x000fe200000e0000 */
[----:B------:R-:W-:Y:S01]  /*14730*/  IMAD.MOV.U32 R3, RZ, RZ, 0x40000040 ;  /* 0x40000040ff037424 */ /* 0x000fe200078e00ff */
[----:B------:R-:W-:Y:S01]  /*14740*/  IADD3 R2, R4, 0x84, RZ ;  /* 0x0000008404027810 */ /* 0x000fe20007ffe0ff */
[----:B------:R-:W-:Y:S02]  /*14750*/  WARPGROUP.DEPBAR.LE gsb0, 0x0 ;  /* 0x00008000000079c5 */ /* 0x000fe40000010000 */
[----:B------:R-:W-:-:S06]  /*14760*/  WARPGROUP.ARRIVE ;  /* 0x00000000000079c5 */ /* 0x000fcc0000000000 */
[----:B------:R-:W-:Y:S01]  /*14770*/  HGMMA.64x16x16.F32 R24, gdesc[UR16], RZ, !UPT, gsb0 ;  /* 0x00200000101879f0 */ /* 0x000fe2000c0008ff */
[----:B------:R-:W-:Y:S01]  /*14780*/  R2UR UR18, R6 ;  /* 0x00000000061272ca */ /* 0x000fe200000e0000 */
[----:B------:R-:W-:Y:S01]  /*14790*/  UMOV UR16, UR8 ;  /* 0x0000000800107c82 */ /* 0x000fe20008000000 */
[----:B------:R-:W-:Y:S01]  /*147a0*/  R2UR UR19, R7 ;  /* 0x00000000071372ca */ /* 0x000fe200000e0000 */
[----:B------:R-:W-:Y:S01]  /*147b0*/  UMOV UR17, UR9 ;  /* 0x0000000900117c82 */ /* 0x000fe20008000000 */
[----:B------:R-:W-:Y:S02]  /*147c0*/  VIADD R6, R4, 0x202 ;  /* 0x0000020204067836 */ /* 0x000fe40000000000 */
[----:B------:R-:W-:-:S03]  /*147d0*/  IMAD.MOV.U32 R7, RZ, RZ, 0x40000040 ;  /* 0x40000040ff077424 */ /* 0x000fc600078e00ff */
[----:B------:R-:W-:Y:S01]  /*147e0*/  R2UR UR10, R6 ;  /* 0x00000000060a72ca */ /* 0x000fe200000e0000 */
[----:B------:R-:W-:Y:S01]  /*147f0*/  VIADD R6, R4, 0x104 ;  /* 0x0000010404067836 */ /* 0x000fe20000000000 */
[----:B------:R-:W-:Y:S01]  /*14800*/  R2UR UR11, R7 ;  /* 0x00000000070b72ca */ /* 0x000fe200000e0000 */
[----:B------:R-:W-:Y:S01]  /*14810*/  IMAD.MOV.U32 R7, RZ, RZ, 0x40000040 ;  /* 0x40000040ff077424 */ /* 0x000fe200078e00ff */
[----:B------:R-:W-:Y:S02]  /*14820*/  WARPGROUP.DEPBAR.LE gsb0, 0x0 ;  /* 0x00008000000079c5 */ /* 0x000fe40000010000 */
[----:B------:R-:W-:-:S06]  /*14830*/  WARPGROUP.ARRIVE ;  /* 0x00000000000079c5 */ /* 0x000fcc0000000000 */
[----:B------:R-:W-:Y:S01]  /*14840*/  HGMMA.64x16x16.F32 R56, gdesc[UR24], R56, gsb0 ;  /* 0x00200000183879f0 */ /* 0x000fe20008000838 */
[----:B------:R-:W-:Y:S01]  /*14850*/  R2UR UR26, R8 ;  /* 0x00000000081a72ca */ /* 0x000fe200000e0000 */
[----:B------:R-:W-:Y:S01]  /*14860*/  UMOV UR25, 0x40000040 ;  /* 0x4000004000197882 */ /* 0x000fe20000000000 */
[----:B------:R-:W-:Y:S01]  /*14870*/  R2UR UR27, R9 ;  /* 0x00000000091b72ca */ /* 0x000fe200000e0000 */
[----:B0-----:R-:W-:Y:S01]  /*14880*/  IMAD.U32 R11, RZ, RZ, UR25 ;  /* 0x00000019ff0b7e24 */ /* 0x001fe2000f8e00ff */
[----:B------:R-:W-:Y:S02]  /*14890*/  IADD3 R8, R4, 0x6, RZ ;  /* 0x0000000604087810 */ /* 0x000fe40007ffe0ff */
[----:B------:R-:W-:Y:S01]  /*148a0*/  MOV R9, 0x40000040 ;  /* 0x4000004000097802 */ /* 0x000fe20000000f00 */
[----:B------:R-:W-:Y:S02]  /*148b0*/  WARPGROUP.DEPBAR.LE gsb0, 0x0 ;  /* 0x00008000000079c5 */ /* 0x000fe40000010000 */
[----:B------:R-:W-:-:S06]  /*148c0*/  WARPGROUP.ARRIVE ;  /* 0x00000000000079c5 */ /* 0x000fcc0000000000 */
[----:B------:R-:W-:Y:S01]  /*148d0*/  HGMMA.64x16x16.F32 R48, gdesc[UR12], R48, gsb0 ;  /* 0x002000000c3079f0 */ /* 0x000fe20008000830 */
[----:B------:R-:W-:-:S07]  /*148e0*/  UIADD3 UR12, UR20, 0x4, URZ ;  /* 0x00000004140c7890 */ /* 0x000fce000fffe03f */
[----:B------:R-:W-:Y:S02]  /*148f0*/  UMOV UR24, UR12 ;  /* 0x0000000c00187c82 */ /* 0x000fe40008000000 */
[----:B------:R-:W-:-:S05]  /*14900*/  IMAD.U32 R10, RZ, RZ, UR24 ;  /* 0x00000018ff0a7e24 */ /* 0x000fca000f8e00ff */
        /* <DEDUP_REMOVED lines=46> */
[----:B------:R-:W-:Y:S01]  /*14bf0*/  UIADD3 UR4, UR20, 0x6, URZ ;  /* 0x0000000614047890 */ /* 0x000fe2000fffe03f */
[----:B------:R-:W-:Y:S02]  /*14c00*/  R2UR UR6, R2 ;  /* 0x00000000020672ca */ /* 0x000fe400000e0000 */
[----:B------:R-:W-:Y:S01]  /*14c10*/  R2UR UR7, R3 ;  /* 0x00000000030772ca */ /* 0x000fe200000e0000 */
[----:B------:R-:W-:Y:S01]  /*14c20*/  IMAD.MOV.U32 R3, RZ, RZ, 0x40000040 ;  /* 0x40000040ff037424 */ /* 0x000fe200078e00ff */
[----:B------:R-:W-:Y:S02]  /*14c30*/  IADD3 R2, R4, 0x186, RZ ;  /* 0x0000018604027810 */ /* 0x000fe40007ffe0ff */
[----:B------:R-:W-:Y:S02]  /*14c40*/  UMOV UR24, UR4 ;  /* 0x0000000400187c82 */ /* 0x000fe40008000000 */
[----:B------:R-:W-:-:S05]  /*14c50*/  IMAD.U32 R10, RZ, RZ, UR24 ;  /* 0x00000018ff0a7e24 */ /* 0x000fca000f8e00ff */
[----:B------:R0:W-:Y:S01]  /*14c60*/  STL.64 [R1+0x30], R10 ;  /* 0x0000300a01007387 */ /* 0x0001e20000100a00 */
        /* <DEDUP_REMOVED lines=10> */
[----:B------:R-:W-:Y:S02]  /*14d10*/  R2UR UR14, R2 ;  /* 0x00000000020e72ca */ /* 0x000fe400000e0000 */
[----:B------:R-:W-:Y:S01]  /*14d20*/  R2UR UR15, R3 ;  /* 0x00000000030f72ca */ /* 0x000fe200000e0000 */
[----:B------:R-:W-:Y:S01]  /*14d30*/  IMAD.MOV.U32 R3, RZ, RZ, 0x40000040 ;  /* 0x40000040ff037424 */ /* 0x000fe200078e00ff */
[----:B------:R-:W-:Y:S01]  /*14d40*/  IADD3 R2, R4, 0x300, RZ ;  /* 0x0000030004027810 */ /* 0x000fe20007ffe0ff */
        /* <DEDUP_REMOVED lines=13> */
[----:B------:R-:W-:Y:S01]  /*14e20*/  R2UR UR19, R7 ;  /* 0x00000000071372ca */ /* 0x000fe200000e0000 */
[----:B------:R-:W-:Y:S01]  /*14e30*/  IMAD.MOV.U32 R7, RZ, RZ, 0x40000040 ;  /* 0x40000040ff077424 */ /* 0x000fe200078e00ff */
[----:B------:R-:W-:-:S02]  /*14e40*/  WARPGROUP.DEPBAR.LE gsb0, 0x0 ;  /* 0x00008000000079c5 */ /* 0x000fc40000010000 */
        /* <DEDUP_REMOVED lines=164> */
[----:B------:R-:W-:-:S05]  /*15890*/  IMAD.U32 R10, RZ, RZ, UR24 ;  /* 0x00000018ff0a7e24 */ /* 0x000fca000f8e00ff */
        /* <DEDUP_REMOVED lines=49> */
[----:B------:R-:W-:Y:S01]  /*15bb0*/  UIADD3 UR4, UR20, 0x800, URZ ;  /* 0x0000080014047890 */ /* 0x000fe2000fffe03f */
[----:B------:R-:W-:Y:S02]  /*15bc0*/  R2UR UR6, R2 ;  /* 0x00000000020672ca */ /* 0x000fe400000e0000 */
[----:B------:R-:W-:-:S04]  /*15bd0*/  R2UR UR7, R3 ;  /* 0x00000000030772ca */ /* 0x000fc800000e0000 */
[----:B------:R-:W-:Y:S02]  /*15be0*/  UMOV UR24, UR4 ;  /* 0x0000000400187c82 */ /* 0x000fe40008000000 */
[----:B------:R-:W-:Y:S01]  /*15bf0*/  IMAD.U32 R10, RZ, RZ, UR24 ;  /* 0x00000018ff0a7e24 */ /* 0x000fe2000f8e00ff */
[----:B------:R-:W-:Y:S02]  /*15c00*/  WARPGROUP.DEPBAR.LE gsb0, 0x0 ;  /* 0x00008000000079c5 */ /* 0x000fe40000010000 */
[----:B------:R-:W-:Y:S01]  /*15c10*/  WARPGROUP.ARRIVE ;  /* 0x00000000000079c5 */ /* 0x000fe20000000000 */
[----:B------:R-:W-:Y:S01]  /*15c20*/  IMAD.MOV.U32 R3, RZ, RZ, 0x40000040 ;  /* 0x40000040ff037424 */ /* 0x000fe200078e00ff */
[----:B------:R-:W-:Y:S01]  /*15c30*/  IADD3 R2, R4, 0x582, RZ ;  /* 0x0000058204027810 */ /* 0x000fe20007ffe0ff */
[----:B------:R-:W-:Y:S01]  /*15c40*/  UIADD3 UR56, UR20, 0x804, URZ ;  /* 0x0000080414387890 */ /* 0x000fe2000fffe03f */
[----:B------:R0:W-:Y:S02]  /*15c50*/  STL.64 [R1+0x8], R10 ;  /* 0x0000080a01007387 */ /* 0x0001e40000100a00 */
[----:B------:R-:W-:Y:S01]  /*15c60*/  HGMMA.64x16x16.F32 R32, gdesc[UR8], R32, gsb0 ;  /* 0x00200000082079f0 */ /* 0x000fe20008000820 */
[----:B------:R-:W-:Y:S01]  /*15c70*/  UMOV UR8, UR24 ;  /* 0x0000001800087c82 */ /* 0x000fe20008000000 */
[----:B------:R-:W-:Y:S01]  /*15c80*/  UMOV UR9, UR25 ;  /* 0x0000001900097c82 */ /* 0x000fe20008000000 */
[----:B------:R-:W-:Y:S01]  /*15c90*/  UMOV UR16, UR8 ;  /* 0x0000000800107c82 */ /* 0x000fe20008000000 */
[----:B------:R-:W-:Y:S01]  /*15ca0*/  UMOV UR17, UR9 ;  /* 0x0000000900117c82 */ /* 0x000fe20008000000 */
[----:B------:R-:W-:Y:S01]  /*15cb0*/  UMOV UR4, UR8 ;  /* 0x0000000800047c82 */ /* 0x000fe20008000000 */
[----:B------:R-:W-:Y:S01]  /*15cc0*/  UMOV UR5, UR9 ;  /* 0x0000000900057c82 */ /* 0x000fe20008000000 */
[----:B------:R-:W-:Y:S01]  /*15cd0*/  UMOV UR57, 0x40000040 ;  /* 0x4000004000397882 */ /* 0x000fe20000000000 */
[----:B------:R-:W-:Y:S01]  /*15ce0*/  UIADD3 UR52, UR20, 0x806, URZ ;  /* 0x0000080614347890 */ /* 0x000fe2000fffe03f */
[----:B------:R-:W2:Y:S01]  /*15cf0*/  LDL R13, [R1+0x68] ;  /* 0x00006800010d7983 */ /* 0x000ea20000100800 */
[----:B------:R-:W-:Y:S01]  /*15d00*/  UMOV UR53, 0x40000040 ;  /* 0x4000004000357882 */ /* 0x000fe20000000000 */
[----:B------:R-:W-:Y:S01]  /*15d10*/  UIADD3 UR48, UR20, 0xc00, URZ ;  /* 0x00000c0014307890 */ /* 0x000fe2000fffe03f */
[----:B------:R-:W-:Y:S01]  /*15d20*/  UMOV UR49, 0x40000040 ;  /* 0x4000004000317882 */ /* 0x000fe20000000000 */
[----:B------:R-:W-:Y:S01]  /*15d30*/  UIADD3 UR44, UR20, 0xc02, URZ ;  /* 0x00000c02142c7890 */ /* 0x000fe2000fffe03f */
[----:B0-----:R-:W3:Y:S01]  /*15d40*/  LDL R11, [R1+0x64] ;  /* 0x00006400010b7983 */ /* 0x001ee20000100800 */
        /* <DEDUP_REMOVED lines=10> */
[----:B------:R-:W-:Y:S01]  /*15df0*/  R2UR UR11, R7 ;  /* 0x00000000070b72ca */ /* 0x000fe200000e0000 */
[----:B------:R-:W-:Y:S02]  /*15e00*/  WARPGROUP.DEPBAR.LE gsb0, 0x0 ;  /* 0x00008000000079c5 */ /* 0x000fe40000010000 */
[----:B------:R-:W-:-:S06]  /*15e10*/  WARPGROUP.ARRIVE ;  /* 0x00000000000079c5 */ /* 0x000fcc0000000000 */
[----:B------:R-:W-:Y:S01]  /*15e20*/  HGMMA.64x16x16.F32 R56, gdesc[UR24], R56, gsb0 ;  /* 0x00200000183879f0 */ /* 0x000fe20008000838 */
[----:B------:R-:W-:Y:S01]  /*15e30*/  R2UR UR26, R8 ;  /* 0x00000000081a72ca */ /* 0x000fe200000e0000 */
[----:B------:R-:W-:Y:S01]  /*15e40*/  UMOV UR25, 0x40000040 ;  /* 0x4000004000197882 */ /* 0x000fe20000000000 */
[----:B------:R-:W-:Y:S01]  /*15e50*/  R2UR UR27, R9 ;  /* 0x00000000091b72ca */ /* 0x000fe200000e0000 */
[C---:B------:R-:W-:Y:S01]  /*15e60*/  VIADD R6, R4.reuse, 0x602 ;  /* 0x0000060204067836 */ /* 0x040fe20000000000 */
[----:B------:R-:W-:Y:S02]  /*15e70*/  WARPGROUP.DEPBAR.LE gsb0, 0x0 ;  /* 0x00008000000079c5 */ /* 0x000fe40000010000 */
[----:B------:R-:W-:Y:S01]  /*15e80*/  WARPGROUP.ARRIVE ;  /* 0x00000000000079c5 */ /* 0x000fe20000000000 */
[----:B------:R-:W-:Y:S01]  /*15e90*/  IMAD.MOV.U32 R7, RZ, RZ, 0x40000040 ;  /* 0x40000040ff077424 */ /* 0x000fe200078e00ff */
[----:B------:R-:W-:Y:S01]  /*15ea0*/  IADD3 R8, R4, 0x504, RZ ;  /* 0x0000050404087810 */ /* 0x000fe20007ffe0ff */
[----:B------:R-:W-:Y:S01]  /*15eb0*/  UMOV UR45, 0x40000040 ;  /* 0x40000040002d7882 */ /* 0x000fe20000000000 */
[----:B------:R-:W-:Y:S01]  /*15ec0*/  UIADD3 UR40, UR20, 0xc04, URZ ;  /* 0x00000c0414287890 */ /* 0x000fe2000fffe03f */
[----:B------:R-:W-:Y:S01]  /*15ed0*/  IMAD.U32 R15, RZ, RZ, UR25 ;  /* 0x00000019ff0f7e24 */ /* 0x000fe2000f8e00ff */
[----:B------:R-:W-:Y:S03]  /*15ee0*/  HGMMA.64x16x16.F32 R48, gdesc[UR16], R48, gsb0 ;  /* 0x00200000103079f0 */ /* 0x000fe60008000830 */
[----:B------:R-:W-:-:S02]  /*15ef0*/  WARPGROUP.DEPBAR.LE gsb0, 0x0 ;  /* 0x00008000000079c5 */ /* 0x000fc40000010000 */
[----:B------:R-:W-:-:S06]  /*15f00*/  WARPGROUP.ARRIVE ;  /* 0x00000000000079c5 */ /* 0x000fcc0000000000 */
[----:B------:R-:W-:Y:S01]  /*15f10*/  HGMMA.64x16x16.F32 R40, gdesc[UR12], R40, gsb0 ;  /* 0x002000000c2879f0 */ /* 0x000fe20008000828 */
[----:B------:R-:W-:-:S07]  /*15f20*/  UIADD3 UR12, UR20, 0x802, URZ ;  /* 0x00000802140c7890 */ /* 0x000fce000fffe03f */
[----:B------:R-:W-:Y:S01]  /*15f30*/  UMOV UR24, UR12 ;  /* 0x0000000c00187c82 */ /* 0x000fe20008000000 */
[----:B------:R-:W-:Y:S01]  /*15f40*/  R2UR UR18, R2 ;  /* 0x00000000021272ca */ /* 0x000fe200000e0000 */
[----:B------:R-:W-:Y:S01]  /*15f50*/  UMOV UR41, 0x40000040 ;  /* 0x4000004000297882 */ /* 0x000fe20000000000 */
[----:B------:R-:W-:Y:S02]  /*15f60*/  WARPGROUP.DEPBAR.LE gsb0, 0x0 ;  /* 0x00008000000079c5 */ /* 0x000fe40000010000 */
[----:B------:R-:W-:Y:S01]  /*15f70*/  WARPGROUP.ARRIVE ;  /* 0x00000000000079c5 */ /* 0x000fe20000000000 */
[----:B------:R-:W-:Y:S01]  /*15f80*/  R2UR UR19, R3 ;  /* 0x00000000031372ca */ /* 0x000fe200000e0000 */
[----:B------:R-:W-:Y:S01]  /*15f90*/  UIADD3 UR36, UR20, 0xc06, URZ ;  /* 0x00000c0614247890 */ /* 0x000fe2000fffe03f */
[----:B------:R-:W-:Y:S01]  /*15fa0*/  R2UR UR14, R6 ;  /* 0x00000000060e72ca */ /* 0x000fe200000e0000 */
[----:B------:R-:W-:Y:S01]  /*15fb0*/  UMOV UR37, 0x40000040 ;  /* 0x4000004000257882 */ /* 0x000fe20000000000 */
[----:B------:R-:W-:Y:S01]  /*15fc0*/  R2UR UR15, R7 ;  /* 0x00000000070f72ca */ /* 0x000fe200000e0000 */
[----:B------:R-:W-:Y:S01]  /*15fd0*/  HGMMA.64x16x16.F32 R32, gdesc[UR4], R32, gsb0 ;  /* 0x00200000042079f0 */ /* 0x000fe20008000820 */
[----:B------:R-:W-:Y:S01]  /*15fe0*/  MOV R9, 0x40000040 ;  /* 0x4000004000097802 */ /* 0x000fe20000000f00 */
[----:B------:R-:W-:Y:S01]  /*15ff0*/  IMAD.U32 R14, RZ, RZ, UR24 ;  /* 0x00000018ff0e7e24 */ /* 0x000fe2000f8e00ff */
[----:B------:R-:W-:-:S02]  /*16000*/  WARPGROUP.DEPBAR.LE gsb0, 0x0 ;  /* 0x00008000000079c5 */ /* 0x000fc40000010000 */
        /* <DEDUP_REMOVED lines=12> */
[----:B------:R-:W-:Y:S01]  /*160d0*/  UMOV UR12, UR4 ;  /* 0x00000004000c7c82 */ /* 0x000fe20008000000 */
[----:B------:R-:W-:Y:S01]  /*160e0*/  UMOV UR13, UR5 ;  /* 0x00000005000d7c82 */ /* 0x000fe20008000000 */
[----:B------:R-:W-:Y:S01]  /*160f0*/  IMAD.MOV.U32 R3, RZ, RZ, 0x40000040 ;  /* 0x40000040ff037424 */ /* 0x000fe200078e00ff */
[----:B------:R-:W-:Y:S02]  /*16100*/  WARPGROUP.DEPBAR.LE gsb0, 0x0 ;  /* 0x00008000000079c5 */ /* 0x000fe40000010000 */
[----:B------:R-:W-:-:S06]  /*16110*/  WARPGROUP.ARRIVE ;  /* 0x00000000000079c5 */ /* 0x000fcc0000000000 */
[----:B------:R-:W-:Y:S01]  /*16120*/  HGMMA.64x16x16.F32 R40, gdesc[UR12], R40, gsb0 ;  /* 0x002000000c2879f0 */ /* 0x000fe20008000828 */
[----:B------:R-:W-:Y:S02]  /*16130*/  IADD3 R2, R4, 0x682, RZ ;  /* 0x0000068204027810 */ /* 0x000fe40007ffe0ff */
[----:B------:R-:W-:Y:S02]  /*16140*/  R2UR UR11, R3 ;  /* 0x00000000030b72ca */ /* 0x000fe400000e0000 */
[----:B------:R-:W-:Y:S01]  /*16150*/  R2UR UR10, R2 ;  /* 0x00000000020a72ca */ /* 0x000fe200000e0000 */
[----:B------:R-:W-:Y:S01]  /*16160*/  UMOV UR8, UR4 ;  /* 0x0000000400087c82 */ /* 0x000fe20008000000 */
[----:B------:R-:W-:Y:S01]  /*16170*/  UMOV UR9, UR5 ;  /* 0x0000000500097c82 */ /* 0x000fe20008000000 */
[----:B------:R-:W-:Y:S02]  /*16180*/  WARPGROUP.DEPBAR.LE gsb0, 0x0 ;  /* 0x00008000000079c5 */ /* 0x000fe40000010000 */
[----:B------:R-:W-:-:S08]  /*16190*/  WARPGROUP.ARRIVE ;  /* 0x00000000000079c5 */ /* 0x000fd00000000000 */
[----:B------:R-:W-:Y:S01]  /*161a0*/  HGMMA.64x16x16.F32 R32, gdesc[UR8], R32, gsb0 ;  /* 0x00200000082079f0 */ /* 0x000fe20008000820 */
[----:B------:R-:W-:Y:S02]  /*161b0*/  VIADD R6, R4, 0x702 ;  /* 0x0000070204067836 */ /* 0x000fe40000000000 */
[----:B------:R-:W-:-:S03]  /*161c0*/  IMAD.MOV.U32 R7, RZ, RZ, 0x40000040 ;  /* 0x40000040ff077424 */ /* 0x000fc600078e00ff */
[----:B------:R-:W-:Y:S02]  /*161d0*/  R2UR UR6, R6 ;  /* 0x00000000060672ca */ /* 0x000fe400000e0000 */
[----:B------:R-:W-:Y:S01]  /*161e0*/  R2UR UR7, R7 ;  /* 0x00000000070772ca */ /* 0x000fe200000e0000 */
[----:B------:R-:W-:Y:S02]  /*161f0*/  WARPGROUP.DEPBAR.LE gsb0, 0x0 ;  /* 0x00008000000079c5 */ /* 0x000fe40000010000 */
[----:B------:R-:W-:-:S10]  /*16200*/  WARPGROUP.ARRIVE ;  /* 0x00000000000079c5 */ /* 0x000fd40000000000 */
[----:B------:R-:W-:Y:S01]  /*16210*/  HGMMA.64x16x16.F32 R24, gdesc[UR4], R24, gsb0 ;  /* 0x00200000041879f0 */ /* 0x000fe20008000818 */
[----:B------:R-:W-:Y:S02]  /*16220*/  R2UR UR58, R8 ;  /* 0x00000000083a72ca */ /* 0x000fe400000e0000 */
[----:B------:R-:W-:Y:S01]  /*16230*/  R2UR UR59, R9 ;  /* 0x00000000093b72ca */ /* 0x000fe200000e0000 */
[----:B------:R-:W-:Y:S01]  /*16240*/  VIADD R2, R4, 0x584 ;  /* 0x0000058404027836 */ /* 0x000fe20000000000 */
[----:B------:R-:W-:Y:S02]  /*16250*/  WARPGROUP.DEPBAR.LE gsb0, 0x0 ;  /* 0x00008000000079c5 */ /* 0x000fe40000010000 */
[----:B------:R-:W-:-:S09]  /*16260*/  WARPGROUP.ARRIVE ;  /* 0x00000000000079c5 */ /* 0x000fd20000000000 */
[----:B------:R-:W-:Y:S01]  /*16270*/  HGMMA.64x16x16.F32 R56, gdesc[UR56], R56, gsb0 ;  /* 0x00200000383879f0 */ /* 0x000fe20008000838 */
[----:B------:R-:W-:Y:S02]  /*16280*/  MOV R3, 0x40000040 ;  /* 0x4000004000037802 */ /* 0x000fe40000000f00 */
        /* <DEDUP_REMOVED lines=31> */
[----:B------:R-:W-:-:S02]  /*16480*/  WARPGROUP.DEPBAR.LE gsb0, 0x0 ;  /* 0x00008000000079c5 */ /* 0x000fc40000010000 */
        /* <DEDUP_REMOVED lines=139> */
[----:B------:R-:W-:Y:S01]  /*16d40*/  IMAD.MOV.U32 R3, RZ, RZ, 0x40000040 ;  /* 0x40000040ff037424 */ /* 0x000fe200078e00ff */
[----:B------:R-:W-:Y:S01]  /*16d50*/  UMOV UR16, UR40 ;  /* 0x0000002800107c82 */ /* 0x000fe20008000000 */
[----:B------:R-:W-:Y:S01]  /*16d60*/  UMOV UR17, UR41 ;  /* 0x0000002900117c82 */ /* 0x000fe20008000000 */
[----:B------:R-:W-:Y:S02]  /*16d70*/  R2UR UR18, R2 ;  /* 0x00000000021272ca */ /* 0x000fe400000e0000 */
[C---:B------:R-:W-:Y:S02]  /*16d80*/  IADD3 R6, R4.reuse, 0x884, RZ ;  /* 0x0000088404067810 */ /* 0x040fe40007ffe0ff */
[----:B------:R-:W-:Y:S01]  /*16d90*/  MOV R7, 0x40000040 ;  /* 0x4000004000077802 */ /* 0x000fe20000000f00 */
[----:B------:R-:W-:Y:S01]  /*16da0*/  UMOV UR12, UR40 ;  /* 0x00000028000c7c82 */ /* 0x000fe20008000000 */
[----:B------:R-:W-:Y:S01]  /*16db0*/  R2UR UR19, R3 ;  /* 0x00000000031372ca */ /* 0x000fe200000e0000 */
[----:B------:R-:W-:Y:S01]  /*16dc0*/  UMOV UR13, UR41 ;  /* 0x00000029000d7c82 */ /* 0x000fe20008000000 */
[----:B------:R-:W-:Y:S01]  /*16dd0*/  UMOV UR8, UR40 ;  /* 0x0000002800087c82 */ /* 0x000fe20008000000 */
[----:B------:R-:W-:Y:S01]  /*16de0*/  UMOV UR9, UR41 ;  /* 0x0000002900097c82 */ /* 0x000fe20008000000 */
[----:B------:R-:W-:Y:S01]  /*16df0*/  UMOV UR4, UR40 ;  /* 0x0000002800047c82 */ /* 0x000fe20008000000 */
[----:B------:R-:W-:Y:S01]  /*16e00*/  UMOV UR5, UR41 ;  /* 0x0000002900057c82 */ /* 0x000fe20008000000 */
[----:B------:R-:W-:Y:S01]  /*16e10*/  VIADD R8, R4, 0x786 ;  /* 0x0000078604087836 */ /* 0x000fe20000000000 */
[----:B--2---:R-:W-:Y:S01]  /*16e20*/  LEA R13, R225, R13, 0x7 ;  /* 0x0000000de10d7211 */ /* 0x004fe200078e38ff */
[----:B------:R-:W-:Y:S01]  /*16e30*/  IMAD.MOV.U32 R9, RZ, RZ, 0x40000040 ;  /* 0x40000040ff097424 */ /* 0x000fe200078e00ff */
[----:B------:R0:W-:Y:S01]  /*16e40*/  STL.64 [R1], R14 ;  /* 0x0000000e01007387 */ /* 0x0001e20000100a00 */
[----:B------:R-:W-:Y:S01]  /*16e50*/  @!P1 VIADD R0, R0, 0x38840 ;  /* 0x0003884000009836 */ /* 0x000fe20000000000 */
[----:B------:R-:W-:Y:S01]  /*16e60*/  ULDC UR42, c[0x0][0x988] ;  /* 0x00026200002a7ab9 */ /* 0x000fe20000000800 */
[----:B------:R-:W-:Y:S01]  /*16e70*/  ULDC UR43, c[0x0][0x988] ;  /* 0x00026200002b7ab9 */ /* 0x000fe20000000800 */
[----:B------:R-:W-:-:S02]  /*16e80*/  WARPGROUP.DEPBAR.LE gsb0, 0x0 ;  /* 0x00008000000079c5 */ /* 0x000fc40000010000 */
[----:B------:R-:W-:-:S06]  /*16e90*/  WARPGROUP.ARRIVE ;  /* 0x00000000000079c5 */ /* 0x000fcc0000000000 */
        /* <DEDUP_REMOVED lines=10> */
[----:B------:R-:W-:Y:S02]  /*16f40*/  WARPGROUP.DEPBAR.LE gsb0, 0x0 ;  /* 0x00008000000079c5 */ /* 0x000fe40000010000 */
[----:B------:R-:W-:-:S10]  /*16f50*/  WARPGROUP.ARRIVE ;  /* 0x00000000000079c5 */ /* 0x000fd40000000000 */
[----:B------:R-:W-:Y:S01]  /*16f60*/  HGMMA.64x16x16.F32 R32, gdesc[UR8], R32, gsb0 ;  /* 0x00200000082079f0 */ /* 0x000fe20008000820 */
[----:B------:R-:W-:Y:S02]  /*16f70*/  VIADD R6, R4, 0x984 ;  /* 0x0000098404067836 */ /* 0x000fe40000000000 */
[----:B------:R-:W-:Y:S01]  /*16f80*/  IMAD.MOV.U32 R7, RZ, RZ, 0x40000040 ;  /* 0x40000040ff077424 */ /* 0x000fe200078e00ff */
[----:B------:R-:W-:Y:S02]  /*16f90*/  R2UR UR38, R8 ;  /* 0x00000000082672ca */ /* 0x000fe400000e0000 */
[----:B------:R-:W-:Y:S01]  /*16fa0*/  R2UR UR39, R9 ;  /* 0x00000000092772ca */ /* 0x000fe200000e0000 */
[----:B------:R-:W-:Y:S01]  /*16fb0*/  IMAD.MOV.U32 R3, RZ, RZ, 0x40000040 ;  /* 0x40000040ff037424 */ /* 0x000fe200078e00ff */
[----:B------:R-:W-:Y:S01]  /*16fc0*/  R2UR UR6, R6 ;  /* 0x00000000060672ca */ /* 0x000fe200000e0000 */
[----:B------:R-:W-:Y:S01]  /*16fd0*/  ULDC UR8, c[0x0][0x9d8] ;  /* 0x0002760000087ab9 */ /* 0x000fe20000000800 */
[----:B------:R-:W-:Y:S01]  /*16fe0*/  R2UR UR7, R7 ;  /* 0x00000000070772ca */ /* 0x000fe200000e0000 */
[----:B------:R-:W-:-:S02]  /*16ff0*/  WARPGROUP.DEPBAR.LE gsb0, 0x0 ;  /* 0x00008000000079c5 */ /* 0x000fc40000010000 */
[----:B------:R-:W-:-:S10]  /*17000*/  WARPGROUP.ARRIVE ;  /* 0x00000000000079c5 */ /* 0x000fd40000000000 */
[----:B------:R-:W-:Y:S01]  /*17010*/  HGMMA.64x16x16.F32 R24, gdesc[UR4], R24, gsb0 ;  /* 0x00200000041879f0 */ /* 0x000fe20008000818 */
[----:B------:R-:W-:Y:S02]  /*17020*/  IADD3 R2, R4, 0x806, RZ ;  /* 0x0000080604027810 */ /* 0x000fe40007ffe0ff */
[----:B------:R-:W-:Y:S02]  /*17030*/  WARPGROUP.DEPBAR.LE gsb0, 0x0 ;  /* 0x00008000000079c5 */ /* 0x000fe40000010000 */
[----:B------:R-:W-:-:S06]  /*17040*/  WARPGROUP.ARRIVE ;  /* 0x00000000000079c5 */ /* 0x000fcc0000000000 */
[----:B------:R-:W-:Y:S01]  /*17050*/  HGMMA.64x16x16.F32 R56, gdesc[UR36], R56, gsb0 ;  /* 0x00200000243879f0 */ /* 0x000fe20008000838 */
[----:B------:R-:W-:Y:S01]  /*17060*/  R2UR UR6, R2 ;  /* 0x00000000020672ca */ /* 0x000fe200000e0000 */
[----:B------:R-:W-:Y:S01]  /*17070*/  UMOV UR4, UR36 ;  /* 0x0000002400047c82 */ /* 0x000fe20008000000 */
[----:B------:R-:W-:Y:S01]  /*17080*/  R2UR UR7, R3 ;  /* 0x00000000030772ca */ /* 0x000fe200000e0000 */
[----:B------:R-:W-:Y:S01]  /*17090*/  UMOV UR5, UR37 ;  /* 0x0000002500057c82 */ /* 0x000fe20008000000 */
[C---:B------:R-:W-:Y:S01]  /*170a0*/  VIADD R6, R4.reuse, 0x886 ;  /* 0x0000088604067836 */ /* 0x040fe20000000000 */
[----:B------:R-:W-:Y:S01]  /*170b0*/  MOV R7, 0x40000040 ;  /* 0x4000004000077802 */ /* 0x000fe20000000f00 */
[----:B------:R-:W-:Y:S01]  /*170c0*/  VIADD R8, R4, 0x906 ;  /* 0x0000090604087836 */ /* 0x000fe20000000000 */
[----:B------:R-:W-:Y:S01]  /*170d0*/  @!P1 PRMT R0, RZ, 0x654, R0 ;  /* 0x00000654ff009816 */ /* 0x000fe20000000000 */
[----:B------:R-:W-:Y:S01]  /*170e0*/  IMAD.MOV.U32 R9, RZ, RZ, 0x40000040 ;  /* 0x40000040ff097424 */ /* 0x000fe200078e00ff */
[----:B------:R-:W-:Y:S01]  /*170f0*/  ULDC UR38, c[0x0][0x9d8] ;  /* 0x0002760000267ab9 */ /* 0x000fe20000000800 */
[----:B------:R-:W-:Y:S01]  /*17100*/  ULDC UR39, c[0x0][0x9d8] ;  /* 0x0002760000277ab9 */ /* 0x000fe20000000800 */
[----:B------:R-:W-:-:S02]  /*17110*/  WARPGROUP.DEPBAR.LE gsb0, 0x0 ;  /* 0x00008000000079c5 */ /* 0x000fc40000010000 */
[----:B------:R-:W-:-:S06]  /*17120*/  WARPGROUP.ARRIVE ;  /* 0x00000000000079c5 */ /* 0x000fcc0000000000 */
[----:B------:R-:W-:Y:S01]  /*17130*/  HGMMA.64x16x16.F32 R48, gdesc[UR4], R48, gsb0 ;  /* 0x00200000043079f0 */ /* 0x000fe20008000830 */
[----:B------:R-:W-:Y:S02]  /*17140*/  R2UR UR6, R6 ;  /* 0x00000000060672ca */ /* 0x000fe400000e0000 */
[----:B------:R-:W-:Y:S01]  /*17150*/  R2UR UR7, R7 ;  /* 0x00000000070772ca */ /* 0x000fe200000e0000 */
[----:B------:R-:W-:Y:S01]  /*17160*/  UMOV UR4, UR36 ;  /* 0x0000002400047c82 */ /* 0x000fe20008000000 */
[----:B------:R-:W-:Y:S01]  /*17170*/  UMOV UR5, UR37 ;  /* 0x0000002500057c82 */ /* 0x000fe20008000000 */
[----:B------:R-:W-:Y:S02]  /*17180*/  WARPGROUP.DEPBAR.LE gsb0, 0x0 ;  /* 0x00008000000079c5 */ /* 0x000fe40000010000 */
[----:B------:R-:W-:-:S08]  /*17190*/  WARPGROUP.ARRIVE ;  /* 0x00000000000079c5 */ /* 0x000fd00000000000 */
        /* <DEDUP_REMOVED lines=12> */
[----:B------:R-:W-:Y:S01]  /*17260*/  IMAD R3, R177, -0x50, R227 ;  /* 0xffffffb0b1037824 */ /* 0x000fe200078e02e3 */
[----:B------:R-:W-:Y:S01]  /*17270*/  UMOV UR4, UR36 ;  /* 0x0000002400047c82 */ /* 0x000fe20008000000 */
[----:B------:R-:W-:Y:S01]  /*17280*/  UMOV UR5, UR37 ;  /* 0x0000002500057c82 */ /* 0x000fe20008000000 */
[----:B------:R-:W-:Y:S01]  /*17290*/  FMUL.FTZ R58, R58, UR8 ;  /* 0x000000083a3a7c20 */ /* 0x000fe20008410000 */
[----:B------:R-:W-:Y:S01]  /*172a0*/  FMUL.FTZ R59, R59, UR8 ;  /* 0x000000083b3b7c20 */ /* 0x000fe20008410000 */
[----:B------:R-:W-:Y:S01]  /*172b0*/  IADD3 R4, -R224, 0x51, R3 ;  /* 0x00000051e0047810 */ /* 0x000fe20007ffe103 */
[----:B------:R-:W-:Y:S01]  /*172c0*/  FMUL.FTZ R62, R62, UR8 ;  /* 0x000000083e3e7c20 */ /* 0x000fe20008410000 */
[----:B------:R-:W-:-:S02]  /*172d0*/  VIADD R3, R3, 0x50 ;  /* 0x0000005003037836 */ /* 0x000fc40000000000 */
[----:B------:R-:W1:Y:S01]  /*172e0*/  MUFU.TANH R58, R58 ;  /* 0x0000003a003a7308 */ /* 0x000e620000002400 */
[----:B---3--:R-:W-:Y:S02]  /*172f0*/  IMAD R64, R11, -0x2, R4 ;  /* 0xfffffffe0b407824 */ /* 0x008fe400078e0204 */
[----:B------:R-:W-:Y:S01]  /*17300*/  FMUL.FTZ R63, R63, UR8 ;  /* 0x000000083f3f7c20 */ /* 0x000fe20008410000 */
[----:B------:R-:W-:-:S04]  /*17310*/  IMAD R11, R11, -0x2, R3 ;  /* 0xfffffffe0b0b7824 */ /* 0x000fc800078e0203 */
[----:B------:R-:W2:Y:S01]  /*17320*/  MUFU.TANH R59, R59 ;  /* 0x0000003b003b7308 */ /* 0x000ea20000002400 */
[----:B------:R-:W-:Y:S01]  /*17330*/  IADD3 R4, R64, 0x8, R13 ;  /* 0x0000000840047810 */ /* 0x000fe20007ffe00d */
[----:B------:R-:W-:Y:S01]  /*17340*/  FMUL.FTZ R50, R50, UR8 ;  /* 0x0000000832327c20 */ /* 0x000fe20008410000 */
[----:B------:R-:W-:Y:S02]  /*17350*/  WARPGROUP.DEPBAR.LE gsb0, 0x0 ;  /* 0x00008000000079c5 */ /* 0x000fe40000010000 */
[----:B------:R-:W-:-:S06]  /*17360*/  WARPGROUP.ARRIVE ;  /* 0x00000000000079c5 */ /* 0x000fcc0000000000 */
[----:B------:R-:W-:Y:S01]  /*17370*/  HGMMA.64x16x16.F32 R24, gdesc[UR4], R24, gsb0 ;  /* 0x00200000041879f0 */ /* 0x000fe20008000818 */
[----:B------:R-:W3:Y:S01]  /*17380*/  MUFU.TANH R62, R62 ;  /* 0x0000003e003e7308 */ /* 0x000ee20000002400 */
[----:B0-----:R-:W-:Y:S01]  /*17390*/  VIMNMX R15, R11, R4, PT ;  /* 0x000000040b0f7248 */ /* 0x001fe20003fe0100 */
[----:B------:R-:W-:-:S06]  /*173a0*/  FMUL.FTZ R51, R51, UR8 ;  /* 0x0000000833337c20 */ /* 0x000fcc0008410000 */
[----:B------:R-:W0:Y:S01]  /*173b0*/  MUFU.TANH R14, R63 ;  /* 0x0000003f000e7308 */ /* 0x000e220000002400 */
[C---:B------:R-:W-:Y:S01]  /*173c0*/  ISETP.GT.AND P2, PT, R15.reuse, RZ, PT ;  /* 0x000000ff0f00720c */ /* 0x040fe20003f44270 */
[----:B------:R-:W-:Y:S01]  /*173d0*/  FMUL.FTZ R54, R54, UR8 ;  /* 0x0000000836367c20 */ /* 0x000fe20008410000 */
[----:B------:R-:W-:-:S05]  /*173e0*/  ISETP.GT.AND P3, PT, R15, 0x1, PT ;  /* 0x000000010f00780c */ /* 0x000fca0003f64270 */
[----:B------:R-:W4:Y:S01]  /*173f0*/  MUFU.TANH R12, R50 ;  /* 0x00000032000c7308 */ /* 0x000f220000002400 */
[----:B------:R-:W-:Y:S01]  /*17400*/  ISETP.GT.AND P4, PT, R15, 0x8, PT ;  /* 0x000000080f00780c */ /* 0x000fe20003f84270 */
[----:B------:R-:W-:Y:S01]  /*17410*/  FMUL.FTZ R55, R55, UR8 ;  /* 0x0000000837377c20 */ /* 0x000fe20008410000 */
[----:B-1----:R-:W-:Y:S01]  /*17420*/  FSEL R72, R58, -INF , P2 ;  /* 0xff8000003a487808 */ /* 0x002fe20001000000 */
[----:B------:R-:W-:Y:S01]  /*17430*/  FMUL.FTZ R42, R42, UR8 ;  /* 0x000000082a2a7c20 */ /* 0x000fe20008410000 */
[----:B--2---:R-:W-:Y:S01]  /*17440*/  FSEL R59, R59, -INF , P3 ;  /* 0xff8000003b3b7808 */ /* 0x004fe20001800000 */
[----:B------:R-:W-:Y:S01]  /*17450*/  FMUL.FTZ R43, R43, UR8 ;  /* 0x000000082b2b7c20 */ /* 0x000fe20008410000 */
[----:B------:R-:W-:Y:S01]  /*17460*/  FMUL.FTZ R46, R46, UR8 ;  /* 0x000000082e2e7c20 */ /* 0x000fe20008410000 */
[----:B------:R-:W1:Y:S01]  /*17470*/  MUFU.TANH R10, R51 ;  /* 0x00000033000a7308 */ /* 0x000e620000002400 */
[----:B------:R-:W-:Y:S01]  /*17480*/  ISETP.GT.AND P2, PT, R15, 0x9, PT ;  /* 0x000000090f00780c */ /* 0x000fe20003f44270 */
[----:B------:R-:W-:Y:S01]  /*17490*/  FMUL.FTZ R47, R47, UR8 ;  /* 0x000000082f2f7c20 */ /* 0x000fe20008410000 */
[----:B---3--:R-:W-:Y:S01]  /*174a0*/  FSEL R76, R62, -INF , P4 ;  /* 0xff8000003e4c7808 */ /* 0x008fe20002000000 */
[----:B------:R-:W-:Y:S01]  /*174b0*/  FMUL.FTZ R34, R34, UR8 ;  /* 0x0000000822227c20 */ /* 0x000fe20008410000 */
[----:B------:R-:W-:Y:S01]  /*174c0*/  FMNMX.FTZ R9, R72, R59, !PT ;  /* 0x0000003b48097209 */ /* 0x000fe20007810000 */
[----:B------:R-:W-:Y:S01]  /*174d0*/  FMUL.FTZ R35, R35, UR8 ;  /* 0x0000000823237c20 */ /* 0x000fe20008410000 */
[----:B------:R-:W-:Y:S01]  /*174e0*/  FMUL.FTZ R38, R38, UR8 ;  /* 0x0000000826267c20 */ /* 0x000fe20008410000 */
[----:B------:R-:W2:Y:S01]  /*174f0*/  MUFU.TANH R54, R54 ;  /* 0x0000003600367308 */ /* 0x000ea20000002400 */
[----:B------:R-:W-:Y:S01]  /*17500*/  ISETP.GT.AND P3, PT, R15, 0x10, PT ;  /* 0x000000100f00780c */ /* 0x000fe20003f64270 */
[----:B------:R-:W-:Y:S01]  /*17510*/  FMUL.FTZ R39, R39, UR8 ;  /* 0x0000000827277c20 */ /* 0x000fe20008410000 */
[----:B0-----:R-:W-:Y:S01]  /*17520*/  FSEL R14, R14, -INF , P2 ;  /* 0xff8000000e0e7808 */ /* 0x001fe20001000000 */
[----:B------:R-:W-:Y:S01]  /*17530*/  FMUL.FTZ R2, R56, UR8 ;  /* 0x0000000838027c20 */ /* 0x000fe20008410000 */
[----:B------:R-:W-:Y:S01]  /*17540*/  FMNMX.FTZ R9, R76, R9, !PT ;  /* 0x000000094c097209 */ /* 0x000fe20007810000 */
[----:B------:R-:W-:Y:S01]  /*17550*/  FMUL.FTZ R7, R60, UR8 ;  /* 0x000000083c077c20 */ /* 0x000fe20008410000 */
[----:B------:R-:W-:Y:S01]  /*17560*/  FMUL.FTZ R5, R57, UR8 ;  /* 0x0000000839057c20 */ /* 0x000fe20008410000 */
[----:B------:R-:W0:Y:S01]  /*17570*/  MUFU.TANH R20, R55 ;  /* 0x0000003700147308 */ /* 0x000e220000002400 */
[----:B------:R-:W-:Y:S01]  /*17580*/  ISETP.GT.AND P2, PT, R15, 0x11, PT ;  /* 0x000000110f00780c */ /* 0x000fe20003f44270 */
[----:B------:R-:W-:Y:S01]  /*17590*/  FMUL.FTZ R6, R61, UR8 ;  /* 0x000000083d067c20 */ /* 0x000fe20008410000 */
[----:B----4-:R-:W-:Y:S01]  /*175a0*/  FSEL R12, R12, -INF , P3 ;  /* 0xff8000000c0c7808 */ /* 0x010fe20001800000 */
[----:B------:R-:W-:Y:S01]  /*175b0*/  FMUL.FTZ R49, R49, UR8 ;  /* 0x0000000831317c20 */ /* 0x000fe20008410000 */
[----:B------:R-:W-:Y:S01]  /*175c0*/  FMNMX.FTZ R9, R14, R9, !PT ;  /* 0x000000090e097209 */ /* 0x000fe20007810000 */
[----:B------:R-:W-:Y:S01]  /*175d0*/  FMUL.FTZ R52, R52, UR8 ;  /* 0x0000000834347c20 */ /* 0x000fe20008410000 */
[----:B------:R-:W-:Y:S01]  /*175e0*/  FMUL.FTZ R53, R53, UR8 ;  /* 0x0000000835357c20 */ /* 0x000fe20008410000 */
[----:B------:R-:W3:Y:S01]  /*175f0*/  MUFU.TANH R42, R42 ;  /* 0x0000002a002a7308 */ /* 0x000ee20000002400 */
[----:B------:R-:W-:Y:S01]  /*17600*/  ISETP.GT.AND P3, PT, R15, 0x18, PT ;  /* 0x000000180f00780c */ /* 0x000fe20003f64270 */
[----:B------:R-:W-:Y:S01]  /*17610*/  FMUL.FTZ R40, R40, UR8 ;  /* 0x0000000828287c20 */ /* 0x000fe20008410000 */
[----:B-1----:R-:W-:Y:S01]  /*17620*/  FSEL R10, R10, -INF , P2 ;  /* 0xff8000000a0a7808 */ /* 0x002fe20001000000 */
[----:B------:R-:W-:Y:S01]  /*17630*/  FMUL.FTZ R41, R41, UR8 ;  /* 0x0000000829297c20 */ /* 0x000fe20008410000 */
[----:B------:R-:W-:Y:S01]  /*17640*/  FMNMX.FTZ R9, R12, R9, !PT ;  /* 0x000000090c097209 */ /* 0x000fe20007810000 */
[----:B------:R-:W-:Y:S01]  /*17650*/  FMUL.FTZ R44, R44, UR8 ;  /* 0x000000082c2c7c20 */ /* 0x000fe20008410000 */
[----:B------:R-:W-:Y:S01]  /*17660*/  ULDC UR4, c[0x0][0x988] ;  /* 0x0002620000047ab9 */ /* 0x000fe20000000800 */
[----:B------:R-:W1:Y:S01]  /*17670*/  MUFU.TANH R43, R43 ;  /* 0x0000002b002b7308 */ /* 0x000e620000002400 */
[----:B------:R-:W-:-:S02]  /*17680*/  ISETP.GT.AND P2, PT, R15, 0x19, PT ;  /* 0x000000190f00780c */ /* 0x000fc40003f44270 */
[----:B--2---:R-:W-:Y:S02]  /*17690*/  FSEL R8, R54, -INF , P3 ;  /* 0xff80000036087808 */ /* 0x004fe40001800000 */
[----:B------:R-:W-:-:S03]  /*176a0*/  FMNMX.FTZ R9, R10, R9, !PT ;  /* 0x000000090a097209 */ /* 0x000fc60007810000 */
[----:B------:R-:W-:Y:S01]  /*176b0*/  MUFU.TANH R46, R46 ;  /* 0x0000002e002e7308 */ /* 0x000fe20000002400 */
[----:B------:R-:W-:Y:S02]  /*176c0*/  ISETP.GT.AND P3, PT, R15, 0x20, PT ;  /* 0x000000200f00780c */ /* 0x000fe40003f64270 */
[----:B0-----:R-:W-:Y:S02]  /*176d0*/  FSEL R20, R20, -INF , P2 ;  /* 0xff80000014147808 */ /* 0x001fe40001000000 */
[----:B------:R-:W-:-:S03]  /*176e0*/  FMNMX.FTZ R9, R8, R9, !PT ;  /* 0x0000000908097209 */ /* 0x000fc60007810000 */
[----:B------:R-:W0:Y:S01]  /*176f0*/  MUFU.TANH R47, R47 ;  /* 0x0000002f002f7308 */ /* 0x000e220000002400 */
[----:B------:R-:W-:Y:S02]  /*17700*/  WARPGROUP.DEPBAR.LE gsb0, 0x0 ;  /* 0x00008000000079c5 */ /* 0x000fe40000010000 */
[----:B------:R-:W-:Y:S01]  /*17710*/  FMUL.FTZ R4, R26, UR8 ;  /* 0x000000081a047c20 */ /* 0x000fe20008410000 */
[----:B------:R-:W-:Y:S01]  /*17720*/  ISETP.GT.AND P2, PT, R15, 0x21, PT ;  /* 0x000000210f00780c */ /* 0x000fe20003f44270 */
[----:B------:R-:W-:Y:S01]  /*17730*/  FMUL.FTZ R45, R45, UR8 ;  /* 0x000000082d2d7c20 */ /* 0x000fe20008410000 */
[----:B---3--:R-:W-:Y:S01]  /*17740*/  FSEL R26, R42, -INF , P3 ;  /* 0xff8000002a1a7808 */ /* 0x008fe20001800000 */
[----:B------:R-:W-:Y:S01]  /*17750*/  FMUL.FTZ R32, R32, UR8 ;  /* 0x0000000820207c20 */ /* 0x000fe20008410000 */
[----:B------:R1:W2:Y:S01]  /*17760*/  MUFU.TANH R3, R34 ;  /* 0x0000002200037308 */ /* 0x0002a20000002400 */
[----:B------:R-:W-:Y:S01]  /*17770*/  FMNMX.FTZ R9, R20, R9, !PT ;  /* 0x0000000914097209 */ /* 0x000fe20007810000 */
[----:B------:R-:W-:Y:S01]  /*17780*/  FMUL.FTZ R33, R33, UR8 ;  /* 0x0000000821217c20 */ /* 0x000fe20008410000 */
[----:B------:R-:W-:Y:S01]  /*17790*/  ISETP.GT.AND P3, PT, R15, 0x28, PT ;  /* 0x000000280f00780c */ /* 0x000fe20003f64270 */
[----:B------:R-:W-:Y:S01]  /*177a0*/  FMUL.FTZ R36, R36, UR8 ;  /* 0x0000000824247c20 */ /* 0x000fe20008410000 */
[----:B------:R-:W-:Y:S01]  /*177b0*/  FMNMX.FTZ R9, R26, R9, !PT ;  /* 0x000000091a097209 */ /* 0x000fe20007810000 */
[----:B------:R-:W-:Y:S01]  /*177c0*/  FMUL.FTZ R37, R37, UR8 ;  /* 0x0000000825257c20 */ /* 0x000fe20008410000 */
[----:B------:R-:W-:Y:S01]  /*177d0*/  VIADDMNMX R11, R13, R64, R11, PT ;  /* 0x000000400d0b7246 */ /* 0x000fe2000380010b */
[----:B------:R-:W3:Y:S01]  /*177e0*/  MUFU.TANH R35, R35 ;  /* 0x0000002300237308 */ /* 0x000ee20000002400 */
[----:B-1----:R-:W-:Y:S01]  /*177f0*/  FSEL R34, R43, -INF , P2 ;  /* 0xff8000002b227808 */ /* 0x002fe20001000000 */
[----:B------:R1:W-:Y:S01]  /*17800*/  @!P1 SYNCS.ARRIVE.TRANS64.RED.A1T0 RZ, [R0+URZ], RZ ;  /* 0x000000ff00ff99a7 */ /* 0x0003e2000810043f */
[----:B------:R-:W-:-:S02]  /*17810*/  ISETP.GT.AND P2, PT, R15, 0x29, PT ;  /* 0x000000290f00780c */ /* 0x000fc40003f44270 */
[----:B------:R-:W-:-:S03]  /*17820*/  FMNMX.FTZ R9, R34, R9, !PT ;  /* 0x0000000922097209 */ /* 0x000fc60007810000 */
[----:B------:R4:W1:Y:S01]  /*17830*/  MUFU.TANH R50, R38 ;  /* 0x0000002600327308 */ /* 0x0008620000002400 */
[----:B0-----:R-:W-:Y:S01]  /*17840*/  FSEL R42, R47, -INF , P2 ;  /* 0xff8000002f2a7808 */ /* 0x001fe20001000000 */
[----:B------:R-:W-:Y:S01]  /*17850*/  FMUL.FTZ R27, R27, UR8 ;  /* 0x000000081b1b7c20 */ /* 0x000fe20008410000 */
[----:B----4-:R-:W-:-:S05]  /*17860*/  FSEL R38, R46, -INF , P3 ;  /* 0xff8000002e267808 */ /* 0x010fca0001800000 */
[----:B------:R-:W0:Y:S01]  /*17870*/  MUFU.TANH R39, R39 ;  /* 0x0000002700277308 */ /* 0x000e220000002400 */
[C---:B------:R-:W-:Y:S02]  /*17880*/  ISETP.GT.AND P3, PT, R15.reuse, 0x30, PT ;  /* 0x000000300f00780c */ /* 0x040fe40003f64270 */
[----:B------:R-:W-:Y:S01]  /*17890*/  FMNMX.FTZ R21, R38, R9, !PT ;  /* 0x0000000926157209 */ /* 0x000fe20007810000 */
[----:B------:R-:W-:Y:S01]  /*178a0*/  FMUL.FTZ R9, R30, UR8 ;  /* 0x000000081e097c20 */ /* 0x000fe20008410000 */
[----:B------:R-:W-:Y:S02]  /*178b0*/  ISETP.GT.AND P2, PT, R15, 0x31, PT ;  /* 0x000000310f00780c */ /* 0x000fe40003f44270 */
[----:B--2---:R-:W-:Y:S01]  /*178c0*/  FSEL R30, R3, -INF , P3 ;  /* 0xff800000031e7808 */ /* 0x004fe20001800000 */
[----:B------:R-:W2:Y:S01]  /*178d0*/  MUFU.TANH R4, R4 ;  /* 0x0000000400047308 */ /* 0x000ea20000002400 */
[----:B------:R-:W-:Y:S01]  /*178e0*/  FMNMX.FTZ R21, R42, R21, !PT ;  /* 0x000000152a157209 */ /* 0x000fe20007810000 */
[----:B------:R-:W-:Y:S01]  /*178f0*/  FMUL.FTZ R31, R31, UR8 ;  /* 0x000000081f1f7c20 */ /* 0x000fe20008410000 */
[----:B------:R-:W-:-:S02]  /*17900*/  ISETP.GT.AND P3, PT, R15, 0x38, PT ;  /* 0x000000380f00780c */ /* 0x000fc40003f64270 */
[----:B---3--:R-:W-:Y:S02]  /*17910*/  FSEL R46, R35, -INF , P2 ;  /* 0xff800000232e7808 */ /* 0x008fe40001000000 */
[----:B------:R-:W-:Y:S01]  /*17920*/  FMNMX.FTZ R21, R30, R21, !PT ;  /* 0x000000151e157209 */ /* 0x000fe20007810000 */
[----:B------:R-:W3:Y:S01]  /*17930*/  MUFU.TANH R27, R27 ;  /* 0x0000001b001b7308 */ /* 0x000ee20000002400 */
[----:B------:R-:W-:Y:S02]  /*17940*/  ISETP.GT.AND P2, PT, R15, 0x39, PT ;  /* 0x000000390f00780c */ /* 0x000fe40003f44270 */
[----:B-1----:R-:W-:Y:S02]  /*17950*/  FSEL R50, R50, -INF , P3 ;  /* 0xff80000032327808 */ /* 0x002fe40001800000 */
[----:B------:R-:W-:-:S03]  /*17960*/  FMNMX.FTZ R21, R46, R21, !PT ;  /* 0x000000152e157209 */ /* 0x000fc60007810000 */
[----:B------:R-:W1:Y:S01]  /*17970*/  MUFU.TANH R58, R9 ;  /* 0x00000009003a7308 */ /* 0x000e620000002400 */
[----:B------:R-:W-:Y:S02]  /*17980*/  ISETP.GT.AND P3, PT, R15, 0x40, PT ;  /* 0x000000400f00780c */ /* 0x000fe40003f64270 */
[----:B0-----:R-:W-:Y:S02]  /*17990*/  FSEL R54, R39, -INF , P2 ;  /* 0xff80000027367808 */ /* 0x001fe40001000000 */
[----:B------:R-:W-:-:S03]  /*179a0*/  FMNMX.FTZ R21, R50, R21, !PT ;  /* 0x0000001532157209 */ /* 0x000fc60007810000 */
[----:B------:R-:W0:Y:S01]  /*179b0*/  MUFU.TANH R31, R31 ;  /* 0x0000001f001f7308 */ /* 0x000e220000002400 */
[----:B------:R-:W-:Y:S01]  /*179c0*/  FMUL.FTZ R3, R48, UR8 ;  /* 0x0000000830037c20 */ /* 0x000fe20008410000 */
[C---:B------:R-:W-:Y:S02]  /*179d0*/  ISETP.GT.AND P2, PT, R15.reuse, 0x41, PT ;  /* 0x000000410f00780c */ /* 0x040fe40003f44270 */
[----:B--2---:R-:W-:Y:S02]  /*179e0*/  FSEL R48, R4, -INF , P3 ;  /* 0xff80000004307808 */ /* 0x004fe40001800000 */
[----:B------:R-:W-:Y:S02]  /*179f0*/  FMNMX.FTZ R21, R54, R21, !PT ;  /* 0x0000001536157209 */ /* 0x000fe40007810000 */
[----:B------:R-:W-:Y:S02]  /*17a00*/  ISETP.GT.AND P3, PT, R15, 0x48, PT ;  /* 0x000000480f00780c */ /* 0x000fe40003f64270 */
[----:B---3--:R-:W-:-:S02]  /*17a10*/  FSEL R56, R27, -INF , P2 ;  /* 0xff8000001b387808 */ /* 0x008fc40001000000 */
[----:B------:R-:W-:Y:S02]  /*17a20*/  FMNMX.FTZ R21, R48, R21, !PT ;  /* 0x0000001530157209 */ /* 0x000fe40007810000 */
[----:B------:R-:W-:Y:S02]  /*17a30*/  ISETP.GT.AND P2, PT, R15, 0x49, PT ;  /* 0x000000490f00780c */ /* 0x000fe40003f44270 */
[----:B-1----:R-:W-:Y:S02]  /*17a40*/  FSEL R58, R58, -INF , P3 ;  /* 0xff8000003a3a7808 */ /* 0x002fe40001800000 */
[----:B------:R-:W-:Y:S02]  /*17a50*/  FMNMX.FTZ R21, R56, R21, !PT ;  /* 0x0000001538157209 */ /* 0x000fe40007810000 */
[----:B0-----:R-:W-:Y:S02]  /*17a60*/  FSEL R60, R31, -INF , P2 ;  /* 0xff8000001f3c7808 */ /* 0x001fe40001000000 */
[----:B------:R-:W-:-:S04]  /*17a70*/  FMNMX.FTZ R21, R58, R21, !PT ;  /* 0x000000153a157209 */ /* 0x000fc80007810000 */
[----:B------:R-:W-:-:S05]  /*17a80*/  FMNMX.FTZ R21, R60, R21, !PT ;  /* 0x000000153c157209 */ /* 0x000fca0007810000 */
[----:B------:R-:W0:Y:S01]  /*17a90*/  SHFL.BFLY PT, R4, R21, 0x2, 0x1f ;  /* 0x0c401f0015047f89 */ /* 0x000e2200000e0000 */
[----:B------:R-:W1:Y:S08]  /*17aa0*/  MUFU.TANH R2, R2 ;  /* 0x0000000200027308 */ /* 0x000e700000002400 */
[----:B------:R-:W2:Y:S08]  /*17ab0*/  MUFU.TANH R5, R5 ;  /* 0x0000000500057308 */ /* 0x000eb00000002400 */
[----:B------:R-:W3:Y:S01]  /*17ac0*/  MUFU.TANH R7, R7 ;  /* 0x0000000700077308 */ /* 0x000ee20000002400 */
[----:B0-----:R-:W-:-:S07]  /*17ad0*/  FMNMX.FTZ R4, R21, R4, !PT ;  /* 0x0000000415047209 */ /* 0x001fce0007810000 */
[----:B------:R-:W0:Y:S01]  /*17ae0*/  MUFU.TANH R6, R6 ;  /* 0x0000000600067308 */ /* 0x000e220000002400 */
[C---:B------:R-:W-:Y:S02]  /*17af0*/  ISETP.GT.AND P2, PT, R11.reuse, RZ, PT ;  /* 0x000000ff0b00720c */ /* 0x040fe40003f44270 */
[----:B------:R-:W-:-:S05]  /*17b00*/  ISETP.GT.AND P3, PT, R11, 0x1, PT ;  /* 0x000000010b00780c */ /* 0x000fca0003f64270 */
[----:B------:R4:W0:Y:S01]  /*17b10*/  MUFU.TANH R9, R3 ;  /* 0x0000000300097308 */ /* 0x0008220000002400 */
[----:B------:R-:W-:Y:S01]  /*17b20*/  ISETP.GT.AND P4, PT, R11, 0x8, PT ;  /* 0x000000080b00780c */ /* 0x000fe20003f84270 */
[----:B----4-:R-:W4:Y:S06]  /*17b30*/  SHFL.BFLY PT, R3, R4, 0x1, 0x1f ;  /* 0x0c201f0004037f89 */ /* 0x010f2c00000e0000 */
[----:B------:R-:W4:Y:S01]  /*17b40*/  MUFU.TANH R49, R49 ;  /* 0x0000003100317308 */ /* 0x000f220000002400 */
[----:B-1----:R-:W-:Y:S02]  /*17b50*/  FSEL R62, R2, -INF , P2 ;  /* 0xff800000023e7808 */ /* 0x002fe40001000000 */
[----:B--2---:R-:W-:-:S02]  /*17b60*/  FSEL R13, R5, -INF , P3 ;  /* 0xff800000050d7808 */ /* 0x004fc40001800000 */
[----:B------:R-:W-:Y:S02]  /*17b70*/  ISETP.GT.AND P5, PT, R11, 0x9, PT ;  /* 0x000000090b00780c */ /* 0x000fe40003fa4270 */
[----:B---3--:R-:W-:Y:S01]  /*17b80*/  FSEL R64, R7, -INF , P4 ;  /* 0xff80000007407808 */ /* 0x008fe20002000000 */
[----:B------:R-:W1:Y:S01]  /*17b90*/  MUFU.TANH R52, R52 ;  /* 0x0000003400347308 */ /* 0x000e620000002400 */
[----:B------:R-:W-:Y:S02]  /*17ba0*/  FMNMX.FTZ R5, R62, R13, !PT ;  /* 0x0000000d3e057209 */ /* 0x000fe40007810000 */
[C---:B------:R-:W-:Y:S02]  /*17bb0*/  ISETP.GT.AND P2, PT, R11.reuse, 0x10, PT ;  /* 0x000000100b00780c */ /* 0x040fe40003f44270 */
[----:B0-----:R-:W-:Y:S02]  /*17bc0*/  FSEL R6, R6, -INF , P5 ;  /* 0xff80000006067808 */ /* 0x001fe40002800000 */
[----:B------:R-:W-:Y:S01]  /*17bd0*/  FMNMX.FTZ R5, R64, R5, !PT ;  /* 0x0000000540057209 */ /* 0x000fe20007810000 */
[----:B------:R-:W0:Y:S01]  /*17be0*/  MUFU.TANH R53, R53 ;  /* 0x0000003500357308 */ /* 0x000e220000002400 */
[----:B------:R-:W-:-:S02]  /*17bf0*/  ISETP.GT.AND P3, PT, R11, 0x11, PT ;  /* 0x000000110b00780c */ /* 0x000fc40003f64270 */
[----:B------:R-:W-:Y:S02]  /*17c00*/  FSEL R66, R9, -INF , P2 ;  /* 0xff80000009427808 */ /* 0x000fe40001000000 */
[----:B------:R-:W-:-:S03]  /*17c10*/  FMNMX.FTZ R5, R6, R5, !PT ;  /* 0x0000000506057209 */ /* 0x000fc60007810000 */
[----:B------:R-:W2:Y:S01]  /*17c20*/  MUFU.TANH R40, R40 ;  /* 0x0000002800287308 */ /* 0x000ea20000002400 */
[----:B----4-:R-:W-:Y:S01]  /*17c30*/  FMNMX.FTZ R4, R4, R3, !PT ;  /* 0x0000000304047209 */ /* 0x010fe20007810000 */
[----:B------:R-:W-:Y:S01]  /*17c40*/  IMAD.U32 R3, RZ, RZ, UR4 ;  /* 0x00000004ff037e24 */ /* 0x000fe2000f8e00ff */
[----:B------:R-:W-:Y:S02]  /*17c50*/  ISETP.GT.AND P5, PT, R11, 0x18, PT ;  /* 0x000000180b00780c */ /* 0x000fe40003fa4270 */
[----:B------:R-:W-:Y:S02]  /*17c60*/  FSEL R68, R49, -INF , P3 ;  /* 0xff80000031447808 */ /* 0x000fe40001800000 */
[----:B------:R-:W-:Y:S01]  /*17c70*/  FMNMX.FTZ R5, R66, R5, !PT ;  /* 0x0000000542057209 */ /* 0x000fe20007810000 */
[----:B------:R-:W3:Y:S01]  /*17c80*/  MUFU.TANH R41, R41 ;  /* 0x0000002900297308 */ /* 0x000ee20000002400 */
[----:B------:R-:W-:Y:S01]  /*17c90*/  ISETP.GT.AND P4, PT, R11, 0x19, PT ;  /* 0x000000190b00780c */ /* 0x000fe20003f84270 */
[----:B------:R-:W-:Y:S01]  /*17ca0*/  FMUL.FTZ R2, R4, R3 ;  /* 0x0000000304027220 */ /* 0x000fe20000410000 */
[----:B-1----:R-:W-:-:S02]  /*17cb0*/  FSEL R52, R52, -INF , P5 ;  /* 0xff80000034347808 */ /* 0x002fc40002800000 */
[----:B------:R-:W-:-:S03]  /*17cc0*/  FMNMX.FTZ R5, R68, R5, !PT ;  /* 0x0000000544057209 */ /* 0x000fc60007810000 */
[----:B------:R-:W1:Y:S01]  /*17cd0*/  MUFU.TANH R44, R44 ;  /* 0x0000002c002c7308 */ /* 0x000e620000002400 */
[----:B------:R-:W-:Y:S02]  /*17ce0*/  FSETP.NEU.FTZ.AND P3, PT, R4, -INF , PT ;  /* 0xff8000000400780b */ /* 0x000fe40003f7d000 */
[----:B------:R-:W-:Y:S02]  /*17cf0*/  ISETP.GT.AND P2, PT, R11, 0x20, PT ;  /* 0x000000200b00780c */ /* 0x000fe40003f44270 */
[----:B0-----:R-:W-:Y:S02]  /*17d00*/  FSEL R70, R53, -INF , P4 ;  /* 0xff80000035467808 */ /* 0x001fe40002000000 */
[----:B------:R-:W-:Y:S01]  /*17d10*/  FMNMX.FTZ R5, R52, R5, !PT ;  /* 0x0000000534057209 */ /* 0x000fe20007810000 */
[----:B------:R-:W0:Y:S01]  /*17d20*/  MUFU.TANH R45, R45 ;  /* 0x0000002d002d7308 */ /* 0x000e220000002400 */
[----:B------:R-:W-:Y:S02]  /*17d30*/  FSEL R9, R2, RZ, P3 ;  /* 0x000000ff02097208 */ /* 0x000fe40001800000 */
[----:B------:R-:W-:-:S02]  /*17d40*/  ISETP.GT.AND P3, PT, R11, 0x21, PT ;  /* 0x000000210b00780c */ /* 0x000fc40003f64270 */
[----:B--2---:R-:W-:Y:S02]  /*17d50*/  FSEL R40, R40, -INF , P2 ;  /* 0xff80000028287808 */ /* 0x004fe40001000000 */
[----:B------:R-:W-:Y:S01]  /*17d60*/  FMNMX.FTZ R5, R70, R5, !PT ;  /* 0x0000000546057209 */ /* 0x000fe20007810000 */
[----:B------:R-:W2:Y:S01]  /*17d70*/  MUFU.TANH R32, R32 ;  /* 0x0000002000207308 */ /* 0x000ea20000002400 */
[----:B------:R-:W-:Y:S01]  /*17d80*/  FFMA.FTZ R209, R72, R3, -R9 ;  /* 0x0000000348d17223 */ /* 0x000fe20000010809 */
[----:B------:R-:W-:Y:S02]  /*17d90*/  ISETP.GT.AND P2, PT, R11, 0x28, PT ;  /* 0x000000280b00780c */ /* 0x000fe40003f44270 */
[----:B---3--:R-:W-:Y:S02]  /*17da0*/  FSEL R72, R41, -INF , P3 ;  /* 0xff80000029487808 */ /* 0x008fe40001800000 */
[----:B------:R-:W-:Y:S02]  /*17db0*/  FMNMX.FTZ R5, R40, R5, !PT ;  /* 0x0000000528057209 */ /* 0x000fe40007810000 */
[----:B------:R-:W3:Y:S01]  /*17dc0*/  MUFU.TANH R33, R33 ;  /* 0x0000002100217308 */ /* 0x000ee20000002400 */
[----:B------:R-:W-:Y:S01]  /*17dd0*/  ISETP.GT.AND P3, PT, R11, 0x29, PT ;  /* 0x000000290b00780c */ /* 0x000fe20003f64270 */
[----:B------:R-:W-:Y:S01]  /*17de0*/  FMUL.FTZ R24, R24, UR8 ;  /* 0x0000000818187c20 */ /* 0x000fe20008410000 */
[----:B-1----:R-:W-:-:S02]  /*17df0*/  FSEL R44, R44, -INF , P2 ;  /* 0xff8000002c2c7808 */ /* 0x002fc40001000000 */
[----:B------:R-:W-:-:S03]  /*17e00*/  FMNMX.FTZ R5, R72, R5, !PT ;  /* 0x0000000548057209 */ /* 0x000fc60007810000 */
[----:B------:R-:W1:Y:S01]  /*17e10*/  MUFU.TANH R36, R36 ;  /* 0x0000002400247308 */ /* 0x000e620000002400 */
[----:B------:R-:W-:Y:S01]  /*17e20*/  ISETP.GT.AND P2, PT, R11, 0x30, PT ;  /* 0x000000300b00780c */ /* 0x000fe20003f44270 */
[----:B------:R-:W-:Y:S01]  /*17e30*/  FMUL.FTZ R25, R25, UR8 ;  /* 0x0000000819197c20 */ /* 0x000fe20008410000 */
[----:B0-----:R-:W-:Y:S02]  /*17e40*/  FSEL R74, R45, -INF , P3 ;  /* 0xff8000002d4a7808 */ /* 0x001fe40001800000 */
[----:B------:R-:W-:-:S03]  /*17e50*/  FMNMX.FTZ R5, R44, R5, !PT ;  /* 0x000000052c057209 */ /* 0x000fc60007810000 */
[----:B------:R-:W0:Y:S01]  /*17e60*/  MUFU.TANH R37, R37 ;  /* 0x0000002500257308 */ /* 0x000e220000002400 */
[----:B------:R-:W-:Y:S01]  /*17e70*/  ISETP.GT.AND P3, PT, R11, 0x31, PT ;  /* 0x000000310b00780c */ /* 0x000fe20003f64270 */
[----:B------:R-:W-:Y:S01]  /*17e80*/  FMUL.FTZ R28, R28, UR8 ;  /* 0x000000081c1c7c20 */ /* 0x000fe20008410000 */
[----:B--2---:R-:W-:Y:S02]  /*17e90*/  FSEL R32, R32, -INF , P2 ;  /* 0xff80000020207808 */ /* 0x004fe40001000000 */
[----:B------:R-:W-:-:S03]  /*17ea0*/  FMNMX.FTZ R5, R74, R5, !PT ;  /* 0x000000054a057209 */ /* 0x000fc60007810000 */
[----:B------:R-:W2:Y:S01]  /*17eb0*/  MUFU.TANH R24, R24 ;  /* 0x0000001800187308 */ /* 0x000ea20000002400 */
[----:B------:R-:W-:Y:S01]  /*17ec0*/  FFMA.FTZ R211, R76, R3, -R9 ;  /* 0x000000034cd37223 */ /* 0x000fe20000010809 */
[----:B------:R-:W-:Y:S01]  /*17ed0*/  ISETP.GT.AND P2, PT, R11, 0x38, PT ;  /* 0x000000380b00780c */ /* 0x000fe20003f44270 */
[----:B------:R-:W-:Y:S01]  /*17ee0*/  FMUL.FTZ R29, R29, UR8 ;  /* 0x000000081d1d7c20 */ /* 0x000fe20008410000 */
[----:B---3--:R-:W-:Y:S02]  /*17ef0*/  FSEL R76, R33, -INF , P3 ;  /* 0xff800000214c7808 */ /* 0x008fe40001800000 */
[----:B------:R-:W-:Y:S02]  /*17f00*/  FMNMX.FTZ R5, R32, R5, !PT ;  /* 0x0000000520057209 */ /* 0x000fe40007810000 */
[----:B------:R-:W3:Y:S01]  /*17f10*/  MUFU.TANH R25, R25 ;  /* 0x0000001900197308 */ /* 0x000ee20000002400 */
[----:B------:R-:W-:Y:S02]  /*17f20*/  ISETP.GT.AND P3, PT, R11, 0x39, PT ;  /* 0x000000390b00780c */ /* 0x000fe40003f64270 */
[----:B-1----:R-:W-:-:S02]  /*17f30*/  FSEL R36, R36, -INF , P2 ;  /* 0xff80000024247808 */ /* 0x002fc40001000000 */
[----:B------:R-:W-:-:S03]  /*17f40*/  FMNMX.FTZ R5, R76, R5, !PT ;  /* 0x000000054c057209 */ /* 0x000fc60007810000 */
[----:B------:R-:W1:Y:S01]  /*17f50*/  MUFU.TANH R28, R28 ;  /* 0x0000001c001c7308 */ /* 0x000e620000002400 */
[----:B------:R-:W-:Y:S01]  /*17f60*/  FFMA.FTZ R7, R14, R3, -R9 ;  /* 0x000000030e077223 */ /* 0x000fe20000010809 */
[----:B------:R-:W-:Y:S02]  /*17f70*/  ISETP.GT.AND P2, PT, R11, 0x40, PT ;  /* 0x000000400b00780c */ /* 0x000fe40003f44270 */
[----:B0-----:R-:W-:Y:S02]  /*17f80*/  FSEL R14, R37, -INF , P3 ;  /* 0xff800000250e7808 */ /* 0x001fe40001800000 */
[----:B------:R-:W-:Y:S02]  /*17f90*/  FMNMX.FTZ R5, R36, R5, !PT ;  /* 0x0000000524057209 */ /* 0x000fe40007810000 */
[----:B------:R-:W0:Y:S01]  /*17fa0*/  MUFU.TANH R29, R29 ;  /* 0x0000001d001d7308 */ /* 0x000e220000002400 */
[----:B------:R-:W-:Y:S02]  /*17fb0*/  ISETP.GT.AND P3, PT, R11, 0x41, PT ;  /* 0x000000410b00780c */ /* 0x000fe40003f64270 */
[----:B--2---:R-:W-:-:S02]  /*17fc0*/  FSEL R24, R24, -INF , P2 ;  /* 0xff80000018187808 */ /* 0x004fc40001000000 */
[----:B------:R-:W-:Y:S01]  /*17fd0*/  FMNMX.FTZ R5, R14, R5, !PT ;  /* 0x000000050e057209 */ /* 0x000fe20007810000 */
[----:B------:R-:W-:Y:S01]  /*17fe0*/  FFMA.FTZ R15, R12, R3, -R9 ;  /* 0x000000030c0f7223 */ /* 0x000fe20000010809 */
[----:B------:R-:W-:Y:S02]  /*17ff0*/  ISETP.GT.AND P2, PT, R11, 0x48, PT ;  /* 0x000000480b00780c */ /* 0x000fe40003f44270 */
[----:B---3--:R-:W-:Y:S02]  /*18000*/  FSEL R12, R25, -INF , P3 ;  /* 0xff800000190c7808 */ /* 0x008fe40001800000 */
[----:B------:R-:W-:Y:S02]  /*18010*/  FMNMX.FTZ R5, R24, R5, !PT ;  /* 0x0000000518057209 */ /* 0x000fe40007810000 */
[----:B------:R-:W-:Y:S02]  /*18020*/  ISETP.GT.AND P3, PT, R11, 0x49, PT ;  /* 0x000000490b00780c */ /* 0x000fe40003f64270 */
[----:B-1----:R-:W-:-:S02]  /*18030*/  FSEL R28, R28, -INF , P2 ;  /* 0xff8000001c1c7808 */ /* 0x002fc40001000000 */
[----:B------:R-:W-:Y:S01]  /*18040*/  FMNMX.FTZ R5, R12, R5, !PT ;  /* 0x000000050c057209 */ /* 0x000fe20007810000 */
[----:B------:R1:W-:Y:S03]  /*18050*/  MUFU.EX2 R78, R7 ;  /* 0x00000007004e7308 */ /* 0x0003e60000000800 */
[----:B------:R-:W-:Y:S01]  /*18060*/  FMNMX.FTZ R5, R28, R5, !PT ;  /* 0x000000051c057209 */ /* 0x000fe20007810000 */
[----:B-1----:R-:W-:Y:S01]  /*18070*/  FFMA.FTZ R7, R10, R3, -R9 ;  /* 0x000000030a077223 */ /* 0x002fe20000010809 */
[----:B0-----:R-:W-:-:S04]  /*18080*/  FSEL R10, R29, -INF , P3 ;  /* 0xff8000001d0a7808 */ /* 0x001fc80001800000 */
[----:B------:R-:W-:Y:S01]  /*18090*/  FMNMX.FTZ R5, R10, R5, !PT ;  /* 0x000000050a057209 */ /* 0x000fe20007810000 */
[----:B------:R-:W-:-:S04]  /*180a0*/  FFMA.FTZ R11, R8, R3, -R9 ;  /* 0x00000003080b7223 */ /* 0x000fc80000010809 */
[----:B------:R-:W0:Y:S02]  /*180b0*/  SHFL.BFLY PT, R8, R5, 0x2, 0x1f ;  /* 0x0c401f0005087f89 */ /* 0x000e2400000e0000 */
[----:B0-----:R-:W-:-:S05]  /*180c0*/  FMNMX.FTZ R8, R5, R8, !PT ;  /* 0x0000000805087209 */ /* 0x001fca0007810000 */
[----:B------:R-:W0:Y:S01]  /*180d0*/  SHFL.BFLY PT, R5, R8, 0x1, 0x1f ;  /* 0x0c201f0008057f89 */ /* 0x000e2200000e0000 */
[----:B------:R-:W-:Y:S01]  /*180e0*/  FFMA.FTZ R2, R59, R3, -R9 ;  /* 0x000000033b027223 */ /* 0x000fe20000010809 */
[----:B------:R1:W-:Y:S08]  /*180f0*/  MUFU.EX2 R80, R7 ;  /* 0x0000000700507308 */ /* 0x0003f00000000800 */
[----:B------:R-:W-:Y:S01]  /*18100*/  MUFU.EX2 R209, R209 ;  /* 0x000000d100d17308 */ /* 0x000fe20000000800 */
[----:B0-----:R-:W-:-:S07]  /*18110*/  FMNMX.FTZ R5, R8, R5, !PT ;  /* 0x0000000508057209 */ /* 0x001fce0007810000 */
[----:B------:R-:W0:Y:S01]  /*18120*/  MUFU.EX2 R2, R2 ;  /* 0x0000000200027308 */ /* 0x000e220000000800 */
[C---:B------:R-:W-:Y:S01]  /*18130*/  FSETP.NEU.FTZ.AND P2, PT, R5.reuse, -INF , PT ;  /* 0xff8000000500780b */ /* 0x040fe20003f5d000 */
[----:B-1----:R-:W-:-:S05]  /*18140*/  FMUL.FTZ R7, R5, R3 ;  /* 0x0000000305077220 */ /* 0x002fca0000410000 */
[----:B------:R-:W-:Y:S01]  /*18150*/  FSEL R7, R7, RZ, P2 ;  /* 0x000000ff07077208 */ /* 0x000fe20001000000 */
[----:B------:R-:W1:Y:S04]  /*18160*/  MUFU.EX2 R211, R211 ;  /* 0x000000d300d37308 */ /* 0x000e680000000800 */
[-CC-:B------:R-:W-:Y:S01]  /*18170*/  FFMA.FTZ R62, R62, R3.reuse, -R7.reuse ;  /* 0x000000033e3e7223 */ /* 0x180fe20000010807 */
[-CC-:B------:R-:W-:Y:S01]  /*18180*/  FFMA.FTZ R13, R13, R3.reuse, -R7.reuse ;  /* 0x000000030d0d7223 */ /* 0x180fe20000010807 */
[-CC-:B------:R-:W-:Y:S01]  /*18190*/  FFMA.FTZ R64, R64, R3.reuse, -R7.reuse ;  /* 0x0000000340407223 */ /* 0x180fe20000010807 */
[-C--:B------:R-:W-:Y:S01]  /*181a0*/  FFMA.FTZ R6, R6, R3.reuse, -R7 ;  /* 0x0000000306067223 */ /* 0x080fe20000010807 */
[----:B------:R-:W2:Y:S01]  /*181b0*/  MUFU.EX2 R205, R15 ;  /* 0x0000000f00cd7308 */ /* 0x000ea20000000800 */
[-CC-:B------:R-:W-:Y:S01]  /*181c0*/  FFMA.FTZ R20, R20, R3.reuse, -R9.reuse ;  /* 0x0000000314147223 */ /* 0x180fe20000010809 */
[-CC-:B------:R-:W-:Y:S01]  /*181d0*/  FFMA.FTZ R26, R26, R3.reuse, -R9.reuse ;  /* 0x000000031a1a7223 */ /* 0x180fe20000010809 */
[-CC-:B------:R-:W-:Y:S01]  /*181e0*/  FFMA.FTZ R34, R34, R3.reuse, -R9.reuse ;  /* 0x0000000322227223 */ /* 0x180fe20000010809 */
[-CC-:B------:R-:W-:Y:S01]  /*181f0*/  FFMA.FTZ R38, R38, R3.reuse, -R9.reuse ;  /* 0x0000000326267223 */ /* 0x180fe20000010809 */
[-CC-:B------:R-:W-:Y:S01]  /*18200*/  FFMA.FTZ R42, R42, R3.reuse, -R9.reuse ;  /* 0x000000032a2a7223 */ /* 0x180fe20000010809 */
[----:B------:R-:W-:-:S02]  /*18210*/  FFMA.FTZ R30, R30, R3, -R9 ;  /* 0x000000031e1e7223 */ /* 0x000fc40000010809 */
[----:B------:R-:W-:Y:S01]  /*18220*/  MUFU.EX2 R62, R62 ;  /* 0x0000003e003e7308 */ /* 0x000fe20000000800 */
[-CC-:B------:R-:W-:Y:S01]  /*18230*/  FFMA.FTZ R46, R46, R3.reuse, -R9.reuse ;  /* 0x000000032e2e7223 */ /* 0x180fe20000010809 */
[-CC-:B------:R-:W-:Y:S01]  /*18240*/  FFMA.FTZ R50, R50, R3.reuse, -R9.reuse ;  /* 0x0000000332327223 */ /* 0x180fe20000010809 */
[-CC-:B------:R-:W-:Y:S01]  /*18250*/  FFMA.FTZ R54, R54, R3.reuse, -R9.reuse ;  /* 0x0000000336367223 */ /* 0x180fe20000010809 */
[-CC-:B------:R-:W-:Y:S01]  /*18260*/  FFMA.FTZ R48, R48, R3.reuse, -R9.reuse ;  /* 0x0000000330307223 */ /* 0x180fe20000010809 */
[-CC-:B------:R-:W-:Y:S01]  /*18270*/  FFMA.FTZ R56, R56, R3.reuse, -R9.reuse ;  /* 0x0000000338387223 */ /* 0x180fe20000010809 */
[-CC-:B------:R-:W-:Y:S02]  /*18280*/  FFMA.FTZ R58, R58, R3.reuse, -R9.reuse ;  /* 0x000000033a3a7223 */ /* 0x180fe40000010809 */
[----:B------:R-:W3:Y:S01]  /*18290*/  MUFU.EX2 R13, R13 ;  /* 0x0000000d000d7308 */ /* 0x000ee20000000800 */
[-C--:B------:R-:W-:Y:S01]  /*182a0*/  FFMA.FTZ R60, R60, R3.reuse, -R9 ;  /* 0x000000033c3c7223 */ /* 0x080fe20000010809 */
[----:B------:R-:W-:-:S06]  /*182b0*/  FFMA.FTZ R66, R66, R3, -R7 ;  /* 0x0000000342427223 */ /* 0x000fcc0000010807 */
[----:B------:R0:W-:Y:S01]  /*182c0*/  MUFU.EX2 R9, R6 ;  /* 0x0000000600097308 */ /* 0x0001e20000000800 */
[----:B------:R-:W-:-:S07]  /*182d0*/  IMAD.IADD R8, R227, 0x1, -R224 ;  /* 0x00000001e3087824 */ /* 0x000fce00078e0ae0 */
[----:B------:R-:W4:Y:S01]  /*182e0*/  MUFU.EX2 R64, R64 ;  /* 0x0000004000407308 */ /* 0x000f220000000800 */
[----:B0-----:R-:W-:-:S04]  /*182f0*/  FADD.FTZ R6, R209, R2 ;  /* 0x00000002d1067221 */ /* 0x001fc80000010000 */
[----:B-1----:R-:W-:-:S03]  /*18300*/  FADD.FTZ R27, R211, R6 ;  /* 0x00000006d31b7221 */ /* 0x002fc60000010000 */
[----:B------:R-:W0:Y:S01]  /*18310*/  MUFU.EX2 R207, R11 ;  /* 0x0000000b00cf7308 */ /* 0x000e220000000800 */
[-C--:B------:R-:W-:Y:S01]  /*18320*/  FFMA.FTZ R68, R68, R3.reuse, -R7 ;  /* 0x0000000344447223 */ /* 0x080fe20000010807 */
[----:B------:R-:W-:Y:S01]  /*18330*/  FADD.FTZ R6, R78, R27 ;  /* 0x0000001b4e067221 */ /* 0x000fe20000010000 */
[----:B------:R-:W-:Y:S01]  /*18340*/  FFMA.FTZ R52, R52, R3, -R7 ;  /* 0x0000000334347223 */ /* 0x000fe20000010807 */
[----:B------:R-:W-:-:S04]  /*18350*/  LEA R8, R225, R8, 0x7 ;  /* 0x00000008e1087211 */ /* 0x000fc800078e38ff */
[----:B------:R-:W1:Y:S01]  /*18360*/  MUFU.EX2 R20, R20 ;  /* 0x0000001400147308 */ /* 0x000e620000000800 */
[----:B--2---:R-:W-:Y:S01]  /*18370*/  FADD.FTZ R29, R205, R6 ;  /* 0x00000006cd1d7221 */ /* 0x004fe20000010000 */
[----:B---3--:R-:W-:-:S06]  /*18380*/  FADD.FTZ R27, R62, R13 ;  /* 0x0000000d3e1b7221 */ /* 0x008fcc0000010000 */
[----:B------:R-:W2:Y:S01]  /*18390*/  MUFU.EX2 R66, R66 ;  /* 0x0000004200427308 */ /* 0x000ea20000000800 */
[----:B------:R-:W-:-:S04]  /*183a0*/  IMAD.HI R223, R8, 0x66666667, RZ ;  /* 0x6666666708df7827 */ /* 0x000fc800078e02ff */
[-C--:B------:R-:W-:Y:S01]  /*183b0*/  FFMA.FTZ R70, R70, R3.reuse, -R7 ;  /* 0x0000000346467223 */ /* 0x080fe20000010807 */
[----:B------:R-:W-:Y:S02]  /*183c0*/  FADD.FTZ R8, R80, R29 ;  /* 0x0000001d50087221 */ /* 0x000fe40000010000 */
[----:B------:R-:W3:Y:S01]  /*183d0*/  MUFU.EX2 R26, R26 ;  /* 0x0000001a001a7308 */ /* 0x000ee20000000800 */
[----:B----4-:R-:W-:Y:S01]  /*183e0*/  FADD.FTZ R6, R64, R27 ;  /* 0x0000001b40067221 */ /* 0x010fe20000010000 */
[----:B------:R-:W-:-:S06]  /*183f0*/  FFMA.FTZ R40, R40, R3, -R7 ;  /* 0x0000000328287223 */ /* 0x000fcc0000010807 */
[----:B------:R-:W4:Y:S01]  /*18400*/  MUFU.EX2 R11, R68 ;  /* 0x00000044000b7308 */ /* 0x000f220000000800 */
[----:B0-----:R-:W-:Y:S01]  /*18410*/  FADD.FTZ R31, R207, R8 ;  /* 0x00000008cf1f7221 */ /* 0x001fe20000010000 */
[----:B------:R-:W-:-:S06]  /*18420*/  FADD.FTZ R29, R9, R6 ;  /* 0x00000006091d7221 */ /* 0x000fcc0000010000 */
[----:B------:R-:W0:Y:S08]  /*18430*/  MUFU.EX2 R201, R34 ;  /* 0x0000002200c97308 */ /* 0x000e300000000800 */
[----:B------:R-:W0:Y:S01]  /*18440*/  MUFU.EX2 R52, R52 ;  /* 0x0000003400347308 */ /* 0x000e220000000800 */
[----:B------:R-:W-:Y:S01]  /*18450*/  FFMA.FTZ R72, R72, R3, -R7 ;  /* 0x0000000348487223 */ /* 0x000fe20000010807 */
[----:B-1----:R-:W-:-:S06]  /*18460*/  FADD.FTZ R31, R20, R31 ;  /* 0x0000001f141f7221 */ /* 0x002fcc0000010000 */
[----:B------:R-:W1:Y:S01]  /*18470*/  MUFU.EX2 R38, R38 ;  /* 0x0000002600267308 */ /* 0x000e620000000800 */
[----:B--2---:R-:W-:Y:S01]  /*18480*/  FADD.FTZ R6, R66, R29 ;  /* 0x0000001d42067221 */ /* 0x004fe20000010000 */
[----:B------:R-:W-:-:S06]  /*18490*/  FFMA.FTZ R44, R44, R3, -R7 ;  /* 0x000000032c2c7223 */ /* 0x000fcc0000010807 */
[----:B------:R-:W2:Y:S01]  /*184a0*/  MUFU.EX2 R15, R70 ;  /* 0x00000046000f7308 */ /* 0x000ea20000000800 */
[----:B---3--:R-:W-:Y:S01]  /*184b0*/  FADD.FTZ R8, R26, R31 ;  /* 0x0000001f1a087221 */ /* 0x008fe20000010000 */
[----:B----4-:R-:W-:-:S06]  /*184c0*/  FADD.FTZ R29, R11, R6 ;  /* 0x000000060b1d7221 */ /* 0x010fcc0000010000 */
[----:B------:R-:W3:Y:S08]  /*184d0*/  MUFU.EX2 R203, R42 ;  /* 0x0000002a00cb7308 */ /* 0x000ef00000000800 */
[----:B------:R-:W4:Y:S01]  /*184e0*/  MUFU.EX2 R40, R40 ;  /* 0x0000002800287308 */ /* 0x000f220000000800 */
[----:B------:R-:W-:Y:S01]  /*184f0*/  FFMA.FTZ R74, R74, R3, -R7 ;  /* 0x000000034a4a7223 */ /* 0x000fe20000010807 */
[----:B0-----:R-:W-:-:S06]  /*18500*/  FADD.FTZ R31, R201, R8 ;  /* 0x00000008c91f7221 */ /* 0x001fcc0000010000 */
[----:B------:R-:W0:Y:S01]  /*18510*/  MUFU.EX2 R30, R30 ;  /* 0x0000001e001e7308 */ /* 0x000e220000000800 */
[----:B------:R-:W-:Y:S01]  /*18520*/  FADD.FTZ R6, R52, R29 ;  /* 0x0000001d34067221 */ /* 0x000fe20000010000 */
[----:B------:R-:W-:-:S06]  /*18530*/  FFMA.FTZ R32, R32, R3, -R7 ;  /* 0x0000000320207223 */ /* 0x000fcc0000010807 */
[----:B------:R-:W0:Y:S01]  /*18540*/  MUFU.EX2 R21, R72 ;  /* 0x0000004800157308 */ /* 0x000e220000000800 */
[----:B-1----:R-:W-:Y:S01]  /*18550*/  FADD.FTZ R0, R38, R31 ;  /* 0x0000001f26007221 */ /* 0x002fe20000010000 */
[----:B--2---:R-:W-:-:S06]  /*18560*/  FADD.FTZ R31, R15, R6 ;  /* 0x000000060f1f7221 */ /* 0x004fcc0000010000 */
[----:B------:R-:W1:Y:S08]  /*18570*/  MUFU.EX2 R197, R46 ;  /* 0x0000002e00c57308 */ /* 0x000e700000000800 */
[----:B------:R-:W2:Y:S01]  /*18580*/  MUFU.EX2 R44, R44 ;  /* 0x0000002c002c7308 */ /* 0x000ea20000000800 */
[----:B------:R-:W-:Y:S01]  /*18590*/  FFMA.FTZ R76, R76, R3, -R7 ;  /* 0x000000034c4c7223 */ /* 0x000fe20000010807 */
[----:B---3--:R-:W-:-:S06]  /*185a0*/  FADD.FTZ R33, R203, R0 ;  /* 0x00000000cb217221 */ /* 0x008fcc0000010000 */
[----:B------:R-:W3:Y:S01]  /*185b0*/  MUFU.EX2 R50, R50 ;  /* 0x0000003200327308 */ /* 0x000ee20000000800 */
[----:B----4-:R-:W-:Y:S01]  /*185c0*/  FADD.FTZ R0, R40, R31 ;  /* 0x0000001f28007221 */ /* 0x010fe20000010000 */
[----:B------:R-:W-:-:S06]  /*185d0*/  FFMA.FTZ R36, R36, R3, -R7 ;  /* 0x0000000324247223 */ /* 0x000fcc0000010807 */
[----:B------:R-:W4:Y:S01]  /*185e0*/  MUFU.EX2 R25, R74 ;  /* 0x0000004a00197308 */ /* 0x000f220000000800 */
[----:B0-----:R-:W-:Y:S01]  /*185f0*/  FADD.FTZ R6, R30, R33 ;  /* 0x000000211e067221 */ /* 0x001fe20000010000 */
[----:B------:R-:W-:-:S06]  /*18600*/  FADD.FTZ R31, R21, R0 ;  /* 0x00000000151f7221 */ /* 0x000fcc0000010000 */
[----:B------:R-:W0:Y:S01]  /*18610*/  MUFU.EX2 R199, R54 ;  /* 0x0000003600c77308 */ /* 0x000e220000000800 */
[----:B------:R-:W-:-:S07]  /*18620*/  FFMA.FTZ R14, R14, R3, -R7 ;  /* 0x000000030e0e7223 */ /* 0x000fce0000010807 */
[----:B------:R-:W0:Y:S01]  /*18630*/  MUFU.EX2 R32, R32 ;  /* 0x0000002000207308 */ /* 0x000e220000000800 */
[-CC-:B------:R-:W-:Y:S01]  /*18640*/  FFMA.FTZ R24, R24, R3.reuse, -R7.reuse ;  /* 0x0000000318187223 */ /* 0x180fe20000010807 */
[-CC-:B------:R-:W-:Y:S01]  /*18650*/  FFMA.FTZ R12, R12, R3.reuse, -R7.reuse ;  /* 0x000000030c0c7223 */ /* 0x180fe20000010807 */
[-CC-:B------:R-:W-:Y:S01]  /*18660*/  FFMA.FTZ R28, R28, R3.reuse, -R7.reuse ;  /* 0x000000031c1c7223 */ /* 0x180fe20000010807 */
[----:B------:R-:W-:-:S04]  /*18670*/  FFMA.FTZ R10, R10, R3, -R7 ;  /* 0x000000030a0a7223 */ /* 0x000fc80000010807 */
[----:B------:R-:W0:Y:S01]  /*18680*/  MUFU.EX2 R48, R48 ;  /* 0x0000003000307308 */ /* 0x000e220000000800 */
[----:B-1----:R-:W-:Y:S01]  /*18690*/  FADD.FTZ R7, R197, R6 ;  /* 0x00000006c5077221 */ /* 0x002fe20000010000 */
[----:B--2---:R-:W-:-:S06]  /*186a0*/  FADD.FTZ R0, R44, R31 ;  /* 0x0000001f2c007221 */ /* 0x004fcc0000010000 */
[----:B------:R-:W1:Y:S01]  /*186b0*/  MUFU.EX2 R27, R76 ;  /* 0x0000004c001b7308 */ /* 0x000e620000000800 */
[----:B------:R-:W-:Y:S01]  /*186c0*/  F2FP.F16.F32.PACK_AB R209, R2, R209 ;  /* 0x000000d102d1723e */ /* 0x000fe200000000ff */
[----:B---3--:R-:W-:-:S06]  /*186d0*/  FADD.FTZ R2, R50, R7 ;  /* 0x0000000732027221 */ /* 0x008fcc0000010000 */
[----:B------:R-:W2:Y:S01]  /*186e0*/  MUFU.EX2 R193, R56 ;  /* 0x0000003800c17308 */ /* 0x000ea20000000800 */
[----:B----4-:R-:W-:-:S07]  /*186f0*/  FADD.FTZ R31, R25, R0 ;  /* 0x00000000191f7221 */ /* 0x010fce0000010000 */
[----:B------:R-:W3:Y:S01]  /*18700*/  MUFU.EX2 R36, R36 ;  /* 0x0000002400247308 */ /* 0x000ee20000000800 */
[----:B0-----:R-:W-:Y:S01]  /*18710*/  FADD.FTZ R33, R199, R2 ;  /* 0x00000002c7217221 */ /* 0x001fe20000010000 */
[----:B------:R-:W-:-:S06]  /*18720*/  FADD.FTZ R0, R32, R31 ;  /* 0x0000001f20007221 */ /* 0x000fcc0000010000 */
[----:B------:R-:W0:Y:S01]  /*18730*/  MUFU.EX2 R58, R58 ;  /* 0x0000003a003a7308 */ /* 0x000e220000000800 */
[----:B------:R-:W-:-:S07]  /*18740*/  SHF.R.U32.HI R34, RZ, 0x1f, R223 ;  /* 0x0000001fff227819 */ /* 0x000fce00000116df */
[----:B------:R0:W4:Y:S01]  /*18750*/  MUFU.EX2 R29, R14 ;  /* 0x0000000e001d7308 */ /* 0x0001220000000800 */
[----:B------:R-:W-:Y:S01]  /*18760*/  FADD.FTZ R2, R48, R33 ;  /* 0x0000002130027221 */ /* 0x000fe20000010000 */
[----:B-1----:R-:W-:-:S06]  /*18770*/  FADD.FTZ R31, R27, R0 ;  /* 0x000000001b1f7221 */ /* 0x002fcc0000010000 */
[----:B------:R-:W1:Y:S01]  /*18780*/  MUFU.EX2 R24, R24 ;  /* 0x0000001800187308 */ /* 0x000e620000000800 */
[----:B------:R-:W-:Y:S01]  /*18790*/  LEA.HI.SX32 R223, R223, R34, 0x1b ;  /* 0x00000022dfdf7211 */ /* 0x000fe200078fdaff */
[----:B--2---:R-:W-:Y:S01]  /*187a0*/  FADD.FTZ R33, R193, R2 ;  /* 0x00000002c1217221 */ /* 0x004fe20000010000 */
[----:B---3--:R-:W-:-:S05]  /*187b0*/  FADD.FTZ R0, R36, R31 ;  /* 0x0000001f24007221 */ /* 0x008fca0000010000 */
[----:B------:R-:W2:Y:S01]  /*187c0*/  MUFU.EX2 R7, R12 ;  /* 0x0000000c00077308 */ /* 0x000ea20000000800 */
[----:B------:R-:W-:Y:S01]  /*187d0*/  VIADD R8, R177, 0xfffffffe ;  /* 0xfffffffeb1087836 */ /* 0x000fe20000000000 */
[----:B------:R-:W-:Y:S01]  /*187e0*/  VIMNMX R223, RZ, R223, !PT ;  /* 0x000000dfffdf7248 */ /* 0x000fe20007fe0100 */
[----:B0-----:R-:W-:-:S05]  /*187f0*/  FADD.FTZ R14, R58, R33 ;  /* 0x000000213a0e7221 */ /* 0x001fca0000010000 */
[----:B------:R-:W0:Y:S01]  /*18800*/  MUFU.EX2 R28, R28 ;  /* 0x0000001c001c7308 */ /* 0x000e220000000800 */
[----:B----4-:R-:W-:Y:S01]  /*18810*/  FADD.FTZ R33, R29, R0 ;  /* 0x000000001d217221 */ /* 0x010fe20000010000 */
[----:B------:R-:W-:-:S06]  /*18820*/  ISETP.GE.AND P2, PT, R8, R223, PT ;  /* 0x000000df0800720c */ /* 0x000fcc0003f46270 */
[----:B------:R-:W3:Y:S01]  /*18830*/  MUFU.EX2 R195, R60 ;  /* 0x0000003c00c37308 */ /* 0x000ee20000000800 */
[----:B-1----:R-:W-:-:S07]  /*18840*/  FADD.FTZ R0, R24, R33 ;  /* 0x0000002118007221 */ /* 0x002fce0000010000 */
[----:B------:R-:W1:Y:S01]  /*18850*/  MUFU.EX2 R31, R10 ;  /* 0x0000000a001f7308 */ /* 0x000e620000000800 */
[----:B------:R-:W-:Y:S01]  /*18860*/  F2FP.F16.F32.PACK_AB R210, R9, R64 ;  /* 0x0000004009d2723e */ /* 0x000fe200000000ff */
[----:B--2---:R-:W-:Y:S01]  /*18870*/  FADD.FTZ R9, R7, R0 ;  /* 0x0000000007097221 */ /* 0x004fe20000010000 */
[----:B------:R-:W-:Y:S03]  /*18880*/  BSSY B0, `(.L_x_2517) ;  /* 0x0000612000007945 */ /* 0x000fe60003800000 */
[----:B0-----:R-:W-:Y:S01]  /*18890*/  FADD.FTZ R0, R28, R9 ;  /* 0x000000091c007221 */ /* 0x001fe20000010000 */
[----:B------:R-:W-:Y:S01]  /*188a0*/  F2FP.F16.F32.PACK_AB R206, R15, R52 ;  /* 0x000000340fce723e */ /* 0x000fe200000000ff */
[----:B---3--:R-:W-:Y:S01]  /*188b0*/  FADD.FTZ R14, R195, R14 ;  /* 0x0000000ec30e7221 */ /* 0x008fe20000010000 */
[----:B------:R-:W-:Y:S01]  /*188c0*/  F2FP.F16.F32.PACK_AB R211, R78, R211 ;  /* 0x000000d34ed3723e */ /* 0x000fe200000000ff */
[--C-:B------:R-:W-:Y:S01]  /*188d0*/  IMAD.MOV.U32 R150, RZ, RZ, R151.reuse ;  /* 0x000000ffff967224 */ /* 0x100fe200078e0097 */
[----:B------:R-:W-:Y:S01]  /*188e0*/  F2FP.F16.F32.PACK_AB R205, R80, R205 ;  /* 0x000000cd50cd723e */ /* 0x000fe200000000ff */
[--C-:B------:R-:W-:Y:S01]  /*188f0*/  IMAD.MOV.U32 R148, RZ, RZ, R151.reuse ;  /* 0x000000ffff947224 */ /* 0x100fe200078e0097 */
[----:B------:R-:W-:Y:S01]  /*18900*/  F2FP.F16.F32.PACK_AB R201, R201, R26 ;  /* 0x0000001ac9c9723e */ /* 0x000fe200000000ff */
[--C-:B------:R-:W-:Y:S01]  /*18910*/  IMAD.MOV.U32 R147, RZ, RZ, R151.reuse ;  /* 0x000000ffff937224 */ /* 0x100fe200078e0097 */
[----:B------:R-:W-:Y:S01]  /*18920*/  F2FP.F16.F32.PACK_AB R203, R203, R38 ;  /* 0x00000026cbcb723e */ /* 0x000fe200000000ff */
[----:B-1----:R-:W-:Y:S01]  /*18930*/  FADD.FTZ R15, R31, R0 ;  /* 0x000000001f0f7221 */ /* 0x002fe20000010000 */
[----:B------:R-:W-:Y:S01]  /*18940*/  F2FP.F16.F32.PACK_AB R197, R197, R30 ;  /* 0x0000001ec5c5723e */ /* 0x000fe200000000ff */
[----:B------:R-:W-:Y:S01]  /*18950*/  IMAD.MOV.U32 R0, RZ, RZ, 0x3f800000 ;  /* 0x3f800000ff007424 */ /* 0x000fe200078e00ff */
[----:B------:R-:W-:Y:S01]  /*18960*/  F2FP.F16.F32.PACK_AB R199, R199, R50 ;  /* 0x00000032c7c7723e */ /* 0x000fe200000000ff */
[--C-:B------:R-:W-:Y:S01]  /*18970*/  IMAD.MOV.U32 R145, RZ, RZ, R151.reuse ;  /* 0x000000ffff917224 */ /* 0x100fe200078e0097 */
        /* <DEDUP_REMOVED lines=22> */
[----:B------:R-:W-:Y:S01]  /*18ae0*/  MOV R2, 0x3f800000 ;  /* 0x3f80000000027802 */ /* 0x000fe20000000f00 */
        /* <DEDUP_REMOVED lines=112> */
[----:B------:R-:W-:Y:S06]  /*191f0*/  @!P2 BRA `(.L_x_2518) ;  /* 0x0000005400e8a947 */ /* 0x000fec0003800000 */
[----:B------:R-:W-:Y:S01]  /*19200*/  BSSY B1, `(.L_x_2518) ;  /* 0x0000579000017945 */ /* 0x000fe20003800000 */
[----:B------:R-:W-:Y:S01]  /*19210*/  MOV R6, R4 ;  /* 0x0000000400067202 */ /* 0x000fe20000000f00 */
[----:B------:R-:W-:Y:S01]  /*19220*/  IMAD.MOV.U32 R7, RZ, RZ, R5 ;  /* 0x000000ffff077224 */ /* 0x000fe200078e0005 */
[----:B------:R-:W-:Y:S01]  /*19230*/  MOV R10, R214 ;  /* 0x000000d6000a7202 */ /* 0x000fe20000000f00 */
[----:B------:R-:W-:Y:S01]  /*19240*/  IMAD.MOV.U32 R9, RZ, RZ, R219 ;  /* 0x000000ffff097224 */ /* 0x000fe200078e00db */
[----:B------:R-:W-:Y:S01]  /*19250*/  CS2R R150, SRZ ;  /* 0x0000000000967805 */ /* 0x000fe2000001ff00 */
        /* <DEDUP_REMOVED lines=63> */
[----:B------:R-:W-:-:S07]  /*19650*/  CS2R R24, SRZ ;  /* 0x0000000000187805 */ /* 0x000fce000001ff00 */
.L_x_2529:
[----:B------:R-:W-:-:S05]  /*19660*/  VIADD R3, R10, 0x1 ;  /* 0x000000010a037836 */ /* 0x000fca0000000000 */
[----:B------:R-:W-:-:S04]  /*19670*/  ISETP.NE.AND P2, PT, R3, 0x2, PT ;  /* 0x000000020300780c */ /* 0x000fc80003f45270 */
[----:B------:R-:W-:Y:S02]  /*19680*/  SEL R4, RZ, 0x1, P2 ;  /* 0x00000001ff047807 */ /* 0x000fe40001000000 */
[----:B------:R-:W-:Y:S02]  /*19690*/  SEL R214, R3, RZ, P2 ;  /* 0x000000ff03d67207 */ /* 0x000fe40001000000 */
[----:B------:R-:W-:Y:S01]  /*196a0*/  LOP3.LUT R219, R9, R4, RZ, 0x3c, !PT ;  /* 0x0000000409db7212 */ /* 0x000fe200078e3cff */
[----:B------:R-:W-:Y:S06]  /*196b0*/  @!P0 BRA `(.L_x_2519) ;  /* 0x0000000000048947 */ /* 0x000fec0003800000 */
[----:B------:R-:W-:Y:S01]  /*196c0*/  BPT.TRAP 0x1 ;  /* 0x000000040000795c */ /* 0x000fe20000300000 */
.L_x_2519:
[----:B------:R-:W-:Y:S02]  /*196d0*/  LEA R11, R214, R16, 0x3 ;  /* 0x00000010d60b7211 */ /* 0x000fe400078e18ff */
[----:B------:R-:W-:-:S04]  /*196e0*/  SHF.L.U32 R12, R219, 0x1f, RZ ;  /* 0x0000001fdb0c7819 */ /* 0x000fc800000006ff */
[----:B------:R0:W1:Y:S01]  /*196f0*/  SYNCS.PHASECHK.TRANS64.TRYWAIT P2, [R11+URZ+0x38830], R12 ;  /* 0x0388300c0b0075a7 */ /* 0x000062000804017f */
[----:B------:R-:W-:Y:S05]  /*19700*/  @!P0 BRA `(.L_x_2520) ;  /* 0x0000000000048947 */ /* 0x000fea0003800000 */
[----:B------:R-:W-:Y:S01]  /*19710*/  BPT.TRAP 0x1 ;  /* 0x000000040000795c */ /* 0x000fe20000300000 */
.L_x_2520:
[----:B------:R-:W-:Y:S01]  /*19720*/  IMAD R4, R214, 0xa00, R222 ;  /* 0x00000a00d6047824 */ /* 0x000fe200078e02de */
[----:B------:R-:W-:Y:S01]  /*19730*/  BSSY B2, `(.L_x_2521) ;  /* 0x0000006000027945 */ /* 0x000fe20003800000 */
[----:B------:R-:W-:Y:S02]  /*19740*/  IMAD.MOV.U32 R5, RZ, RZ, 0x40000040 ;  /* 0x40000040ff057424 */ /* 0x000fe400078e00ff */
[----:B------:R-:W-:Y:S01]  /*19750*/  VIADD R152, R4, 0x80 ;  /* 0x0000008004987836 */ /* 0x000fe20000000000 */
[----:B-1----:R-:W-:Y:S06]  /*19760*/  @P2 BRA `(.L_x_2522) ;  /* 0x0000000000082947 */ /* 0x002fec0003800000 */
[----:B------:R-:W1:Y:S02]  /*19770*/  SYNCS.PHASECHK.TRANS64.TRYWAIT P2, [R11+URZ+0x38830], R12 ;  /* 0x0388300c0b0075a7 */ /* 0x000e64000804017f */
[----:B-1----:R-:W-:Y:S05]  /*19780*/  @!P2 BRA `(.L_x_2523) ;  /* 0x0000015c0018a947 */ /* 0x002fea0003800000 */
.L_x_2522:
[----:B------:R-:W-:Y:S05]  /*19790*/  BSYNC B2 ;  /* 0x0000000000027941 */ /* 0x000fea0003800000 */
.L_x_2521:
[----:B------:R-:W2:Y:S04]  /*197a0*/  LDL.64 R154, [R1+0x40] ;  /* 0x00004000019a7983 */ /* 0x000ea80000100a00 */
[----:B------:R-:W3:Y:S01]  /*197b0*/  LDL.64 R156, [R1+0x48] ;  /* 0x00004800019c7983 */ /* 0x000ee20000100a00 */
[----:B------:R-:W-:Y:S02]  /*197c0*/  R2UR UR18, R4 ;  /* 0x00000000041272ca */ /* 0x000fe400000e0000 */
[----:B------:R-:W-:Y:S01]  /*197d0*/  R2UR UR19, R5 ;  /* 0x00000000051372ca */ /* 0x000fe200000e0000 */
[----:B------:R-:W-:Y:S01]  /*197e0*/  WARPGROUP.ARRIVE ;  /* 0x00000000000079c5 */ /* 0x000fe20000000000 */
[----:B------:R-:W-:Y:S01]  /*197f0*/  IMAD.MOV.U32 R153, RZ, RZ, 0x40000040 ;  /* 0x40000040ff997424 */ /* 0x000fe200078e00ff */
[----:B------:R-:W-:-:S04]  /*19800*/  R2UR UR6, R152 ;  /* 0x00000000980672ca */ /* 0x000fc800000e0000 */
[----:B------:R-:W-:Y:S02]  /*19810*/  R2UR UR7, R153 ;  /* 0x00000000990772ca */ /* 0x000fe400000e0000 */
[----:B01----:R-:W-:Y:S02]  /*19820*/  IADD3 R12, R4, 0x100, RZ ;  /* 0x00000100040c7810 */ /* 0x003fe40007ffe0ff */
[----:B------:R-:W-:Y:S02]  /*19830*/  MOV R13, 0x40000040 ;  /* 0x40000040000d7802 */ /* 0x000fe40000000f00 */
[----:B------:R-:W-:Y:S02]  /*19840*/  R2UR UR10, R12 ;  /* 0x000000000c0a72ca */ /* 0x000fe400000e0000 */
[----:B------:R-:W-:Y:S01]  /*19850*/  R2UR UR11, R13 ;  /* 0x000000000d0b72ca */ /* 0x000fe200000e0000 */
[----:B------:R-:W-:Y:S02]  /*19860*/  VIADD R20, R4, 0x180 ;  /* 0x0000018004147836 */ /* 0x000fe40000000000 */
[----:B------:R-:W-:-:S03]  /*19870*/  IMAD.MOV.U32 R21, RZ, RZ, 0x40000040 ;  /* 0x40000040ff157424 */ /* 0x000fc600078e00ff */
[----:B------:R-:W-:Y:S02]  /*19880*/  R2UR UR14, R20 ;  /* 0x00000000140e72ca */ /* 0x000fe400000e0000 */
[----:B------:R-:W-:Y:S02]  /*19890*/  R2UR UR15, R21 ;  /* 0x00000000150f72ca */ /* 0x000fe400000e0000 */
[----:B--2---:R-:W-:Y:S02]  /*198a0*/  R2UR UR24, R154 ;  /* 0x000000009a1872ca */ /* 0x004fe400000e0000 */
        /* <DEDUP_REMOVED lines=19> */
[----:B------:R-:W-:Y:S01]  /*199e0*/  VIADD R12, R4, 0x200 ;  /* 0x00000200040c7836 */ /* 0x000fe20000000000 */
[----:B------:R-:W-:Y:S02]  /*199f0*/  WARPGROUP.DEPBAR.LE gsb0, 0x0 ;  /* 0x00008000000079c5 */ /* 0x000fe40000010000 */
[----:B------:R-:W-:-:S06]  /*19a00*/  WARPGROUP.ARRIVE ;  /* 0x00000000000079c5 */ /* 0x000fcc0000000000 */
[----:B------:R-:W-:Y:S01]  /*19a10*/  HGMMA.64x16x16.F32 R160, gdesc[UR12], RZ, !UPT, gsb0 ;  /* 0x002000000ca079f0 */ /* 0x000fe2000c0008ff */
[----:B------:R-:W-:Y:S01]  /*19a20*/  IMAD.MOV.U32 R13, RZ, RZ, 0x40000040 ;  /* 0x40000040ff0d7424 */ /* 0x000fe200078e00ff */
[----:B------:R-:W-:Y:S01]  /*19a30*/  R2UR UR18, R12 ;  /* 0x000000000c1272ca */ /* 0x000fe200000e0000 */
[----:B------:R-:W-:Y:S02]  /*19a40*/  VIADD R152, R4, 0x82 ;  /* 0x0000008204987836 */ /* 0x000fe40000000000 */
[----:B------:R-:W-:Y:S01]  /*19a50*/  IMAD.MOV.U32 R153, RZ, RZ, 0x40000040 ;  /* 0x40000040ff997424 */ /* 0x000fe200078e00ff */
[----:B------:R-:W-:Y:S02]  /*19a60*/  R2UR UR19, R13 ;  /* 0x000000000d1372ca */ /* 0x000fe400000e0000 */
[----:B------:R-:W-:Y:S02]  /*19a70*/  R2UR UR22, R152 ;  /* 0x00000000981672ca */ /* 0x000fe400000e0000 */
[----:B------:R-:W-:Y:S01]  /*19a80*/  R2UR UR23, R153 ;  /* 0x00000000991772ca */ /* 0x000fe200000e0000 */
[----:B------:R-:W-:Y:S01]  /*19a90*/  UMOV UR16, UR20 ;  /* 0x0000001400107c82 */ /* 0x000fe20008000000 */
[----:B------:R-:W-:Y:S01]  /*19aa0*/  UMOV UR17, UR21 ;  /* 0x0000001500117c82 */ /* 0x000fe20008000000 */
[----:B------:R-:W-:-:S02]  /*19ab0*/  WARPGROUP.DEPBAR.LE gsb0, 0x0 ;  /* 0x00008000000079c5 */ /* 0x000fc40000010000 */
[----:B------:R-:W-:Y:S01]  /*19ac0*/  IMAD.MOV.U32 R21, RZ, RZ, 0x40000040 ;  /* 0x40000040ff157424 */ /* 0x000fe200078e00ff */
[----:B--2---:R-:W-:Y:S02]  /*19ad0*/  R2UR UR26, R154 ;  /* 0x000000009a1a72ca */ /* 0x004fe400000e0000 */
[----:B------:R-:W-:Y:S02]  /*19ae0*/  R2UR UR27, R155 ;  /* 0x000000009b1b72ca */ /* 0x000fe400000e0000 */
[----:B------:R-:W-:-:S06]  /*19af0*/  WARPGROUP.ARRIVE ;  /* 0x00000000000079c5 */ /* 0x000fcc0000000000 */
[----:B------:R-:W-:Y:S01]  /*19b00*/  HGMMA.64x16x16.F32 R152, gdesc[UR16], RZ, !UPT, gsb0 ;  /* 0x00200000109879f0 */ /* 0x000fe2000c0008ff */
[----:B------:R-:W-:Y:S02]  /*19b10*/  IADD3 R20, R4, 0x2, RZ ;  /* 0x0000000204147810 */ /* 0x000fe40007ffe0ff */
[----:B------:R-:W-:Y:S02]  /*19b20*/  R2UR UR7, R21 ;  /* 0x00000000150772ca */ /* 0x000fe400000e0000 */
[----:B------:R-:W-:Y:S01]  /*19b30*/  R2UR UR6, R20 ;  /* 0x00000000140672ca */ /* 0x000fe200000e0000 */
[----:B------:R-:W-:Y:S01]  /*19b40*/  UMOV UR4, UR24 ;  /* 0x0000001800047c82 */ /* 0x000fe20008000000 */
[----:B------:R-:W-:Y:S01]  /*19b50*/  UMOV UR5, UR25 ;  /* 0x0000001900057c82 */ /* 0x000fe20008000000 */
[----:B------:R-:W-:Y:S01]  /*19b60*/  UMOV UR20, UR24 ;  /* 0x0000001800147c82 */ /* 0x000fe20008000000 */
[----:B------:R-:W-:Y:S01]  /*19b70*/  UMOV UR21, UR25 ;  /* 0x0000001900157c82 */ /* 0x000fe20008000000 */
[----:B------:R-:W-:-:S02]  /*19b80*/  IADD3 R12, R4, 0x102, RZ ;  /* 0x00000102040c7810 */ /* 0x000fc40007ffe0ff */
[----:B------:R-:W-:Y:S01]  /*19b90*/  MOV R13, 0x40000040 ;  /* 0x40000040000d7802 */ /* 0x000fe20000000f00 */
[----:B------:R-:W-:Y:S01]  /*19ba0*/  UMOV UR8, UR24 ;  /* 0x0000001800087c82 */ /* 0x000fe20008000000 */
[----:B------:R-:W-:Y:S02]  /*19bb0*/  WARPGROUP.DEPBAR.LE gsb0, 0x0 ;  /* 0x00008000000079c5 */ /* 0x000fe40000010000 */
[----:B------:R-:W-:Y:S01]  /*19bc0*/  WARPGROUP.ARRIVE ;  /* 0x00000000000079c5 */ /* 0x000fe20000000000 */
[----:B------:R-:W-:Y:S01]  /*19bd0*/  UMOV UR9, UR25 ;  /* 0x0000001900097c82 */ /* 0x000fe20008000000 */
[----:B------:R-:W-:Y:S01]  /*19be0*/  UMOV UR12, UR24 ;  /* 0x00000018000c7c82 */ /* 0x000fe20008000000 */
[----:B------:R-:W-:Y:S01]  /*19bf0*/  UMOV UR13, UR25 ;  /* 0x00000019000d7c82 */ /* 0x000fe20008000000 */
[----:B------:R-:W-:Y:S01]  /*19c00*/  UMOV UR16, UR24 ;  /* 0x0000001800107c82 */ /* 0x000fe20008000000 */
[----:B------:R-:W-:Y:S01]  /*19c10*/  UMOV UR17, UR25 ;  /* 0x0000001900117c82 */ /* 0x000fe20008000000 */
[----:B------:R-:W-:Y:S01]  /*19c20*/  HGMMA.64x16x16.F32 R184, gdesc[UR4], R184, gsb0 ;  /* 0x0020000004b879f0 */ /* 0x000fe200080008b8 */
[----:B------:R-:W2:Y:S02]  /*19c30*/  LDL.64 R20, [R1+0x30] ;  /* 0x0000300001147983 */ /* 0x000ea40000100a00 */
        /* <DEDUP_REMOVED lines=9> */
[----:B------:R-:W-:Y:S01]  /*19cd0*/  IMAD.MOV.U32 R13, RZ, RZ, 0x40000040 ;  /* 0x40000040ff0d7424 */ /* 0x000fe200078e00ff */
[----:B------:R-:W-:-:S04]  /*19ce0*/  R2UR UR14, R12 ;  /* 0x000000000c0e72ca */ /* 0x000fc800000e0000 */
        /* <DEDUP_REMOVED lines=53> */
[----:B--2---:R-:W-:Y:S02]  /*1a040*/  R2UR UR24, R20 ;  /* 0x00000000141872ca */ /* 0x004fe400000e0000 */
[----:B------:R-:W-:Y:S02]  /*1a050*/  R2UR UR25, R21 ;  /* 0x00000000151972ca */ /* 0x000fe400000e0000 */
[----:B------:R-:W2:Y:S01]  /*1a060*/  LDL.64 R20, [R1+0x28] ;  /* 0x0000280001147983 */ /* 0x000ea20000100a00 */
[----:B------:R-:W-:-:S02]  /*1a070*/  WARPGROUP.DEPBAR.LE gsb0, 0x0 ;  /* 0x00008000000079c5 */ /* 0x000fc40000010000 */
[----:B------:R-:W-:-:S06]  /*1a080*/  WARPGROUP.ARRIVE ;  /* 0x00000000000079c5 */ /* 0x000fcc0000000000 */
        /* <DEDUP_REMOVED lines=142> */
[----:B--2---:R-:W-:Y:S02]  /*1a970*/  R2UR UR26, R20 ;  /* 0x00000000141a72ca */ /* 0x004fe400000e0000 */
[----:B------:R-:W-:Y:S02]  /*1a980*/  R2UR UR27, R21 ;  /* 0x00000000151b72ca */ /* 0x000fe400000e0000 */
[----:B------:R-:W2:Y:S01]  /*1a990*/  LDL.64 R20, [R1+0x10] ;  /* 0x0000100001147983 */ /* 0x000ea20000100a00 */
[----:B------:R-:W-:Y:S01]  /*1a9a0*/  IMAD.MOV.U32 R13, RZ, RZ, 0x40000040 ;  /* 0x40000040ff0d7424 */ /* 0x000fe200078e00ff */
[----:B------:R-:W-:-:S04]  /*1a9b0*/  IADD3 R12, R4, 0x284, RZ ;  /* 0x00000284040c7810 */ /* 0x000fc80007ffe0ff */
[----:B------:R-:W-:Y:S02]  /*1a9c0*/  R2UR UR6, R12 ;  /* 0x000000000c0672ca */ /* 0x000fe400000e0000 */
[----:B------:R-:W-:Y:S01]  /*1a9d0*/  R2UR UR7, R13 ;  /* 0x000000000d0772ca */ /* 0x000fe200000e0000 */
[----:B------:R-:W-:Y:S02]  /*1a9e0*/  UMOV UR4, UR26 ;  /* 0x0000001a00047c82 */ /* 0x000fe40008000000 */
[----:B------:R-:W-:Y:S01]  /*1a9f0*/  UMOV UR5, UR27 ;  /* 0x0000001b00057c82 */ /* 0x000fe20008000000 */
[----:B------:R-:W-:Y:S02]  /*1aa00*/  WARPGROUP.DEPBAR.LE gsb0, 0x0 ;  /* 0x00008000000079c5 */ /* 0x000fe40000010000 */
[----:B------:R-:W-:-:S07]  /*1aa10*/  WARPGROUP.ARRIVE ;  /* 0x00000000000079c5 */ /* 0x000fce0000000000 */
        /* <DEDUP_REMOVED lines=40> */
[----:B------:R-:W-:Y:S02]  /*1aca0*/  VIADD R12, R4, 0x286 ;  /* 0x00000286040c7836 */ /* 0x000fe40000000000 */
[----:B------:R-:W-:-:S03]  /*1acb0*/  IMAD.MOV.U32 R13, RZ, RZ, 0x40000040 ;  /* 0x40000040ff0d7424 */ /* 0x000fc600078e00ff */
[----:B------:R-:W-:Y:S02]  /*1acc0*/  R2UR UR6, R12 ;  /* 0x000000000c0672ca */ /* 0x000fe400000e0000 */
[----:B------:R-:W-:Y:S01]  /*1acd0*/  R2UR UR7, R13 ;  /* 0x000000000d0772ca */ /* 0x000fe200000e0000 */
[----:B------:R-:W-:Y:S02]  /*1ace0*/  UMOV UR4, UR24 ;  /* 0x0000001800047c82 */ /* 0x000fe40008000000 */
[----:B------:R-:W-:Y:S01]  /*1acf0*/  UMOV UR5, UR25 ;  /* 0x0000001900057c82 */ /* 0x000fe20008000000 */
[----:B------:R-:W-:Y:S02]  /*1ad00*/  WARPGROUP.DEPBAR.LE gsb0, 0x0 ;  /* 0x00008000000079c5 */ /* 0x000fe40000010000 */
[----:B------:R-:W-:-:S07]  /*1ad10*/  WARPGROUP.ARRIVE ;  /* 0x00000000000079c5 */ /* 0x000fce0000000000 */
        /* <DEDUP_REMOVED lines=41> */
[----:B------:R-:W2:Y:S01]  /*1afb0*/  LDL.64 R20, [R1] ;  /* 0x0000000001147983 */ /* 0x000ea20000100a00 */
[----:B------:R-:W-:Y:S02]  /*1afc0*/  R2UR UR6, R12 ;  /* 0x000000000c0672ca */ /* 0x000fe400000e0000 */
[----:B------:R-:W-:-:S06]  /*1afd0*/  R2UR UR7, R13 ;  /* 0x000000000d0772ca */ /* 0x000fcc00000e0000 */
[----:B------:R-:W-:Y:S02]  /*1afe0*/  UMOV UR4, UR26 ;  /* 0x0000001a00047c82 */ /* 0x000fe40008000000 */
[----:B------:R-:W-:Y:S01]  /*1aff0*/  UMOV UR5, UR27 ;  /* 0x0000001b00057c82 */ /* 0x000fe20008000000 */
[----:B------:R-:W-:Y:S02]  /*1b000*/  WARPGROUP.DEPBAR.LE gsb0, 0x0 ;  /* 0x00008000000079c5 */ /* 0x000fe40000010000 */
        /* <DEDUP_REMOVED lines=41> */
[----:B------:R-:W-:Y:S02]  /*1b2a0*/  R2UR UR7, R13 ;  /* 0x000000000d0772ca */ /* 0x000fe400000e0000 */
[----:B--2---:R-:W-:Y:S02]  /*1b2b0*/  R2UR UR24, R20 ;  /* 0x00000000141872ca */ /* 0x004fe400000e0000 */
[----:B------:R-:W-:-:S11]  /*1b2c0*/  R2UR UR25, R21 ;  /* 0x00000000151972ca */ /* 0x000fd600000e0000 */
        /* <DEDUP_REMOVED lines=442> */
.L_x_2524:
[----:B------:R-:W-:Y:S01]  /*1ce70*/  SHF.L.U32 R0, R9, 0x1f, RZ ;  /* 0x0000001f09007819 */ /* 0x000fe200000006ff */
[----:B------:R-:W-:-:S04]  /*1ce80*/  IMAD R9, R10, 0x8, R16 ;  /* 0x000000080a097824 */ /* 0x000fc800078e0210 */
[----:B------:R0:W1:Y:S01]  /*1ce90*/  SYNCS.PHASECHK.TRANS64.TRYWAIT P2, [R9+URZ+0x38850], R0 ;  /* 0x03885000090075a7 */ /* 0x000062000804017f */
[----:B------:R-:W-:Y:S05]  /*1cea0*/  @!P0 BRA `(.L_x_2525) ;  /* 0x0000000000048947 */ /* 0x000fea0003800000 */
[----:B------:R-:W-:Y:S01]  /*1ceb0*/  BPT.TRAP 0x1 ;  /* 0x000000040000795c */ /* 0x000fe20000300000 */
.L_x_2525:
[----:B------:R-:W-:Y:S04]  /*1cec0*/  BSSY B2, `(.L_x_2526) ;  /* 0x0000004000027945 */ /* 0x000fe80003800000 */
[----:B-1----:R-:W-:Y:S05]  /*1ced0*/  @P2 BRA `(.L_x_2527) ;  /* 0x0000000000082947 */ /* 0x002fea0003800000 */
[----:B------:R-:W1:Y:S02]  /*1cee0*/  SYNCS.PHASECHK.TRANS64.TRYWAIT P2, [R9+URZ+0x38850], R0 ;  /* 0x03885000090075a7 */ /* 0x000e64000804017f */
[----:B-1----:R-:W-:Y:S05]  /*1cef0*/  @!P2 BRA `(.L_x_2528) ;  /* 0x000001240050a947 */ /* 0x002fea0003800000 */
.L_x_2527:
[----:B------:R-:W-:Y:S05]  /*1cf00*/  BSYNC B2 ;  /* 0x0000000000027941 */ /* 0x000fea0003800000 */
.L_x_2526:
[----:B01----:R-:W-:Y:S01]  /*1cf10*/  VIADD R0, R16, 0x400 ;  /* 0x0000040010007836 */ /* 0x003fe20000000000 */
[----:B------:R-:W2:Y:S01]  /*1cf20*/  LDL R226, [R1+0x68] ;  /* 0x0000680001e27983 */ /* 0x000ea20000100800 */
[----:B------:R-:W-:Y:S01]  /*1cf30*/  MOV R3, 0x40000040 ;  /* 0x4000004000037802 */ /* 0x000fe20000000f00 */
[----:B------:R-:W-:Y:S02]  /*1cf40*/  WARPGROUP.ARRIVE ;  /* 0x00000000000079c5 */ /* 0x000fe40000000000 */
[----:B------:R-:W-:Y:S02]  /*1cf50*/  SHF.R.U32.HI R0, RZ, 0x4, R0 ;  /* 0x00000004ff007819 */ /* 0x000fe40000011600 */
[----:B------:R-:W-:Y:S02]  /*1cf60*/  R2UR UR7, R3 ;  /* 0x00000000030772ca */ /* 0x000fe400000e0000 */
[----:B------:R-:W-:-:S04]  /*1cf70*/  LOP3.LUT R0, R0, 0x3fff, RZ, 0xc0, !PT ;  /* 0x00003fff00007812 */ /* 0x000fc800078ec0ff */
[----:B------:R-:W-:-:S05]  /*1cf80*/  LOP3.LUT R0, R0, 0x2800000, RZ, 0xfc, !PT ;  /* 0x0280000000007812 */ /* 0x000fca00078efcff */
[----:B------:R-:W-:-:S05]  /*1cf90*/  IMAD R2, R10, 0xa00, R0 ;  /* 0x00000a000a027824 */ /* 0x000fca00078e0200 */
[----:B------:R-:W-:-:S13]  /*1cfa0*/  R2UR UR6, R2 ;  /* 0x00000000020672ca */ /* 0x000fda00000e0000 */
[----:B------:R-:W-:Y:S01]  /*1cfb0*/  HGMMA.64x256x16.F32 R24, R208, gdesc[UR4].tnspB, R24, gsb0 ;  /* 0x43e00004d0187df0 */ /* 0x000fe20008000818 */
[----:B------:R-:W-:Y:S02]  /*1cfc0*/  VIADD R4, R2, 0x80 ;  /* 0x0000008002047836 */ /* 0x000fe40000000000 */
[----:B------:R-:W-:-:S03]  /*1cfd0*/  IMAD.MOV.U32 R5, RZ, RZ, 0x40000040 ;  /* 0x40000040ff057424 */ /* 0x000fc600078e00ff */
[----:B------:R-:W-:Y:S02]  /*1cfe0*/  R2UR UR6, R4 ;  /* 0x00000000040672ca */ /* 0x000fe400000e0000 */
[----:B------:R-:W-:Y:S01]  /*1cff0*/  R2UR UR7, R5 ;  /* 0x00000000050772ca */ /* 0x000fe200000e0000 */
[----:B------:R-:W-:Y:S01]  /*1d000*/  IMAD.MOV.U32 R5, RZ, RZ, 0x40000040 ;  /* 0x40000040ff057424 */ /* 0x000fe200078e00ff */
[----:B------:R-:W-:Y:S01]  /*1d010*/  IADD3 R4, R2, 0x100, RZ ;  /* 0x0000010002047810 */ /* 0x000fe20007ffe0ff */
[----:B------:R-:W-:Y:S02]  /*1d020*/  WARPGROUP.DEPBAR.LE gsb0, 0x0 ;  /* 0x00008000000079c5 */ /* 0x000fe40000010000 */
[----:B------:R-:W-:Y:S01]  /*1d030*/  WARPGROUP.ARRIVE ;  /* 0x00000000000079c5 */ /* 0x000fe20000000000 */
[----:B------:R-:W3:Y:S01]  /*1d040*/  LDL R211, [R1+0x64] ;  /* 0x0000640001d37983 */ /* 0x000ee20000100800 */
[----:B------:R-:W-:Y:S02]  /*1d050*/  IMAD.MOV.U32 R3, RZ, RZ, 0x40000040 ;  /* 0x40000040ff037424 */ /* 0x000fe400078e00ff */
[----:B------:R-:W-:Y:S01]  /*1d060*/  FMUL.FTZ R21, R185, UR39 ;  /* 0x00000027b9157c20 */ /* 0x000fe20008410000 */
[----:B------:R-:W-:Y:S01]  /*1d070*/  FMUL.FTZ R185, R189, UR39 ;  /* 0x00000027bdb97c20 */ /* 0x000fe20008410000 */
[----:B------:R-:W-:-:S09]  /*1d080*/  FMUL.FTZ R176, R176, UR39 ;  /* 0x00000027b0b07c20 */ /* 0x000fd20008410000 */
[----:B------:R-:W-:Y:S01]  /*1d090*/  HGMMA.64x256x16.F32 R24, R204, gdesc[UR4].tnspB, R24, gsb0 ;  /* 0x43e00004cc187df0 */ /* 0x000fe20008000818 */
[----:B------:R-:W-:Y:S01]  /*1d0a0*/  R2UR UR6, R4 ;  /* 0x00000000040672ca */ /* 0x000fe200000e0000 */
[----:B------:R-:W-:Y:S01]  /*1d0b0*/  VIADD R4, R2, 0x180 ;  /* 0x0000018002047836 */ /* 0x000fe20000000000 */
[----:B------:R-:W-:Y:S01]  /*1d0c0*/  R2UR UR7, R5 ;  /* 0x00000000050772ca */ /* 0x000fe200000e0000 */
[----:B------:R-:W-:Y:S01]  /*1d0d0*/  MUFU.TANH R21, R21 ;  /* 0x0000001500157308 */ /* 0x000fe20000002400 */
[----:B------:R-:W-:Y:S01]  /*1d0e0*/  MOV R5, 0x40000040 ;  /* 0x4000004000057802 */ /* 0x000fe20000000f00 */
        /* <DEDUP_REMOVED lines=17> */
[----:B------:R-:W-:-:S02]  /*1d200*/  VIADD R2, R2, 0x200 ;  /* 0x0000020002027836 */ /* 0x000fc40000000000 */
        /* <DEDUP_REMOVED lines=14> */
[----:B------:R-:W-:Y:S01]  /*1d2f0*/  @!P1 VIADD R11, R11, 0x38840 ;  /* 0x000388400b0b9836 */ /* 0x000fe20000000000 */
[----:B------:R-:W-:-:S04]  /*1d300*/  @!P1 IADD3 R9, R9, 0x38860, RZ ;  /* 0x0003886009099810 */ /* 0x000fc80007ffe0ff */
[----:B------:R-:W-:Y:S01]  /*1d310*/  @!P1 PRMT R11, RZ, 0x654, R11 ;  /* 0x00000654ff0b9816 */ /* 0x000fe2000000000b */
        /* <DEDUP_REMOVED lines=24> */
[----:B------:R-:W-:Y:S01]  /*1d4a0*/  R2UR UR6, R4 ;  /* 0x00000000040672ca */ /* 0x000fe200000e0000 */
[----:B------:R-:W-:Y:S01]  /*1d4b0*/  FMUL.FTZ R4, R190, UR39 ;  /* 0x00000027be047c20 */ /* 0x000fe20008410000 */
[----:B------:R-:W-:Y:S01]  /*1d4c0*/  R2UR UR7, R5 ;  /* 0x00000000050772ca */ /* 0x000fe200000e0000 */
[----:B------:R-:W-:Y:S01]  /*1d4d0*/  FMUL.FTZ R5, R184, UR39 ;  /* 0x00000027b8057c20 */ /* 0x000fe20008410000 */
[----:B------:R-:W-:-:S03]  /*1d4e0*/  FMUL.FTZ R184, R188, UR39 ;  /* 0x00000027bcb87c20 */ /* 0x000fc60008410000 */
[----:B------:R-:W-:Y:S08]  /*1d4f0*/  MUFU.TANH R4, R4 ;  /* 0x0000000400047308 */ /* 0x000ff00000002400 */
[----:B------:R-:W0:Y:S08]  /*1d500*/  MUFU.TANH R5, R5 ;  /* 0x0000000500057308 */ /* 0x000e300000002400 */
[----:B------:R-:W1:Y:S01]  /*1d510*/  MUFU.TANH R184, R184 ;  /* 0x000000b800b87308 */ /* 0x000e620000002400 */
[----:B------:R-:W-:-:S02]  /*1d520*/  WARPGROUP.DEPBAR.LE gsb0, 0x0 ;  /* 0x00008000000079c5 */ /* 0x000fc40000010000 */
[----:B------:R-:W-:-:S06]  /*1d530*/  WARPGROUP.ARRIVE ;  /* 0x00000000000079c5 */ /* 0x000fcc0000000000 */
[----:B------:R-:W-:Y:S01]  /*1d540*/  HGMMA.64x256x16.F32 R24, R196, gdesc[UR4].tnspB, R24, gsb0 ;  /* 0x43e00004c4187df0 */ /* 0x000fe20008000818 */
[----:B------:R-:W-:Y:S02]  /*1d550*/  R2UR UR7, R3 ;  /* 0x00000000030772ca */ /* 0x000fe400000e0000 */
[----:B------:R-:W-:Y:S02]  /*1d560*/  SHF.L.U32 R3, R225, 0x7, RZ ;  /* 0x00000007e1037819 */ /* 0x000fe400000006ff */
[----:B------:R-:W-:Y:S01]  /*1d570*/  R2UR UR6, R2 ;  /* 0x00000000020672ca */ /* 0x000fe200000e0000 */
[----:B------:R-:W-:Y:S02]  /*1d580*/  FMUL.FTZ R2, R187, UR39 ;  /* 0x00000027bb027c20 */ /* 0x000fe40008410000 */
[----:B------:R-:W-:-:S04]  /*1d590*/  IMAD R3, R8, -0x50, R3 ;  /* 0xffffffb008037824 */ /* 0x000fc800078e0203 */
[----:B------:R-:W-:Y:S01]  /*1d5a0*/  MUFU.TANH R2, R2 ;  /* 0x0000000200027308 */ /* 0x000fe20000002400 */
[----:B------:R-:W-:-:S05]  /*1d5b0*/  IADD3 R3, R3, 0x1, R227 ;  /* 0x0000000103037810 */ /* 0x000fca0007ffe0e3 */
[----:B------:R-:W-:-:S04]  /*1d5c0*/  IMAD.IADD R3, R3, 0x1, -R224 ;  /* 0x0000000103037824 */ /* 0x000fc800078e0ae0 */
[----:B---3--:R-:W-:-:S04]  /*1d5d0*/  IMAD R3, R211, -0x2, R3 ;  /* 0xfffffffed3037824 */ /* 0x008fc800078e0203 */
[----:B--2---:R-:W-:-:S05]  /*1d5e0*/  IMAD.IADD R3, R226, 0x1, R3 ;  /* 0x00000001e2037824 */ /* 0x004fca00078e0203 */
[C---:B------:R-:W-:Y:S02]  /*1d5f0*/  ISETP.GT.AND P2, PT, R3.reuse, RZ, PT ;  /* 0x000000ff0300720c */ /* 0x040fe40003f44270 */
[----:B------:R-:W-:Y:S02]  /*1d600*/  ISETP.GT.AND P3, PT, R3, 0x1, PT ;  /* 0x000000010300780c */ /* 0x000fe40003f64270 */
[----:B0-----:R-:W-:Y:S02]  /*1d610*/  FSEL R160, R5, -INF , P2 ;  /* 0xff80000005a07808 */ /* 0x001fe40001000000 */
[----:B------:R-:W-:Y:S01]  /*1d620*/  ISETP.GT.AND P2, PT, R3, 0x8, PT ;  /* 0x000000080300780c */ /* 0x000fe20003f44270 */
[----:B------:R1:W0:Y:S01]  /*1d630*/  MUFU.TANH R5, R168 ;  /* 0x000000a800057308 */ /* 0x0002220000002400 */
[----:B------:R-:W-:Y:S02]  /*1d640*/  FSEL R21, R21, -INF , P3 ;  /* 0xff80000015157808 */ /* 0x000fe40001800000 */
[----:B------:R-:W-:-:S02]  /*1d650*/  FMNMX.FTZ R169, R160, R7, !PT ;  /* 0x00000007a0a97209 */ /* 0x000fc40007810000 */
[----:B------:R-:W-:Y:S02]  /*1d660*/  ISETP.GT.AND P3, PT, R3, 0x9, PT ;  /* 0x000000090300780c */ /* 0x000fe40003f64270 */
[----:B------:R-:W-:Y:S02]  /*1d670*/  FMNMX.FTZ R169, R21, R169, !PT ;  /* 0x000000a915a97209 */ /* 0x000fe40007810000 */
[----:B-1----:R-:W-:Y:S02]  /*1d680*/  FSEL R168, R184, -INF , P2 ;  /* 0xff800000b8a87808 */ /* 0x002fe40001000000 */
[----:B------:R1:W2:Y:S01]  /*1d690*/  MUFU.TANH R184, R161 ;  /* 0x000000a100b87308 */ /* 0x0002a20000002400 */
[----:B------:R-:W-:Y:S02]  /*1d6a0*/  ISETP.GT.AND P2, PT, R3, 0x10, PT ;  /* 0x000000100300780c */ /* 0x000fe40003f44270 */
[----:B------:R-:W-:Y:S02]  /*1d6b0*/  FMNMX.FTZ R172, R168, R169, !PT ;  /* 0x000000a9a8ac7209 */ /* 0x000fe40007810000 */
[----:B------:R-:W-:-:S02]  /*1d6c0*/  FSEL R169, R176, -INF , P2 ;  /* 0xff800000b0a97808 */ /* 0x000fc40001000000 */
[----:B------:R-:W-:Y:S02]  /*1d6d0*/  ISETP.GT.AND P2, PT, R3, 0x18, PT ;  /* 0x000000180300780c */ /* 0x000fe40003f44270 */
[----:B-1----:R-:W-:Y:S01]  /*1d6e0*/  FSEL R161, R185, -INF , P3 ;  /* 0xff800000b9a17808 */ /* 0x002fe20001800000 */
[----:B------:R-:W-:Y:S01]  /*1d6f0*/  FMUL.FTZ R185, R164, UR39 ;  /* 0x00000027a4b97c20 */ /* 0x000fe20008410000 */
[----:B------:R-:W-:Y:S02]  /*1d700*/  ISETP.GT.AND P3, PT, R3, 0x11, PT ;  /* 0x000000110300780c */ /* 0x000fe40003f64270 */
[----:B------:R-:W-:Y:S02]  /*1d710*/  FMNMX.FTZ R172, R161, R172, !PT ;  /* 0x000000aca1ac7209 */ /* 0x000fe40007810000 */
[----:B------:R-:W-:Y:S01]  /*1d720*/  FSEL R164, R177, -INF , P3 ;  /* 0xff800000b1a47808 */ /* 0x000fe20001800000 */
[----:B------:R-:W1:Y:S01]  /*1d730*/  MUFU.TANH R185, R185 ;  /* 0x000000b900b97308 */ /* 0x000e620000002400 */
[----:B------:R-:W-:-:S02]  /*1d740*/  FMNMX.FTZ R172, R169, R172, !PT ;  /* 0x000000aca9ac7209 */ /* 0x000fc40007810000 */
[----:B------:R-:W-:Y:S02]  /*1d750*/  ISETP.GT.AND P3, PT, R3, 0x19, PT ;  /* 0x000000190300780c */ /* 0x000fe40003f64270 */
[----:B------:R-:W-:Y:S02]  /*1d760*/  FSEL R165, R179, -INF , P2 ;  /* 0xff800000b3a57808 */ /* 0x000fe40001000000 */
[----:B------:R-:W-:Y:S01]  /*1d770*/  FMNMX.FTZ R176, R164, R172, !PT ;  /* 0x000000aca4b07209 */ /* 0x000fe20007810000 */
[----:B------:R3:W4:Y:S01]  /*1d780*/  MUFU.TANH R179, R173 ;  /* 0x000000ad00b37308 */ /* 0x0007220000002400 */
[----:B------:R-:W-:Y:S02]  /*1d790*/  ISETP.GT.AND P2, PT, R3, 0x20, PT ;  /* 0x000000200300780c */ /* 0x000fe40003f44270 */
[----:B------:R-:W-:Y:S02]  /*1d7a0*/  FSEL R172, R178, -INF , P3 ;  /* 0xff800000b2ac7808 */ /* 0x000fe40001800000 */
[----:B------:R-:W-:-:S02]  /*1d7b0*/  FMNMX.FTZ R176, R165, R176, !PT ;  /* 0x000000b0a5b07209 */ /* 0x000fc40007810000 */
[C---:B------:R-:W-:Y:S02]  /*1d7c0*/  ISETP.GT.AND P3, PT, R3.reuse, 0x21, PT ;  /* 0x000000210300780c */ /* 0x040fe40003f64270 */
[----:B---3--:R-:W-:Y:S02]  /*1d7d0*/  FSEL R173, R180, -INF , P2 ;  /* 0xff800000b4ad7808 */ /* 0x008fe40001000000 */
[----:B------:R-:W-:Y:S01]  /*1d7e0*/  FMNMX.FTZ R176, R172, R176, !PT ;  /* 0x000000b0acb07209 */ /* 0x000fe20007810000 */
[----:B------:R3:W5:Y:S01]  /*1d7f0*/  MUFU.TANH R180, R152 ;  /* 0x0000009800b47308 */ /* 0x0007620000002400 */
[----:B------:R-:W-:Y:S02]  /*1d800*/  ISETP.GT.AND P2, PT, R3, 0x28, PT ;  /* 0x000000280300780c */ /* 0x000fe40003f44270 */
[----:B------:R-:W-:Y:S02]  /*1d810*/  FMNMX.FTZ R176, R173, R176, !PT ;  /* 0x000000b0adb07209 */ /* 0x000fe40007810000 */
[----:B---3--:R-:W-:Y:S01]  /*1d820*/  FSEL R152, R181, -INF , P3 ;  /* 0xff800000b5987808 */ /* 0x008fe20001800000 */
[----:B------:R-:W-:Y:S01]  /*1d830*/  FMUL.FTZ R181, R153, UR39 ;  /* 0x0000002799b57c20 */ /* 0x000fe20008410000 */
[----:B------:R-:W-:-:S02]  /*1d840*/  ISETP.GT.AND P3, PT, R3, 0x29, PT ;  /* 0x000000290300780c */ /* 0x000fc40003f64270 */
[----:B------:R-:W-:Y:S01]  /*1d850*/  FSEL R153, R182, -INF , P2 ;  /* 0xff800000b6997808 */ /* 0x000fe20001000000 */
[----:B------:R-:W-:Y:S01]  /*1d860*/  FMUL.FTZ R182, R156, UR39 ;  /* 0x000000279cb67c20 */ /* 0x000fe20008410000 */
[----:B------:R-:W-:Y:S01]  /*1d870*/  FMNMX.FTZ R177, R152, R176, !PT ;  /* 0x000000b098b17209 */ /* 0x000fe20007810000 */
[----:B------:R-:W3:Y:S01]  /*1d880*/  MUFU.TANH R181, R181 ;  /* 0x000000b500b57308 */ /* 0x000ee20000002400 */
[----:B------:R-:W-:Y:S02]  /*1d890*/  ISETP.GT.AND P2, PT, R3, 0x30, PT ;  /* 0x000000300300780c */ /* 0x000fe40003f44270 */
[----:B------:R-:W-:Y:S02]  /*1d8a0*/  FSEL R176, R186, -INF , P3 ;  /* 0xff800000bab07808 */ /* 0x000fe40001800000 */
[----:B------:R-:W-:Y:S02]  /*1d8b0*/  FMNMX.FTZ R178, R153, R177, !PT ;  /* 0x000000b199b27209 */ /* 0x000fe40007810000 */
[----:B------:R-:W-:Y:S01]  /*1d8c0*/  ISETP.GT.AND P3, PT, R3, 0x31, PT ;  /* 0x000000310300780c */ /* 0x000fe20003f64270 */
[----:B------:R-:W3:Y:S01]  /*1d8d0*/  MUFU.TANH R182, R182 ;  /* 0x000000b600b67308 */ /* 0x000ee20000002400 */
[----:B0-----:R-:W-:Y:S01]  /*1d8e0*/  FSEL R177, R5, -INF , P2 ;  /* 0xff80000005b17808 */ /* 0x001fe20001000000 */
[----:B------:R-:W-:Y:S01]  /*1d8f0*/  FMUL.FTZ R5, R157, UR39 ;  /* 0x000000279d057c20 */ /* 0x000fe20008410000 */
[----:B------:R-:W-:-:S02]  /*1d900*/  FMNMX.FTZ R178, R176, R178, !PT ;  /* 0x000000b2b0b27209 */ /* 0x000fc40007810000 */
[----:B------:R-:W-:Y:S02]  /*1d910*/  ISETP.GT.AND P2, PT, R3, 0x38, PT ;  /* 0x000000380300780c */ /* 0x000fe40003f44270 */
[----:B--2---:R-:W-:Y:S01]  /*1d920*/  FSEL R156, R184, -INF , P3 ;  /* 0xff800000b89c7808 */ /* 0x004fe20001800000 */
[----:B------:R-:W0:Y:S01]  /*1d930*/  MUFU.TANH R5, R5 ;  /* 0x0000000500057308 */ /* 0x000e220000002400 */
[----:B------:R-:W-:Y:S02]  /*1d940*/  FMNMX.FTZ R178, R177, R178, !PT ;  /* 0x000000b2b1b27209 */ /* 0x000fe40007810000 */
[----:B------:R-:W-:Y:S02]  /*1d950*/  ISETP.GT.AND P3, PT, R3, 0x39, PT ;  /* 0x000000390300780c */ /* 0x000fe40003f64270 */
[----:B-1----:R-:W-:Y:S02]  /*1d960*/  FSEL R157, R185, -INF , P2 ;  /* 0xff800000b99d7808 */ /* 0x002fe40001000000 */
[----:B------:R-:W-:-:S02]  /*1d970*/  FMNMX.FTZ R184, R156, R178, !PT ;  /* 0x000000b29cb87209 */ /* 0x000fc40007810000 */
[----:B------:R-:W-:Y:S02]  /*1d980*/  ISETP.GT.AND P2, PT, R3, 0x40, PT ;  /* 0x000000400300780c */ /* 0x000fe40003f44270 */
[----:B----4-:R-:W-:Y:S01]  /*1d990*/  FSEL R178, R179, -INF , P3 ;  /* 0xff800000b3b27808 */ /* 0x010fe20001800000 */
[----:B------:R-:W-:Y:S01]  /*1d9a0*/  FMUL.FTZ R179, R183, UR39 ;  /* 0x00000027b7b37c20 */ /* 0x000fe20008410000 */
[----:B------:R-:W-:Y:S01]  /*1d9b0*/  FMNMX.FTZ R184, R157, R184, !PT ;  /* 0x000000b89db87209 */ /* 0x000fe20007810000 */
[----:B------:R-:W-:Y:S01]  /*1d9c0*/  FMUL.FTZ R183, R170, UR39 ;  /* 0x00000027aab77c20 */ /* 0x000fe20008410000 */
[----:B------:R-:W-:Y:S02]  /*1d9d0*/  ISETP.GT.AND P3, PT, R3, 0x41, PT ;  /* 0x000000410300780c */ /* 0x000fe40003f64270 */
[----:B-----5:R-:W-:Y:S01]  /*1d9e0*/  FSEL R180, R180, -INF , P2 ;  /* 0xff800000b4b47808 */ /* 0x020fe20001000000 */
[----:B------:R-:W1:Y:S01]  /*1d9f0*/  MUFU.TANH R179, R179 ;  /* 0x000000b300b37308 */ /* 0x000e620000002400 */
[----:B------:R-:W-:-:S02]  /*1da00*/  FMNMX.FTZ R184, R178, R184, !PT ;  /* 0x000000b8b2b87209 */ /* 0x000fc40007810000 */
[----:B------:R-:W-:Y:S02]  /*1da10*/  ISETP.GT.AND P2, PT, R3, 0x48, PT ;  /* 0x000000480300780c */ /* 0x000fe40003f44270 */
[----:B---3--:R-:W-:Y:S02]  /*1da20*/  FSEL R181, R181, -INF , P3 ;  /* 0xff800000b5b57808 */ /* 0x008fe40001800000 */
[----:B------:R-:W-:Y:S01]  /*1da30*/  FMNMX.FTZ R184, R180, R184, !PT ;  /* 0x000000b8b4b87209 */ /* 0x000fe20007810000 */
[----:B------:R-:W2:Y:S01]  /*1da40*/  MUFU.TANH R183, R183 ;  /* 0x000000b700b77308 */ /* 0x000ea20000002400 */
[----:B------:R-:W-:Y:S02]  /*1da50*/  ISETP.GT.AND P3, PT, R3, 0x49, PT ;  /* 0x000000490300780c */ /* 0x000fe40003f64270 */
[----:B------:R-:W-:Y:S02]  /*1da60*/  FSEL R182, R182, -INF , P2 ;  /* 0xff800000b6b67808 */ /* 0x000fe40001000000 */
[----:B------:R-:W-:-:S02]  /*1da70*/  FMNMX.FTZ R184, R181, R184, !PT ;  /* 0x000000b8b5b87209 */ /* 0x000fc40007810000 */
[----:B0-----:R-:W-:Y:S02]  /*1da80*/  FSEL R170, R5, -INF , P3 ;  /* 0xff80000005aa7808 */ /* 0x001fe40001800000 */
[----:B------:R-:W-:Y:S02]  /*1da90*/  FMNMX.FTZ R5, R182, R184, !PT ;  /* 0x000000b8b6057209 */ /* 0x000fe40007810000 */
[----:B------:R-:W-:Y:S01]  /*1daa0*/  IADD3 R185, R3, 0x8, RZ ;  /* 0x0000000803b97810 */ /* 0x000fe20007ffe0ff */
[----:B------:R-:W-:Y:S01]  /*1dab0*/  IMAD.U32 R3, RZ, RZ, UR43 ;  /* 0x0000002bff037e24 */ /* 0x000fe2000f8e00ff */
[----:B------:R-:W-:Y:S02]  /*1dac0*/  FMNMX.FTZ R5, R170, R5, !PT ;  /* 0x00000005aa057209 */ /* 0x000fe40007810000 */
[C---:B------:R-:W-:Y:S02]  /*1dad0*/  ISETP.GT.AND P5, PT, R185.reuse, RZ, PT ;  /* 0x000000ffb900720c */ /* 0x040fe40003fa4270 */
[C---:B------:R-:W-:Y:S01]  /*1dae0*/  ISETP.GT.AND P3, PT, R185.reuse, 0x1, PT ;  /* 0x00000001b900780c */ /* 0x040fe20003f64270 */
[----:B------:R-:W0:Y:S01]  /*1daf0*/  SHFL.BFLY PT, R184, R5, 0x2, 0x1f ;  /* 0x0c401f0005b87f89 */ /* 0x000e2200000e0000 */
[----:B------:R-:W-:-:S02]  /*1db00*/  ISETP.GT.AND P2, PT, R185, 0x8, PT ;  /* 0x00000008b900780c */ /* 0x000fc40003f44270 */
[----:B------:R-:W-:Y:S02]  /*1db10*/  FSEL R2, R2, -INF , P3 ;  /* 0xff80000002027808 */ /* 0x000fe40001800000 */
[----:B------:R-:W-:Y:S02]  /*1db20*/  FSEL R186, R4, -INF , P2 ;  /* 0xff80000004ba7808 */ /* 0x000fe40001000000 */
[C---:B------:R-:W-:Y:S02]  /*1db30*/  ISETP.GT.AND P4, PT, R185.reuse, 0x9, PT ;  /* 0x00000009b900780c */ /* 0x040fe40003f84270 */
[----:B------:R-:W-:Y:S02]  /*1db40*/  ISETP.GT.AND P6, PT, R185, 0x10, PT ;  /* 0x00000010b900780c */ /* 0x000fe40003fc4270 */
[----:B------:R-:W-:Y:S02]  /*1db50*/  FSEL R10, R10, -INF , P4 ;  /* 0xff8000000a0a7808 */ /* 0x000fe40002000000 */
[----:B------:R-:W-:-:S02]  /*1db60*/  FSEL R12, R12, -INF , P6 ;  /* 0xff8000000c0c7808 */ /* 0x000fc40003000000 */
[C---:B------:R-:W-:Y:S02]  /*1db70*/  ISETP.GT.AND P3, PT, R185.reuse, 0x18, PT ;  /* 0x00000018b900780c */ /* 0x040fe40003f64270 */
[C---:B------:R-:W-:Y:S02]  /*1db80*/  ISETP.GT.AND P4, PT, R185.reuse, 0x19, PT ;  /* 0x00000019b900780c */ /* 0x040fe40003f84270 */
[----:B------:R-:W-:Y:S02]  /*1db90*/  FSEL R20, R20, -INF , P3 ;  /* 0xff80000014147808 */ /* 0x000fe40001800000 */
[----:B------:R-:W-:Y:S02]  /*1dba0*/  ISETP.GT.AND P6, PT, R185, 0x20, PT ;  /* 0x00000020b900780c */ /* 0x000fe40003fc4270 */
[----:B-1----:R-:W-:Y:S02]  /*1dbb0*/  FSEL R179, R179, -INF , P4 ;  /* 0xff800000b3b37808 */ /* 0x002fe40002000000 */
[----:B0-----:R-:W-:-:S02]  /*1dbc0*/  FMNMX.FTZ R5, R5, R184, !PT ;  /* 0x000000b805057209 */ /* 0x001fc40007810000 */
[----:B--2---:R-:W-:Y:S02]  /*1dbd0*/  FSEL R183, R183, -INF , P6 ;  /* 0xff800000b7b77808 */ /* 0x004fe40003000000 */
[C---:B------:R-:W-:Y:S01]  /*1dbe0*/  ISETP.GT.AND P3, PT, R185.reuse, 0x28, PT ;  /* 0x00000028b900780c */ /* 0x040fe20003f64270 */
[----:B------:R-:W0:Y:S01]  /*1dbf0*/  SHFL.BFLY PT, R184, R5, 0x1, 0x1f ;  /* 0x0c201f0005b87f89 */ /* 0x000e2200000e0000 */
[C---:B------:R-:W-:Y:S02]  /*1dc00*/  ISETP.GT.AND P4, PT, R185.reuse, 0x29, PT ;  /* 0x00000029b900780c */ /* 0x040fe40003f84270 */
[----:B------:R-:W-:Y:S02]  /*1dc10*/  FSEL R174, R174, -INF , P3 ;  /* 0xff800000aeae7808 */ /* 0x000fe40001800000 */
[----:B------:R-:W-:Y:S02]  /*1dc20*/  ISETP.GT.AND P6, PT, R185, 0x30, PT ;  /* 0x00000030b900780c */ /* 0x000fe40003fc4270 */
[----:B------:R-:W-:-:S02]  /*1dc30*/  FSEL R175, R175, -INF , P4 ;  /* 0xff800000afaf7808 */ /* 0x000fc40002000000 */
[----:B------:R-:W-:Y:S02]  /*1dc40*/  FSEL R162, R162, -INF , P6 ;  /* 0xff800000a2a27808 */ /* 0x000fe40003000000 */
[C---:B------:R-:W-:Y:S02]  /*1dc50*/  ISETP.GT.AND P3, PT, R185.reuse, 0x38, PT ;  /* 0x00000038b900780c */ /* 0x040fe40003f64270 */
[C---:B------:R-:W-:Y:S02]  /*1dc60*/  ISETP.GT.AND P4, PT, R185.reuse, 0x39, PT ;  /* 0x00000039b900780c */ /* 0x040fe40003f84270 */
[----:B------:R-:W-:Y:S02]  /*1dc70*/  FSEL R166, R166, -INF , P3 ;  /* 0xff800000a6a67808 */ /* 0x000fe40001800000 */
[----:B------:R-:W-:Y:S02]  /*1dc80*/  ISETP.GT.AND P6, PT, R185, 0x40, PT ;  /* 0x00000040b900780c */ /* 0x000fe40003fc4270 */
[----:B------:R-:W-:-:S02]  /*1dc90*/  FSEL R167, R167, -INF , P4 ;  /* 0xff800000a7a77808 */ /* 0x000fc40002000000 */
[C---:B------:R-:W-:Y:S02]  /*1dca0*/  ISETP.GT.AND P3, PT, R185.reuse, 0x48, PT ;  /* 0x00000048b900780c */ /* 0x040fe40003f64270 */
[----:B------:R-:W-:Y:S02]  /*1dcb0*/  ISETP.GT.AND P4, PT, R185, 0x49, PT ;  /* 0x00000049b900780c */ /* 0x000fe40003f84270 */
[----:B0-----:R-:W-:Y:S02]  /*1dcc0*/  FMNMX.FTZ R5, R5, R184, !PT ;  /* 0x000000b805057209 */ /* 0x001fe40007810000 */
[----:B------:R0:W1:Y:S02]  /*1dcd0*/  MUFU.TANH R184, R159 ;  /* 0x0000009f00b87308 */ /* 0x0000640000002400 */
[----:B------:R-:W-:Y:S02]  /*1dce0*/  FSETP.NEU.FTZ.AND P2, PT, R5, -INF , PT ;  /* 0xff8000000500780b */ /* 0x000fe40003f5d000 */
[----:B0-----:R-:W-:-:S02]  /*1dcf0*/  FSEL R159, R0, -INF , P5 ;  /* 0xff800000009f7808 */ /* 0x001fc40002800000 */
[----:B------:R-:W-:Y:S02]  /*1dd00*/  ISETP.GT.AND P5, PT, R185, 0x11, PT ;  /* 0x00000011b900780c */ /* 0x000fe40003fa4270 */
[----:B------:R-:W-:Y:S02]  /*1dd10*/  FMNMX.FTZ R0, R159, R6, !PT ;  /* 0x000000069f007209 */ /* 0x000fe40007810000 */
[----:B------:R-:W-:Y:S02]  /*1dd20*/  FSEL R13, R13, -INF , P5 ;  /* 0xff8000000d0d7808 */ /* 0x000fe40002800000 */
[----:B------:R-:W-:Y:S01]  /*1dd30*/  FMNMX.FTZ R4, R2, R0, !PT ;  /* 0x0000000002047209 */ /* 0x000fe20007810000 */
[----:B------:R-:W-:Y:S01]  /*1dd40*/  FMUL.FTZ R0, R5, R3 ;  /* 0x0000000305007220 */ /* 0x000fe20000410000 */
[----:B------:R-:W-:Y:S02]  /*1dd50*/  ISETP.GT.AND P5, PT, R185, 0x21, PT ;  /* 0x00000021b900780c */ /* 0x000fe40003fa4270 */
[----:B------:R-:W-:-:S02]  /*1dd60*/  FMNMX.FTZ R4, R186, R4, !PT ;  /* 0x00000004ba047209 */ /* 0x000fc40007810000 */
[----:B------:R-:W-:Y:S02]  /*1dd70*/  FSEL R171, R171, -INF , P5 ;  /* 0xff800000abab7808 */ /* 0x000fe40002800000 */
[----:B------:R-:W-:Y:S02]  /*1dd80*/  FMNMX.FTZ R4, R10, R4, !PT ;  /* 0x000000040a047209 */ /* 0x000fe40007810000 */
[----:B------:R-:W-:Y:S02]  /*1dd90*/  ISETP.GT.AND P5, PT, R185, 0x31, PT ;  /* 0x00000031b900780c */ /* 0x000fe40003fa4270 */
[----:B------:R-:W-:Y:S02]  /*1dda0*/  FMNMX.FTZ R4, R12, R4, !PT ;  /* 0x000000040c047209 */ /* 0x000fe40007810000 */
[----:B------:R-:W-:Y:S02]  /*1ddb0*/  FSEL R163, R163, -INF , P5 ;  /* 0xff800000a3a37808 */ /* 0x000fe40002800000 */
[----:B------:R-:W-:-:S02]  /*1ddc0*/  FMNMX.FTZ R4, R13, R4, !PT ;  /* 0x000000040d047209 */ /* 0x000fc40007810000 */
[----:B------:R-:W-:Y:S02]  /*1ddd0*/  FSEL R0, R0, RZ, P2 ;  /* 0x000000ff00007208 */ /* 0x000fe40001000000 */
[----:B------:R-:W-:Y:S02]  /*1dde0*/  FMNMX.FTZ R4, R20, R4, !PT ;  /* 0x0000000414047209 */ /* 0x000fe40007810000 */
[----:B------:R-:W-:Y:S01]  /*1ddf0*/  ISETP.GT.AND P5, PT, R185, 0x41, PT ;  /* 0x00000041b900780c */ /* 0x000fe20003fa4270 */
[-CC-:B------:R-:W-:Y:S01]  /*1de00*/  FFMA.FTZ R208, R160, R3.reuse, -R0.reuse ;  /* 0x00000003a0d07223 */ /* 0x180fe20000010800 */
[----:B------:R-:W-:Y:S01]  /*1de10*/  FMNMX.FTZ R4, R179, R4, !PT ;  /* 0x00000004b3047209 */ /* 0x000fe20007810000 */
[-CC-:B------:R-:W-:Y:S01]  /*1de20*/  FFMA.FTZ R160, R161, R3.reuse, -R0.reuse ;  /* 0x00000003a1a07223 */ /* 0x180fe20000010800 */
[----:B------:R-:W-:Y:S01]  /*1de30*/  FSEL R161, R154, -INF , P6 ;  /* 0xff8000009aa17808 */ /* 0x000fe20003000000 */
[-CC-:B------:R-:W-:Y:S01]  /*1de40*/  FFMA.FTZ R164, R164, R3.reuse, -R0.reuse ;  /* 0x00000003a4a47223 */ /* 0x180fe20000010800 */
[----:B------:R-:W-:Y:S01]  /*1de50*/  FMNMX.FTZ R4, R183, R4, !PT ;  /* 0x00000004b7047209 */ /* 0x000fe20007810000 */
[-CC-:B------:R-:W-:Y:S01]  /*1de60*/  FFMA.FTZ R206, R165, R3.reuse, -R0.reuse ;  /* 0x00000003a5ce7223 */ /* 0x180fe20000010800 */
[----:B------:R-:W-:Y:S01]  /*1de70*/  FSEL R155, R155, -INF , P5 ;  /* 0xff8000009b9b7808 */ /* 0x000fe20002800000 */
[----:B------:R0:W-:Y:S01]  /*1de80*/  MUFU.EX2 R154, R164 ;  /* 0x000000a4009a7308 */ /* 0x0001e20000000800 */
[----:B------:R-:W-:Y:S01]  /*1de90*/  FMNMX.FTZ R4, R171, R4, !PT ;  /* 0x00000004ab047209 */ /* 0x000fe20007810000 */
[----:B------:R-:W-:Y:S01]  /*1dea0*/  FFMA.FTZ R210, R168, R3, -R0 ;  /* 0x00000003a8d27223 */ /* 0x000fe20000010800 */
[----:B-1----:R-:W-:Y:S01]  /*1deb0*/  FSEL R184, R184, -INF , P4 ;  /* 0xff800000b8b87808 */ /* 0x002fe20002000000 */
[----:B------:R-:W-:-:S02]  /*1dec0*/  WARPGROUP.DEPBAR.LE gsb0, 0x0 ;  /* 0x00008000000079c5 */ /* 0x000fc40000010000 */
[----:B------:R-:W-:Y:S01]  /*1ded0*/  WARPGROUP.ARRIVE ;  /* 0x00000000000079c5 */ /* 0x000fe20000000000 */
[----:B------:R-:W-:Y:S01]  /*1dee0*/  FMNMX.FTZ R4, R174, R4, !PT ;  /* 0x00000004ae047209 */ /* 0x000fe20007810000 */
[-CC-:B------:R-:W-:Y:S01]  /*1def0*/  FFMA.FTZ R202, R153, R3.reuse, -R0.reuse ;  /* 0x0000000399ca7223 */ /* 0x180fe20000010800 */
[----:B0-----:R-:W-:Y:S01]  /*1df00*/  FSEL R164, R158, -INF , P3 ;  /* 0xff8000009ea47808 */ /* 0x001fe20001800000 */
[-CC-:B------:R-:W-:Y:S01]  /*1df10*/  FFMA.FTZ R198, R157, R3.reuse, -R0.reuse ;  /* 0x000000039dc67223 */ /* 0x180fe20000010800 */
[----:B------:R-:W-:Y:S01]  /*1df20*/  FMNMX.FTZ R4, R175, R4, !PT ;  /* 0x00000004af047209 */ /* 0x000fe20007810000 */
[----:B------:R-:W-:Y:S01]  /*1df30*/  HGMMA.64x256x16.F32 R24, R192, gdesc[UR4].tnspB, R24, gsb0 ;  /* 0x43e00004c0187df0 */ /* 0x000fe20008000818 */
[-CC-:B------:R-:W-:Y:S01]  /*1df40*/  FFMA.FTZ R21, R21, R3.reuse, -R0.reuse ;  /* 0x0000000315157223 */ /* 0x180fe20000010800 */
[-CC-:B------:R-:W-:Y:S01]  /*1df50*/  FFMA.FTZ R204, R169, R3.reuse, -R0.reuse ;  /* 0x00000003a9cc7223 */ /* 0x180fe20000010800 */
[----:B------:R-:W-:Y:S01]  /*1df60*/  FMNMX.FTZ R4, R162, R4, !PT ;  /* 0x00000004a2047209 */ /* 0x000fe20007810000 */
[-CC-:B------:R-:W-:Y:S01]  /*1df70*/  FFMA.FTZ R158, R172, R3.reuse, -R0.reuse ;  /* 0x00000003ac9e7223 */ /* 0x180fe20000010800 */
        /* <DEDUP_REMOVED lines=8> */
[----:B------:R-:W-:Y:S01]  /*1e000*/  FFMA.FTZ R170, R170, R3, -R0 ;  /* 0x00000003aaaa7223 */ /* 0x000fe20000010800 */
[----:B------:R-:W-:Y:S01]  /*1e010*/  MUFU.EX2 R208, R208 ;  /* 0x000000d000d07308 */ /* 0x000fe20000000800 */
[----:B------:R-:W-:-:S04]  /*1e020*/  FMNMX.FTZ R4, R167, R4, !PT ;  /* 0x00000004a7047209 */ /* 0x000fc80007810000 */
[----:B------:R-:W-:-:S03]  /*1e030*/  FMNMX.FTZ R4, R161, R4, !PT ;  /* 0x00000004a1047209 */ /* 0x000fc60007810000 */
[----:B------:R-:W-:Y:S01]  /*1e040*/  MUFU.EX2 R21, R21 ;  /* 0x0000001500157308 */ /* 0x000fe20000000800 */
[----:B------:R-:W-:-:S04]  /*1e050*/  FMNMX.FTZ R4, R155, R4, !PT ;  /* 0x000000049b047209 */ /* 0x000fc80007810000 */
[----:B------:R-:W-:-:S03]  /*1e060*/  FMNMX.FTZ R4, R164, R4, !PT ;  /* 0x00000004a4047209 */ /* 0x000fc60007810000 */
[----:B------:R-:W-:Y:S01]  /*1e070*/  MUFU.EX2 R210, R210 ;  /* 0x000000d200d27308 */ /* 0x000fe20000000800 */
[----:B------:R-:W-:-:S05]  /*1e080*/  FMNMX.FTZ R4, R184, R4, !PT ;  /* 0x00000004b8047209 */ /* 0x000fca0007810000 */
[----:B------:R-:W0:Y:S02]  /*1e090*/  SHFL.BFLY PT, R165, R4, 0x2, 0x1f ;  /* 0x0c401f0004a57f89 */ /* 0x000e2400000e0000 */
[----:B------:R-:W-:Y:S08]  /*1e0a0*/  MUFU.EX2 R160, R160 ;  /* 0x000000a000a07308 */ /* 0x000ff00000000800 */
[----:B------:R-:W-:Y:S08]  /*1e0b0*/  MUFU.EX2 R204, R204 ;  /* 0x000000cc00cc7308 */ /* 0x000ff00000000800 */
[----:B------:R-:W-:Y:S01]  /*1e0c0*/  MUFU.EX2 R206, R206 ;  /* 0x000000ce00ce7308 */ /* 0x000fe20000000800 */
[----:B0-----:R-:W-:Y:S01]  /*1e0d0*/  FMNMX.FTZ R4, R4, R165, !PT ;  /* 0x000000a504047209 */ /* 0x001fe20007810000 */
[----:B------:R-:W-:-:S06]  /*1e0e0*/  FFMA.FTZ R165, R181, R3, -R0 ;  /* 0x00000003b5a57223 */ /* 0x000fcc0000010800 */
[----:B------:R-:W-:Y:S01]  /*1e0f0*/  MUFU.EX2 R158, R158 ;  /* 0x0000009e009e7308 */ /* 0x000fe20000000800 */
[----:B------:R-:W0:Y:S07]  /*1e100*/  SHFL.BFLY PT, R168, R4, 0x1, 0x1f ;  /* 0x0c201f0004a87f89 */ /* 0x000e2e00000e0000 */
[----:B------:R-:W-:Y:S08]  /*1e110*/  MUFU.EX2 R200, R200 ;  /* 0x000000c800c87308 */ /* 0x000ff00000000800 */
[----:B------:R-:W-:Y:S08]  /*1e120*/  MUFU.EX2 R152, R152 ;  /* 0x0000009800987308 */ /* 0x000ff00000000800 */
[----:B------:R-:W-:Y:S01]  /*1e130*/  MUFU.EX2 R202, R202 ;  /* 0x000000ca00ca7308 */ /* 0x000fe20000000800 */
[----:B0-----:R-:W-:-:S02]  /*1e140*/  FMNMX.FTZ R4, R4, R168, !PT ;  /* 0x000000a804047209 */ /* 0x001fc40007810000 */
[----:B------:R-:W-:Y:S02]  /*1e150*/  FSEL R168, R5, RZ, P2 ;  /* 0x000000ff05a87208 */ /* 0x000fe40001000000 */
[----:B------:R-:W-:-:S03]  /*1e160*/  FSETP.NEU.FTZ.AND P2, PT, R4, -INF , PT ;  /* 0xff8000000400780b */ /* 0x000fc60003f5d000 */
[----:B------:R-:W-:Y:S01]  /*1e170*/  MUFU.EX2 R153, R153 ;  /* 0x0000009900997308 */ /* 0x000fe20000000800 */
[----:B------:R-:W-:-:S04]  /*1e180*/  FADD.FTZ R169, -R168, R7 ;  /* 0x00000007a8a97221 */ /* 0x000fc80000010100 */
[----:B------:R-:W-:-:S03]  /*1e190*/  FMUL.FTZ R169, R169, R3 ;  /* 0x00000003a9a97220 */ /* 0x000fc60000410000 */
[----:B------:R-:W-:Y:S08]  /*1e1a0*/  MUFU.EX2 R196, R196 ;  /* 0x000000c400c47308 */ /* 0x000ff00000000800 */
[----:B------:R-:W-:Y:S08]  /*1e1b0*/  MUFU.EX2 R156, R156 ;  /* 0x0000009c009c7308 */ /* 0x000ff00000000800 */
[----:B------:R-:W-:Y:S08]  /*1e1c0*/  MUFU.EX2 R198, R198 ;  /* 0x000000c600c67308 */ /* 0x000ff00000000800 */
[----:B------:R-:W-:Y:S08]  /*1e1d0*/  MUFU.EX2 R157, R157 ;  /* 0x0000009d009d7308 */ /* 0x000ff00000000800 */
[----:B------:R-:W-:Y:S08]  /*1e1e0*/  MUFU.EX2 R165, R165 ;  /* 0x000000a500a57308 */ /* 0x000ff00000000800 */
[----:B------:R-:W-:Y:S01]  /*1e1f0*/  MUFU.EX2 R7, R170 ;  /* 0x000000aa00077308 */ /* 0x000fe20000000800 */
[----:B------:R-:W-:-:S02]  /*1e200*/  WARPGROUP.DEPBAR.LE gsb0, 0x0 ;  /* 0x00008000000079c5 */ /* 0x000fc40000010000 */
[-CC-:B------:R-:W-:Y:S01]  /*1e210*/  FFMA.FTZ R192, R180, R3.reuse, -R0.reuse ;  /* 0x00000003b4c07223 */ /* 0x180fe20000010800 */
[-C--:B------:R-:W-:Y:S01]  /*1e220*/  FFMA.FTZ R194, R182, R3.reuse, -R0 ;  /* 0x00000003b6c27223 */ /* 0x080fe20000010800 */
[-C--:B------:R-:W-:Y:S01]  /*1e230*/  FMUL.FTZ R0, R4, R3.reuse ;  /* 0x0000000304007220 */ /* 0x080fe20000410000 */
[----:B------:R-:W-:Y:S03]  /*1e240*/  @!P1 SYNCS.ARRIVE.TRANS64.RED.A1T0 RZ, [R11+URZ], RZ ;  /* 0x000000ff0bff99a7 */ /* 0x000fe6000810043f */
[----:B------:R-:W-:Y:S01]  /*1e250*/  MUFU.EX2 R192, R192 ;  /* 0x000000c000c07308 */ /* 0x000fe20000000800 */
[----:B------:R-:W-:Y:S01]  /*1e260*/  FSEL R168, R0, RZ, P2 ;  /* 0x000000ff00a87208 */ /* 0x000fe20001000000 */
[----:B------:R0:W-:Y:S04]  /*1e270*/  @!P1 SYNCS.ARRIVE.TRANS64.RED.A1T0 RZ, [R9+URZ], RZ ;  /* 0x000000ff09ff99a7 */ /* 0x0001e8000810043f */
[-CC-:B------:R-:W-:Y:S01]  /*1e280*/  FFMA.FTZ R209, R159, R3.reuse, -R168.reuse ;  /* 0x000000039fd17223 */ /* 0x180fe200000108a8 */
[-CC-:B------:R-:W-:Y:S01]  /*1e290*/  FFMA.FTZ R159, R2, R3.reuse, -R168.reuse ;  /* 0x00000003029f7223 */ /* 0x180fe200000108a8 */
[----:B------:R-:W-:Y:S01]  /*1e2a0*/  FSEL R2, R4, RZ, P2 ;  /* 0x000000ff04027208 */ /* 0x000fe20001000000 */
[----:B------:R-:W1:Y:S01]  /*1e2b0*/  MUFU.EX2 R0, R169 ;  /* 0x000000a900007308 */ /* 0x000e620000000800 */
[-CC-:B------:R-:W-:Y:S01]  /*1e2c0*/  FFMA.FTZ R211, R186, R3.reuse, -R168.reuse ;  /* 0x00000003bad37223 */ /* 0x180fe200000108a8 */
[-CC-:B------:R-:W-:Y:S01]  /*1e2d0*/  FFMA.FTZ R10, R10, R3.reuse, -R168.reuse ;  /* 0x000000030a0a7223 */ /* 0x180fe200000108a8 */
[-C--:B------:R-:W-:Y:S01]  /*1e2e0*/  FFMA.FTZ R205, R12, R3.reuse, -R168 ;  /* 0x000000030ccd7223 */ /* 0x080fe200000108a8 */
[----:B------:R-:W-:Y:S01]  /*1e2f0*/  FADD.FTZ R2, -R2, R6 ;  /* 0x0000000602027221 */ /* 0x000fe20000010100 */
[-CC-:B------:R-:W-:Y:S01]  /*1e300*/  FFMA.FTZ R12, R13, R3.reuse, -R168.reuse ;  /* 0x000000030d0c7223 */ /* 0x180fe200000108a8 */
[-CC-:B------:R-:W-:Y:S01]  /*1e310*/  FFMA.FTZ R207, R20, R3.reuse, -R168.reuse ;  /* 0x0000000314cf7223 */ /* 0x180fe200000108a8 */
[-CC-:B------:R-:W-:Y:S01]  /*1e320*/  FFMA.FTZ R13, R179, R3.reuse, -R168.reuse ;  /* 0x00000003b30d7223 */ /* 0x180fe200000108a8 */
[-C--:B------:R-:W-:Y:S01]  /*1e330*/  FMUL.FTZ R2, R2, R3.reuse ;  /* 0x0000000302027220 */ /* 0x080fe20000410000 */
[----:B------:R-:W-:Y:S01]  /*1e340*/  MUFU.EX2 R209, R209 ;  /* 0x000000d100d17308 */ /* 0x000fe20000000800 */
[-CC-:B------:R-:W-:Y:S01]  /*1e350*/  FFMA.FTZ R201, R183, R3.reuse, -R168.reuse ;  /* 0x00000003b7c97223 */ /* 0x180fe200000108a8 */
[-CC-:B------:R-:W-:Y:S01]  /*1e360*/  FFMA.FTZ R171, R171, R3.reuse, -R168.reuse ;  /* 0x00000003abab7223 */ /* 0x180fe200000108a8 */
[-CC-:B------:R-:W-:Y:S01]  /*1e370*/  FFMA.FTZ R203, R174, R3.reuse, -R168.reuse ;  /* 0x00000003aecb7223 */ /* 0x180fe200000108a8 */
[-CC-:B------:R-:W-:Y:S01]  /*1e380*/  FFMA.FTZ R20, R175, R3.reuse, -R168.reuse ;  /* 0x00000003af147223 */ /* 0x180fe200000108a8 */
[-CC-:B------:R-:W-:Y:S01]  /*1e390*/  FFMA.FTZ R197, R162, R3.reuse, -R168.reuse ;  /* 0x00000003a2c57223 */ /* 0x180fe200000108a8 */
[-CC-:B------:R-:W-:Y:S01]  /*1e3a0*/  FFMA.FTZ R193, R161, R3.reuse, -R168.reuse ;  /* 0x00000003a1c17223 */ /* 0x180fe200000108a8 */
[----:B------:R-:W-:Y:S01]  /*1e3b0*/  FFMA.FTZ R163, R163, R3, -R168 ;  /* 0x00000003a3a37223 */ /* 0x000fe200000108a8 */
[----:B------:R-:W2:Y:S01]  /*1e3c0*/  MUFU.EX2 R2, R2 ;  /* 0x0000000200027308 */ /* 0x000ea20000000800 */
[----:B-1----:R-:W-:Y:S01]  /*1e3d0*/  FFMA.FTZ R15, R0, R15, R208 ;  /* 0x0000000f000f7223 */ /* 0x002fe200000100d0 */
[-CC-:B------:R-:W-:Y:S01]  /*1e3e0*/  FFMA.FTZ R199, R166, R3.reuse, -R168.reuse ;  /* 0x00000003a6c77223 */ /* 0x180fe200000108a8 */
[-CC-:B0-----:R-:W-:Y:S01]  /*1e3f0*/  FFMA.FTZ R9, R167, R3.reuse, -R168.reuse ;  /* 0x00000003a7097223 */ /* 0x181fe200000108a8 */
[----:B------:R-:W-:Y:S01]  /*1e400*/  FFMA.FTZ R195, R164, R3, -R168 ;  /* 0x00000003a4c37223 */ /* 0x000fe200000108a8 */
[C---:B------:R-:W-:Y:S01]  /*1e410*/  FADD.FTZ R15, R21.reuse, R15 ;  /* 0x0000000f150f7221 */ /* 0x040fe20000010000 */
[C---:B------:R-:W-:Y:S01]  /*1e420*/  ISETP.GT.AND P2, PT, R8.reuse, R223, PT ;  /* 0x000000df0800720c */ /* 0x040fe20003f44270 */
[----:B------:R-:W-:Y:S01]  /*1e430*/  VIADD R8, R8, 0xffffffff ;  /* 0xffffffff08087836 */ /* 0x000fe20000000000 */
[----:B------:R-:W0:Y:S01]  /*1e440*/  MUFU.EX2 R159, R159 ;  /* 0x0000009f009f7308 */ /* 0x000e220000000800 */
[----:B------:R-:W-:Y:S01]  /*1e450*/  FADD.FTZ R15, R210, R15 ;  /* 0x0000000fd20f7221 */ /* 0x000fe20000010000 */
[----:B------:R-:W-:-:S02]  /*1e460*/  F2FP.F16.F32.PACK_AB R208, R21, R208 ;  /* 0x000000d015d0723e */ /* 0x000fc400000000ff */
[C---:B------:R-:W-:Y:S01]  /*1e470*/  F2FP.F16.F32.PACK_AB R210, R160.reuse, R210 ;  /* 0x000000d2a0d2723e */ /* 0x040fe200000000ff */
[----:B------:R-:W-:-:S03]  /*1e480*/  FADD.FTZ R15, R160, R15 ;  /* 0x0000000fa00f7221 */ /* 0x000fc60000010000 */
[----:B------:R-:W1:Y:S01]  /*1e490*/  MUFU.EX2 R211, R211 ;  /* 0x000000d300d37308 */ /* 0x000e620000000800 */
[----:B--2---:R-:W-:Y:S01]  /*1e4a0*/  FFMA.FTZ R14, R2, R14, R209 ;  /* 0x0000000e020e7223 */ /* 0x004fe200000100d1 */
[----:B------:R-:W-:Y:S01]  /*1e4b0*/  FADD.FTZ R15, R204, R15 ;  /* 0x0000000fcc0f7221 */ /* 0x000fe20000010000 */
[----:B------:R-:W-:-:S03]  /*1e4c0*/  F2FP.F16.F32.PACK_AB R204, R154, R204 ;  /* 0x000000cc9acc723e */ /* 0x000fc600000000ff */
[----:B------:R-:W-:Y:S02]  /*1e4d0*/  FADD.FTZ R15, R154, R15 ;  /* 0x0000000f9a0f7221 */ /* 0x000fe40000010000 */
[----:B------:R-:W2:Y:S01]  /*1e4e0*/  MUFU.EX2 R10, R10 ;  /* 0x0000000a000a7308 */ /* 0x000ea20000000800 */
[C---:B0-----:R-:W-:Y:S01]  /*1e4f0*/  FADD.FTZ R14, R159.reuse, R14 ;  /* 0x0000000e9f0e7221 */ /* 0x041fe20000010000 */
[----:B------:R-:W-:Y:S01]  /*1e500*/  FADD.FTZ R15, R206, R15 ;  /* 0x0000000fce0f7221 */ /* 0x000fe20000010000 */
[C---:B------:R-:W-:Y:S02]  /*1e510*/  F2FP.F16.F32.PACK_AB R206, R158.reuse, R206 ;  /* 0x000000ce9ece723e */ /* 0x040fe400000000ff */
[----:B------:R-:W-:Y:S01]  /*1e520*/  F2FP.F16.F32.PACK_AB R209, R159, R209 ;  /* 0x000000d19fd1723e */ /* 0x000fe200000000ff */
[----:B------:R-:W-:Y:S02]  /*1e530*/  FADD.FTZ R15, R158, R15 ;  /* 0x0000000f9e0f7221 */ /* 0x000fe40000010000 */
[----:B------:R-:W0:Y:S01]  /*1e540*/  MUFU.EX2 R205, R205 ;  /* 0x000000cd00cd7308 */ /* 0x000e220000000800 */
[----:B-1----:R-:W-:Y:S01]  /*1e550*/  FADD.FTZ R14, R211, R14 ;  /* 0x0000000ed30e7221 */ /* 0x002fe20000010000 */
[----:B------:R-:W-:Y:S01]  /*1e560*/  FADD.FTZ R15, R200, R15 ;  /* 0x0000000fc80f7221 */ /* 0x000fe20000010000 */
[----:B------:R-:W-:-:S03]  /*1e570*/  F2FP.F16.F32.PACK_AB R200, R152, R200 ;  /* 0x000000c898c8723e */ /* 0x000fc600000000ff */
[----:B------:R-:W-:Y:S02]  /*1e580*/  FADD.FTZ R15, R152, R15 ;  /* 0x0000000f980f7221 */ /* 0x000fe40000010000 */
[----:B------:R-:W1:Y:S01]  /*1e590*/  MUFU.EX2 R12, R12 ;  /* 0x0000000c000c7308 */ /* 0x000e620000000800 */
[----:B--2---:R-:W-:Y:S01]  /*1e5a0*/  FADD.FTZ R14, R10, R14 ;  /* 0x0000000e0a0e7221 */ /* 0x004fe20000010000 */
[----:B------:R-:W-:Y:S01]  /*1e5b0*/  FADD.FTZ R15, R202, R15 ;  /* 0x0000000fca0f7221 */ /* 0x000fe20000010000 */
[----:B------:R-:W-:Y:S02]  /*1e5c0*/  F2FP.F16.F32.PACK_AB R211, R10, R211 ;  /* 0x000000d30ad3723e */ /* 0x000fe400000000ff */
[C---:B------:R-:W-:Y:S01]  /*1e5d0*/  F2FP.F16.F32.PACK_AB R202, R153.reuse, R202 ;  /* 0x000000ca99ca723e */ /* 0x040fe200000000ff */
[----:B------:R-:W-:Y:S01]  /*1e5e0*/  FADD.FTZ R15, R153, R15 ;  /* 0x0000000f990f7221 */ /* 0x000fe20000010000 */
[----:B------:R-:W-:Y:S01]  /*1e5f0*/  MOV R10, R214 ;  /* 0x000000d6000a7202 */ /* 0x000fe20000000f00 */
[----:B------:R-:W2:Y:S01]  /*1e600*/  MUFU.EX2 R207, R207 ;  /* 0x000000cf00cf7308 */ /* 0x000ea20000000800 */
[----:B0-----:R-:W-:Y:S01]  /*1e610*/  FADD.FTZ R14, R205, R14 ;  /* 0x0000000ecd0e7221 */ /* 0x001fe20000010000 */
[----:B------:R-:W-:Y:S01]  /*1e620*/  FADD.FTZ R15, R196, R15 ;  /* 0x0000000fc40f7221 */ /* 0x000fe20000010000 */
[----:B------:R-:W-:-:S03]  /*1e630*/  F2FP.F16.F32.PACK_AB R196, R156, R196 ;  /* 0x000000c49cc4723e */ /* 0x000fc600000000ff */
[----:B------:R-:W-:Y:S02]  /*1e640*/  FADD.FTZ R15, R156, R15 ;  /* 0x0000000f9c0f7221 */ /* 0x000fe40000010000 */
[----:B------:R-:W0:Y:S01]  /*1e650*/  MUFU.EX2 R13, R13 ;  /* 0x0000000d000d7308 */ /* 0x000e220000000800 */
[----:B-1----:R-:W-:Y:S01]  /*1e660*/  FADD.FTZ R14, R12, R14 ;  /* 0x0000000e0c0e7221 */ /* 0x002fe20000010000 */
[----:B------:R-:W-:Y:S01]  /*1e670*/  FADD.FTZ R15, R198, R15 ;  /* 0x0000000fc60f7221 */ /* 0x000fe20000010000 */
[C---:B------:R-:W-:Y:S02]  /*1e680*/  F2FP.F16.F32.PACK_AB R198, R157.reuse, R198 ;  /* 0x000000c69dc6723e */ /* 0x040fe400000000ff */
[----:B------:R-:W-:Y:S01]  /*1e690*/  F2FP.F16.F32.PACK_AB R205, R12, R205 ;  /* 0x000000cd0ccd723e */ /* 0x000fe200000000ff */
[----:B------:R-:W-:Y:S02]  /*1e6a0*/  FADD.FTZ R15, R157, R15 ;  /* 0x0000000f9d0f7221 */ /* 0x000fe40000010000 */
[----:B------:R-:W1:Y:S01]  /*1e6b0*/  MUFU.EX2 R201, R201 ;  /* 0x000000c900c97308 */ /* 0x000e620000000800 */
[----:B--2---:R-:W-:Y:S01]  /*1e6c0*/  FADD.FTZ R14, R207, R14 ;  /* 0x0000000ecf0e7221 */ /* 0x004fe20000010000 */
[----:B------:R-:W-:Y:S01]  /*1e6d0*/  FADD.FTZ R15, R192, R15 ;  /* 0x0000000fc00f7221 */ /* 0x000fe20000010000 */
[----:B------:R-:W-:-:S03]  /*1e6e0*/  F2FP.F16.F32.PACK_AB R192, R165, R192 ;  /* 0x000000c0a5c0723e */ /* 0x000fc600000000ff */
[----:B------:R-:W-:Y:S02]  /*1e6f0*/  FADD.FTZ R15, R165, R15 ;  /* 0x0000000fa50f7221 */ /* 0x000fe40000010000 */
[----:B------:R-:W2:Y:S01]  /*1e700*/  MUFU.EX2 R6, R171 ;  /* 0x000000ab00067308 */ /* 0x000ea20000000800 */
[----:B0-----:R-:W-:Y:S01]  /*1e710*/  FADD.FTZ R161, R13, R14 ;  /* 0x0000000e0da17221 */ /* 0x001fe20000010000 */
[-CC-:B------:R-:W-:Y:S01]  /*1e720*/  FFMA.FTZ R14, R155, R3.reuse, -R168.reuse ;  /* 0x000000039b0e7223 */ /* 0x180fe200000108a8 */
[----:B------:R-:W-:Y:S01]  /*1e730*/  FFMA.FTZ R168, R184, R3, -R168 ;  /* 0x00000003b8a87223 */ /* 0x000fe200000108a8 */
[----:B------:R-:W-:-:S04]  /*1e740*/  F2FP.F16.F32.PACK_AB R207, R13, R207 ;  /* 0x000000cf0dcf723e */ /* 0x000fc800000000ff */
        /* <DEDUP_REMOVED lines=19> */
[----:B------:R-:W-:Y:S01]  /*1e880*/  F2FP.F16.F32.PACK_AB R199, R9, R199 ;  /* 0x000000c709c7723e */ /* 0x000fe200000000ff */
[----:B------:R-:W-:-:S05]  /*1e890*/  IMAD.MOV.U32 R9, RZ, RZ, R219 ;  /* 0x000000ffff097224 */ /* 0x000fca00078e00db */
[----:B------:R-:W2:Y:S01]  /*1e8a0*/  MUFU.EX2 R14, R14 ;  /* 0x0000000e000e7308 */ /* 0x000ea20000000800 */
[----:B0-----:R-:W-:-:S07]  /*1e8b0*/  FADD.FTZ R161, R193, R161 ;  /* 0x000000a1c1a17221 */ /* 0x001fce0000010000 */
[----:B------:R-:W0:Y:S01]  /*1e8c0*/  MUFU.EX2 R195, R195 ;  /* 0x000000c300c37308 */ /* 0x000e220000000800 */
[----:B-1----:R-:W-:Y:S01]  /*1e8d0*/  FADD.FTZ R15, R194, R15 ;  /* 0x0000000fc20f7221 */ /* 0x002fe20000010000 */
[----:B------:R-:W-:-:S03]  /*1e8e0*/  F2FP.F16.F32.PACK_AB R194, R7, R194 ;  /* 0x000000c207c2723e */ /* 0x000fc600000000ff */
[----:B------:R-:W-:-:S03]  /*1e8f0*/  FADD.FTZ R15, R7, R15 ;  /* 0x0000000f070f7221 */ /* 0x000fc60000010000 */
[----:B------:R-:W1:Y:S01]  /*1e900*/  MUFU.EX2 R168, R168 ;  /* 0x000000a800a87308 */ /* 0x000e620000000800 */
[C---:B--2---:R-:W-:Y:S01]  /*1e910*/  FADD.FTZ R6, R14.reuse, R161 ;  /* 0x000000a10e067221 */ /* 0x044fe20000010000 */
[----:B------:R-:W-:-:S03]  /*1e920*/  F2FP.F16.F32.PACK_AB R193, R14, R193 ;  /* 0x000000c10ec1723e */ /* 0x000fc600000000ff */
[----:B0-----:R-:W-:Y:S01]  /*1e930*/  FADD.FTZ R7, R195, R6 ;  /* 0x00000006c3077221 */ /* 0x001fe20000010000 */
[----:B------:R-:W-:-:S03]  /*1e940*/  IMAD.MOV.U32 R6, RZ, RZ, R4 ;  /* 0x000000ffff067224 */ /* 0x000fc600078e0004 */
[C---:B-1----:R-:W-:Y:S01]  /*1e950*/  FADD.FTZ R14, R168.reuse, R7 ;  /* 0x00000007a80e7221 */ /* 0x042fe20000010000 */
[----:B------:R-:W-:Y:S01]  /*1e960*/  F2FP.F16.F32.PACK_AB R195, R168, R195 ;  /* 0x000000c3a8c3723e */ /* 0x000fe200000000ff */
[----:B------:R-:W-:Y:S01]  /*1e970*/  IMAD.MOV.U32 R7, RZ, RZ, R5 ;  /* 0x000000ffff077224 */ /* 0x000fe200078e0005 */
[----:B------:R-:W-:Y:S06]  /*1e980*/  @P2 BRA `(.L_x_2529) ;  /* 0xffffffac00342947 */ /* 0x000fec000383ffff */
[----:B------:R-:W-:Y:S05]  /*1e990*/  BSYNC B1 ;  /* 0x0000000000017941 */ /* 0x000fea0003800000 */
.L_x_2518:
[----:B------:R-:W-:Y:S05]  /*1e9a0*/  BSYNC B0 ;  /* 0x0000000000007941 */ /* 0x000fea0003800000 */
.L_x_2517:
[----:B------:R-:W-:Y:S01]  /*1e9b0*/  ISETP.GE.AND P2, PT, R8, RZ, PT ;  /* 0x000000ff0800720c */ /* 0x000fe20003f46270 */
[----:B------:R-:W-:-:S12]  /*1e9c0*/  BSSY B0, `(.L_x_2530) ;  /* 0x00004dd000007945 */ /* 0x000fd80003800000 */
[----:B------:R-:W-:Y:S05]  /*1e9d0*/  @!P2 BRA `(.L_x_2531) ;  /* 0x0000004c006ca947 */ /* 0x000fea0003800000 */
[----:B------:R-:W-:Y:S01]  /*1e9e0*/  MOV R6, R4 ;  /* 0x0000000400067202 */ /* 0x000fe20000000f00 */
[----:B------:R-:W-:Y:S01]  /*1e9f0*/  IMAD.MOV.U32 R7, RZ, RZ, R5 ;  /* 0x000000ffff077224 */ /* 0x000fe200078e0005 */
[----:B------:R-:W-:Y:S01]  /*1ea00*/  MOV R10, R214 ;  /* 0x000000d6000a7202 */ /* 0x000fe20000000f00 */
[----:B------:R-:W-:-:S07]  /*1ea10*/  IMAD.MOV.U32 R9, RZ, RZ, R219 ;  /* 0x000000ffff097224 */ /* 0x000fce00078e00db */
.L_x_2542:
        /* <DEDUP_REMOVED lines=8> */
.L_x_2532:
[----:B------:R-:W-:Y:S02]  /*1eaa0*/  LEA R3, R214, R16, 0x3 ;  /* 0x00000010d6037211 */ /* 0x000fe400078e18ff */
[----:B------:R-:W-:-:S04]  /*1eab0*/  SHF.L.U32 R12, R219, 0x1f, RZ ;  /* 0x0000001fdb0c7819 */ /* 0x000fc800000006ff */
[----:B------:R0:W1:Y:S01]  /*1eac0*/  SYNCS.PHASECHK.TRANS64.TRYWAIT P2, [R3+URZ+0x38830], R12 ;  /* 0x0388300c030075a7 */ /* 0x000062000804017f */
[----:B------:R-:W-:Y:S05]  /*1ead0*/  @!P0 BRA `(.L_x_2533) ;  /* 0x0000000000048947 */ /* 0x000fea0003800000 */
[----:B------:R-:W-:Y:S01]  /*1eae0*/  BPT.TRAP 0x1 ;  /* 0x000000040000795c */ /* 0x000fe20000300000 */
.L_x_2533:
[----:B------:R-:W-:Y:S01]  /*1eaf0*/  IMAD R4, R214, 0xa00, R222 ;  /* 0x00000a00d6047824 */ /* 0x000fe200078e02de */
[----:B------:R-:W-:Y:S01]  /*1eb00*/  BSSY B1, `(.L_x_2534) ;  /* 0x0000006000017945 */ /* 0x000fe20003800000 */
[----:B------:R-:W-:Y:S02]  /*1eb10*/  IMAD.MOV.U32 R5, RZ, RZ, 0x40000040 ;  /* 0x40000040ff057424 */ /* 0x000fe400078e00ff */
[----:B------:R-:W-:Y:S01]  /*1eb20*/  VIADD R152, R4, 0x80 ;  /* 0x0000008004987836 */ /* 0x000fe20000000000 */
[----:B-1----:R-:W-:Y:S06]  /*1eb30*/  @P2 BRA `(.L_x_2535) ;  /* 0x0000000000082947 */ /* 0x002fec0003800000 */
[----:B------:R-:W1:Y:S02]  /*1eb40*/  SYNCS.PHASECHK.TRANS64.TRYWAIT P2, [R3+URZ+0x38830], R12 ;  /* 0x0388300c030075a7 */ /* 0x000e64000804017f */
[----:B-1----:R-:W-:Y:S05]  /*1eb50*/  @!P2 BRA `(.L_x_2536) ;  /* 0x00000108004ca947 */ /* 0x002fea0003800000 */
.L_x_2535:
[----:B------:R-:W-:Y:S05]  /*1eb60*/  BSYNC B1 ;  /* 0x0000000000017941 */ /* 0x000fea0003800000 */
.L_x_2534:
[----:B------:R-:W2:Y:S04]  /*1eb70*/  LDL.64 R154, [R1+0x40] ;  /* 0x00004000019a7983 */ /* 0x000ea80000100a00 */
[----:B------:R-:W3:Y:S01]  /*1eb80*/  LDL.64 R156, [R1+0x48] ;  /* 0x00004800019c7983 */ /* 0x000ee20000100a00 */
[----:B------:R-:W-:Y:S02]  /*1eb90*/  R2UR UR18, R4 ;  /* 0x00000000041272ca */ /* 0x000fe400000e0000 */
[----:B------:R-:W-:Y:S01]  /*1eba0*/  R2UR UR19, R5 ;  /* 0x00000000051372ca */ /* 0x000fe200000e0000 */
[----:B------:R-:W-:Y:S01]  /*1ebb0*/  WARPGROUP.ARRIVE ;  /* 0x00000000000079c5 */ /* 0x000fe20000000000 */
[----:B------:R-:W-:Y:S01]  /*1ebc0*/  IMAD.MOV.U32 R153, RZ, RZ, 0x40000040 ;  /* 0x40000040ff997424 */ /* 0x000fe200078e00ff */
[----:B------:R-:W-:Y:S01]  /*1ebd0*/  R2UR UR6, R152 ;  /* 0x00000000980672ca */ /* 0x000fe200000e0000 */
[----:B------:R-:W4:Y:S03]  /*1ebe0*/  LDL.64 R226, [R1+0x30] ;  /* 0x0000300001e27983 */ /* 0x000f260000100a00 */
[----:B------:R-:W-:-:S02]  /*1ebf0*/  R2UR UR7, R153 ;  /* 0x00000000990772ca */ /* 0x000fc400000e0000 */
[C---:B01----:R-:W-:Y:S02]  /*1ec00*/  IADD3 R12, R4.reuse, 0x100, RZ ;  /* 0x00000100040c7810 */ /* 0x043fe40007ffe0ff */
[----:B------:R-:W-:Y:S01]  /*1ec10*/  MOV R13, 0x40000040 ;  /* 0x40000040000d7802 */ /* 0x000fe20000000f00 */
[----:B------:R-:W-:Y:S01]  /*1ec20*/  VIADD R20, R4, 0x180 ;  /* 0x0000018004147836 */ /* 0x000fe20000000000 */
[----:B------:R-:W-:Y:S01]  /*1ec30*/  R2UR UR10, R12 ;  /* 0x000000000c0a72ca */ /* 0x000fe200000e0000 */
[----:B------:R-:W-:Y:S01]  /*1ec40*/  IMAD.MOV.U32 R21, RZ, RZ, 0x40000040 ;  /* 0x40000040ff157424 */ /* 0x000fe200078e00ff */
[----:B------:R-:W-:Y:S01]  /*1ec50*/  R2UR UR11, R13 ;  /* 0x000000000d0b72ca */ /* 0x000fe200000e0000 */
[----:B------:R-:W5:Y:S01]  /*1ec60*/  LDL.64 R224, [R1+0x28] ;  /* 0x0000280001e07983 */ /* 0x000f620000100a00 */
[----:B------:R-:W-:Y:S02]  /*1ec70*/  R2UR UR14, R20 ;  /* 0x00000000140e72ca */ /* 0x000fe400000e0000 */
[----:B------:R-:W-:-:S02]  /*1ec80*/  R2UR UR15, R21 ;  /* 0x00000000150f72ca */ /* 0x000fc400000e0000 */
        /* <DEDUP_REMOVED lines=126> */
[----:B------:R-:W-:Y:S02]  /*1f470*/  IADD3 R12, R4, 0x6, RZ ;  /* 0x00000006040c7810 */ /* 0x000fe40007ffe0ff */
[----:B----4-:R-:W-:Y:S02]  /*1f480*/  R2UR UR24, R226 ;  /* 0x00000000e21872ca */ /* 0x010fe400000e0000 */
        /* <DEDUP_REMOVED lines=45> */
[----:B------:R-:W-:Y:S01]  /*1f760*/  IMAD.MOV.U32 R13, RZ, RZ, 0x40000040 ;  /* 0x40000040ff0d7424 */ /* 0x000fe200078e00ff */
[----:B-----5:R-:W-:Y:S02]  /*1f770*/  R2UR UR26, R224 ;  /* 0x00000000e01a72ca */ /* 0x020fe400000e0000 */
        /* <DEDUP_REMOVED lines=684> */
.L_x_2537:
[----:B------:R-:W-:Y:S01]  /*22240*/  SHF.L.U32 R0, R9, 0x1f, RZ ;  /* 0x0000001f09007819 */ /* 0x000fe200000006ff */
[----:B------:R-:W-:-:S04]  /*22250*/  IMAD R9, R10, 0x8, R16 ;  /* 0x000000080a097824 */ /* 0x000fc800078e0210 */
[----:B------:R0:W1:Y:S01]  /*22260*/  SYNCS.PHASECHK.TRANS64.TRYWAIT P2, [R9+URZ+0x38850], R0 ;  /* 0x03885000090075a7 */ /* 0x000062000804017f */
[----:B------:R-:W-:Y:S05]  /*22270*/  @!P0 BRA `(.L_x_2538) ;  /* 0x0000000000048947 */ /* 0x000fea0003800000 */
[----:B------:R-:W-:Y:S01]  /*22280*/  BPT.TRAP 0x1 ;  /* 0x000000040000795c */ /* 0x000fe20000300000 */
.L_x_2538:
[----:B------:R-:W-:Y:S04]  /*22290*/  BSSY B1, `(.L_x_2539) ;  /* 0x0000004000017945 */ /* 0x000fe80003800000 */
[----:B-1----:R-:W-:Y:S05]  /*222a0*/  @P2 BRA `(.L_x_2540) ;  /* 0x0000000000082947 */ /* 0x002fea0003800000 */
[----:B------:R-:W1:Y:S02]  /*222b0*/  SYNCS.PHASECHK.TRANS64.TRYWAIT P2, [R9+URZ+0x38850], R0 ;  /* 0x03885000090075a7 */ /* 0x000e64000804017f */
[----:B-1----:R-:W-:Y:S05]  /*222c0*/  @!P2 BRA `(.L_x_2541) ;  /* 0x000000d00084a947 */ /* 0x002fea0003800000 */
.L_x_2540:
[----:B------:R-:W-:Y:S05]  /*222d0*/  BSYNC B1 ;  /* 0x0000000000017941 */ /* 0x000fea0003800000 */
.L_x_2539:
[----:B01----:R-:W-:Y:S01]  /*222e0*/  VIADD R0, R16, 0x400 ;  /* 0x0000040010007836 */ /* 0x003fe20000000000 */
[----:B------:R-:W-:Y:S01]  /*222f0*/  MOV R3, 0x40000040 ;  /* 0x4000004000037802 */ /* 0x000fe20000000f00 */
[----:B------:R-:W-:Y:S01]  /*22300*/  WARPGROUP.ARRIVE ;  /* 0x00000000000079c5 */ /* 0x000fe20000000000 */
[----:B------:R-:W-:Y:S02]  /*22310*/  IMAD.MOV.U32 R5, RZ, RZ, 0x40000040 ;  /* 0x40000040ff057424 */ /* 0x000fe400078e00ff */
[----:B------:R-:W-:Y:S01]  /*22320*/  FMUL.FTZ R12, R185, UR38 ;  /* 0x00000026b90c7c20 */ /* 0x000fe20008410000 */
[----:B------:R-:W-:Y:S01]  /*22330*/  SHF.R.U32.HI R0, RZ, 0x4, R0 ;  /* 0x00000004ff007819 */ /* 0x000fe20000011600 */
[----:B------:R-:W-:Y:S01]  /*22340*/  FMUL.FTZ R21, R188, UR38 ;  /* 0x00000026bc157c20 */ /* 0x000fe20008410000 */
[----:B------:R-:W-:Y:S01]  /*22350*/  R2UR UR7, R3 ;  /* 0x00000000030772ca */ /* 0x000fe200000e0000 */
[----:B------:R-:W-:Y:S01]  /*22360*/  FMUL.FTZ R177, R177, UR38 ;  /* 0x00000026b1b17c20 */ /* 0x000fe20008410000 */
[----:B------:R-:W-:Y:S01]  /*22370*/  LOP3.LUT R0, R0, 0x3fff, RZ, 0xc0, !PT ;  /* 0x00003fff00007812 */ /* 0x000fe200078ec0ff */
[----:B------:R-:W-:Y:S01]  /*22380*/  MUFU.TANH R12, R12 ;  /* 0x0000000c000c7308 */ /* 0x000fe20000002400 */
[----:B------:R-:W-:Y:S01]  /*22390*/  FMUL.FTZ R180, R180, UR38 ;  /* 0x00000026b4b47c20 */ /* 0x000fe20008410000 */
[----:B------:R-:W-:Y:S01]  /*223a0*/  FMUL.FTZ R181, R181, UR38 ;  /* 0x00000026b5b57c20 */ /* 0x000fe20008410000 */
[----:B------:R-:W-:Y:S01]  /*223b0*/  LOP3.LUT R0, R0, 0x2800000, RZ, 0xfc, !PT ;  /* 0x0280000000007812 */ /* 0x000fe200078efcff */
[----:B------:R-:W-:Y:S01]  /*223c0*/  FMUL.FTZ R168, R168, UR38 ;  /* 0x00000026a8a87c20 */ /* 0x000fe20008410000 */
[----:B------:R-:W-:Y:S01]  /*223d0*/  FMUL.FTZ R169, R169, UR38 ;  /* 0x00000026a9a97c20 */ /* 0x000fe20008410000 */
[----:B------:R-:W-:Y:S01]  /*223e0*/  FMUL.FTZ R172, R172, UR38 ;  /* 0x00000026acac7c20 */ /* 0x000fe20008410000 */
[----:B------:R-:W-:Y:S01]  /*223f0*/  FMUL.FTZ R173, R173, UR38 ;  /* 0x00000026adad7c20 */ /* 0x000fe20008410000 */
[----:B------:R-:W-:Y:S01]  /*22400*/  IMAD R2, R10, 0xa00, R0 ;  /* 0x00000a000a027824 */ /* 0x000fe200078e0200 */
[----:B------:R-:W-:Y:S01]  /*22410*/  MUFU.TANH R21, R21 ;  /* 0x0000001500157308 */ /* 0x000fe20000002400 */
[----:B------:R-:W-:Y:S01]  /*22420*/  FMUL.FTZ R10, R186, UR38 ;  /* 0x00000026ba0a7c20 */ /* 0x000fe20008410000 */
[----:B------:R-:W-:Y:S01]  /*22430*/  FMUL.FTZ R186, R176, UR38 ;  /* 0x00000026b0ba7c20 */ /* 0x000fe20008410000 */
[C---:B------:R-:W-:Y:S01]  /*22440*/  VIADD R4, R2.reuse, 0x80 ;  /* 0x0000008002047836 */ /* 0x040fe20000000000 */
[----:B------:R-:W-:Y:S01]  /*22450*/  R2UR UR6, R2 ;  /* 0x00000000020672ca */ /* 0x000fe200000e0000 */
[----:B------:R-:W-:Y:S01]  /*22460*/  FMUL.FTZ R160, R160, UR38 ;  /* 0x00000026a0a07c20 */ /* 0x000fe20008410000 */
[----:B------:R-:W-:Y:S01]  /*22470*/  FMUL.FTZ R152, R152, UR38 ;  /* 0x0000002698987c20 */ /* 0x000fe20008410000 */
[----:B------:R-:W-:Y:S01]  /*22480*/  FMUL.FTZ R153, R153, UR38 ;  /* 0x0000002699997c20 */ /* 0x000fe20008410000 */
[----:B------:R-:W-:Y:S01]  /*22490*/  MUFU.TANH R186, R186 ;  /* 0x000000ba00ba7308 */ /* 0x000fe20000002400 */
[----:B------:R-:W-:Y:S01]  /*224a0*/  FMUL.FTZ R156, R156, UR38 ;  /* 0x000000269c9c7c20 */ /* 0x000fe20008410000 */
[----:B------:R-:W-:-:S02]  /*224b0*/  IMAD.MOV.U32 R3, RZ, RZ, 0x40000040 ;  /* 0x40000040ff037424 */ /* 0x000fc400078e00ff */
[----:B------:R-:W-:Y:S01]  /*224c0*/  FMUL.FTZ R13, R187, UR38 ;  /* 0x00000026bb0d7c20 */ /* 0x000fe20008410000 */
[----:B------:R-:W-:Y:S01]  /*224d0*/  FMUL.FTZ R20, R190, UR38 ;  /* 0x00000026be147c20 */ /* 0x000fe20008410000 */
[----:B------:R-:W-:Y:S01]  /*224e0*/  FMUL.FTZ R185, R191, UR38 ;  /* 0x00000026bfb97c20 */ /* 0x000fe20008410000 */
[----:B------:R-:W-:Y:S01]  /*224f0*/  FMUL.FTZ R176, R178, UR38 ;  /* 0x00000026b2b07c20 */ /* 0x000fe20008410000 */
[----:B------:R-:W-:Y:S01]  /*22500*/  FMUL.FTZ R178, R179, UR38 ;  /* 0x00000026b3b27c20 */ /* 0x000fe20008410000 */
[----:B------:R-:W-:Y:S01]  /*22510*/  MUFU.TANH R177, R177 ;  /* 0x000000b100b17308 */ /* 0x000fe20000002400 */
[----:B------:R-:W-:Y:S01]  /*22520*/  HGMMA.64x256x16.F32 R24, R208, gdesc[UR4].tnspB, R24, gsb0 ;  /* 0x43e00004d0187df0 */ /* 0x000fe20008000818 */
[----:B------:R-:W-:Y:S01]  /*22530*/  R2UR UR6, R4 ;  /* 0x00000000040672ca */ /* 0x000fe200000e0000 */
[----:B------:R-:W-:Y:S01]  /*22540*/  FMUL.FTZ R179, R182, UR38 ;  /* 0x00000026b6b37c20 */ /* 0x000fe20008410000 */
[----:B------:R-:W-:Y:S01]  /*22550*/  R2UR UR7, R5 ;  /* 0x00000000050772ca */ /* 0x000fe200000e0000 */
[----:B------:R-:W-:Y:S01]  /*22560*/  IMAD.MOV.U32 R5, RZ, RZ, 0x40000040 ;  /* 0x40000040ff057424 */ /* 0x000fe200078e00ff */
[----:B------:R-:W-:Y:S01]  /*22570*/  IADD3 R4, R2, 0x100, RZ ;  /* 0x0000010002047810 */ /* 0x000fe20007ffe0ff */
        /* <DEDUP_REMOVED lines=14> */
[----:B------:R-:W-:Y:S01]  /*22660*/  @!P1 IMAD R11, R11, 0x8, R16 ;  /* 0x000000080b0b9824 */ /* 0x000fe200078e0210 */
[----:B------:R-:W-:-:S02]  /*22670*/  @!P1 IADD3 R9, R9, 0x38860, RZ ;  /* 0x0003886009099810 */ /* 0x000fc40007ffe0ff */
[----:B------:R-:W-:Y:S01]  /*22680*/  MUFU.TANH R168, R168 ;  /* 0x000000a800a87308 */ /* 0x000fe20000002400 */
[----:B------:R-:W-:Y:S01]  /*22690*/  @!P1 VIADD R11, R11, 0x38840 ;  /* 0x000388400b0b9836 */ /* 0x000fe20000000000 */
[----:B------:R-:W-:Y:S02]  /*226a0*/  @!P1 PRMT R9, RZ, 0x654, R9 ;  /* 0x00000654ff099816 */ /* 0x000fe40000000009 */
[C---:B------:R-:W-:Y:S01]  /*226b0*/  ISETP.GT.AND P2, PT, R8.reuse, RZ, PT ;  /* 0x000000ff0800720c */ /* 0x040fe20003f44270 */
[----:B------:R-:W-:-:S03]  /*226c0*/  VIADD R8, R8, 0xffffffff ;  /* 0xffffffff08087836 */ /* 0x000fc60000000000 */
        /* <DEDUP_REMOVED lines=29> */
[C---:B------:R-:W-:Y:S01]  /*228a0*/  VIADD R4, R2.reuse, 0x180 ;  /* 0x0000018002047836 */ /* 0x040fe20000000000 */
[----:B------:R-:W-:Y:S01]  /*228b0*/  R2UR UR7, R5 ;  /* 0x00000000050772ca */ /* 0x000fe200000e0000 */
[----:B------:R-:W-:Y:S01]  /*228c0*/  VIADD R2, R2, 0x200 ;  /* 0x0000020002027836 */ /* 0x000fe20000000000 */
[----:B------:R-:W-:Y:S01]  /*228d0*/  MOV R5, 0x40000040 ;  /* 0x4000004000057802 */ /* 0x000fe20000000f00 */
[----:B------:R-:W-:Y:S02]  /*228e0*/  WARPGROUP.DEPBAR.LE gsb0, 0x0 ;  /* 0x00008000000079c5 */ /* 0x000fe40000010000 */
[----:B------:R-:W-:-:S15]  /*228f0*/  WARPGROUP.ARRIVE ;  /* 0x00000000000079c5 */ /* 0x000fde0000000000 */
[----:B------:R-:W-:-:S05]  /*22900*/  NOP ;  /* 0x0000000000007918 */ /* 0x000fca0000000000 */
[----:B------:R-:W-:Y:S01]  /*22910*/  HGMMA.64x256x16.F32 R24, R200, gdesc[UR4].tnspB, R24, gsb0 ;  /* 0x43e00004c8187df0 */ /* 0x000fe20008000818 */
[----:B------:R-:W-:Y:S01]  /*22920*/  R2UR UR6, R4 ;  /* 0x00000000040672ca */ /* 0x000fe200000e0000 */
[----:B------:R-:W-:Y:S01]  /*22930*/  FMUL.FTZ R4, R184, UR38 ;  /* 0x00000026b8047c20 */ /* 0x000fe20008410000 */
[----:B------:R-:W-:Y:S01]  /*22940*/  R2UR UR7, R5 ;  /* 0x00000000050772ca */ /* 0x000fe200000e0000 */
[----:B------:R-:W-:-:S04]  /*22950*/  FMUL.FTZ R184, R189, UR38 ;  /* 0x00000026bdb87c20 */ /* 0x000fc80008410000 */
[----:B------:R-:W0:Y:S08]  /*22960*/  MUFU.TANH R4, R4 ;  /* 0x0000000400047308 */ /* 0x000e300000002400 */
[----:B------:R-:W1:Y:S01]  /*22970*/  MUFU.TANH R184, R184 ;  /* 0x000000b800b87308 */ /* 0x000e620000002400 */
[----:B0-----:R-:W-:-:S04]  /*22980*/  FMNMX.FTZ R0, R4, R7, !PT ;  /* 0x0000000704007209 */ /* 0x001fc80007810000 */
[----:B------:R-:W-:-:S04]  /*22990*/  FMNMX.FTZ R0, R12, R0, !PT ;  /* 0x000000000c007209 */ /* 0x000fc80007810000 */
[----:B------:R-:W-:-:S04]  /*229a0*/  FMNMX.FTZ R0, R21, R0, !PT ;  /* 0x0000000015007209 */ /* 0x000fc80007810000 */
[----:B-1----:R-:W-:-:S04]  /*229b0*/  FMNMX.FTZ R0, R184, R0, !PT ;  /* 0x00000000b8007209 */ /* 0x002fc80007810000 */
[----:B------:R-:W-:-:S04]  /*229c0*/  FMNMX.FTZ R0, R186, R0, !PT ;  /* 0x00000000ba007209 */ /* 0x000fc80007810000 */
[----:B------:R-:W-:-:S04]  /*229d0*/  FMNMX.FTZ R0, R177, R0, !PT ;  /* 0x00000000b1007209 */ /* 0x000fc80007810000 */
[----:B------:R-:W-:-:S04]  /*229e0*/  FMNMX.FTZ R0, R180, R0, !PT ;  /* 0x00000000b4007209 */ /* 0x000fc80007810000 */
[----:B------:R-:W-:-:S04]  /*229f0*/  FMNMX.FTZ R0, R181, R0, !PT ;  /* 0x00000000b5007209 */ /* 0x000fc80007810000 */
[----:B------:R-:W-:-:S04]  /*22a00*/  FMNMX.FTZ R0, R168, R0, !PT ;  /* 0x00000000a8007209 */ /* 0x000fc80007810000 */
[----:B------:R-:W-:-:S04]  /*22a10*/  FMNMX.FTZ R0, R169, R0, !PT ;  /* 0x00000000a9007209 */ /* 0x000fc80007810000 */
[----:B------:R-:W-:-:S04]  /*22a20*/  FMNMX.FTZ R0, R172, R0, !PT ;  /* 0x00000000ac007209 */ /* 0x000fc80007810000 */
[----:B------:R-:W-:Y:S01]  /*22a30*/  FMNMX.FTZ R0, R173, R0, !PT ;  /* 0x00000000ad007209 */ /* 0x000fe20007810000 */
[----:B------:R-:W-:Y:S02]  /*22a40*/  WARPGROUP.DEPBAR.LE gsb0, 0x0 ;  /* 0x00008000000079c5 */ /* 0x000fe40000010000 */
[----:B------:R-:W-:-:S06]  /*22a50*/  WARPGROUP.ARRIVE ;  /* 0x00000000000079c5 */ /* 0x000fcc0000000000 */
[----:B------:R-:W-:Y:S01]  /*22a60*/  HGMMA.64x256x16.F32 R24, R196, gdesc[UR4].tnspB, R24, gsb0 ;  /* 0x43e00004c4187df0 */ /* 0x000fe20008000818 */
[----:B------:R-:W-:Y:S02]  /*22a70*/  R2UR UR6, R2 ;  /* 0x00000000020672ca */ /* 0x000fe400000e0000 */
[----:B------:R0:W1:Y:S01]  /*22a80*/  MUFU.TANH R2, R160 ;  /* 0x000000a000027308 */ /* 0x0000620000002400 */
[----:B------:R-:W-:Y:S02]  /*22a90*/  R2UR UR7, R3 ;  /* 0x00000000030772ca */ /* 0x000fe400000e0000 */
[----:B------:R-:W-:Y:S01]  /*22aa0*/  FMNMX.FTZ R3, R10, R6, !PT ;  /* 0x000000060a037209 */ /* 0x000fe20007810000 */
[----:B0-----:R-:W-:Y:S01]  /*22ab0*/  FMUL.FTZ R160, R161, UR38 ;  /* 0x00000026a1a07c20 */ /* 0x001fe20008410000 */
[----:B------:R-:W-:Y:S01]  /*22ac0*/  FMUL.FTZ R161, R164, UR38 ;  /* 0x00000026a4a17c20 */ /* 0x000fe20008410000 */
[----:B------:R-:W-:Y:S01]  /*22ad0*/  FMUL.FTZ R164, R165, UR38 ;  /* 0x00000026a5a47c20 */ /* 0x000fe20008410000 */
[----:B------:R-:W-:Y:S01]  /*22ae0*/  FMUL.FTZ R165, R157, UR38 ;  /* 0x000000269da57c20 */ /* 0x000fe20008410000 */
[----:B------:R-:W-:-:S02]  /*22af0*/  FMUL.FTZ R157, R183, UR38 ;  /* 0x00000026b79d7c20 */ /* 0x000fc40008410000 */
[----:B------:R-:W0:Y:S01]  /*22b00*/  MUFU.TANH R160, R160 ;  /* 0x000000a000a07308 */ /* 0x000e220000002400 */
[----:B-1----:R-:W-:-:S07]  /*22b10*/  FMNMX.FTZ R0, R2, R0, !PT ;  /* 0x0000000002007209 */ /* 0x002fce0007810000 */
[----:B------:R-:W1:Y:S08]  /*22b20*/  MUFU.TANH R161, R161 ;  /* 0x000000a100a17308 */ /* 0x000e700000002400 */
[----:B------:R-:W2:Y:S01]  /*22b30*/  MUFU.TANH R164, R164 ;  /* 0x000000a400a47308 */ /* 0x000ea20000002400 */
[----:B0-----:R-:W-:-:S07]  /*22b40*/  FMNMX.FTZ R0, R160, R0, !PT ;  /* 0x00000000a0007209 */ /* 0x001fce0007810000 */
[----:B------:R-:W0:Y:S01]  /*22b50*/  MUFU.TANH R165, R165 ;  /* 0x000000a500a57308 */ /* 0x000e220000002400 */
[----:B-1----:R-:W-:-:S07]  /*22b60*/  FMNMX.FTZ R0, R161, R0, !PT ;  /* 0x00000000a1007209 */ /* 0x002fce0007810000 */
[----:B------:R-:W1:Y:S01]  /*22b70*/  MUFU.TANH R157, R157 ;  /* 0x0000009d009d7308 */ /* 0x000e620000002400 */
[----:B--2---:R-:W-:-:S04]  /*22b80*/  FMNMX.FTZ R0, R164, R0, !PT ;  /* 0x00000000a4007209 */ /* 0x004fc80007810000 */
[----:B------:R-:W-:-:S04]  /*22b90*/  FMNMX.FTZ R0, R152, R0, !PT ;  /* 0x0000000098007209 */ /* 0x000fc80007810000 */
[----:B------:R-:W-:-:S04]  /*22ba0*/  FMNMX.FTZ R0, R153, R0, !PT ;  /* 0x0000000099007209 */ /* 0x000fc80007810000 */
[----:B------:R-:W-:-:S04]  /*22bb0*/  FMNMX.FTZ R0, R156, R0, !PT ;  /* 0x000000009c007209 */ /* 0x000fc80007810000 */
[----:B0-----:R-:W-:-:S05]  /*22bc0*/  FMNMX.FTZ R5, R165, R0, !PT ;  /* 0x00000000a5057209 */ /* 0x001fca0007810000 */
[----:B------:R-:W0:Y:S02]  /*22bd0*/  SHFL.BFLY PT, R0, R5, 0x2, 0x1f ;  /* 0x0c401f0005007f89 */ /* 0x000e2400000e0000 */
[----:B0-----:R-:W-:-:S05]  /*22be0*/  FMNMX.FTZ R5, R5, R0, !PT ;  /* 0x0000000005057209 */ /* 0x001fca0007810000 */
[----:B------:R-:W0:Y:S02]  /*22bf0*/  SHFL.BFLY PT, R0, R5, 0x1, 0x1f ;  /* 0x0c201f0005007f89 */ /* 0x000e2400000e0000 */
[----:B0-----:R-:W-:Y:S02]  /*22c00*/  FMNMX.FTZ R5, R5, R0, !PT ;  /* 0x0000000005057209 */ /* 0x001fe40007810000 */
[----:B------:R-:W-:Y:S02]  /*22c10*/  FMNMX.FTZ R0, R13, R3, !PT ;  /* 0x000000030d007209 */ /* 0x000fe40007810000 */
[----:B------:R-:W-:Y:S01]  /*22c20*/  MOV R3, UR42 ;  /* 0x0000002a00037c02 */ /* 0x000fe20008000f00 */
[----:B------:R-:W-:Y:S01]  /*22c30*/  FADD.FTZ R7, -R5, R7 ;  /* 0x0000000705077221 */ /* 0x000fe20000010100 */
[----:B------:R-:W-:-:S03]  /*22c40*/  FMNMX.FTZ R182, R20, R0, !PT ;  /* 0x0000000014b67209 */ /* 0x000fc60007810000 */
[-C--:B------:R-:W-:Y:S01]  /*22c50*/  FMUL.FTZ R0, R7, R3.reuse ;  /* 0x0000000307007220 */ /* 0x080fe20000410000 */
[----:B------:R-:W-:Y:S01]  /*22c60*/  FMNMX.FTZ R182, R185, R182, !PT ;  /* 0x000000b6b9b67209 */ /* 0x000fe20007810000 */
[----:B------:R-:W-:-:S03]  /*22c70*/  FMUL.FTZ R7, R5, R3 ;  /* 0x0000000305077220 */ /* 0x000fc60000410000 */
        /* <DEDUP_REMOVED lines=12> */
[----:B-1----:R-:W-:Y:S01]  /*22d40*/  FMNMX.FTZ R182, R157, R182, !PT ;  /* 0x000000b69db67209 */ /* 0x002fe20007810000 */
[-CC-:B------:R-:W-:Y:S01]  /*22d50*/  FFMA.FTZ R177, R181, R3.reuse, -R7.reuse ;  /* 0x00000003b5b17223 */ /* 0x180fe20000010807 */
[-CC-:B------:R-:W-:Y:S01]  /*22d60*/  FFMA.FTZ R202, R172, R3.reuse, -R7.reuse ;  /* 0x00000003acca7223 */ /* 0x180fe20000010807 */
[-CC-:B------:R-:W-:Y:S01]  /*22d70*/  FFMA.FTZ R169, R173, R3.reuse, -R7.reuse ;  /* 0x00000003ada97223 */ /* 0x180fe20000010807 */
[----:B------:R-:W-:Y:S01]  /*22d80*/  FMNMX.FTZ R182, R170, R182, !PT ;  /* 0x000000b6aab67209 */ /* 0x000fe20007810000 */
[----:B------:R-:W-:Y:S01]  /*22d90*/  FFMA.FTZ R160, R160, R3, -R7 ;  /* 0x00000003a0a07223 */ /* 0x000fe20000010807 */
[----:B------:R-:W-:Y:S02]  /*22da0*/  MUFU.EX2 R0, R0 ;  /* 0x0000000000007308 */ /* 0x000fe40000000800 */
[----:B------:R-:W-:-:S04]  /*22db0*/  FMNMX.FTZ R182, R171, R182, !PT ;  /* 0x000000b6abb67209 */ /* 0x000fc80007810000 */
[----:B------:R-:W-:Y:S02]  /*22dc0*/  FMNMX.FTZ R182, R174, R182, !PT ;  /* 0x000000b6aeb67209 */ /* 0x000fe40007810000 */
[----:B------:R-:W0:Y:S02]  /*22dd0*/  MUFU.EX2 R208, R208 ;  /* 0x000000d000d07308 */ /* 0x000e240000000800 */
[----:B------:R-:W-:-:S04]  /*22de0*/  FMNMX.FTZ R4, R175, R182, !PT ;  /* 0x000000b6af047209 */ /* 0x000fc80007810000 */
[----:B------:R-:W-:Y:S02]  /*22df0*/  FMNMX.FTZ R4, R162, R4, !PT ;  /* 0x00000004a2047209 */ /* 0x000fe40007810000 */
[----:B------:R-:W1:Y:S02]  /*22e00*/  MUFU.EX2 R12, R12 ;  /* 0x0000000c000c7308 */ /* 0x000e640000000800 */
[----:B------:R-:W-:-:S04]  /*22e10*/  FMNMX.FTZ R4, R163, R4, !PT ;  /* 0x00000004a3047209 */ /* 0x000fc80007810000 */
[----:B------:R-:W-:Y:S02]  /*22e20*/  FMNMX.FTZ R4, R166, R4, !PT ;  /* 0x00000004a6047209 */ /* 0x000fe40007810000 */
[----:B------:R-:W2:Y:S01]  /*22e30*/  MUFU.EX2 R210, R210 ;  /* 0x000000d200d27308 */ /* 0x000ea20000000800 */
[----:B0-----:R-:W-:Y:S01]  /*22e40*/  FFMA.FTZ R15, R0, R15, R208 ;  /* 0x0000000f000f7223 */ /* 0x001fe200000100d0 */
[----:B------:R-:W-:-:S04]  /*22e50*/  FMNMX.FTZ R4, R167, R4, !PT ;  /* 0x00000004a7047209 */ /* 0x000fc80007810000 */
[----:B------:R-:W-:Y:S02]  /*22e60*/  FMNMX.FTZ R4, R154, R4, !PT ;  /* 0x000000049a047209 */ /* 0x000fe40007810000 */
[----:B------:R-:W0:Y:S01]  /*22e70*/  MUFU.EX2 R182, R184 ;  /* 0x000000b800b67308 */ /* 0x000e220000000800 */
[C---:B-1----:R-:W-:Y:S01]  /*22e80*/  FADD.FTZ R15, R12.reuse, R15 ;  /* 0x0000000f0c0f7221 */ /* 0x042fe20000010000 */
[----:B------:R-:W-:Y:S02]  /*22e90*/  FMNMX.FTZ R4, R155, R4, !PT ;  /* 0x000000049b047209 */ /* 0x000fe40007810000 */
[----:B------:R-:W-:Y:S02]  /*22ea0*/  F2FP.F16.F32.PACK_AB R208, R12, R208 ;  /* 0x000000d00cd0723e */ /* 0x000fe400000000ff */
[----:B------:R-:W-:Y:S02]  /*22eb0*/  FMNMX.FTZ R4, R158, R4, !PT ;  /* 0x000000049e047209 */ /* 0x000fe40007810000 */
[----:B------:R-:W1:Y:S01]  /*22ec0*/  MUFU.EX2 R204, R204 ;  /* 0x000000cc00cc7308 */ /* 0x000e620000000800 */
[----:B--2---:R-:W-:Y:S01]  /*22ed0*/  FADD.FTZ R15, R210, R15 ;  /* 0x0000000fd20f7221 */ /* 0x004fe20000010000 */
[----:B------:R-:W-:-:S05]  /*22ee0*/  FMNMX.FTZ R4, R159, R4, !PT ;  /* 0x000000049f047209 */ /* 0x000fca0007810000 */
[----:B------:R-:W2:Y:S01]  /*22ef0*/  SHFL.BFLY PT, R180, R4, 0x2, 0x1f ;  /* 0x0c401f0004b47f89 */ /* 0x000ea200000e0000 */
[----:B------:R-:W3:Y:S01]  /*22f00*/  MUFU.EX2 R21, R21 ;  /* 0x0000001500157308 */ /* 0x000ee20000000800 */
[C---:B0-----:R-:W-:Y:S01]  /*22f10*/  FADD.FTZ R15, R182.reuse, R15 ;  /* 0x0000000fb60f7221 */ /* 0x041fe20000010000 */
[----:B------:R-:W-:-:S06]  /*22f20*/  F2FP.F16.F32.PACK_AB R210, R182, R210 ;  /* 0x000000d2b6d2723e */ /* 0x000fcc00000000ff */
[----:B------:R-:W0:Y:S01]  /*22f30*/  MUFU.EX2 R206, R206 ;  /* 0x000000ce00ce7308 */ /* 0x000e220000000800 */
[----:B-1----:R-:W-:-:S07]  /*22f40*/  FADD.FTZ R15, R204, R15 ;  /* 0x0000000fcc0f7221 */ /* 0x002fce0000010000 */
[----:B------:R-:W1:Y:S01]  /*22f50*/  MUFU.EX2 R177, R177 ;  /* 0x000000b100b17308 */ /* 0x000e620000000800 */
[C---:B---3--:R-:W-:Y:S01]  /*22f60*/  FADD.FTZ R15, R21.reuse, R15 ;  /* 0x0000000f150f7221 */ /* 0x048fe20000010000 */
[----:B------:R-:W-:Y:S02]  /*22f70*/  F2FP.F16.F32.PACK_AB R204, R21, R204 ;  /* 0x000000cc15cc723e */ /* 0x000fe400000000ff */
[----:B--2---:R-:W-:-:S04]  /*22f80*/  FMNMX.FTZ R4, R4, R180, !PT ;  /* 0x000000b404047209 */ /* 0x004fc80007810000 */
        /* <DEDUP_REMOVED lines=10> */
[----:B------:R-:W-:Y:S01]  /*23030*/  MUFU.EX2 R160, R160 ;  /* 0x000000a000a07308 */ /* 0x000fe20000000800 */
[----:B-1----:R-:W-:Y:S01]  /*23040*/  FADD.FTZ R15, R202, R15 ;  /* 0x0000000fca0f7221 */ /* 0x002fe20000010000 */
[----:B------:R-:W-:Y:S02]  /*23050*/  WARPGROUP.DEPBAR.LE gsb0, 0x0 ;  /* 0x00008000000079c5 */ /* 0x000fe40000010000 */
[----:B------:R-:W-:Y:S01]  /*23060*/  WARPGROUP.ARRIVE ;  /* 0x00000000000079c5 */ /* 0x000fe20000000000 */
[-CC-:B------:R-:W-:Y:S01]  /*23070*/  FFMA.FTZ R196, R2, R3.reuse, -R7.reuse ;  /* 0x0000000302c47223 */ /* 0x180fe20000010807 */
[-CC-:B------:R-:W-:Y:S01]  /*23080*/  FFMA.FTZ R198, R161, R3.reuse, -R7.reuse ;  /* 0x00000003a1c67223 */ /* 0x180fe20000010807 */
[----:B------:R-:W0:Y:S01]  /*23090*/  SHFL.BFLY PT, R2, R4, 0x1, 0x1f ;  /* 0x0c201f0004027f89 */ /* 0x000e2200000e0000 */
[----:B------:R-:W-:Y:S01]  /*230a0*/  FFMA.FTZ R161, R164, R3, -R7 ;  /* 0x00000003a4a17223 */ /* 0x000fe20000010807 */
[C---:B--2---:R-:W-:Y:S01]  /*230b0*/  FADD.FTZ R15, R169.reuse, R15 ;  /* 0x0000000fa90f7221 */ /* 0x044fe20000010000 */
[----:B------:R-:W-:Y:S01]  /*230c0*/  HGMMA.64x256x16.F32 R24, R192, gdesc[UR4].tnspB, R24, gsb0 ;  /* 0x43e00004c0187df0 */ /* 0x000fe20008000818 */
[----:B------:R-:W1:Y:S01]  /*230d0*/  MUFU.EX2 R196, R196 ;  /* 0x000000c400c47308 */ /* 0x000e620000000800 */
[----:B------:R-:W-:-:S07]  /*230e0*/  F2FP.F16.F32.PACK_AB R202, R169, R202 ;  /* 0x000000caa9ca723e */ /* 0x000fce00000000ff */
[----:B------:R-:W2:Y:S08]  /*230f0*/  MUFU.EX2 R198, R198 ;  /* 0x000000c600c67308 */ /* 0x000eb00000000800 */
[----:B------:R-:W3:Y:S01]  /*23100*/  MUFU.EX2 R161, R161 ;  /* 0x000000a100a17308 */ /* 0x000ee20000000800 */
[----:B-1----:R-:W-:Y:S01]  /*23110*/  FADD.FTZ R15, R196, R15 ;  /* 0x0000000fc40f7221 */ /* 0x002fe20000010000 */
[----:B------:R-:W-:-:S02]  /*23120*/  F2FP.F16.F32.PACK_AB R196, R160, R196 ;  /* 0x000000c4a0c4723e */ /* 0x000fc400000000ff */
[----:B0-----:R-:W-:Y:S01]  /*23130*/  FMNMX.FTZ R4, R4, R2, !PT ;  /* 0x0000000204047209 */ /* 0x001fe20007810000 */
[----:B------:R-:W-:-:S04]  /*23140*/  FADD.FTZ R15, R160, R15 ;  /* 0x0000000fa00f7221 */ /* 0x000fc80000010000 */
[----:B------:R-:W-:Y:S01]  /*23150*/  FADD.FTZ R2, -R4, R6 ;  /* 0x0000000604027221 */ /* 0x000fe20000010100 */
[----:B--2---:R-:W-:-:S03]  /*23160*/  FADD.FTZ R12, R198, R15 ;  /* 0x0000000fc60c7221 */ /* 0x004fc60000010000 */
[----:B------:R-:W-:Y:S01]  /*23170*/  FMUL.FTZ R2, R2, R3 ;  /* 0x0000000302027220 */ /* 0x000fe20000410000 */
[----:B---3--:R-:W-:-:S05]  /*23180*/  F2FP.F16.F32.PACK_AB R198, R161, R198 ;  /* 0x000000c6a1c6723e */ /* 0x008fca00000000ff */
[----:B------:R-:W-:Y:S01]  /*23190*/  MUFU.EX2 R2, R2 ;  /* 0x0000000200027308 */ /* 0x000fe20000000800 */
[----:B------:R-:W-:Y:S02]  /*231a0*/  WARPGROUP.DEPBAR.LE gsb0, 0x0 ;  /* 0x00008000000079c5 */ /* 0x000fe40000010000 */
[-CC-:B------:R-:W-:Y:S01]  /*231b0*/  FFMA.FTZ R194, R156, R3.reuse, -R7.reuse ;  /* 0x000000039cc27223 */ /* 0x180fe20000010807 */
[-C--:B------:R-:W-:Y:S01]  /*231c0*/  FMUL.FTZ R156, R4, R3.reuse ;  /* 0x00000003049c7220 */ /* 0x080fe20000410000 */
[-CC-:B------:R-:W-:Y:S01]  /*231d0*/  FFMA.FTZ R192, R152, R3.reuse, -R7.reuse ;  /* 0x0000000398c07223 */ /* 0x180fe20000010807 */
[-CC-:B------:R-:W-:Y:S01]  /*231e0*/  FFMA.FTZ R152, R153, R3.reuse, -R7.reuse ;  /* 0x0000000399987223 */ /* 0x180fe20000010807 */
[-C--:B------:R-:W-:Y:S01]  /*231f0*/  FFMA.FTZ R7, R165, R3.reuse, -R7 ;  /* 0x00000003a5077223 */ /* 0x080fe20000010807 */
        /* <DEDUP_REMOVED lines=8> */
[----:B------:R-:W-:Y:S01]  /*23280*/  @!P1 PRMT R157, RZ, 0x654, R11 ;  /* 0x00000654ff9d9816 */ /* 0x000fe2000000000b */
[-CC-:B------:R-:W-:Y:S01]  /*23290*/  FFMA.FTZ R201, R170, R3.reuse, -R156.reuse ;  /* 0x00000003aac97223 */ /* 0x180fe2000001089c */
[-CC-:B------:R-:W-:Y:S01]  /*232a0*/  FFMA.FTZ R203, R174, R3.reuse, -R156.reuse ;  /* 0x00000003aecb7223 */ /* 0x180fe2000001089c */
[----:B------:R-:W1:Y:S01]  /*232b0*/  MUFU.EX2 R209, R209 ;  /* 0x000000d100d17308 */ /* 0x000e620000000800 */
[-CC-:B0-----:R-:W-:Y:S01]  /*232c0*/  FFMA.FTZ R7, R13, R3.reuse, -R156.reuse ;  /* 0x000000030d077223 */ /* 0x181fe2000001089c */
[----:B------:R0:W-:Y:S01]  /*232d0*/  @!P1 SYNCS.ARRIVE.TRANS64.RED.A1T0 RZ, [R157+URZ], RZ ;  /* 0x000000ff9dff99a7 */ /* 0x0001e2000810043f */
[-CC-:B------:R-:W-:Y:S01]  /*232e0*/  FFMA.FTZ R13, R171, R3.reuse, -R156.reuse ;  /* 0x00000003ab0d7223 */ /* 0x180fe2000001089c */
[-CC-:B------:R-:W-:Y:S01]  /*232f0*/  FFMA.FTZ R175, R175, R3.reuse, -R156.reuse ;  /* 0x00000003afaf7223 */ /* 0x180fe2000001089c */
[-CC-:B------:R-:W-:Y:S01]  /*23300*/  FFMA.FTZ R197, R162, R3.reuse, -R156.reuse ;  /* 0x00000003a2c57223 */ /* 0x180fe2000001089c */
[-CC-:B------:R-:W-:Y:S01]  /*23310*/  FFMA.FTZ R163, R163, R3.reuse, -R156.reuse ;  /* 0x00000003a3a37223 */ /* 0x180fe2000001089c */
[-CC-:B------:R-:W-:Y:S01]  /*23320*/  FFMA.FTZ R199, R166, R3.reuse, -R156.reuse ;  /* 0x00000003a6c77223 */ /* 0x180fe2000001089c */
[----:B------:R-:W2:Y:S01]  /*23330*/  MUFU.EX2 R7, R7 ;  /* 0x0000000700077308 */ /* 0x000ea20000000800 */
[-CC-:B------:R-:W-:Y:S01]  /*23340*/  FFMA.FTZ R193, R154, R3.reuse, -R156.reuse ;  /* 0x000000039ac17223 */ /* 0x180fe2000001089c */
[----:B------:R3:W-:Y:S01]  /*23350*/  @!P1 SYNCS.ARRIVE.TRANS64.RED.A1T0 RZ, [R9+URZ], RZ ;  /* 0x000000ff09ff99a7 */ /* 0x0007e2000810043f */
[-CC-:B------:R-:W-:Y:S01]  /*23360*/  FFMA.FTZ R155, R155, R3.reuse, -R156.reuse ;  /* 0x000000039b9b7223 */ /* 0x180fe2000001089c */
[----:B------:R-:W-:-:S04]  /*23370*/  FFMA.FTZ R158, R158, R3, -R156 ;  /* 0x000000039e9e7223 */ /* 0x000fc8000001089c */
[----:B------:R-:W4:Y:S01]  /*23380*/  MUFU.EX2 R211, R211 ;  /* 0x000000d300d37308 */ /* 0x000f220000000800 */
[----:B-1----:R-:W-:-:S07]  /*23390*/  FFMA.FTZ R14, R2, R14, R209 ;  /* 0x0000000e020e7223 */ /* 0x002fce00000100d1 */
[----:B------:R-:W0:Y:S01]  /*233a0*/  MUFU.EX2 R153, R153 ;  /* 0x0000009900997308 */ /* 0x000e220000000800 */
[C---:B--2---:R-:W-:Y:S01]  /*233b0*/  FADD.FTZ R14, R7.reuse, R14 ;  /* 0x0000000e070e7221 */ /* 0x044fe20000010000 */
[----:B------:R-:W-:-:S06]  /*233c0*/  F2FP.F16.F32.PACK_AB R209, R7, R209 ;  /* 0x000000d107d1723e */ /* 0x000fcc00000000ff */
[----:B------:R-:W1:Y:S01]  /*233d0*/  MUFU.EX2 R205, R205 ;  /* 0x000000cd00cd7308 */ /* 0x000e620000000800 */
[----:B----4-:R-:W-:-:S07]  /*233e0*/  FADD.FTZ R14, R211, R14 ;  /* 0x0000000ed30e7221 */ /* 0x010fce0000010000 */
        /* <DEDUP_REMOVED lines=20> */
[----:B------:R-:W-:-:S05]  /*23530*/  FADD.FTZ R13, R161, R12 ;  /* 0x0000000ca10d7221 */ /* 0x000fca0000010000 */
[----:B------:R-:W0:Y:S01]  /*23540*/  MUFU.EX2 R197, R197 ;  /* 0x000000c500c57308 */ /* 0x000e220000000800 */
[----:B-1----:R-:W-:-:S07]  /*23550*/  FADD.FTZ R157, R203, R157 ;  /* 0x0000009dcb9d7221 */ /* 0x002fce0000010000 */
[----:B---3--:R-:W1:Y:S01]  /*23560*/  MUFU.EX2 R9, R163 ;  /* 0x000000a300097308 */ /* 0x008e620000000800 */
[C---:B--2---:R-:W-:Y:S01]  /*23570*/  FADD.FTZ R157, R11.reuse, R157 ;  /* 0x0000009d0b9d7221 */ /* 0x044fe20000010000 */
[----:B------:R-:W-:-:S06]  /*23580*/  F2FP.F16.F32.PACK_AB R203, R11, R203 ;  /* 0x000000cb0bcb723e */ /* 0x000fcc00000000ff */
[----:B------:R-:W2:Y:S01]  /*23590*/  MUFU.EX2 R199, R199 ;  /* 0x000000c700c77308 */ /* 0x000ea20000000800 */
[----:B0-----:R-:W-:-:S07]  /*235a0*/  FADD.FTZ R157, R197, R157 ;  /* 0x0000009dc59d7221 */ /* 0x001fce0000010000 */
[----:B------:R-:W0:Y:S01]  /*235b0*/  MUFU.EX2 R14, R14 ;  /* 0x0000000e000e7308 */ /* 0x000e220000000800 */
[C---:B-1----:R-:W-:Y:S01]  /*235c0*/  FADD.FTZ R10, R9.reuse, R157 ;  /* 0x0000009d090a7221 */ /* 0x042fe20000010000 */
[----:B------:R-:W-:Y:S01]  /*235d0*/  F2FP.F16.F32.PACK_AB R197, R9, R197 ;  /* 0x000000c509c5723e */ /* 0x000fe200000000ff */
[----:B------:R-:W-:-:S05]  /*235e0*/  IMAD.MOV.U32 R9, RZ, RZ, R219 ;  /* 0x000000ffff097224 */ /* 0x000fca00078e00db */
        /* <DEDUP_REMOVED lines=14> */
[----:B------:R-:W-:Y:S02]  /*236d0*/  F2FP.F16.F32.PACK_AB R193, R155, R193 ;  /* 0x000000c19bc1723e */ /* 0x000fe400000000ff */
[----:B------:R-:W-:-:S04]  /*236e0*/  MOV R10, R214 ;  /* 0x000000d6000a7202 */ /* 0x000fc80000000f00 */
[----:B------:R-:W1:Y:S01]  /*236f0*/  MUFU.EX2 R156, R156 ;  /* 0x0000009c009c7308 */ /* 0x000e620000000800 */
[----:B--2---:R-:W-:Y:S01]  /*23700*/  FADD.FTZ R13, R194, R13 ;  /* 0x0000000dc20d7221 */ /* 0x004fe20000010000 */
[----:B------:R-:W-:-:S03]  /*23710*/  F2FP.F16.F32.PACK_AB R194, R6, R194 ;  /* 0x000000c206c2723e */ /* 0x000fc600000000ff */
[----:B------:R-:W-:Y:S01]  /*23720*/  FADD.FTZ R15, R6, R13 ;  /* 0x0000000d060f7221 */ /* 0x000fe20000010000 */
[----:B------:R-:W-:Y:S02]  /*23730*/  IMAD.MOV.U32 R6, RZ, RZ, R4 ;  /* 0x000000ffff067224 */ /* 0x000fe400078e0004 */
[----:B0-----:R-:W-:-:S04]  /*23740*/  FADD.FTZ R7, R158, R7 ;  /* 0x000000079e077221 */ /* 0x001fc80000010000 */
[C---:B-1----:R-:W-:Y:S01]  /*23750*/  FADD.FTZ R14, R156.reuse, R7 ;  /* 0x000000079c0e7221 */ /* 0x042fe20000010000 */
[----:B------:R-:W-:Y:S01]  /*23760*/  F2FP.F16.F32.PACK_AB R195, R156, R158 ;  /* 0x0000009e9cc3723e */ /* 0x000fe200000000ff */
[----:B------:R-:W-:Y:S01]  /*23770*/  IMAD.MOV.U32 R7, RZ, RZ, R5 ;  /* 0x000000ffff077224 */ /* 0x000fe200078e0005 */
[----:B------:R-:W-:Y:S06]  /*23780*/  @P2 BRA `(.L_x_2542) ;  /* 0xffffffb000a42947 */ /* 0x000fec000383ffff */
.L_x_2531:
[----:B------:R-:W-:Y:S05]  /*23790*/  BSYNC B0 ;  /* 0x0000000000007941 */ /* 0x000fea0003800000 */
.L_x_2530:
        /* <DEDUP_REMOVED lines=131> */
.L_x_2543:
[----:B------:R-:W-:Y:S02]  /*23fd0*/  LEA R0, R214, R16, 0x3 ;  /* 0x00000010d6007211 */ /* 0x000fe400078e18ff */
[----:B------:R-:W-:-:S04]  /*23fe0*/  SHF.L.U32 R7, R219, 0x1f, RZ ;  /* 0x0000001fdb077819 */ /* 0x000fc800000006ff */
[----:B------:R0:W1:Y:S01]  /*23ff0*/  SYNCS.PHASECHK.TRANS64.TRYWAIT P2, [R0+URZ+0x38850], R7 ;  /* 0x03885007000075a7 */ /* 0x000062000804017f */
[----:B------:R-:W-:Y:S05]  /*24000*/  @!P0 BRA `(.L_x_2544) ;  /* 0x0000000000048947 */ /* 0x000fea0003800000 */
[----:B------:R-:W-:Y:S01]  /*24010*/  BPT.TRAP 0x1 ;  /* 0x000000040000795c */ /* 0x000fe20000300000 */
.L_x_2544:
        /* <DEDUP_REMOVED lines=9> */
.L_x_2546:
[----:B------:R-:W-:Y:S05]  /*240b0*/  BSYNC B0 ;  /* 0x0000000000007941 */ /* 0x000fea0003800000 */
.L_x_2545:
[----:B------:R-:W-:Y:S01]  /*240c0*/  IMAD.MOV.U32 R6, RZ, RZ, R2 ;  /* 0x000000ffff067224 */ /* 0x000fe200078e0002 */
[----:B01----:R-:W-:Y:S01]  /*240d0*/  MOV R7, 0x40000040 ;  /* 0x4000004000077802 */ /* 0x003fe20000000f00 */
[----:B------:R-:W2:Y:S01]  /*240e0*/  LDL.LU R16, [R1+0x80] ;  /* 0x0000800001107983 */ /* 0x000ea20000300800 */
[----:B------:R-:W-:Y:S01]  /*240f0*/  WARPGROUP.ARRIVE ;  /* 0x00000000000079c5 */ /* 0x000fe20000000000 */
[----:B------:R-:W-:Y:S01]  /*24100*/  IADD3 R214, R214, 0x1, RZ ;  /* 0x00000001d6d67810 */ /* 0x000fe20007ffe0ff */
[----:B------:R-:W-:Y:S01]  /*24110*/  @!P1 VIADD R11, R0, 0x38860 ;  /* 0x00038860000b9836 */ /* 0x000fe20000000000 */
[----:B------:R-:W-:Y:S01]  /*24120*/  R2UR UR6, R6 ;  /* 0x00000000060672ca */ /* 0x000fe200000e0000 */
[----:B------:R-:W-:Y:S01]  /*24130*/  VIADD R6, R2, 0x80 ;  /* 0x0000008002067836 */ /* 0x000fe20000000000 */
[----:B------:R-:W-:Y:S01]  /*24140*/  R2UR UR7, R7 ;  /* 0x00000000070772ca */ /* 0x000fe200000e0000 */
[----:B------:R-:W-:Y:S01]  /*24150*/  IMAD.MOV.U32 R7, RZ, RZ, 0x40000040 ;  /* 0x40000040ff077424 */ /* 0x000fe200078e00ff */
[----:B------:R-:W-:Y:S01]  /*24160*/  ISETP.NE.AND P2, PT, R214, 0x2, PT ;  /* 0x00000002d600780c */ /* 0x000fe20003f45270 */
[----:B------:R-:W-:Y:S01]  /*24170*/  IMAD.MOV.U32 R0, RZ, RZ, -0x800000 ;  /* 0xff800000ff007424 */ /* 0x000fe200078e00ff */
[----:B------:R-:W-:-:S02]  /*24180*/  @!P1 PRMT R11, RZ, 0x654, R11 ;  /* 0x00000654ff0b9816 */ /* 0x000fc4000000000b */
[----:B------:R-:W-:-:S07]  /*24190*/  SEL R214, R214, RZ, P2 ;  /* 0x000000ffd6d67207 */ /* 0x000fce0001000000 */
        /* <DEDUP_REMOVED lines=12> */
[----:B--2---:R-:W-:Y:S01]  /*24260*/  VIADD R16, R16, 0x1 ;  /* 0x0000000110107836 */ /* 0x004fe20000000000 */
[----:B------:R-:W-:-:S04]  /*24270*/  MOV R7, 0x40000040 ;  /* 0x4000004000077802 */ /* 0x000fc80000000f00 */
[----:B------:R-:W-:Y:S01]  /*24280*/  STL [R1+0x80], R16 ;  /* 0x0000801001007387 */ /* 0x000fe20000100800 */
[----:B------:R-:W-:Y:S02]  /*24290*/  WARPGROUP.DEPBAR.LE gsb0, 0x0 ;  /* 0x00008000000079c5 */ /* 0x000fe40000010000 */
[----:B------:R-:W-:-:S15]  /*242a0*/  WARPGROUP.ARRIVE ;  /* 0x00000000000079c5 */ /* 0x000fde0000000000 */
[----:B------:R-:W-:-:S01]  /*242b0*/  NOP ;  /* 0x0000000000007918 */ /* 0x000fc20000000000 */
[----:B------:R-:W-:Y:S01]  /*242c0*/  HGMMA.64x256x16.F32 R24, R200, gdesc[UR4].tnspB, R24, gsb0 ;  /* 0x43e00004c8187df0 */ /* 0x000fe20008000818 */
[----:B------:R-:W-:Y:S01]  /*242d0*/  R2UR UR6, R6 ;  /* 0x00000000060672ca */ /* 0x000fe200000e0000 */
[----:B------:R-:W-:Y:S01]  /*242e0*/  VIADD R6, R2, 0x200 ;  /* 0x0000020002067836 */ /* 0x000fe20000000000 */
[----:B------:R-:W-:Y:S01]  /*242f0*/  R2UR UR7, R7 ;  /* 0x00000000070772ca */ /* 0x000fe200000e0000 */
[----:B------:R-:W-:Y:S01]  /*24300*/  IMAD.MOV.U32 R7, RZ, RZ, 0x40000040 ;  /* 0x40000040ff077424 */ /* 0x000fe200078e00ff */
[----:B------:R-:W0:Y:S02]  /*24310*/  SHFL.BFLY PT, R2, R15, 0x2, 0x1f ;  /* 0x0c401f000f027f89 */ /* 0x000e2400000e0000 */
[----:B0-----:R-:W-:Y:S01]  /*24320*/  FADD.FTZ R2, R2, R15 ;  /* 0x0000000f02027221 */ /* 0x001fe20000010000 */
[----:B------:R-:W-:Y:S02]  /*24330*/  WARPGROUP.DEPBAR.LE gsb0, 0x0 ;  /* 0x00008000000079c5 */ /* 0x000fe40000010000 */
[----:B------:R-:W-:-:S15]  /*24340*/  WARPGROUP.ARRIVE ;  /* 0x00000000000079c5 */ /* 0x000fde0000000000 */
[----:B------:R-:W-:-:S03]  /*24350*/  NOP ;  /* 0x0000000000007918 */ /* 0x000fc60000000000 */
[----:B------:R-:W-:Y:S01]  /*24360*/  HGMMA.64x256x16.F32 R24, R196, gdesc[UR4].tnspB, R24, gsb0 ;  /* 0x43e00004c4187df0 */ /* 0x000fe20008000818 */
[----:B------:R-:W-:Y:S02]  /*24370*/  R2UR UR6, R6 ;  /* 0x00000000060672ca */ /* 0x000fe400000e0000 */
[----:B------:R-:W-:Y:S02]  /*24380*/  R2UR UR7, R7 ;  /* 0x00000000070772ca */ /* 0x000fe400000e0000 */
[----:B------:R-:W0:Y:S02]  /*24390*/  SHFL.BFLY PT, R7, R14, 0x2, 0x1f ;  /* 0x0c401f000e077f89 */ /* 0x000e2400000e0000 */
[----:B0-----:R-:W-:Y:S02]  /*243a0*/  FADD.FTZ R6, R7, R14 ;  /* 0x0000000e07067221 */ /* 0x001fe40000010000 */
[----:B------:R-:W0:Y:S04]  /*243b0*/  SHFL.BFLY PT, R7, R2, 0x1, 0x1f ;  /* 0x0c201f0002077f89 */ /* 0x000e2800000e0000 */
[----:B------:R-:W1:Y:S01]  /*243c0*/  SHFL.BFLY PT, R9, R6, 0x1, 0x1f ;  /* 0x0c201f0006097f89 */ /* 0x000e6200000e0000 */
[----:B0-----:R-:W-:Y:S01]  /*243d0*/  FADD.FTZ R12, R2, R7 ;  /* 0x00000007020c7221 */ /* 0x001fe20000010000 */
[----:B------:R-:W-:Y:S01]  /*243e0*/  SEL R2, RZ, 0x1, P2 ;  /* 0x00000001ff027807 */ /* 0x000fe20001000000 */
[----:B-1----:R-:W-:-:S03]  /*243f0*/  FADD.FTZ R13, R6, R9 ;  /* 0x00000009060d7221 */ /* 0x002fc60000010000 */
        /* <DEDUP_REMOVED lines=149> */
.L_x_2406:
        /* <DEDUP_REMOVED lines=10> */
[----:B------:R-:W3:Y:S01]  /*24df0*/  LDL R144, [R1+0x74] ;  /* 0x0000740001907983 */ /* 0x000ee20000100800 */
[----:B------:R-:W4:Y:S01]  /*24e00*/  S2R R55, SR_SWINHI ;  /* 0x0000000000377919 */ /* 0x000f220000002f00 */
[----:B------:R-:W-:Y:S01]  /*24e10*/  F2FP.F16.F32.PACK_AB R4, R25, R4 ;  /* 0x000000041904723e */ /* 0x000fe200000000ff */
[----:B------:R-:W-:Y:S01]  /*24e20*/  ULDC.64 UR4, c[0x0][0xbd8] ;  /* 0x0002f60000047ab9 */ /* 0x000fe20000000a00 */
[----:B------:R-:W-:Y:S02]  /*24e30*/  MOV R20, R16 ;  /* 0x0000001000147202 */ /* 0x000fe40000000f00 */
[----:B----4-:R-:W-:-:S02]  /*24e40*/  MOV R21, R55 ;  /* 0x0000003700157202 */ /* 0x010fc40000000f00 */
        /* <DEDUP_REMOVED lines=13> */
[----:B------:R-:W-:Y:S01]  /*24f20*/  F2FP.F16.F32.PACK_AB R179, R151, R150 ;  /* 0x0000009697b3723e */ /* 0x000fe200000000ff */
[----:B------:R-:W-:Y:S01]  /*24f30*/  IMAD.MOV.U32 R76, RZ, RZ, RZ ;  /* 0x000000ffff4c7224 */ /* 0x000fe200078e00ff */
[----:B------:R-:W-:Y:S01]  /*24f40*/  BAR.SYNC.DEFER_BLOCKING 0x1, 0x100 ;  /* 0x0044000000007b1d */ /* 0x000fe20000010000 */
[----:B--2---:R-:W-:-:S03]  /*24f50*/  IMAD.WIDE R120, R6, 0x2, R20 ;  /* 0x0000000206787825 */ /* 0x004fc600078e0214 */
[----:B------:R-:W-:-:S04]  /*24f60*/  IADD3 R6, P1, R120, 0x20, RZ ;  /* 0x0000002078067810 */ /* 0x000fc80007f3e0ff */
[----:B------:R-:W-:Y:S02]  /*24f70*/  LOP3.LUT R88, R6, 0x380, RZ, 0xc0, !PT ;  /* 0x0000038006587812 */ /* 0x000fe400078ec0ff */
[----:B------:R-:W-:Y:S02]  /*24f80*/  IADD3 R55, P0, R120, 0x40, RZ ;  /* 0x0000004078377810 */ /* 0x000fe40007f1e0ff */
[----:B------:R-:W-:Y:S02]  /*24f90*/  SHF.R.U64 R88, R88, 0x3, RZ ;  /* 0x0000000358587819 */ /* 0x000fe400000012ff */
[C---:B------:R-:W-:Y:S02]  /*24fa0*/  IADD3 R104, P5, R120.reuse, 0x4040, RZ ;  /* 0x0000404078687810 */ /* 0x040fe40007fbe0ff */
[----:B------:R-:W-:Y:S02]  /*24fb0*/  IADD3 R80, P4, R120, 0x60, RZ ;  /* 0x0000006078507810 */ /* 0x000fe40007f9e0ff */
[----:B------:R-:W-:-:S02]  /*24fc0*/  LOP3.LUT R92, R55, 0x380, RZ, 0xc0, !PT ;  /* 0x00000380375c7812 */ /* 0x000fc400078ec0ff */
[----:B------:R-:W-:Y:S02]  /*24fd0*/  LOP3.LUT R88, R88, R6, RZ, 0x3c, !PT ;  /* 0x0000000658587212 */ /* 0x000fe400078e3cff */
[----:B------:R-:W-:Y:S02]  /*24fe0*/  IADD3 R84, P3, R120, 0x4000, RZ ;  /* 0x0000400078547810 */ /* 0x000fe40007f7e0ff */
[----:B------:R-:W-:Y:S02]  /*24ff0*/  LOP3.LUT R6, R104, 0x380, RZ, 0xc0, !PT ;  /* 0x0000038068067812 */ /* 0x000fe400078ec0ff */
[----:B------:R-:W-:Y:S02]  /*25000*/  LOP3.LUT R96, R80, 0x380, RZ, 0xc0, !PT ;  /* 0x0000038050607812 */ /* 0x000fe400078ec0ff */
[----:B------:R-:W-:Y:S02]  /*25010*/  SHF.R.U64 R92, R92, 0x3, RZ ;  /* 0x000000035c5c7819 */ /* 0x000fe400000012ff */
[----:B------:R-:W-:-:S02]  /*25020*/  IADD3 R106, P2, R120, 0x4060, RZ ;  /* 0x00004060786a7810 */ /* 0x000fc40007f5e0ff */
[-C--:B------:R-:W-:Y:S02]  /*25030*/  IADD3.X R101, RZ, R121.reuse, RZ, P3, !PT ;  /* 0x00000079ff657210 */ /* 0x080fe40001ffe4ff */
[----:B------:R-:W-:Y:S02]  /*25040*/  SHF.R.U64 R6, R6, 0x3, RZ ;  /* 0x0000000306067819 */ /* 0x000fe400000012ff */
[----:B------:R-:W-:Y:S02]  /*25050*/  IADD3.X R89, RZ, R121, RZ, P1, !PT ;  /* 0x00000079ff597210 */ /* 0x000fe40000ffe4ff */
[----:B------:R-:W-:Y:S02]  /*25060*/  IADD3 R114, P3, R120, 0x8060, RZ ;  /* 0x0000806078727810 */ /* 0x000fe40007f7e0ff */
[----:B------:R-:W-:Y:S02]  /*25070*/  SHF.R.U64 R96, R96, 0x3, RZ ;  /* 0x0000000360607819 */ /* 0x000fe400000012ff */
[----:B------:R-:W-:-:S02]  /*25080*/  LOP3.LUT R81, R120, 0x380, RZ, 0xc0, !PT ;  /* 0x0000038078517812 */ /* 0x000fc400078ec0ff */
[C---:B------:R-:W-:Y:S02]  /*25090*/  IADD3 R102, P6, R120.reuse, 0x4020, RZ ;  /* 0x0000402078667810 */ /* 0x040fe40007fde0ff */
[----:B------:R-:W-:Y:S02]  /*250a0*/  IADD3 R108, P1, R120, 0x8000, RZ ;  /* 0x00008000786c7810 */ /* 0x000fe40007f3e0ff */
[----:B------:R-:W-:Y:S02]  /*250b0*/  LOP3.LUT R100, R84, 0x380, RZ, 0xc0, !PT ;  /* 0x0000038054647812 */ /* 0x000fe400078ec0ff */
[----:B------:R-:W-:Y:S02]  /*250c0*/  LOP3.LUT R92, R92, R55, RZ, 0x3c, !PT ;  /* 0x000000375c5c7212 */ /* 0x000fe400078e3cff */
[----:B------:R-:W-:Y:S02]  /*250d0*/  LOP3.LUT R55, R106, 0x380, RZ, 0xc0, !PT ;  /* 0x000003806a377812 */ /* 0x000fe400078ec0ff */
[----:B------:R-:W-:-:S02]  /*250e0*/  LOP3.LUT R104, R6, R104, RZ, 0x3c, !PT ;  /* 0x0000006806687212 */ /* 0x000fc400078e3cff */
[----:B------:R-:W-:Y:S02]  /*250f0*/  LOP3.LUT R96, R96, R80, RZ, 0x3c, !PT ;  /* 0x0000005060607212 */ /* 0x000fe400078e3cff */
[----:B------:R-:W-:Y:S01]  /*25100*/  LOP3.LUT R6, R114, 0x380, RZ, 0xc0, !PT ;  /* 0x0000038072067812 */ /* 0x000fe200078ec0ff */
[--C-:B------:R-:W-:Y:S01]  /*25110*/  IMAD.X R103, RZ, RZ, R121.reuse, P6 ;  /* 0x000000ffff677224 */ /* 0x100fe200030e0679 */
[----:B------:R-:W-:Y:S02]  /*25120*/  SHF.R.U64 R81, R81, 0x3, RZ ;  /* 0x0000000351517819 */ /* 0x000fe400000012ff */
[----:B------:R-:W-:Y:S02]  /*25130*/  SHF.R.U64 R100, R100, 0x3, RZ ;  /* 0x0000000364647819 */ /* 0x000fe400000012ff */
[----:B------:R-:W-:Y:S01]  /*25140*/  LOP3.LUT R80, R108, 0x380, RZ, 0xc0, !PT ;  /* 0x000003806c507812 */ /* 0x000fe200078ec0ff */
[--C-:B------:R-:W-:Y:S01]  /*25150*/  IMAD.X R93, RZ, RZ, R121.reuse, P0 ;  /* 0x000000ffff5d7224 */ /* 0x100fe200000e0679 */
[----:B------:R-:W-:Y:S01]  /*25160*/  SHF.R.U64 R55, R55, 0x3, RZ ;  /* 0x0000000337377819 */ /* 0x000fe200000012ff */
[--C-:B------:R-:W-:Y:S01]  /*25170*/  IMAD.X R97, RZ, RZ, R121.reuse, P4 ;  /* 0x000000ffff617224 */ /* 0x100fe200020e0679 */
[C---:B------:R-:W-:Y:S01]  /*25180*/  IADD3 R116, P6, R120.reuse, 0xc000, RZ ;  /* 0x0000c00078747810 */ /* 0x040fe20007fde0ff */
[--C-:B------:R-:W-:Y:S01]  /*25190*/  IMAD.X R105, RZ, RZ, R121.reuse, P5 ;  /* 0x000000ffff697224 */ /* 0x100fe200028e0679 */
[----:B------:R-:W-:Y:S01]  /*251a0*/  IADD3.X R107, RZ, R121, RZ, P2, !PT ;  /* 0x00000079ff6b7210 */ /* 0x000fe200017fe4ff */
[----:B------:R-:W-:Y:S01]  /*251b0*/  IMAD.X R109, RZ, RZ, R121, P1 ;  /* 0x000000ffff6d7224 */ /* 0x000fe200008e0679 */
[----:B------:R-:W-:-:S02]  /*251c0*/  IADD3 R110, P0, R120, 0x8020, RZ ;  /* 0x00008020786e7810 */ /* 0x000fc40007f1e0ff */
[C---:B------:R-:W-:Y:S02]  /*251d0*/  IADD3 R112, P4, R120.reuse, 0x8040, RZ ;  /* 0x0000804078707810 */ /* 0x040fe40007f9e0ff */
[C---:B------:R-:W-:Y:S02]  /*251e0*/  IADD3 R26, P5, R120.reuse, 0xc020, RZ ;  /* 0x0000c020781a7810 */ /* 0x040fe40007fbe0ff */
[C---:B------:R-:W-:Y:S02]  /*251f0*/  IADD3 R30, P2, R120.reuse, 0xc040, RZ ;  /* 0x0000c040781e7810 */ /* 0x040fe40007f5e0ff */
[----:B------:R-:W-:Y:S02]  /*25200*/  IADD3 R42, P1, R120, 0xc060, RZ ;  /* 0x0000c060782a7810 */ /* 0x000fe40007f3e0ff */
[----:B------:R-:W-:Y:S02]  /*25210*/  SHF.R.U64 R6, R6, 0x3, RZ ;  /* 0x0000000306067819 */ /* 0x000fe400000012ff */
[----:B------:R-:W-:-:S02]  /*25220*/  LOP3.LUT R120, R81, R120, RZ, 0x3c, !PT ;  /* 0x0000007851787212 */ /* 0x000fc400078e3cff */
[----:B------:R-:W-:Y:S02]  /*25230*/  LOP3.LUT R100, R100, R84, RZ, 0x3c, !PT ;  /* 0x0000005464647212 */ /* 0x000fe400078e3cff */
[----:B------:R-:W-:Y:S02]  /*25240*/  SHF.R.U64 R80, R80, 0x3, RZ ;  /* 0x0000000350507819 */ /* 0x000fe400000012ff */
[----:B------:R-:W-:Y:S02]  /*25250*/  LOP3.LUT R84, R102, 0x380, RZ, 0xc0, !PT ;  /* 0x0000038066547812 */ /* 0x000fe400078ec0ff */
[----:B------:R-:W-:Y:S02]  /*25260*/  LOP3.LUT R106, R55, R106, RZ, 0x3c, !PT ;  /* 0x0000006a376a7212 */ /* 0x000fe400078e3cff */
[----:B------:R-:W-:Y:S02]  /*25270*/  LOP3.LUT R55, R116, 0x380, RZ, 0xc0, !PT ;  /* 0x0000038074377812 */ /* 0x000fe400078ec0ff */
[----:B------:R-:W-:-:S02]  /*25280*/  LOP3.LUT R114, R6, R114, RZ, 0x3c, !PT ;  /* 0x0000007206727212 */ /* 0x000fc400078e3cff */
[----:B------:R-:W-:Y:S02]  /*25290*/  LOP3.LUT R108, R80, R108, RZ, 0x3c, !PT ;  /* 0x0000006c506c7212 */ /* 0x000fe400078e3cff */
[----:B------:R-:W-:Y:S02]  /*252a0*/  MOV R120, R120 ;  /* 0x0000007800787202 */ /* 0x000fe40000000f00 */
[----:B------:R-:W-:Y:S02]  /*252b0*/  F2FP.F16.F32.PACK_AB R6, R29, R8 ;  /* 0x000000081d06723e */ /* 0x000fe400000000ff */
[----:B------:R-:W-:Y:S02]  /*252c0*/  SHF.R.U64 R84, R84, 0x3, RZ ;  /* 0x0000000354547819 */ /* 0x000fe400000012ff */
[----:B------:R-:W-:Y:S02]  /*252d0*/  LOP3.LUT R80, R110, 0x380, RZ, 0xc0, !PT ;  /* 0x000003806e507812 */ /* 0x000fe400078ec0ff */
[----:B------:R-:W-:-:S02]  /*252e0*/  SHF.R.U64 R55, R55, 0x3, RZ ;  /* 0x0000000337377819 */ /* 0x000fc400000012ff */
[----:B------:R-:W-:Y:S02]  /*252f0*/  LOP3.LUT R25, R26, 0x380, RZ, 0xc0, !PT ;  /* 0x000003801a197812 */ /* 0x000fe400078ec0ff */
[----:B------:R-:W-:Y:S01]  /*25300*/  LOP3.LUT R27, R30, 0x380, RZ, 0xc0, !PT ;  /* 0x000003801e1b7812 */ /* 0x000fe200078ec0ff */
[----:B------:R2:W-:Y:S01]  /*25310*/  STSM.16.M88.4 [R120], R4 ;  /* 0x0000000478007844 */ /* 0x0005e20000000200 */
[----:B------:R-:W-:Y:S02]  /*25320*/  LOP3.LUT R102, R84, R102, RZ, 0x3c, !PT ;  /* 0x0000006654667212 */ /* 0x000fe400078e3cff */
[----:B------:R-:W-:Y:S02]  /*25330*/  SHF.R.U64 R80, R80, 0x3, RZ ;  /* 0x0000000350507819 */ /* 0x000fe400000012ff */
[----:B------:R-:W-:Y:S02]  /*25340*/  LOP3.LUT R84, R112, 0x380, RZ, 0xc0, !PT ;  /* 0x0000038070547812 */ /* 0x000fe400078ec0ff */
[----:B------:R-:W-:-:S02]  /*25350*/  LOP3.LUT R116, R55, R116, RZ, 0x3c, !PT ;  /* 0x0000007437747212 */ /* 0x000fc400078e3cff */
[----:B------:R-:W-:Y:S02]  /*25360*/  SHF.R.U64 R25, R25, 0x3, RZ ;  /* 0x0000000319197819 */ /* 0x000fe400000012ff */
[----:B------:R-:W-:Y:S02]  /*25370*/  SHF.R.U64 R27, R27, 0x3, RZ ;  /* 0x000000031b1b7819 */ /* 0x000fe400000012ff */
[----:B------:R-:W-:Y:S02]  /*25380*/  MOV R88, R88 ;  /* 0x0000005800587202 */ /* 0x000fe40000000f00 */
[----:B------:R-:W-:Y:S02]  /*25390*/  LOP3.LUT R55, R42, 0x380, RZ, 0xc0, !PT ;  /* 0x000003802a377812 */ /* 0x000fe400078ec0ff */
[----:B--2---:R-:W-:Y:S02]  /*253a0*/  F2FP.F16.F32.PACK_AB R4, R33, R10 ;  /* 0x0000000a2104723e */ /* 0x004fe400000000ff */
[----:B------:R-:W-:-:S02]  /*253b0*/  F2FP.F16.F32.PACK_AB R5, R35, R34 ;  /* 0x000000222305723e */ /* 0x000fc400000000ff */
[----:B------:R-:W-:Y:S02]  /*253c0*/  F2FP.F16.F32.PACK_AB R6, R37, R12 ;  /* 0x0000000c2506723e */ /* 0x000fe400000000ff */
[----:B------:R-:W-:Y:S02]  /*253d0*/  F2FP.F16.F32.PACK_AB R7, R39, R38 ;  /* 0x000000262707723e */ /* 0x000fe400000000ff */
[----:B------:R-:W-:Y:S02]  /*253e0*/  MOV R92, R92 ;  /* 0x0000005c005c7202 */ /* 0x000fe40000000f00 */
[----:B------:R-:W-:Y:S02]  /*253f0*/  F2FP.F16.F32.PACK_AB R8, R41, R14 ;  /* 0x0000000e2908723e */ /* 0x000fe400000000ff */
[----:B------:R-:W-:Y:S02]  /*25400*/  F2FP.F16.F32.PACK_AB R10, R45, R24 ;  /* 0x000000182d0a723e */ /* 0x000fe400000000ff */
[----:B------:R-:W-:Y:S01]  /*25410*/  LOP3.LUT R110, R80, R110, RZ, 0x3c, !PT ;  /* 0x0000006e506e7212 */ /* 0x000fe200078e3cff */
[----:B------:R2:W-:Y:S01]  /*25420*/  STSM.16.M88.4 [R88], R4 ;  /* 0x0000000458007844 */ /* 0x0005e20000000200 */
[----:B------:R-:W-:-:S02]  /*25430*/  SHF.R.U64 R84, R84, 0x3, RZ ;  /* 0x0000000354547819 */ /* 0x000fc400000012ff */
[----:B------:R-:W-:Y:S02]  /*25440*/  LOP3.LUT R118, R25, R26, RZ, 0x3c, !PT ;  /* 0x0000001a19767212 */ /* 0x000fe400078e3cff */
[----:B------:R-:W-:Y:S02]  /*25450*/  LOP3.LUT R80, R27, R30, RZ, 0x3c, !PT ;  /* 0x0000001e1b507212 */ /* 0x000fe400078e3cff */
[----:B------:R-:W-:Y:S02]  /*25460*/  MOV R96, R96 ;  /* 0x0000006000607202 */ /* 0x000fe40000000f00 */
[----:B------:R-:W-:Y:S02]  /*25470*/  F2FP.F16.F32.PACK_AB R12, R49, R157 ;  /* 0x0000009d310c723e */ /* 0x000fe400000000ff */
[----:B------:R-:W-:Y:S01]  /*25480*/  F2FP.F16.F32.PACK_AB R14, R53, R158 ;  /* 0x0000009e350e723e */ /* 0x000fe200000000ff */
[----:B------:R-:W-:Y:S01]  /*25490*/  IMAD.X R111, RZ, RZ, R121, P0 ;  /* 0x000000ffff6f7224 */ /* 0x000fe200000e0679 */
[----:B------:R-:W-:-:S02]  /*254a0*/  SHF.R.U64 R55, R55, 0x3, RZ ;  /* 0x0000000337377819 */ /* 0x000fc400000012ff */
[----:B------:R-:W-:Y:S02]  /*254b0*/  MOV R100, R100 ;  /* 0x0000006400647202 */ /* 0x000fe40000000f00 */
[----:B------:R-:W-:Y:S02]  /*254c0*/  F2FP.F16.F32.PACK_AB R24, R57, R159 ;  /* 0x0000009f3918723e */ /* 0x000fe400000000ff */
[----:B------:R-:W-:Y:S02]  /*254d0*/  F2FP.F16.F32.PACK_AB R25, R59, R58 ;  /* 0x0000003a3b19723e */ /* 0x000fe400000000ff */
[----:B------:R-:W-:Y:S02]  /*254e0*/  F2FP.F16.F32.PACK_AB R26, R61, R160 ;  /* 0x000000a03d1a723e */ /* 0x000fe400000000ff */
[----:B------:R-:W-:Y:S01]  /*254f0*/  F2FP.F16.F32.PACK_AB R27, R63, R62 ;  /* 0x0000003e3f1b723e */ /* 0x000fe200000000ff */
[----:B------:R4:W-:Y:S01]  /*25500*/  STSM.16.M88.4 [R92], R8 ;  /* 0x000000085c007844 */ /* 0x0009e20000000200 */
[----:B------:R-:W-:-:S02]  /*25510*/  MOV R102, R102 ;  /* 0x0000006600667202 */ /* 0x000fc40000000f00 */
[----:B--2---:R-:W-:Y:S02]  /*25520*/  F2FP.F16.F32.PACK_AB R4, R65, R161 ;  /* 0x000000a14104723e */ /* 0x004fe400000000ff */
[----:B------:R-:W-:Y:S02]  /*25530*/  F2FP.F16.F32.PACK_AB R5, R67, R66 ;  /* 0x000000424305723e */ /* 0x000fe400000000ff */
[----:B------:R-:W-:Y:S02]  /*25540*/  F2FP.F16.F32.PACK_AB R6, R69, R162 ;  /* 0x000000a24506723e */ /* 0x000fe400000000ff */
[----:B------:R-:W-:Y:S01]  /*25550*/  F2FP.F16.F32.PACK_AB R7, R71, R70 ;  /* 0x000000464707723e */ /* 0x000fe200000000ff */
[----:B------:R-:W-:Y:S01]  /*25560*/  STSM.16.M88.4 [R96], R12 ;  /* 0x0000000c60007844 */ /* 0x000fe20000000200 */
[----:B------:R-:W-:Y:S02]  /*25570*/  IADD3.X R113, RZ, R121, RZ, P4, !PT ;  /* 0x00000079ff717210 */ /* 0x000fe400027fe4ff */
[----:B------:R-:W-:-:S02]  /*25580*/  LOP3.LUT R112, R84, R112, RZ, 0x3c, !PT ;  /* 0x0000007054707212 */ /* 0x000fc400078e3cff */
[----:B------:R-:W-:Y:S02]  /*25590*/  MOV R104, R104 ;  /* 0x0000006800687202 */ /* 0x000fe40000000f00 */
[----:B----4-:R-:W-:Y:S02]  /*255a0*/  F2FP.F16.F32.PACK_AB R8, R73, R163 ;  /* 0x000000a34908723e */ /* 0x010fe400000000ff */
[----:B------:R-:W-:Y:S02]  /*255b0*/  F2FP.F16.F32.PACK_AB R9, R75, R74 ;  /* 0x0000004a4b09723e */ /* 0x000fe400000000ff */
[----:B------:R-:W-:Y:S02]  /*255c0*/  F2FP.F16.F32.PACK_AB R10, R77, R164 ;  /* 0x000000a44d0a723e */ /* 0x000fe400000000ff */
[----:B------:R-:W-:Y:S01]  /*255d0*/  F2FP.F16.F32.PACK_AB R11, R79, R78 ;  /* 0x0000004e4f0b723e */ /* 0x000fe200000000ff */
[----:B------:R-:W-:Y:S01]  /*255e0*/  STSM.16.M88.4 [R100], R24 ;  /* 0x0000001864007844 */ /* 0x000fe20000000200 */
[----:B------:R-:W-:-:S02]  /*255f0*/  LOP3.LUT R84, R55, R42, RZ, 0x3c, !PT ;  /* 0x0000002a37547212 */ /* 0x000fc400078e3cff */
[----:B------:R-:W-:Y:S02]  /*25600*/  MOV R106, R106 ;  /* 0x0000006a006a7202 */ /* 0x000fe40000000f00 */
[----:B------:R-:W-:Y:S02]  /*25610*/  F2FP.F16.F32.PACK_AB R29, R83, R82 ;  /* 0x00000052531d723e */ /* 0x000fe400000000ff */
[----:B------:R-:W-:Y:S01]  /*25620*/  F2FP.F16.F32.PACK_AB R30, R40, R166 ;  /* 0x000000a6281e723e */ /* 0x000fe200000000ff */
[----:B------:R2:W-:Y:S01]  /*25630*/  STSM.16.M88.4 [R102], R4 ;  /* 0x0000000466007844 */ /* 0x0005e20000000200 */
[----:B------:R-:W-:Y:S02]  /*25640*/  MOV R108, R108 ;  /* 0x0000006c006c7202 */ /* 0x000fe40000000f00 */
[----:B------:R-:W-:Y:S02]  /*25650*/  F2FP.F16.F32.PACK_AB R40, R52, R167 ;  /* 0x000000a73428723e */ /* 0x000fe400000000ff */
[----:B------:R-:W-:-:S02]  /*25660*/  F2FP.F16.F32.PACK_AB R41, R91, R90 ;  /* 0x0000005a5b29723e */ /* 0x000fc400000000ff */
[----:B------:R-:W-:Y:S02]  /*25670*/  F2FP.F16.F32.PACK_AB R42, R68, R168 ;  /* 0x000000a8442a723e */ /* 0x000fe400000000ff */
[----:B------:R-:W-:Y:S02]  /*25680*/  MOV R110, R110 ;  /* 0x0000006e006e7202 */ /* 0x000fe40000000f00 */
        /* <DEDUP_REMOVED lines=12> */
[----:B---3--:R-:W-:-:S03]  /*25750*/  SHF.R.S32.HI R78, RZ, 0x1f, R144 ;  /* 0x0000001fff4e7819 */ /* 0x008fc60000011490 */
[----:B------:R-:W-:Y:S01]  /*25760*/  STSM.16.M88.4 [R110], R52 ;  /* 0x000000346e007844 */ /* 0x000fe20000000200 */
[----:B------:R-:W-:-:S03]  /*25770*/  IMAD.X R117, RZ, RZ, R121, P6 ;  /* 0x000000ffff757224 */ /* 0x000fc600030e0679 */
[----:B------:R2:W-:Y:S01]  /*25780*/  STSM.16.M88.4 [R112], R4 ;  /* 0x0000000470007844 */ /* 0x0005e20000000200 */
[----:B------:R-:W-:Y:S01]  /*25790*/  IADD3.X R119, RZ, R121, RZ, P5, !PT ;  /* 0x00000079ff777210 */ /* 0x000fe20002ffe4ff */
[--C-:B------:R-:W-:Y:S01]  /*257a0*/  IMAD.X R81, RZ, RZ, R121.reuse, P2 ;  /* 0x000000ffff517224 */ /* 0x100fe200010e0679 */
[----:B------:R-:W-:Y:S01]  /*257b0*/  ISETP.NE.U32.AND P0, PT, RZ, UR4, PT ;  /* 0x00000004ff007c0c */ /* 0x000fe2000bf05070 */
[----:B------:R-:W-:Y:S01]  /*257c0*/  IMAD.X R85, RZ, RZ, R121, P1 ;  /* 0x000000ffff557224 */ /* 0x000fe200008e0679 */
[----:B------:R-:W-:Y:S02]  /*257d0*/  SHF.L.U64.HI R3, R144, 0x2, R78 ;  /* 0x0000000290037819 */ /* 0x000fe4000001024e */
[----:B------:R-:W-:Y:S02]  /*257e0*/  MOV R114, R114 ;  /* 0x0000007200727202 */ /* 0x000fe40000000f00 */
[----:B----4-:R-:W-:Y:S02]  /*257f0*/  F2FP.F16.F32.PACK_AB R8, R154, R173 ;  /* 0x000000ad9a08723e */ /* 0x010fe400000000ff */
[----:B------:R-:W-:-:S02]  /*25800*/  F2FP.F16.F32.PACK_AB R9, R56, R51 ;  /* 0x000000333809723e */ /* 0x000fc400000000ff */
[----:B--2---:R-:W-:Y:S02]  /*25810*/  SHF.L.U32 R4, R144, 0x2, RZ ;  /* 0x0000000290047819 */ /* 0x004fe400000006ff */
[----:B------:R-:W-:Y:S02]  /*25820*/  F2FP.F16.F32.PACK_AB R10, R155, R174 ;  /* 0x000000ae9b0a723e */ /* 0x000fe400000000ff */
[----:B------:R-:W-:Y:S02]  /*25830*/  IADD3 R6, P1, R4, UR4, RZ ;  /* 0x0000000404067c10 */ /* 0x000fe4000ff3e0ff */
[----:B------:R-:W-:Y:S02]  /*25840*/  F2FP.F16.F32.PACK_AB R11, R64, R60 ;  /* 0x0000003c400b723e */ /* 0x000fe400000000ff */
        /* <DEDUP_REMOVED lines=10> */
[----:B------:R-:W-:Y:S02]  /*258f0*/  MOV R80, R80 ;  /* 0x0000005000507202 */ /* 0x000fe40000000f00 */
[----:B------:R-:W-:Y:S02]  /*25900*/  F2FP.F16.F32.PACK_AB R28, R137, R136 ;  /* 0x00000088891c723e */ /* 0x000fe400000000ff */
[----:B------:R-:W-:Y:S02]  /*25910*/  F2FP.F16.F32.PACK_AB R29, R139, R138 ;  /* 0x0000008a8b1d723e */ /* 0x000fe400000000ff */
[----:B------:R-:W-:-:S02]  /*25920*/  F2FP.F16.F32.PACK_AB R30, R141, R140 ;  /* 0x0000008c8d1e723e */ /* 0x000fc400000000ff */
[----:B------:R-:W-:Y:S02]  /*25930*/  F2FP.F16.F32.PACK_AB R31, R143, R142 ;  /* 0x0000008e8f1f723e */ /* 0x000fe400000000ff */
[----:B------:R-:W-:Y:S02]  /*25940*/  ISETP.NE.AND.EX P0, PT, RZ, UR5, PT, P0 ;  /* 0x00000005ff007c0c */ /* 0x000fe4000bf05300 */
[----:B------:R-:W-:Y:S01]  /*25950*/  IADD3.X R7, R3, UR5, RZ, P1, !PT ;  /* 0x0000000503077c10 */ /* 0x000fe20008ffe4ff */
[----:B------:R-:W-:Y:S01]  /*25960*/  ULDC.64 UR4, c[0x0][0xbe0] ;  /* 0x0002f80000047ab9 */ /* 0x000fe20000000a00 */
[----:B------:R-:W-:Y:S01]  /*25970*/  MOV R84, R84 ;  /* 0x0000005400547202 */ /* 0x000fe20000000f00 */
[----:B------:R2:W-:Y:S01]  /*25980*/  STSM.16.M88.4 [R114], R8 ;  /* 0x0000000872007844 */ /* 0x0005e20000000200 */
[----:B------:R-:W-:-:S03]  /*25990*/  ISETP.NE.U32.AND P1, PT, RZ, UR4, PT ;  /* 0x00000004ff007c0c */ /* 0x000fc6000bf25070 */
[----:B------:R3:W-:Y:S01]  /*259a0*/  STSM.16.M88.4 [R116], R12 ;  /* 0x0000000c74007844 */ /* 0x0007e20000000200 */
[----:B------:R-:W-:-:S03]  /*259b0*/  ISETP.NE.AND.EX P1, PT, RZ, UR5, PT, P1 ;  /* 0x00000005ff007c0c */ /* 0x000fc6000bf25310 */
[----:B------:R3:W-:Y:S04]  /*259c0*/  STSM.16.M88.4 [R118], R24 ;  /* 0x0000001876007844 */ /* 0x0007e80000000200 */
[----:B------:R3:W-:Y:S04]  /*259d0*/  STSM.16.M88.4 [R80], R28 ;  /* 0x0000001c50007844 */ /* 0x0007e80000000200 */
[----:B------:R3:W-:Y:S01]  /*259e0*/  STSM.16.M88.4 [R84], R176 ;  /* 0x000000b054007844 */ /* 0x0007e20000000200 */
[----:B------:R-:W-:Y:S01]  /*259f0*/  BAR.SYNC.DEFER_BLOCKING 0x1, 0x100 ;  /* 0x0044000000007b1d */ /* 0x000fe20000010000 */
[----:B------:R-:W-:-:S04]  /*25a00*/  @P1 IADD3 R4, P2, R4, UR4, RZ ;  /* 0x0000000404041c10 */ /* 0x000fc8000ff5e0ff */
[----:B------:R-:W-:Y:S01]  /*25a10*/  @P1 IADD3.X R5, R3, UR5, RZ, P2, !PT ;  /* 0x0000000503051c10 */ /* 0x000fe200097fe4ff */
[----:B------:R-:W-:Y:S02]  /*25a20*/  ULDC UR4, c[0x0][0xa88] ;  /* 0x0002a20000047ab9 */ /* 0x000fe40000000800 */
[----:B------:R-:W-:Y:S01]  /*25a30*/  MOV R3, UR4 ;  /* 0x0000000400037c02 */ /* 0x000fe20008000f00 */
[----:B------:R3:W5:Y:S05]  /*25a40*/  @P0 LDG.E R76, desc[UR60][R6.64] ;  /* 0x0000003c064c0981 */ /* 0x00076a000c1e1900 */
[----:B------:R3:W5:Y:S01]  /*25a50*/  @P1 LDG.E R3, desc[UR60][R4.64] ;  /* 0x0000003c04031981 */ /* 0x000762000c1e1900 */
[----:B------:R-:W2:Y:S02]  /*25a60*/  S2R R180, SR_TID.X ;  /* 0x0000000000b47919 */ /* 0x000ea40000002100 */
[----:B--2---:R-:W-:-:S05]  /*25a70*/  VIADD R11, R180, 0xffffff80 ;  /* 0xffffff80b40b7836 */ /* 0x004fca0000000000 */
[----:B------:R-:W-:-:S04]  /*25a80*/  SHF.R.S32.HI R8, RZ, 0x1f, R11 ;  /* 0x0000001fff087819 */ /* 0x000fc8000001140b */
[----:B------:R-:W-:Y:S01]  /*25a90*/  LEA.HI R9, R8, R11, RZ, 0x3 ;  /* 0x0000000b08097211 */ /* 0x000fe200078f18ff */
[----:B---3--:R-:W-:Y:S06]  /*25aa0*/  @P1 BRA `(.L_x_2550) ;  /* 0x0000000000101947 */ /* 0x008fec0003800000 */
[----:B------:R-:W-:Y:S05]  /*25ab0*/  @!P0 BRA `(.L_x_2550) ;  /* 0x00000000000c8947 */ /* 0x000fea0003800000 */
[----:B------:R-:W2:Y:S04]  /*25ac0*/  LDG.E R4, desc[UR60][R6.64] ;  /* 0x0000003c06047981 */ /* 0x000ea8000c1e1900 */
[----:B-----5:R-:W2:Y:S02]  /*25ad0*/  LDG.E R3, desc[UR60][R6.64+0x4] ;  /* 0x0000043c06037981 */ /* 0x020ea4000c1e1900 */
[----:B--2---:R-:W-:-:S07]  /*25ae0*/  IMAD.IADD R3, R3, 0x1, -R4 ;  /* 0x0000000103037824 */ /* 0x004fce00078e0a04 */
.L_x_2550:
[----:B------:R-:W2:Y:S01]  /*25af0*/  LDL R10, [R1+0x68] ;  /* 0x00006800010a7983 */ /* 0x000ea20000100800 */
[----:B------:R-:W-:Y:S01]  /*25b00*/  LOP3.LUT R4, R9, 0xfffffff8, RZ, 0xc0, !PT ;  /* 0xfffffff809047812 */ /* 0x000fe200078ec0ff */
[----:B------:R-:W-:Y:S02]  /*25b10*/  ULDC.64 UR4, c[0x0][0xb70] ;  /* 0x0002dc0000047ab9 */ /* 0x000fe40000000a00 */
[----:B------:R-:W3:Y:S04]  /*25b20*/  LDL.LU R83, [R1+0x78] ;  /* 0x0000780001537983 */ /* 0x000ee80000300800 */
[----:B------:R-:W2:Y:S01]  /*25b30*/  LDL.LU R82, [R1+0x84] ;  /* 0x0000840001527983 */ /* 0x000ea20000300800 */
[----:B-----5:R-:W-:Y:S01]  /*25b40*/  SHF.R.S32.HI R77, RZ, 0x1f, R76 ;  /* 0x0000001fff4d7819 */ /* 0x020fe2000001144c */
[----:B------:R-:W-:Y:S01]  /*25b50*/  IMAD.IADD R7, R11, 0x1, -R4 ;  /* 0x000000010b077824 */ /* 0x000fe200078e0a04 */
[----:B------:R-:W-:-:S02]  /*25b60*/  SEL R78, R78, RZ, !P0 ;  /* 0x000000ff4e4e7207 */ /* 0x000fc40004000000 */
[----:B------:R-:W-:Y:S02]  /*25b70*/  SEL R79, R144, RZ, !P0 ;  /* 0x000000ff904f7207 */ /* 0x000fe40004000000 */
[----:B------:R-:W-:Y:S02]  /*25b80*/  LEA R7, R7, R234, 0x3 ;  /* 0x000000ea07077211 */ /* 0x000fe400078e18ff */
[----:B------:R-:W-:-:S03]  /*25b90*/  LEA.HI R8, R8, R11, RZ, 0x7 ;  /* 0x0000000b08087211 */ /* 0x000fc600078f38ff */
[----:B------:R-:W-:Y:S01]  /*25ba0*/  IMAD.WIDE R20, R7, 0x2, R20 ;  /* 0x0000000207147825 */ /* 0x000fe200078e0214 */
[----:B------:R-:W-:Y:S02]  /*25bb0*/  LOP3.LUT R12, R8, 0xffffff80, RZ, 0xc0, !PT ;  /* 0xffffff80080c7812 */ /* 0x000fe400078ec0ff */
[C---:B------:R-:W-:Y:S02]  /*25bc0*/  IADD3 R13, P3, R20.reuse, 0x2000, RZ ;  /* 0x00002000140d7810 */ /* 0x040fe40007f7e0ff */
[----:B------:R-:W-:Y:S02]  /*25bd0*/  IADD3 R29, P2, R20, 0x4000, RZ ;  /* 0x00004000141d7810 */ /* 0x000fe40007f5e0ff */
[----:B------:R-:W-:Y:S02]  /*25be0*/  IADD3 R11, R11, -R12, RZ ;  /* 0x8000000c0b0b7210 */ /* 0x000fe40007ffe0ff */
[----:B------:R-:W-:Y:S02]  /*25bf0*/  LOP3.LUT R12, R13, 0x380, RZ, 0xc0, !PT ;  /* 0x000003800d0c7812 */ /* 0x000fe400078ec0ff */
[----:B------:R-:W-:-:S02]  /*25c00*/  LOP3.LUT R28, R29, 0x380, RZ, 0xc0, !PT ;  /* 0x000003801d1c7812 */ /* 0x000fc400078ec0ff */
[----:B------:R-:W-:Y:S02]  /*25c10*/  SHF.R.U64 R12, R12, 0x3, RZ ;  /* 0x000000030c0c7819 */ /* 0x000fe400000012ff */
[----:B------:R-:W-:Y:S02]  /*25c20*/  SHF.R.U64 R28, R28, 0x3, RZ ;  /* 0x000000031c1c7819 */ /* 0x000fe400000012ff */
[----:B------:R-:W-:Y:S01]  /*25c30*/  LOP3.LUT R12, R12, R13, RZ, 0x3c, !PT ;  /* 0x0000000d0c0c7212 */ /* 0x000fe200078e3cff */
[--C-:B------:R-:W-:Y:S01]  /*25c40*/  IMAD.X R13, RZ, RZ, R21.reuse, P3 ;  /* 0x000000ffff0d7224 */ /* 0x100fe200018e0615 */
[----:B------:R-:W-:Y:S01]  /*25c50*/  LOP3.LUT R28, R28, R29, RZ, 0x3c, !PT ;  /* 0x0000001d1c1c7212 */ /* 0x000fe200078e3cff */
[----:B------:R-:W-:Y:S01]  /*25c60*/  IMAD.X R29, RZ, RZ, R21, P2 ;  /* 0x000000ffff1d7224 */ /* 0x000fe200010e0615 */
[C---:B------:R-:W-:Y:S02]  /*25c70*/  IADD3 R33, P6, R20.reuse, 0x5000, RZ ;  /* 0x0000500014217810 */ /* 0x040fe40007fde0ff */
[----:B------:R-:W-:-:S02]  /*25c80*/  IADD3 R37, P5, R20, 0x6000, RZ ;  /* 0x0000600014257810 */ /* 0x000fc40007fbe0ff */
[C---:B------:R-:W-:Y:S02]  /*25c90*/  IADD3 R45, P3, R20.reuse, 0x8000, RZ ;  /* 0x00008000142d7810 */ /* 0x040fe40007f7e0ff */
[----:B------:R-:W-:Y:S02]  /*25ca0*/  IADD3 R55, P2, R20, 0xa000, RZ ;  /* 0x0000a00014377810 */ /* 0x000fe40007f5e0ff */
        /* <DEDUP_REMOVED lines=12> */
[--C-:B------:R-:W-:Y:S01]  /*25d70*/  IMAD.X R45, RZ, RZ, R21.reuse, P3 ;  /* 0x000000ffff2d7224 */ /* 0x100fe200018e0615 */
[----:B------:R-:W-:Y:S01]  /*25d80*/  LOP3.LUT R54, R54, R55, RZ, 0x3c, !PT ;  /* 0x0000003736367212 */ /* 0x000fe200078e3cff */
[----:B------:R-:W-:Y:S01]  /*25d90*/  IMAD.X R55, RZ, RZ, R21, P2 ;  /* 0x000000ffff377224 */ /* 0x000fe200010e0615 */
[----:B------:R-:W-:Y:S02]  /*25da0*/  IADD3.X R37, RZ, R21, RZ, P5, !PT ;  /* 0x00000015ff257210 */ /* 0x000fe40002ffe4ff */
[C---:B------:R-:W-:Y:S02]  /*25db0*/  IADD3 R57, P6, R20.reuse, 0xb000, RZ ;  /* 0x0000b00014397810 */ /* 0x040fe40007fde0ff */
[C---:B------:R-:W-:Y:S02]  /*25dc0*/  IADD3 R61, P5, R20.reuse, 0xc000, RZ ;  /* 0x0000c000143d7810 */ /* 0x040fe40007fbe0ff */
[----:B------:R-:W-:-:S02]  /*25dd0*/  IADD3 R69, P3, R20, 0xe000, RZ ;  /* 0x0000e00014457810 */ /* 0x000fc40007f7e0ff */
[----:B------:R-:W-:Y:S02]  /*25de0*/  LOP3.LUT R56, R57, 0x380, RZ, 0xc0, !PT ;  /* 0x0000038039387812 */ /* 0x000fe400078ec0ff */
[----:B------:R-:W-:Y:S02]  /*25df0*/  LOP3.LUT R60, R61, 0x380, RZ, 0xc0, !PT ;  /* 0x000003803d3c7812 */ /* 0x000fe400078ec0ff */
[----:B------:R-:W-:Y:S02]  /*25e00*/  LOP3.LUT R68, R69, 0x380, RZ, 0xc0, !PT ;  /* 0x0000038045447812 */ /* 0x000fe400078ec0ff */
[----:B------:R-:W-:Y:S02]  /*25e10*/  SHF.R.U64 R56, R56, 0x3, RZ ;  /* 0x0000000338387819 */ /* 0x000fe400000012ff */
[----:B------:R-:W-:Y:S02]  /*25e20*/  SHF.R.U64 R60, R60, 0x3, RZ ;  /* 0x000000033c3c7819 */ /* 0x000fe400000012ff */
[----:B------:R-:W-:-:S02]  /*25e30*/  SHF.R.U64 R68, R68, 0x3, RZ ;  /* 0x0000000344447819 */ /* 0x000fc400000012ff */
[----:B------:R-:W-:Y:S02]  /*25e40*/  LOP3.LUT R56, R56, R57, RZ, 0x3c, !PT ;  /* 0x0000003938387212 */ /* 0x000fe400078e3cff */
[----:B------:R-:W-:Y:S01]  /*25e50*/  LOP3.LUT R60, R60, R61, RZ, 0x3c, !PT ;  /* 0x0000003d3c3c7212 */ /* 0x000fe200078e3cff */
[----:B------:R-:W-:Y:S01]  /*25e60*/  IMAD.X R61, RZ, RZ, R21, P5 ;  /* 0x000000ffff3d7224 */ /* 0x000fe200028e0615 */
[----:B------:R-:W-:Y:S02]  /*25e70*/  LOP3.LUT R68, R68, R69, RZ, 0x3c, !PT ;  /* 0x0000004544447212 */ /* 0x000fe400078e3cff */
[-C--:B------:R-:W-:Y:S02]  /*25e80*/  IADD3.X R57, RZ, R21.reuse, RZ, P6, !PT ;  /* 0x00000015ff397210 */ /* 0x080fe400037fe4ff */
[----:B------:R-:W-:Y:S01]  /*25e90*/  IADD3.X R69, RZ, R21, RZ, P3, !PT ;  /* 0x00000015ff457210 */ /* 0x000fe20001ffe4ff */
[----:B------:R-:W-:Y:S01]  /*25ea0*/  BSSY B1, `(.L_x_2551) ;  /* 0x000007f000017945 */ /* 0x000fe20003800000 */
[----:B---3--:R-:W-:Y:S01]  /*25eb0*/  SHF.R.S32.HI R80, RZ, 0x1f, R83 ;  /* 0x0000001fff507819 */ /* 0x008fe20000011453 */
[----:B------:R-:W-:-:S04]  /*25ec0*/  IMAD.WIDE.U32 R4, R83, UR4, R76 ;  /* 0x0000000453047c25 */ /* 0x000fc8000f8e004c */
[----:B------:R-:W-:Y:S02]  /*25ed0*/  IMAD R6, R80, UR4, RZ ;  /* 0x0000000450067c24 */ /* 0x000fe4000f8e02ff */
[----:B--2---:R-:W-:Y:S02]  /*25ee0*/  IMAD R10, R82, 0x80, R10 ;  /* 0x00000080520a7824 */ /* 0x004fe400078e020a */
[----:B------:R-:W-:Y:S01]  /*25ef0*/  IMAD R9, R83, UR5, R6 ;  /* 0x0000000553097c24 */ /* 0x000fe2000f8e0206 */
[----:B------:R-:W-:Y:S02]  /*25f00*/  ULDC.64 UR4, c[0x0][0xb78] ;  /* 0x0002de0000047ab9 */ /* 0x000fe40000000a00 */
[----:B------:R-:W-:Y:S01]  /*25f10*/  IMAD R6, R78, UR4, RZ ;  /* 0x000000044e067c24 */ /* 0x000fe2000f8e02ff */
[----:B------:R-:W-:Y:S01]  /*25f20*/  SHF.R.S32.HI R7, RZ, 0x1f, R10 ;  /* 0x0000001fff077819 */ /* 0x000fe2000001140a */
[----:B------:R-:W-:Y:S01]  /*25f30*/  IMAD.IADD R5, R5, 0x1, R9 ;  /* 0x0000000105057824 */ /* 0x000fe200078e0209 */
[----:B------:R-:W-:Y:S01]  /*25f40*/  IADD3 R9, P4, R20, 0x1000, RZ ;  /* 0x0000100014097810 */ /* 0x000fe20007f9e0ff */
[----:B------:R-:W-:-:S02]  /*25f50*/  IMAD R6, R79, UR5, R6 ;  /* 0x000000054f067c24 */ /* 0x000fc4000f8e0206 */
[----:B------:R-:W-:Y:S01]  /*25f60*/  IMAD.WIDE.U32 R4, R79, UR4, R4 ;  /* 0x000000044f047c25 */ /* 0x000fe2000f8e0004 */
[----:B------:R-:W-:Y:S01]  /*25f70*/  ULDC.64 UR4, c[0x0][0xb40] ;  /* 0x0002d00000047ab9 */ /* 0x000fe20000000a00 */
[----:B------:R-:W-:Y:S02]  /*25f80*/  LOP3.LUT R8, R9, 0x380, RZ, 0xc0, !PT ;  /* 0x0000038009087812 */ /* 0x000fe400078ec0ff */
[----:B------:R-:W-:Y:S02]  /*25f90*/  IADD3 R4, P0, R10, R4, RZ ;  /* 0x000000040a047210 */ /* 0x000fe40007f1e0ff */
[----:B------:R-:W-:Y:S02]  /*25fa0*/  SHF.R.U64 R8, R8, 0x3, RZ ;  /* 0x0000000308087819 */ /* 0x000fe400000012ff */
[----:B------:R-:W-:Y:S02]  /*25fb0*/  IADD3.X R7, R7, R5, R6, P0, !PT ;  /* 0x0000000507077210 */ /* 0x000fe400007fe406 */
[----:B------:R-:W-:-:S02]  /*25fc0*/  LEA R52, P1, R4, UR4, 0x2 ;  /* 0x0000000404347c11 */ /* 0x000fc4000f8210ff */
[----:B------:R-:W-:Y:S01]  /*25fd0*/  LOP3.LUT R8, R8, R9, RZ, 0x3c, !PT ;  /* 0x0000000908087212 */ /* 0x000fe200078e3cff */
[----:B------:R-:W-:Y:S01]  /*25fe0*/  IMAD.X R9, RZ, RZ, R21, P4 ;  /* 0x000000ffff097224 */ /* 0x000fe200020e0615 */
[----:B------:R-:W-:Y:S01]  /*25ff0*/  LEA.HI.X R53, R4, UR5, R7, 0x2, P1 ;  /* 0x0000000504357c11 */ /* 0x000fe200088f1407 */
[----:B------:R-:W-:Y:S01]  /*26000*/  VIADD R4, R10, 0x8 ;  /* 0x000000080a047836 */ /* 0x000fe20000000000 */
[C---:B------:R-:W-:Y:S01]  /*26010*/  IADD3 R25, P1, R20.reuse, 0x3000, RZ ;  /* 0x0000300014197810 */ /* 0x040fe20007f3e0ff */
[----:B------:R-:W-:Y:S01]  /*26020*/  ULDC.64 UR4, c[0x0][0xaa0] ;  /* 0x0002a80000047ab9 */ /* 0x000fe20000000a00 */
[----:B------:R-:W-:Y:S02]  /*26030*/  IADD3 R41, P4, R20, 0x7000, RZ ;  /* 0x0000700014297810 */ /* 0x000fe40007f9e0ff */
[----:B------:R-:W-:Y:S02]  /*26040*/  LOP3.LUT R24, R25, 0x380, RZ, 0xc0, !PT ;  /* 0x0000038019187812 */ /* 0x000fe400078ec0ff */
[----:B------:R-:W-:-:S02]  /*26050*/  LOP3.LUT R40, R41, 0x380, RZ, 0xc0, !PT ;  /* 0x0000038029287812 */ /* 0x000fc400078ec0ff */
[----:B------:R-:W-:Y:S02]  /*26060*/  SHF.R.U64 R24, R24, 0x3, RZ ;  /* 0x0000000318187819 */ /* 0x000fe400000012ff */
[----:B------:R-:W-:Y:S02]  /*26070*/  SHF.R.U64 R40, R40, 0x3, RZ ;  /* 0x0000000328287819 */ /* 0x000fe400000012ff */
[----:B------:R-:W-:Y:S02]  /*26080*/  LOP3.LUT R24, R24, R25, RZ, 0x3c, !PT ;  /* 0x0000001918187212 */ /* 0x000fe400078e3cff */
[----:B------:R-:W-:Y:S02]  /*26090*/  IADD3.X R25, RZ, R21, RZ, P1, !PT ;  /* 0x00000015ff197210 */ /* 0x000fe40000ffe4ff */
[----:B------:R-:W-:Y:S02]  /*260a0*/  IADD3 R49, P1, R20, 0x9000, RZ ;  /* 0x0000900014317810 */ /* 0x000fe40007f3e0ff */
[----:B------:R-:W-:Y:S01]  /*260b0*/  LOP3.LUT R40, R40, R41, RZ, 0x3c, !PT ;  /* 0x0000002928287212 */ /* 0x000fe200078e3cff */
[----:B------:R-:W-:Y:S01]  /*260c0*/  IMAD.X R41, RZ, RZ, R21, P4 ;  /* 0x000000ffff297224 */ /* 0x000fe200020e0615 */
[----:B------:R-:W-:-:S02]  /*260d0*/  LOP3.LUT R48, R49, 0x380, RZ, 0xc0, !PT ;  /* 0x0000038031307812 */ /* 0x000fc400078ec0ff */
[----:B------:R-:W-:Y:S02]  /*260e0*/  LOP3.LUT P0, RZ, R11, 0x3, RZ, 0xc0, !PT ;  /* 0x000000030bff7812 */ /* 0x000fe4000780c0ff */
[----:B------:R-:W-:Y:S02]  /*260f0*/  SHF.R.U64 R48, R48, 0x3, RZ ;  /* 0x0000000330307819 */ /* 0x000fe400000012ff */
[----:B------:R-:W-:Y:S02]  /*26100*/  IADD3 R65, P4, R20, 0xd000, RZ ;  /* 0x0000d00014417810 */ /* 0x000fe40007f9e0ff */
[----:B------:R-:W-:Y:S02]  /*26110*/  LOP3.LUT R48, R48, R49, RZ, 0x3c, !PT ;  /* 0x0000003130307212 */ /* 0x000fe400078e3cff */
[----:B------:R-:W-:Y:S02]  /*26120*/  IADD3 R5, P2, R20, 0xf000, RZ ;  /* 0x0000f00014057810 */ /* 0x000fe40007f5e0ff */
[----:B------:R-:W-:-:S02]  /*26130*/  IADD3.X R49, RZ, R21, RZ, P1, !PT ;  /* 0x00000015ff317210 */ /* 0x000fc40000ffe4ff */
[-C--:B------:R-:W-:Y:S01]  /*26140*/  ISETP.GE.OR P1, PT, R10, R3.reuse, P0 ;  /* 0x000000030a00720c */ /* 0x080fe20000726670 */
[----:B------:R-:W-:Y:S01]  /*26150*/  IMAD.X R73, RZ, RZ, R21, P2 ;  /* 0x000000ffff497224 */ /* 0x000fe200010e0615 */
[----:B------:R-:W-:Y:S02]  /*26160*/  LOP3.LUT R64, R65, 0x380, RZ, 0xc0, !PT ;  /* 0x0000038041407812 */ /* 0x000fe400078ec0ff */
[----:B------:R-:W-:Y:S02]  /*26170*/  ISETP.GE.OR P0, PT, R4, R3, P0 ;  /* 0x000000030400720c */ /* 0x000fe40000706670 */
[----:B------:R-:W-:Y:S02]  /*26180*/  LOP3.LUT R7, R20, 0x380, RZ, 0xc0, !PT ;  /* 0x0000038014077812 */ /* 0x000fe400078ec0ff */
[----:B------:R-:W-:Y:S02]  /*26190*/  LOP3.LUT R4, R5, 0x380, RZ, 0xc0, !PT ;  /* 0x0000038005047812 */ /* 0x000fe400078ec0ff */
[----:B------:R-:W-:-:S02]  /*261a0*/  SHF.R.U64 R64, R64, 0x3, RZ ;  /* 0x0000000340407819 */ /* 0x000fc400000012ff */
[----:B------:R-:W-:Y:S01]  /*261b0*/  SHF.R.U64 R7, R7, 0x3, RZ ;  /* 0x0000000307077819 */ /* 0x000fe200000012ff */
[----:B------:R-:W-:Y:S01]  /*261c0*/  @!P1 STG.E desc[UR60][R52.64], R0 ;  /* 0x0000000034009986 */ /* 0x000fe2000c10193c */
[----:B------:R-:W-:Y:S02]  /*261d0*/  SHF.R.U64 R4, R4, 0x3, RZ ;  /* 0x0000000304047819 */ /* 0x000fe400000012ff */
[----:B------:R-:W-:Y:S01]  /*261e0*/  LOP3.LUT R64, R64, R65, RZ, 0x3c, !PT ;  /* 0x0000004140407212 */ /* 0x000fe200078e3cff */
[----:B------:R-:W-:Y:S01]  /*261f0*/  IMAD.X R65, RZ, RZ, R21, P4 ;  /* 0x000000ffff417224 */ /* 0x000fe200020e0615 */
[----:B------:R-:W-:Y:S01]  /*26200*/  LOP3.LUT R20, R7, R20, RZ, 0x3c, !PT ;  /* 0x0000001407147212 */ /* 0x000fe200078e3cff */
[----:B------:R2:W-:Y:S01]  /*26210*/  @!P0 STG.E desc[UR60][R52.64+0x20], R2 ;  /* 0x0000200234008986 */ /* 0x0005e2000c10193c */
[----:B------:R-:W-:Y:S01]  /*26220*/  LOP3.LUT R72, R4, R5, RZ, 0x3c, !PT ;  /* 0x0000000504487212 */ /* 0x000fe200078e3cff */
[----:B------:R-:W-:Y:S02]  /*26230*/  IMAD R77, R77, UR4, RZ ;  /* 0x000000044d4d7c24 */ /* 0x000fe4000f8e02ff */
[----:B------:R3:W5:Y:S04]  /*26240*/  LD.E.128 R4, desc[UR60][R20.64] ;  /* 0x0000003c14047980 */ /* 0x000768000c101d00 */
[----:B------:R-:W5:Y:S04]  /*26250*/  LD.E.128 R8, desc[UR60][R8.64] ;  /* 0x0000003c08087980 */ /* 0x000f68000c101d00 */
[----:B------:R-:W5:Y:S01]  /*26260*/  LD.E.128 R12, desc[UR60][R12.64] ;  /* 0x0000003c0c0c7980 */ /* 0x000f62000c101d00 */
[--C-:B---3--:R-:W-:Y:S01]  /*26270*/  SHF.R.S32.HI R21, RZ, 0x1f, R17.reuse ;  /* 0x0000001fff157819 */ /* 0x108fe20000011411 */
[----:B------:R-:W-:-:S02]  /*26280*/  IMAD.MOV.U32 R20, RZ, RZ, R17 ;  /* 0x000000ffff147224 */ /* 0x000fc400078e0011 */
        /* <DEDUP_REMOVED lines=13> */
[C---:B------:R-:W-:Y:S01]  /*26360*/  IMAD.WIDE.U32 R20, R76.reuse, UR4, R20 ;  /* 0x000000044c147c25 */ /* 0x040fe2000f8e0014 */
[----:B------:R-:W-:Y:S01]  /*26370*/  @!PT LDS RZ, [RZ] ;  /* 0x00000000fffff984 */ /* 0x000fe20000000800 */
[----:B------:R-:W-:Y:S01]  /*26380*/  @!PT LDS RZ, [RZ] ;  /* 0x00000000fffff984 */ /* 0x000fe20000000800 */
[----:B------:R-:W-:Y:S01]  /*26390*/  @!PT LDS RZ, [RZ] ;  /* 0x00000000fffff984 */ /* 0x000fe20000000800 */
[----:B------:R-:W-:Y:S01]  /*263a0*/  @!PT LDS RZ, [RZ] ;  /* 0x00000000fffff984 */ /* 0x000fe20000000800 */
[----:B------:R2:W-:Y:S06]  /*263b0*/  MEMBAR.ALL.CTA ;  /* 0x0000000000007992 */ /* 0x0005ec0000008000 */
[----:B--2---:R-:W2:Y:S01]  /*263c0*/  FENCE.VIEW.ASYNC.S ;  /* 0x00000000000073c6 */ /* 0x004ea20000000000 */
[----:B------:R-:W-:Y:S01]  /*263d0*/  IMAD R77, R76, UR5, R77 ;  /* 0x000000054c4d7c24 */ /* 0x000fe2000f8e024d */
[----:B------:R-:W-:Y:S01]  /*263e0*/  ULDC.64 UR4, c[0x0][0xae0] ;  /* 0x0002b80000047ab9 */ /* 0x000fe20000000a00 */
[----:B------:R-:W-:-:S02]  /*263f0*/  IMAD R81, R82, -0x80, R3 ;  /* 0xffffff8052517824 */ /* 0x000fc400078e0203 */
[----:B------:R-:W-:Y:S01]  /*26400*/  IMAD R80, R80, UR4, RZ ;  /* 0x0000000450507c24 */ /* 0x000fe2000f8e02ff */
[----:B------:R-:W-:Y:S01]  /*26410*/  IADD3 R21, R21, R77, RZ ;  /* 0x0000004d15157210 */ /* 0x000fe20007ffe0ff */
[C---:B------:R-:W-:Y:S01]  /*26420*/  VIADD R0, R22.reuse, 0x60 ;  /* 0x0000006016007836 */ /* 0x040fe20000000000 */
[-C--:B------:R-:W-:Y:S01]  /*26430*/  ISETP.GE.AND P3, PT, R22, R81.reuse, PT ;  /* 0x000000511600720c */ /* 0x080fe20003f66270 */
[C---:B------:R-:W-:Y:S01]  /*26440*/  IMAD R77, R83.reuse, UR5, R80 ;  /* 0x00000005534d7c24 */ /* 0x040fe2000f8e0250 */
[-C--:B------:R-:W-:Y:S01]  /*26450*/  ISETP.GE.AND P1, PT, R218, R81.reuse, PT ;  /* 0x00000051da00720c */ /* 0x080fe20003f26270 */
[----:B------:R-:W-:Y:S01]  /*26460*/  IMAD.WIDE.U32 R2, R83, UR4, R20 ;  /* 0x0000000453027c25 */ /* 0x000fe2000f8e0014 */
[-C--:B------:R-:W-:Y:S01]  /*26470*/  ISETP.GE.AND P0, PT, R0, R81.reuse, PT ;  /* 0x000000510000720c */ /* 0x080fe20003f06270 */
[----:B------:R-:W-:Y:S01]  /*26480*/  ULDC.64 UR4, c[0x0][0xae8] ;  /* 0x0002ba0000047ab9 */ /* 0x000fe20000000a00 */
[----:B------:R-:W-:Y:S01]  /*26490*/  IADD3 R0, R16, 0x38820, RZ ;  /* 0x0003882010007810 */ /* 0x000fe20007ffe0ff */
[----:B------:R-:W-:Y:S01]  /*264a0*/  IMAD R78, R78, UR4, RZ ;  /* 0x000000044e4e7c24 */ /* 0x000fe2000f8e02ff */
[----:B------:R-:W-:Y:S01]  /*264b0*/  ISETP.GE.AND P2, PT, R220, R81, PT ;  /* 0x00000051dc00720c */ /* 0x000fe20003f46270 */
[----:B------:R-:W-:Y:S01]  /*264c0*/  IMAD.IADD R3, R3, 0x1, R77 ;  /* 0x0000000103037824 */ /* 0x000fe200078e024d */
[----:B------:R-:W-:Y:S01]  /*264d0*/  PRMT R0, RZ, 0x654, R0 ;  /* 0x00000654ff007816 */ /* 0x000fe20000000000 */
[----:B------:R-:W-:-:S02]  /*264e0*/  IMAD R81, R79, UR5, R78 ;  /* 0x000000054f517c24 */ /* 0x000fc4000f8e024e */
[----:B------:R-:W-:Y:S01]  /*264f0*/  IMAD.WIDE.U32 R76, R79, UR4, R2 ;  /* 0x000000044f4c7c25 */ /* 0x000fe2000f8e0002 */
[----:B--2---:R2:W-:Y:S03]  /*26500*/  SYNCS.ARRIVE.TRANS64.RED.A1T0 RZ, [R0+URZ], RZ ;  /* 0x000000ff00ff79a7 */ /* 0x0045e6000810043f */
[----:B------:R-:W-:Y:S01]  /*26510*/  IMAD.WIDE R20, R82, 0x80, R22 ;  /* 0x0000008052147825 */ /* 0x000fe200078e0216 */
[----:B------:R-:W-:-:S03]  /*26520*/  IADD3 R81, R77, R81, RZ ;  /* 0x000000514d517210 */ /* 0x000fc60007ffe0ff */
[C---:B------:R-:W-:Y:S02]  /*26530*/  VIADD R80, R17.reuse, 0xc0 ;  /* 0x000000c011507836 */ /* 0x040fe40000000000 */
[----:B------:R-:W-:Y:S01]  /*26540*/  VIADD R82, R17, 0x80 ;  /* 0x0000008011527836 */ /* 0x000fe20000000000 */
[----:B--2---:R-:W-:Y:S06]  /*26550*/  @P3 BRA `(.L_x_2552) ;  /* 0x00000000004c3947 */ /* 0x004fec0003800000 */
[----:B------:R-:W-:Y:S01]  /*26560*/  ULDC.64 UR4, c[0x0][0xad8] ;  /* 0x0002b60000047ab9 */ /* 0x000fe20000000a00 */
[----:B------:R-:W-:Y:S01]  /*26570*/  IMAD.MOV.U32 R2, RZ, RZ, R76 ;  /* 0x000000ffff027224 */ /* 0x000fe200078e004c */
[----:B------:R-:W-:Y:S01]  /*26580*/  ULDC.64 UR6, c[0x0][0xa80] ;  /* 0x0002a00000067ab9 */ /* 0x000fe20000000a00 */
[----:B------:R-:W-:Y:S02]  /*26590*/  IMAD R79, R21, UR4, RZ ;  /* 0x00000004154f7c24 */ /* 0x000fe4000f8e02ff */
        /* <DEDUP_REMOVED lines=15> */
.L_x_2552:
[----:B------:R-:W-:Y:S05]  /*26690*/  BSYNC B1 ;  /* 0x0000000000017941 */ /* 0x000fea0003800000 */
.L_x_2551:
[----:B------:R-:W-:Y:S04]  /*266a0*/  BSSY B1, `(.L_x_2553) ;  /* 0x0000017000017945 */ /* 0x000fe80003800000 */
[----:B------:R-:W-:Y:S05]  /*266b0*/  @P1 BRA `(.L_x_2554) ;  /* 0x0000000000541947 */ /* 0x000fea0003800000 */
[----:B--2--5:R-:W-:Y:S01]  /*266c0*/  IADD3 R5, P1, R20, 0x20, RZ ;  /* 0x0000002014057810 */ /* 0x024fe20007f3e0ff */
[----:B------:R-:W-:Y:S01]  /*266d0*/  ULDC.64 UR6, c[0x0][0xad8] ;  /* 0x0002b60000067ab9 */ /* 0x000fe20000000a00 */
[----:B------:R-:W-:Y:S01]  /*266e0*/  MOV R3, R81 ;  /* 0x0000005100037202 */ /* 0x000fe20000000f00 */
[----:B------:R-:W-:Y:S01]  /*266f0*/  IMAD.MOV.U32 R2, RZ, RZ, R76 ;  /* 0x000000ffff027224 */ /* 0x000fe200078e004c */
[----:B------:R-:W-:Y:S01]  /*26700*/  ULDC UR4, c[0x0][0xa8c] ;  /* 0x0002a30000047ab9 */ /* 0x000fe20000000800 */
[----:B------:R-:W-:Y:S01]  /*26710*/  IMAD.X R0, RZ, RZ, R21, P1 ;  /* 0x000000ffff007224 */ /* 0x000fe200008e0615 */
[----:B------:R-:W-:Y:S01]  /*26720*/  ISETP.GE.AND P3, PT, R17, UR4, PT ;  /* 0x0000000411007c0c */ /* 0x000fe2000bf66270 */
[----:B------:R-:W-:Y:S01]  /*26730*/  IMAD.WIDE.U32 R2, R5, UR6, R2 ;  /* 0x0000000605027c25 */ /* 0x000fe2000f8e0002 */
[----:B------:R-:W-:Y:S02]  /*26740*/  ISETP.GE.AND P4, PT, R19, UR4, PT ;  /* 0x0000000413007c0c */ /* 0x000fe4000bf86270 */
        /* <DEDUP_REMOVED lines=12> */
.L_x_2554:
[----:B------:R-:W-:Y:S05]  /*26810*/  BSYNC B1 ;  /* 0x0000000000017941 */ /* 0x000fea0003800000 */
.L_x_2553:
[----:B------:R-:W-:Y:S04]  /*26820*/  BSSY B1, `(.L_x_2555) ;  /* 0x0000017000017945 */ /* 0x000fe80003800000 */
[----:B------:R-:W-:Y:S05]  /*26830*/  @P2 BRA `(.L_x_2556) ;  /* 0x0000000000542947 */ /* 0x000fea0003800000 */
[----:B--23-5:R-:W-:Y:S01]  /*26840*/  IADD3 R5, P1, R20, 0x40, RZ ;  /* 0x0000004014057810 */ /* 0x02cfe20007f3e0ff */
        /* <DEDUP_REMOVED lines=20> */
.L_x_2556:
[----:B------:R-:W-:Y:S05]  /*26990*/  BSYNC B1 ;  /* 0x0000000000017941 */ /* 0x000fea0003800000 */
.L_x_2555:
[----:B------:R-:W-:Y:S05]  /*269a0*/  @P0 BRA `(.L_x_2557) ;  /* 0x0000000c00240947 */ /* 0x000fea0003800000 */
[----:B--2345:R-:W-:Y:S01]  /*269b0*/  IADD3 R5, P0, R20, 0x60, RZ ;  /* 0x0000006014057810 */ /* 0x03cfe20007f1e0ff */
[----:B------:R-:W-:Y:S01]  /*269c0*/  ULDC.64 UR6, c[0x0][0xad8] ;  /* 0x0002b60000067ab9 */ /* 0x000fe20000000a00 */
[----:B------:R-:W-:Y:S01]  /*269d0*/  IMAD.MOV.U32 R2, RZ, RZ, R76 ;  /* 0x000000ffff027224 */ /* 0x000fe200078e004c */
[----:B------:R-:W-:Y:S01]  /*269e0*/  ULDC UR4, c[0x0][0xa8c] ;  /* 0x0002a30000047ab9 */ /* 0x000fe20000000800 */
[----:B------:R-:W-:Y:S01]  /*269f0*/  IADD3.X R20, RZ, R21, RZ, P0, !PT ;  /* 0x00000015ff147210 */ /* 0x000fe200007fe4ff */
[----:B------:R-:W-:Y:S01]  /*26a00*/  IMAD.MOV.U32 R3, RZ, RZ, R81 ;  /* 0x000000ffff037224 */ /* 0x000fe200078e0051 */
[----:B------:R-:W-:Y:S02]  /*26a10*/  ISETP.GE.AND P1, PT, R17, UR4, PT ;  /* 0x0000000411007c0c */ /* 0x000fe4000bf26270 */
        /* <DEDUP_REMOVED lines=14> */
[----:B------:R3:W-:Y:S01]  /*26b00*/  STG.E.128 desc[UR60][R4.64+0x180], R72 ;  /* 0x0001804804007986 */ /* 0x0007e2000c101d3c */
[----:B------:R-:W-:Y:S05]  /*26b10*/  BRA `(.L_x_2557) ;  /* 0x0000000800c87947 */ /* 0x000fea0003800000 */
.L_x_2549:
[----:B------:R-:W2:Y:S01]  /*26b20*/  LDL R13, [R1+0x74] ;  /* 0x00007400010d7983 */ /* 0x000ea20000100800 */
[----:B------:R-:W-:Y:S01]  /*26b30*/  ULDC.64 UR4, c[0x0][0xbd8] ;  /* 0x0002f60000047ab9 */ /* 0x000fe20000000a00 */
[----:B------:R-:W-:Y:S01]  /*26b40*/  IMAD.MOV.U32 R7, RZ, RZ, RZ ;  /* 0x000000ffff077224 */ /* 0x000fe200078e00ff */
[----:B------:R-:W-:-:S04]  /*26b50*/  ISETP.NE.U32.AND P0, PT, RZ, UR4, PT ;  /* 0x00000004ff007c0c */ /* 0x000fc8000bf05070 */
[----:B------:R-:W-:Y:S01]  /*26b60*/  ISETP.NE.AND.EX P0, PT, RZ, UR5, PT, P0 ;  /* 0x00000005ff007c0c */ /* 0x000fe2000bf05300 */
        /* <DEDUP_REMOVED lines=11> */
[----:B------:R-:W-:Y:S02]  /*26c20*/  @P1 IADD3.X R5, R0, UR5, RZ, P2, !PT ;  /* 0x0000000500051c10 */ /* 0x000fe400097fe4ff */
[----:B------:R-:W-:-:S06]  /*26c30*/  MOV R0, UR4 ;  /* 0x0000000400007c02 */ /* 0x000fcc0008000f00 */
[----:B------:R2:W5:Y:S01]  /*26c40*/  @P1 LDG.E R0, desc[UR60][R4.64] ;  /* 0x0000003c04001981 */ /* 0x000562000c1e1900 */
[----:B------:R-:W3:Y:S02]  /*26c50*/  S2R R8, SR_TID.X ;  /* 0x0000000000087919 */ /* 0x000ee40000002100 */
[----:B---3--:R-:W-:-:S05]  /*26c60*/  VIADD R6, R8, 0xffffff80 ;  /* 0xffffff8008067836 */ /* 0x008fca0000000000 */
[----:B------:R-:W-:Y:S01]  /*26c70*/  ISETP.GT.AND P2, PT, R6, 0x7f, PT ;  /* 0x0000007f0600780c */ /* 0x000fe20003f44270 */
[----:B--2---:R-:W-:-:S12]  /*26c80*/  @P1 BRA `(.L_x_2558) ;  /* 0x0000000000101947 */ /* 0x004fd80003800000 */
[----:B------:R-:W-:Y:S05]  /*26c90*/  @!P0 BRA `(.L_x_2558) ;  /* 0x00000000000c8947 */ /* 0x000fea0003800000 */
[----:B------:R-:W2:Y:S04]  /*26ca0*/  LDG.E R5, desc[UR60][R2.64] ;  /* 0x0000003c02057981 */ /* 0x000ea8000c1e1900 */
[----:B-----5:R-:W2:Y:S02]  /*26cb0*/  LDG.E R0, desc[UR60][R2.64+0x4] ;  /* 0x0000043c02007981 */ /* 0x020ea4000c1e1900 */
[----:B--2---:R-:W-:-:S07]  /*26cc0*/  IMAD.IADD R0, R0, 0x1, -R5 ;  /* 0x0000000100007824 */ /* 0x004fce00078e0a05 */
.L_x_2558:
[----:B------:R-:W2:Y:S04]  /*26cd0*/  LDL R11, [R1+0x78] ;  /* 0x00007800010b7983 */ /* 0x000ea80000100800 */
[----:B------:R3:W5:Y:S01]  /*26ce0*/  LDL R14, [R1+0x84] ;  /* 0x00008400010e7983 */ /* 0x0007620000100800 */
[----:B------:R-:W-:Y:S01]  /*26cf0*/  BSSY B1, `(.L_x_2559) ;  /* 0x000001c000017945 */ /* 0x000fe20003800000 */
[----:B------:R-:W-:Y:S02]  /*26d00*/  SHF.R.S32.HI R12, RZ, 0x1f, R17 ;  /* 0x0000001fff0c7819 */ /* 0x000fe40000011411 */
[----:B------:R-:W-:Y:S02]  /*26d10*/  SEL R13, R13, RZ, !P0 ;  /* 0x000000ff0d0d7207 */ /* 0x000fe40004000000 */
[----:B------:R-:W-:-:S02]  /*26d20*/  SEL R10, R10, RZ, !P0 ;  /* 0x000000ff0a0a7207 */ /* 0x000fc40004000000 */
[----:B-----5:R-:W-:Y:S02]  /*26d30*/  SHF.R.S32.HI R6, RZ, 0x1f, R7 ;  /* 0x0000001fff067819 */ /* 0x020fe40000011407 */
[----:B--2---:R-:W-:Y:S01]  /*26d40*/  SHF.R.S32.HI R9, RZ, 0x1f, R11 ;  /* 0x0000001fff097819 */ /* 0x004fe2000001140b */
[----:B---3--:R-:W-:Y:S06]  /*26d50*/  @P2 BRA `(.L_x_2560) ;  /* 0x0000000000542947 */ /* 0x008fec0003800000 */
[----:B------:R-:W-:-:S05]  /*26d60*/  LEA R2, R14, R8, 0x7 ;  /* 0x000000080e027211 */ /* 0x000fca00078e38ff */
[----:B------:R-:W-:-:S05]  /*26d70*/  VIADD R3, R2, 0xffffff80 ;  /* 0xffffff8002037836 */ /* 0x000fca0000000000 */
[----:B------:R-:W-:-:S13]  /*26d80*/  ISETP.GE.AND P0, PT, R3, R0, PT ;  /* 0x000000000300720c */ /* 0x000fda0003f06270 */
[----:B------:R-:W-:Y:S05]  /*26d90*/  @P0 BRA `(.L_x_2560) ;  /* 0x0000000000440947 */ /* 0x000fea0003800000 */
[----:B------:R-:W-:Y:S01]  /*26da0*/  IADD3 R2, P0, R3, R7, RZ ;  /* 0x0000000703027210 */ /* 0x000fe20007f1e0ff */
[----:B------:R-:W-:Y:S02]  /*26db0*/  ULDC.64 UR4, c[0x0][0xb70] ;  /* 0x0002dc0000047ab9 */ /* 0x000fe40000000a00 */
        /* <DEDUP_REMOVED lines=9> */
[----:B------:R-:W-:-:S04]  /*26e50*/  ULDC.64 UR4, c[0x0][0xb40] ;  /* 0x0002d00000047ab9 */ /* 0x000fc80000000a00 */
[----:B------:R-:W-:Y:S02]  /*26e60*/  IADD3 R3, R3, R5, RZ ;  /* 0x0000000503037210 */ /* 0x000fe40007ffe0ff */
[----:B------:R-:W-:-:S04]  /*26e70*/  LEA R4, P0, R2, UR4, 0x2 ;  /* 0x0000000402047c11 */ /* 0x000fc8000f8010ff */
[----:B------:R-:W-:Y:S01]  /*26e80*/  LEA.HI.X R5, R2, UR5, R3, 0x2, P0 ;  /* 0x0000000502057c11 */ /* 0x000fe200080f1403 */
[----:B------:R-:W-:-:S05]  /*26e90*/  IMAD.MOV.U32 R3, RZ, RZ, -0x800000 ;  /* 0xff800000ff037424 */ /* 0x000fca00078e00ff */
[----:B------:R2:W-:Y:S03]  /*26ea0*/  STG.E desc[UR60][R4.64], R3 ;  /* 0x0000000304007986 */ /* 0x0005e6000c10193c */
.L_x_2560:
[----:B------:R-:W-:Y:S05]  /*26eb0*/  BSYNC B1 ;  /* 0x0000000000017941 */ /* 0x000fea0003800000 */
.L_x_2559:
[----:B------:R-:W-:Y:S01]  /*26ec0*/  ULDC.64 UR4, c[0x0][0xaa0] ;  /* 0x0002a80000047ab9 */ /* 0x000fe20000000a00 */
[----:B--2---:R-:W-:Y:S01]  /*26ed0*/  MOV R3, R12 ;  /* 0x0000000c00037202 */ /* 0x004fe20000000f00 */
[----:B------:R-:W-:Y:S01]  /*26ee0*/  IMAD.MOV.U32 R2, RZ, RZ, R17 ;  /* 0x000000ffff027224 */ /* 0x000fe200078e0011 */
[----:B------:R-:W-:Y:S01]  /*26ef0*/  BSSY B1, `(.L_x_2561) ;  /* 0x000002d000017945 */ /* 0x000fe20003800000 */
[----:B------:R-:W-:Y:S02]  /*26f00*/  IMAD R4, R6, UR4, RZ ;  /* 0x0000000406047c24 */ /* 0x000fe4000f8e02ff */
[----:B------:R-:W-:-:S04]  /*26f10*/  IMAD.WIDE.U32 R2, R7, UR4, R2 ;  /* 0x0000000407027c25 */ /* 0x000fc8000f8e0002 */
[----:B------:R-:W-:Y:S01]  /*26f20*/  IMAD R7, R7, UR5, R4 ;  /* 0x0000000507077c24 */ /* 0x000fe2000f8e0204 */
[----:B------:R-:W-:Y:S01]  /*26f30*/  ULDC.64 UR4, c[0x0][0xae0] ;  /* 0x0002b80000047ab9 */ /* 0x000fe20000000a00 */
[----:B------:R-:W-:Y:S02]  /*26f40*/  VIADD R15, R17, 0x80 ;  /* 0x00000080110f7836 */ /* 0x000fe40000000000 */
[----:B------:R-:W-:Y:S02]  /*26f50*/  IMAD R4, R9, UR4, RZ ;  /* 0x0000000409047c24 */ /* 0x000fe4000f8e02ff */
[----:B------:R-:W-:Y:S02]  /*26f60*/  IMAD.IADD R3, R3, 0x1, R7 ;  /* 0x0000000103037824 */ /* 0x000fe400078e0207 */
[C---:B------:R-:W-:Y:S02]  /*26f70*/  IMAD R5, R11.reuse, UR5, R4 ;  /* 0x000000050b057c24 */ /* 0x040fe4000f8e0204 */
[----:B------:R-:W-:Y:S01]  /*26f80*/  IMAD.WIDE.U32 R2, R11, UR4, R2 ;  /* 0x000000040b027c25 */ /* 0x000fe2000f8e0002 */
[----:B------:R-:W-:-:S03]  /*26f90*/  ULDC.64 UR4, c[0x0][0xae8] ;  /* 0x0002ba0000047ab9 */ /* 0x000fc60000000a00 */
[----:B------:R-:W-:Y:S01]  /*26fa0*/  IMAD R11, R14, -0x80, R0 ;  /* 0xffffff800e0b7824 */ /* 0x000fe200078e0200 */
[----:B------:R-:W-:Y:S01]  /*26fb0*/  IADD3 R3, R3, R5, RZ ;  /* 0x0000000503037210 */ /* 0x000fe20007ffe0ff */
[----:B------:R-:W-:-:S03]  /*26fc0*/  VIADD R0, R22, 0x60 ;  /* 0x0000006016007836 */ /* 0x000fc60000000000 */
[-C--:B------:R-:W-:Y:S01]  /*26fd0*/  ISETP.GE.AND P2, PT, R22, R11.reuse, PT ;  /* 0x0000000b1600720c */ /* 0x080fe20003f46270 */
[C---:B------:R-:W-:Y:S01]  /*26fe0*/  IMAD.WIDE.U32 R4, R13.reuse, UR4, R2 ;  /* 0x000000040d047c25 */ /* 0x040fe2000f8e0002 */
[-C--:B------:R-:W-:Y:S02]  /*26ff0*/  ISETP.GE.AND P0, PT, R0, R11.reuse, PT ;  /* 0x0000000b0000720c */ /* 0x080fe40003f06270 */
[----:B------:R-:W-:Y:S01]  /*27000*/  ISETP.GE.AND P1, PT, R218, R11, PT ;  /* 0x0000000bda00720c */ /* 0x000fe20003f26270 */
[----:B------:R-:W-:Y:S02]  /*27010*/  IMAD R0, R10, UR4, RZ ;  /* 0x000000040a007c24 */ /* 0x000fe4000f8e02ff */
[----:B------:R-:W-:Y:S02]  /*27020*/  IMAD.MOV.U32 R2, RZ, RZ, R22 ;  /* 0x000000ffff027224 */ /* 0x000fe400078e0016 */
[----:B------:R-:W-:Y:S02]  /*27030*/  IMAD.MOV.U32 R3, RZ, RZ, R23 ;  /* 0x000000ffff037224 */ /* 0x000fe400078e0017 */
[----:B------:R-:W-:-:S02]  /*27040*/  IMAD R9, R13, UR5, R0 ;  /* 0x000000050d097c24 */ /* 0x000fc4000f8e0200 */
[----:B------:R-:W-:Y:S01]  /*27050*/  IMAD.WIDE R6, R14, 0x80, R2 ;  /* 0x000000800e067825 */ /* 0x000fe200078e0202 */
[----:B------:R-:W-:-:S03]  /*27060*/  IADD3 R14, R17, 0xc0, RZ ;  /* 0x000000c0110e7810 */ /* 0x000fc60007ffe0ff */
[----:B------:R-:W-:Y:S01]  /*27070*/  IMAD.IADD R13, R5, 0x1, R9 ;  /* 0x00000001050d7824 */ /* 0x000fe200078e0209 */
        /* <DEDUP_REMOVED lines=14> */
[----:B------:R-:W-:-:S04]  /*27160*/  LEA R8, P2, R2, UR6, 0x1 ;  /* 0x0000000602087c11 */ /* 0x000fc8000f8408ff */
[----:B------:R-:W-:-:S05]  /*27170*/  LEA.HI.X R9, R2, UR7, R3, 0x1, P2 ;  /* 0x0000000702097c11 */ /* 0x000fca00090f0c03 */
[----:B------:R2:W-:Y:S04]  /*27180*/  @!P3 STG.E.128 desc[UR60][R8.64], RZ ;  /* 0x000000ff0800b986 */ /* 0x0005e8000c101d3c */
[----:B------:R2:W-:Y:S04]  /*27190*/  @!P4 STG.E.128 desc[UR60][R8.64+0x80], RZ ;  /* 0x000080ff0800c986 */ /* 0x0005e8000c101d3c */
[----:B------:R2:W-:Y:S04]  /*271a0*/  @!P5 STG.E.128 desc[UR60][R8.64+0x100], RZ ;  /* 0x000100ff0800d986 */ /* 0x0005e8000c101d3c */
[----:B------:R2:W-:Y:S02]  /*271b0*/  @!P6 STG.E.128 desc[UR60][R8.64+0x180], RZ ;  /* 0x000180ff0800e986 */ /* 0x0005e4000c101d3c */
.L_x_2562:
[----:B------:R-:W-:Y:S05]  /*271c0*/  BSYNC B1 ;  /* 0x0000000000017941 */ /* 0x000fea0003800000 */
.L_x_2561:
[----:B------:R-:W-:Y:S01]  /*271d0*/  BSSY B1, `(.L_x_2563) ;  /* 0x0000018000017945 */ /* 0x000fe20003800000 */
[----:B------:R-:W-:-:S03]  /*271e0*/  ISETP.GE.AND P2, PT, R220, R11, PT ;  /* 0x0000000bdc00720c */ /* 0x000fc60003f46270 */
[----:B------:R-:W-:Y:S10]  /*271f0*/  @P1 BRA `(.L_x_2564) ;  /* 0x0000000000541947 */ /* 0x000ff40003800000 */
[----:B--2---:R-:W-:Y:S01]  /*27200*/  IADD3 R9, P1, R6, 0x20, RZ ;  /* 0x0000002006097810 */ /* 0x004fe20007f3e0ff */
        /* <DEDUP_REMOVED lines=20> */
.L_x_2564:
[----:B------:R-:W-:Y:S05]  /*27350*/  BSYNC B1 ;  /* 0x0000000000017941 */ /* 0x000fea0003800000 */
.L_x_2563:
[----:B------:R-:W-:Y:S04]  /*27360*/  BSSY B1, `(.L_x_2565) ;  /* 0x0000017000017945 */ /* 0x000fe80003800000 */
[----:B------:R-:W-:Y:S05]  /*27370*/  @P2 BRA `(.L_x_2566) ;  /* 0x0000000000542947 */ /* 0x000fea0003800000 */
[----:B--23--:R-:W-:Y:S01]  /*27380*/  IADD3 R9, P1, R6, 0x40, RZ ;  /* 0x0000004006097810 */ /* 0x00cfe20007f3e0ff */
        /* <DEDUP_REMOVED lines=20> */
.L_x_2566:
[----:B------:R-:W-:Y:S05]  /*274d0*/  BSYNC B1 ;  /* 0x0000000000017941 */ /* 0x000fea0003800000 */
.L_x_2565:
        /* <DEDUP_REMOVED lines=22> */
.L_x_2557:
[----:B------:R-:W-:Y:S05]  /*27640*/  BSYNC B0 ;  /* 0x0000000000007941 */ /* 0x000fea0003800000 */
.L_x_2548:
[----:B------:R-:W-:Y:S02]  /*27650*/  ULDC UR4, c[0x0][0xc14] ;  /* 0x0003050000047ab9 */ /* 0x000fe40000000800 */
[----:B-1----:R-:W-:-:S13]  /*27660*/  ISETP.GE.AND P0, PT, R227, UR4, PT ;  /* 0x00000004e3007c0c */ /* 0x002fda000bf06270 */
[----:B------:R-:W-:Y:S05]  /*27670*/  @!P0 BRA `(.L_x_2567) ;  /* 0xfffffd9800c88947 */ /* 0x000fea000383ffff */
[----:B------:R-:W-:Y:S05]  /*27680*/  BRA `(.L_x_2287) ;  /* 0x0000006400c47947 */ /* 0x000fea0003800000 */
.L_x_2285:
        /* <DEDUP_REMOVED lines=10> */
[----:B------:R-:W1:Y:S01]  /*27730*/  S2UR UR6, SR_CTAID.X ;  /* 0x00000000000679c3 */ /* 0x000e620000002500 */
        /* <DEDUP_REMOVED lines=8> */
[C---:B------:R-:W-:Y:S02]  /*277c0*/  ISETP.NE.AND P1, PT, R7.reuse, RZ, PT ;  /* 0x000000ff0700720c */ /* 0x040fe40003f25270 */
[----:B------:R-:W-:Y:S02]  /*277d0*/  ISETP.GE.U32.AND P0, PT, R7, 0x2, PT ;  /* 0x000000020700780c */ /* 0x000fe40003f06070 */
[----:B------:R-:W-:Y:S02]  /*277e0*/  LOP3.LUT R0, R0, 0xfffffffe, RZ, 0xc0, !PT ;  /* 0xfffffffe00007812 */ /* 0x000fe400078ec0ff */
[----:B------:R-:W-:-:S07]  /*277f0*/  MOV R16, RZ ;  /* 0x000000ff00107202 */ /* 0x000fce0000000f00 */
[----:B------:R-:W-:-:S04]  /*27800*/  @P1 LOP3.LUT R0, R0, 0x1, RZ, 0xfc, !PT ;  /* 0x0000000100001812 */ /* 0x000fc800078efcff */
[----:B------:R-:W-:-:S04]  /*27810*/  LOP3.LUT R0, R0, 0xffffffef, RZ, 0xc0, !PT ;  /* 0xffffffef00007812 */ /* 0x000fc800078ec0ff */
[----:B------:R-:W-:-:S04]  /*27820*/  @P0 LOP3.LUT R0, R0, 0x10, RZ, 0xfc, !PT ;  /* 0x0000001000000812 */ /* 0x000fc800078efcff */
[----:B------:R-:W-:Y:S01]  /*27830*/  LOP3.LUT R0, R0, 0xfffffff7, RZ, 0xc0, !PT ;  /* 0xfffffff700007812 */ /* 0x000fe200078ec0ff */
[----:B--2---:R-:W0:Y:S02]  /*27840*/  SHFL.UP PT, R4, R10, 0x1, RZ ;  /* 0x042000000a047989 */ /* 0x004e2400000e00ff */
[----:B0-----:R-:W-:-:S05]  /*27850*/  SEL R5, R4, RZ, P1 ;  /* 0x000000ff04057207 */ /* 0x001fca0000800000 */
[----:B------:R-:W-:-:S05]  /*27860*/  IMAD.IADD R5, R10, 0x1, R5 ;  /* 0x000000010a057824 */ /* 0x000fca00078e0205 */
[----:B------:R-:W0:Y:S02]  /*27870*/  SHFL.UP PT, R4, R5, 0x2, RZ ;  /* 0x0440000005047989 */ /* 0x000e2400000e00ff */
[----:B0-----:R-:W-:Y:S02]  /*27880*/  SEL R4, R4, RZ, P0 ;  /* 0x000000ff04047207 */ /* 0x001fe40000000000 */
[----:B------:R-:W-:-:S03]  /*27890*/  ISETP.GE.U32.AND P0, PT, R7, 0x4, PT ;  /* 0x000000040700780c */ /* 0x000fc60003f06070 */
[----:B------:R-:W-:-:S05]  /*278a0*/  IMAD.IADD R4, R5, 0x1, R4 ;  /* 0x0000000105047824 */ /* 0x000fca00078e0204 */
[----:B------:R-:W0:Y:S05]  /*278b0*/  SHFL.UP PT, R6, R4, 0x4, RZ ;  /* 0x0480000004067989 */ /* 0x000e2a00000e00ff */
[----:B------:R-:W-:-:S04]  /*278c0*/  @P0 LOP3.LUT R0, R0, 0x8, RZ, 0xfc, !PT ;  /* 0x0000000800000812 */ /* 0x000fc800078efcff */
[----:B------:R-:W-:Y:S02]  /*278d0*/  LOP3.LUT R0, R0, 0xfffffffb, RZ, 0xc0, !PT ;  /* 0xfffffffb00007812 */ /* 0x000fe400078ec0ff */
[----:B0-----:R-:W-:Y:S01]  /*278e0*/  SEL R3, R6, RZ, P0 ;  /* 0x000000ff06037207 */ /* 0x001fe20000000000 */
[----:B------:R-:W-:Y:S01]  /*278f0*/  IMAD.MOV.U32 R6, RZ, RZ, RZ ;  /* 0x000000ffff067224 */ /* 0x000fe200078e00ff */
[----:B------:R-:W-:Y:S02]  /*27900*/  ISETP.GE.U32.AND P0, PT, R7, 0x8, PT ;  /* 0x000000080700780c */ /* 0x000fe40003f06070 */
[----:B------:R-:W-:-:S05]  /*27910*/  IADD3 R3, R4, R3, RZ ;  /* 0x0000000304037210 */ /* 0x000fca0007ffe0ff */
[----:B------:R-:W0:Y:S06]  /*27920*/  SHFL.UP PT, R2, R3, 0x8, RZ ;  /* 0x0500000003027989 */ /* 0x000e2c00000e00ff */
[----:B------:R-:W-:-:S04]  /*27930*/  @P0 LOP3.LUT R0, R0, 0x4, RZ, 0xfc, !PT ;  /* 0x0000000400000812 */ /* 0x000fc800078efcff */
[----:B------:R-:W-:Y:S02]  /*27940*/  LOP3.LUT R0, R0, 0xfffffffd, RZ, 0xc0, !PT ;  /* 0xfffffffd00007812 */ /* 0x000fe400078ec0ff */
[----:B0-----:R-:W-:Y:S02]  /*27950*/  SEL R2, R2, RZ, P0 ;  /* 0x000000ff02027207 */ /* 0x001fe40000000000 */
[----:B------:R-:W-:-:S03]  /*27960*/  ISETP.GE.U32.AND P0, PT, R7, 0x10, PT ;  /* 0x000000100700780c */ /* 0x000fc60003f06070 */
[----:B------:R-:W-:-:S05]  /*27970*/  IMAD.IADD R2, R3, 0x1, R2 ;  /* 0x0000000103027824 */ /* 0x000fca00078e0202 */
[----:B------:R-:W0:Y:S05]  /*27980*/  SHFL.UP PT, R5, R2, 0x10, RZ ;  /* 0x0600000002057989 */ /* 0x000e2a00000e00ff */
[----:B------:R-:W-:Y:S02]  /*27990*/  @P0 LOP3.LUT R0, R0, 0x2, RZ, 0xfc, !PT ;  /* 0x0000000200000812 */ /* 0x000fe400078efcff */
[----:B0-----:R-:W-:-:S05]  /*279a0*/  SEL R5, R5, RZ, P0 ;  /* 0x000000ff05057207 */ /* 0x001fca0000000000 */
[----:B------:R-:W-:-:S05]  /*279b0*/  IMAD.IADD R4, R2, 0x1, R5 ;  /* 0x0000000102047824 */ /* 0x000fca00078e0205 */
[----:B------:R-:W0:Y:S02]  /*279c0*/  SHFL.IDX PT, R5, R4, 0x1f, 0x1f ;  /* 0x03e01f0004057f89 */ /* 0x000e2400000e0000 */
[----:B0-----:R-:W-:-:S04]  /*279d0*/  IMAD R5, R5, UR4, RZ ;  /* 0x0000000405057c24 */ /* 0x001fc8000f8e02ff */
[----:B------:R-:W-:Y:S01]  /*279e0*/  IMAD.MOV.U32 R2, RZ, RZ, R5 ;  /* 0x000000ffff027224 */ /* 0x000fe200078e0005 */
[----:B-1----:R-:W-:-:S13]  /*279f0*/  ISETP.GT.AND P0, PT, R5, UR6, PT ;  /* 0x0000000605007c0c */ /* 0x002fda000bf04270 */
[----:B------:R-:W-:Y:S05]  /*27a00*/  @P0 BRA `(.L_x_2568) ;  /* 0x0000000000b80947 */ /* 0x000fea0003800000 */
[----:B------:R-:W-:Y:S01]  /*27a10*/  MOV R5, R2 ;  /* 0x0000000200057202 */ /* 0x000fe20000000f00 */
[----:B------:R-:W-:Y:S01]  /*27a20*/  IMAD.MOV.U32 R6, RZ, RZ, RZ ;  /* 0x000000ffff067224 */ /* 0x000fe200078e00ff */
[----:B------:R-:W-:Y:S01]  /*27a30*/  ULDC UR5, c[0x0][0xc14] ;  /* 0x0003050000057ab9 */ /* 0x000fe20000000800 */
[----:B------:R-:W-:Y:S01]  /*27a40*/  ULDC UR7, c[0x0][0xc14] ;  /* 0x0003050000077ab9 */ /* 0x000fe20000000800 */
[----:B------:R-:W-:-:S05]  /*27a50*/  ULDC UR4, c[0x0][0xc10] ;  /* 0x0003040000047ab9 */ /* 0x000fca0000000800 */
.L_x_2572:
        /* <DEDUP_REMOVED lines=12> */
[----:B------:R-:W0:Y:S02]  /*27b20*/  LDC.64 R2, c[0x0][0xc58] ;  /* 0x00031600ff027b82 */ /* 0x000e240000000a00 */
[----:B0-----:R-:W-:-:S05]  /*27b30*/  IMAD.WIDE R2, R7, 0x4, R2 ;  /* 0x0000000407027825 */ /* 0x001fca00078e0202 */
[----:B------:R0:W5:Y:S02]  /*27b40*/  LDG.E R10, desc[UR60][R2.64] ;  /* 0x0000003c020a7981 */ /* 0x000164000c1e1900 */
.L_x_2571:
[----:B------:R-:W-:Y:S05]  /*27b50*/  BSYNC B0 ;  /* 0x0000000000007941 */ /* 0x000fea0003800000 */
.L_x_2570:
        /* <DEDUP_REMOVED lines=25> */
.L_x_2568:
[----:B------:R-:W-:-:S05]  /*27cf0*/  IADD3 R7, -R2, R5, RZ ;  /* 0x0000000502077210 */ /* 0x000fca0007ffe1ff */
        /* <DEDUP_REMOVED lines=19> */
.L_x_2573:
        /* <DEDUP_REMOVED lines=56> */
.L_x_2569:
[----:B------:R-:W-:Y:S01]  /*281b0*/  MOV R17, RZ ;  /* 0x000000ff00117202 */ /* 0x000fe20000000f00 */
[----:B------:R-:W-:Y:S02]  /*281c0*/  IMAD.U32 R16, RZ, RZ, UR6 ;  /* 0x00000006ff107e24 */ /* 0x000fe4000f8e00ff */
[----:B------:R-:W-:-:S07]  /*281d0*/  IMAD.MOV.U32 R18, RZ, RZ, RZ ;  /* 0x000000ffff127224 */ /* 0x000fce00078e00ff */
.L_x_2574:
        /* <DEDUP_REMOVED lines=12> */
[----:B------:R1:W-:Y:S02]  /*282a0*/  STL [R1], RZ ;  /* 0x000000ff01007387 */ /* 0x0003e40000100800 */
[----:B------:R-:W-:Y:S05]  /*282b0*/  @P0 BRA `(.L_x_2575) ;  /* 0x0000005400c80947 */ /* 0x000fea0003800000 */
[----:B-1----:R-:W-:Y:S01]  /*282c0*/  IMAD.MOV.U32 R0, RZ, RZ, 0x1 ;  /* 0x00000001ff007424 */ /* 0x002fe200078e00ff */
[----:B------:R1:W-:Y:S01]  /*282d0*/  STL [R1], RZ ;  /* 0x000000ff01007387 */ /* 0x0003e20000100800 */
[----:B------:R-:W-:Y:S01]  /*282e0*/  ULDC.64 UR36, c[0x0][0x198] ;  /* 0x0000660000247ab9 */ /* 0x000fe20000000a00 */
[----:B------:R-:W-:Y:S02]  /*282f0*/  ULDC UR38, c[0x0][0xc] ;  /* 0x0000030000267ab9 */ /* 0x000fe40000000800 */
[----:B------:R1:W-:Y:S04]  /*28300*/  STL [R1+0x8], R0 ;  /* 0x0000080001007387 */ /* 0x0003e80000100800 */
[----:B------:R1:W-:Y:S04]  /*28310*/  STL [R1+0xc], RZ ;  /* 0x00000cff01007387 */ /* 0x0003e80000100800 */
[----:B------:R1:W-:Y:S04]  /*28320*/  STL [R1+0x10], R0 ;  /* 0x0000100001007387 */ /* 0x0003e80000100800 */
[----:B------:R1:W-:Y:S02]  /*28330*/  STL [R1+0x2c], RZ ;  /* 0x00002cff01007387 */ /* 0x0003e40000100800 */
.L_x_2662:
[----:B--2---:R-:W2:Y:S02]  /*28340*/  LDC.64 R2, c[0x0][0xc60] ;  /* 0x00031800ff027b82 */ /* 0x004ea40000000a00 */
[----:B--2---:R-:W-:-:S05]  /*28350*/  IMAD.WIDE R2, R19, 0x4, R2 ;  /* 0x0000000413027825 */ /* 0x004fca00078e0202 */
[----:B------:R-:W1:Y:S01]  /*28360*/  LDG.E R11, desc[UR60][R2.64] ;  /* 0x0000003c020b7981 */ /* 0x000e62000c1e1900 */
[----:B------:R-:W-:Y:S05]  /*28370*/  YIELD ;  /* 0x0000000000007946 */ /* 0x000fea0003800000 */
[----:B------:R-:W-:Y:S01]  /*28380*/  ULDC.64 UR4, c[0x0][0xa28] ;  /* 0x00028a0000047ab9 */ /* 0x000fe20000000a00 */
[----:B------:R-:W-:Y:S02]  /*28390*/  CS2R R8, SRZ ;  /* 0x0000000000087805 */ /* 0x000fe4000001ff00 */
[----:B------:R-:W-:Y:S01]  /*283a0*/  ISETP.NE.U32.AND P0, PT, RZ, UR4, PT ;  /* 0x00000004ff007c0c */ /* 0x000fe2000bf05070 */
[----:B------:R-:W-:Y:S01]  /*283b0*/  ULDC.64 UR8, c[0x0][0xa08] ;  /* 0x0002820000087ab9 */ /* 0x000fe20000000a00 */
[----:B------:R-:W-:-:S02]  /*283c0*/  ULDC.64 UR10, c[0x0][0xa10] ;  /* 0x00028400000a7ab9 */ /* 0x000fc40000000a00 */
[----:B------:R-:W-:Y:S02]  /*283d0*/  ISETP.NE.AND.EX P0, PT, RZ, UR5, PT, P0 ;  /* 0x00000005ff007c0c */ /* 0x000fe4000bf05300 */
[----:B-1----:R-:W-:Y:S01]  /*283e0*/  SHF.R.S32.HI R0, RZ, 0x1f, R11 ;  /* 0x0000001fff007819 */ /* 0x002fe2000001140b */
[----:B------:R-:W-:-:S10]  /*283f0*/  IMAD.SHL.U32 R15, R11, 0x4, RZ ;  /* 0x000000040b0f7824 */ /* 0x000fd400078e00ff */
[C---:B------:R-:W-:Y:S01]  /*28400*/  @P0 LEA R2, P1, R11.reuse, UR4, 0x2 ;  /* 0x000000040b020c11 */ /* 0x040fe2000f8210ff */
[----:B------:R-:W-:Y:S03]  /*28410*/  STL [R1+0x1c], R11 ;  /* 0x00001c0b01007387 */ /* 0x000fe60000100800 */
[----:B------:R-:W-:Y:S01]  /*28420*/  @P0 LEA.HI.X R3, R11, UR5, R0, 0x2, P1 ;  /* 0x000000050b030c11 */ /* 0x000fe200088f1400 */
[----:B------:R-:W-:-:S04]  /*28430*/  ULDC.64 UR4, c[0x0][0xa18] ;  /* 0x0002860000047ab9 */ /* 0x000fc80000000a00 */
[----:B------:R1:W5:Y:S01]  /*28440*/  @P0 LDG.E R8, desc[UR60][R2.64] ;  /* 0x0000003c02080981 */ /* 0x000362000c1e1900 */
[----:B------:R-:W-:Y:S02]  /*28450*/  ISETP.NE.U32.AND P0, PT, RZ, UR4, PT ;  /* 0x00000004ff007c0c */ /* 0x000fe4000bf05070 */
[----:B------:R-:W-:Y:S01]  /*28460*/  SHF.L.U64.HI R14, R11, 0x2, R0 ;  /* 0x000000020b0e7819 */ /* 0x000fe20000010200 */
[----:B------:R-:W-:Y:S01]  /*28470*/  STL [R1+0x24], R15 ;  /* 0x0000240f01007387 */ /* 0x000fe20000100800 */
[----:B------:R-:W-:Y:S01]  /*28480*/  ISETP.NE.AND.EX P0, PT, RZ, UR5, PT, P0 ;  /* 0x00000005ff007c0c */ /* 0x000fe2000bf05300 */
[----:B------:R-:W-:Y:S02]  /*28490*/  ULDC UR6, c[0x0][0x338] ;  /* 0x0000ce0000067ab9 */ /* 0x000fe40000000800 */
[----:B------:R-:W-:Y:S10]  /*284a0*/  STL [R1+0x28], R14 ;  /* 0x0000280e01007387 */ /* 0x000ff40000100800 */
[----:B------:R-:W-:-:S04]  /*284b0*/  @P0 IADD3 R12, P1, R15, UR4, RZ ;  /* 0x000000040f0c0c10 */ /* 0x000fc8000ff3e0ff */
[C---:B0-----:R-:W-:Y:S01]  /*284c0*/  @P0 IADD3.X R13, R14.reuse, UR5, RZ, P1, !PT ;  /* 0x000000050e0d0c10 */ /* 0x041fe20008ffe4ff */
[----:B------:R-:W-:Y:S02]  /*284d0*/  ULDC.64 UR4, c[0x0][0xa00] ;  /* 0x0002800000047ab9 */ /* 0x000fe40000000a00 */
[----:B------:R-:W-:Y:S02]  /*284e0*/  ISETP.NE.U32.AND P2, PT, RZ, UR4, PT ;  /* 0x00000004ff007c0c */ /* 0x000fe4000bf45070 */
[C---:B-1----:R-:W-:Y:S02]  /*284f0*/  IADD3 R2, P1, R15.reuse, UR4, RZ ;  /* 0x000000040f027c10 */ /* 0x042fe4000ff3e0ff */
[----:B------:R-:W-:Y:S02]  /*28500*/  ISETP.NE.AND.EX P2, PT, RZ, UR5, PT, P2 ;  /* 0x00000005ff007c0c */ /* 0x000fe4000bf45320 */
[----:B------:R-:W-:Y:S01]  /*28510*/  IADD3.X R3, R14, UR5, RZ, P1, !PT ;  /* 0x000000050e037c10 */ /* 0x000fe20008ffe4ff */
[----:B------:R-:W-:Y:S01]  /*28520*/  ULDC UR4, c[0x0][0x288] ;  /* 0x0000a20000047ab9 */ /* 0x000fe20000000800 */
[----:B------:R-:W-:-:S02]  /*28530*/  IADD3 R6, P1, R15, UR8, RZ ;  /* 0x000000080f067c10 */ /* 0x000fc4000ff3e0ff */
[----:B------:R-:W-:Y:S01]  /*28540*/  MOV R10, UR4 ;  /* 0x00000004000a7c02 */ /* 0x000fe20008000f00 */
[----:B------:R-:W-:Y:S01]  /*28550*/  ULDC.64 UR4, c[0x0][0x3f8] ;  /* 0x0000fe0000047ab9 */ /* 0x000fe20000000a00 */
[----:B------:R-:W-:-:S04]  /*28560*/  IADD3.X R7, R14, UR9, RZ, P1, !PT ;  /* 0x000000090e077c10 */ /* 0x000fc80008ffe4ff */
[----:B------:R0:W5:Y:S04]  /*28570*/  @P0 LDG.E R10, desc[UR60][R12.64] ;  /* 0x0000003c0c0a0981 */ /* 0x000168000c1e1900 */
[----:B------:R-:W2:Y:S01]  /*28580*/  @P2 LDG.E R9, desc[UR60][R2.64] ;  /* 0x0000003c02092981 */ /* 0x000ea2000c1e1900 */
[----:B------:R-:W-:Y:S01]  /*28590*/  UISETP.NE.U32.AND UP0, UPT, UR4, URZ, UPT ;  /* 0x0000003f0400728c */ /* 0x000fe2000bf05070 */
[----:B------:R-:W-:Y:S02]  /*285a0*/  IADD3 R4, P1, R15, UR10, RZ ;  /* 0x0000000a0f047c10 */ /* 0x000fe4000ff3e0ff */
[----:B------:R-:W-:Y:S01]  /*285b0*/  ULDC UR4, c[0x0][0x404] ;  /* 0x0001010000047ab9 */ /* 0x000fe20000000800 */
[----:B------:R-:W-:Y:S01]  /*285c0*/  UISETP.NE.AND.EX UP0, UPT, UR5, URZ, UPT, UP0 ;  /* 0x0000003f0500728c */ /* 0x000fe2000bf05300 */
[----:B------:R-:W-:-:S02]  /*285d0*/  IADD3.X R5, R14, UR11, RZ, P1, !PT ;  /* 0x0000000b0e057c10 */ /* 0x000fc40008ffe4ff */
[----:B------:R-:W-:Y:S01]  /*285e0*/  ISETP.NE.U32.AND P1, PT, RZ, UR8, PT ;  /* 0x00000008ff007c0c */ /* 0x000fe2000bf25070 */
[----:B------:R-:W-:Y:S01]  /*285f0*/  USEL UR4, UR4, 0x1, UP0 ;  /* 0x0000000104047887 */ /* 0x000fe20008000000 */
[----:B------:R-:W-:Y:S02]  /*28600*/  ULDC UR5, c[0x0][0x2e0] ;  /* 0x0000b80000057ab9 */ /* 0x000fe40000000800 */
[----:B------:R-:W-:Y:S01]  /*28610*/  ISETP.NE.AND.EX P3, PT, RZ, UR9, PT, P1 ;  /* 0x00000009ff007c0c */ /* 0x000fe2000bf65310 */
[----:B------:R-:W-:Y:S01]  /*28620*/  UIMAD UR4, UR4, UR5, URZ ;  /* 0x00000005040472a4 */ /* 0x000fe2000f8e023f */
[----:B------:R-:W-:Y:S01]  /*28630*/  ISETP.NE.U32.AND P1, PT, RZ, UR10, PT ;  /* 0x0000000aff007c0c */ /* 0x000fe2000bf25070 */
[----:B------:R-:W-:-:S03]  /*28640*/  IMAD.U32 R0, RZ, RZ, UR6 ;  /* 0x00000006ff007e24 */ /* 0x000fc6000f8e00ff */
[----:B------:R-:W-:Y:S01]  /*28650*/  ISETP.NE.AND.EX P1, PT, RZ, UR11, PT, P1 ;  /* 0x0000000bff007c0c */ /* 0x000fe2000bf25310 */
[----:B--2---:R1:W-:Y:S02]  /*28660*/  STL [R1+0x30], R9 ;  /* 0x0000300901007387 */ /* 0x0043e40000100800 */
[----:B-1----:R-:W-:Y:S01]  /*28670*/  IMAD.U32 R9, RZ, RZ, UR4 ;  /* 0x00000004ff097e24 */ /* 0x002fe2000f8e00ff */
[----:B0-----:R-:W-:Y:S09]  /*28680*/  @P0 BRA `(.L_x_2576) ;  /* 0x0000000000100947 */ /* 0x001ff20003800000 */
[----:B------:R-:W-:Y:S05]  /*28690*/  @!P2 BRA `(.L_x_2576) ;  /* 0x00000000000ca947 */ /* 0x000fea0003800000 */
[----:B-----5:R-:W2:Y:S04]  /*286a0*/  LDG.E R10, desc[UR60][R2.64] ;  /* 0x0000003c020a7981 */ /* 0x020ea8000c1e1900 */
[----:B------:R-:W2:Y:S02]  /*286b0*/  LDG.E R2, desc[UR60][R2.64+0x4] ;  /* 0x0000043c02027981 */ /* 0x000ea4000c1e1900 */
[----:B--2---:R-:W-:-:S07]  /*286c0*/  IADD3 R10, -R10, R2, RZ ;  /* 0x000000020a0a7210 */ /* 0x004fce0007ffe1ff */
.L_x_2576:
[----:B------:R-:W-:Y:S01]  /*286d0*/  IMAD.MOV.U32 R2, RZ, RZ, RZ ;  /* 0x000000ffff027224 */ /* 0x000fe200078e00ff */
[----:B------:R-:W-:-:S05]  /*286e0*/  ULDC.64 UR4, c[0x0][0xa20] ;  /* 0x0002880000047ab9 */ /* 0x000fca0000000a00 */
[----:B------:R-:W2:Y:S01]  /*286f0*/  @P3 LDG.E R2, desc[UR60][R6.64] ;  /* 0x0000003c06023981 */ /* 0x000ea2000c1e1900 */
[----:B------:R-:W-:-:S06]  /*28700*/  IMAD.MOV.U32 R20, RZ, RZ, RZ ;  /* 0x000000ffff147224 */ /* 0x000fcc00078e00ff */
[----:B------:R0:W5:Y:S01]  /*28710*/  @P1 LDG.E R20, desc[UR60][R4.64] ;  /* 0x0000003c04141981 */ /* 0x000162000c1e1900 */
[----:B------:R-:W-:-:S04]  /*28720*/  ISETP.NE.U32.AND P0, PT, RZ, UR4, PT ;  /* 0x00000004ff007c0c */ /* 0x000fc8000bf05070 */
[----:B------:R-:W-:Y:S02]  /*28730*/  ISETP.NE.AND.EX P0, PT, RZ, UR5, PT, P0 ;  /* 0x00000005ff007c0c */ /* 0x000fe4000bf05300 */
[----:B--2--5:R-:W-:-:S05]  /*28740*/  IADD3 R2, R2, R8, RZ ;  /* 0x0000000802027210 */ /* 0x024fca0007ffe0ff */
[----:B------:R0:W-:Y:S06]  /*28750*/  STL [R1+0x4], R2 ;  /* 0x0000040201007387 */ /* 0x0001ec0000100800 */
[----:B------:R-:W-:Y:S05]  /*28760*/  @!P0 BRA `(.L_x_2577) ;  /* 0x0000000000108947 */ /* 0x000fea0003800000 */
[----:B0-----:R-:W-:-:S04]  /*28770*/  IADD3 R2, P0, R15, UR4, RZ ;  /* 0x000000040f027c10 */ /* 0x001fc8000ff1e0ff */
[----:B------:R-:W-:-:S05]  /*28780*/  IADD3.X R3, R14, UR5, RZ, P0, !PT ;  /* 0x000000050e037c10 */ /* 0x000fca00087fe4ff */
[----:B------:R0:W5:Y:S01]  /*28790*/  LDG.E R9, desc[UR60][R2.64] ;  /* 0x0000003c02097981 */ /* 0x000162000c1e1900 */
[----:B------:R-:W-:Y:S05]  /*287a0*/  BRA `(.L_x_2578) ;  /* 0x0000000000107947 */ /* 0x000fea0003800000 */
.L_x_2577:
[----:B------:R-:W-:Y:S05]  /*287b0*/  @!P3 BRA `(.L_x_2578) ;  /* 0x00000000000cb947 */ /* 0x000fea0003800000 */
[----:B------:R-:W2:Y:S04]  /*287c0*/  LDG.E R9, desc[UR60][R6.64] ;  /* 0x0000003c06097981 */ /* 0x000ea8000c1e1900 */
[----:B------:R-:W2:Y:S02]  /*287d0*/  LDG.E R6, desc[UR60][R6.64+0x4] ;  /* 0x0000043c06067981 */ /* 0x000ea4000c1e1900 */
[----:B--2---:R-:W-:-:S07]  /*287e0*/  IMAD.IADD R9, R6, 0x1, -R9 ;  /* 0x0000000106097824 */ /* 0x004fce00078e0a09 */
.L_x_2578:
[----:B0-----:R-:W2:Y:S01]  /*287f0*/  @P1 LDG.E R2, desc[UR60][R4.64] ;  /* 0x0000003c04021981 */ /* 0x001ea2000c1e1900 */
[----:B-----5:R-:W-:-:S03]  /*28800*/  IMAD.IADD R9, R9, 0x1, -R8 ;  /* 0x0000000109097824 */ /* 0x020fc600078e0a08 */
[----:B------:R-:W2:Y:S01]  /*28810*/  @P1 LDG.E R4, desc[UR60][R4.64+0x4] ;  /* 0x0000043c04041981 */ /* 0x000ea2000c1e1900 */
[----:B------:R-:W-:Y:S01]  /*28820*/  LEA R3, R17, 0xcf, 0x7 ;  /* 0x000000cf11037811 */ /* 0x000fe200078e38ff */
[----:B------:R-:W-:Y:S01]  /*28830*/  BSSY B0, `(.L_x_2579) ;  /* 0x0000108000007945 */ /* 0x000fe20003800000 */
[----:B------:R-:W-:Y:S02]  /*28840*/  PLOP3.LUT P2, PT, PT, PT, PT, 0x80, 0x0 ;  /* 0x000000000000781c */ /* 0x000fe40003f4f070 */
[----:B--2---:R-:W-:-:S05]  /*28850*/  @P1 IADD3 R0, -R2, R4, RZ ;  /* 0x0000000402001210 */ /* 0x004fca0007ffe1ff */
[----:B------:R-:W-:-:S05]  /*28860*/  IMAD.IADD R2, R9, 0x1, R0 ;  /* 0x0000000109027824 */ /* 0x000fca00078e0200 */
[C---:B------:R-:W-:Y:S01]  /*28870*/  IADD3 R3, R2.reuse, R3, -R10 ;  /* 0x0000000302037210 */ /* 0x040fe20007ffe80a */
[----:B------:R-:W-:-:S04]  /*28880*/  VIADD R2, R2, 0x4f ;  /* 0x0000004f02027836 */ /* 0x000fc80000000000 */
[----:B------:R-:W-:-:S04]  /*28890*/  IMAD.HI R2, R2, 0x66666667, RZ ;  /* 0x6666666702027827 */ /* 0x000fc800078e02ff */
[----:B------:R-:W-:Y:S01]  /*288a0*/  IMAD.HI R3, R3, 0x66666667, RZ ;  /* 0x6666666703037827 */ /* 0x000fe200078e02ff */
[----:B------:R-:W-:-:S04]  /*288b0*/  SHF.R.U32.HI R4, RZ, 0x1f, R2 ;  /* 0x0000001fff047819 */ /* 0x000fc80000011602 */
[----:B------:R-:W-:Y:S02]  /*288c0*/  LEA.HI.SX32 R4, R2, R4, 0x1b ;  /* 0x0000000402047211 */ /* 0x000fe400078fdaff */
[----:B------:R-:W-:-:S04]  /*288d0*/  SHF.R.U32.HI R2, RZ, 0x1f, R3 ;  /* 0x0000001fff027819 */ /* 0x000fc80000011603 */
[----:B------:R-:W-:-:S04]  /*288e0*/  LEA.HI.SX32 R2, R3, R2, 0x1b ;  /* 0x0000000203027211 */ /* 0x000fc800078fdaff */
[----:B------:R-:W-:-:S05]  /*288f0*/  VIMNMX R6, R4, R2, PT ;  /* 0x0000000204067248 */ /* 0x000fca0003fe0100 */
[----:B------:R-:W-:Y:S01]  /*28900*/  IMAD R2, R6, 0x50, -R9 ;  /* 0x0000005006027824 */ /* 0x000fe200078e0a09 */
[----:B------:R-:W-:-:S04]  /*28910*/  IADD3 R9, -R9, RZ, RZ ;  /* 0x000000ff09097210 */ /* 0x000fc80007ffe1ff */
[----:B------:R-:W-:Y:S02]  /*28920*/  VIMNMX R2, R2, R0, PT ;  /* 0x0000000002027248 */ /* 0x000fe40003fe0100 */
[----:B------:R-:W-:-:S04]  /*28930*/  VIMNMX R9, RZ, R9, !PT ;  /* 0x00000009ff097248 */ /* 0x000fc80007fe0100 */
[----:B------:R-:W-:Y:S01]  /*28940*/  ISETP.GT.AND P0, PT, R2, R9, PT ;  /* 0x000000090200720c */ /* 0x000fe20003f04270 */
[----:B------:R0:W-:-:S12]  /*28950*/  STL [R1+0x20], R6 ;  /* 0x0000200601007387 */ /* 0x0001d80000100800 */
[----:B------:R-:W-:Y:S02]  /*28960*/  @P0 VIADD R4, R2, 0x4f ;  /* 0x0000004f02040836 */ /* 0x000fe40000000000 */
[----:B------:R-:W-:-:S04]  /*28970*/  IMAD.WIDE.U32 R2, R9, -0x33333333, RZ ;  /* 0xcccccccd09027825 */ /* 0x000fc800078e00ff */
[----:B------:R-:W-:Y:S01]  /*28980*/  @P0 IMAD.HI R4, R4, 0x66666667, RZ ;  /* 0x6666666704040827 */ /* 0x000fe200078e02ff */
[----:B------:R-:W-:-:S04]  /*28990*/  SHF.R.U32.HI R0, RZ, 0x6, R3 ;  /* 0x00000006ff007819 */ /* 0x000fc80000011603 */
[----:B------:R-:W-:Y:S01]  /*289a0*/  @P0 SHF.R.U32.HI R3, RZ, 0x1f, R4 ;  /* 0x0000001fff030819 */ /* 0x000fe20000011604 */
[----:B------:R-:W-:-:S03]  /*289b0*/  IMAD.MOV.U32 R2, RZ, RZ, R0 ;  /* 0x000000ffff027224 */ /* 0x000fc600078e0000 */
[----:B------:R-:W-:-:S04]  /*289c0*/  @P0 LEA.HI.SX32 R2, R4, R3, 0x1b ;  /* 0x0000000304020211 */ /* 0x000fc800078fdaff */
[----:B------:R-:W-:-:S13]  /*289d0*/  ISETP.GT.AND P0, PT, R2, R0, PT ;  /* 0x000000000200720c */ /* 0x000fda0003f04270 */
[----:B0-----:R-:W-:Y:S05]  /*289e0*/  @!P0 BRA `(.L_x_2580) ;  /* 0x0000000c00b08947 */ /* 0x001fea0003800000 */
[----:B------:R-:W0:Y:S01]  /*289f0*/  LDC R3, c[0x0][0x428] ;  /* 0x00010a00ff037b82 */ /* 0x000e220000000800 */
[----:B------:R-:W-:Y:S01]  /*28a00*/  UMOV UR4, 0xffffffff ;  /* 0xffffffff00047882 */ /* 0x000fe20000000000 */
[----:B0-----:R-:W-:Y:S02]  /*28a10*/  ISETP.NE.AND P0, PT, R3, 0x1, PT ;  /* 0x000000010300780c */ /* 0x001fe40003f05270 */
[----:B------:R-:W-:-:S11]  /*28a20*/  MOV R3, R18 ;  /* 0x0000001200037202 */ /* 0x000fd60000000f00 */
[----:B------:R-:W0:Y:S08]  /*28a30*/  @P0 LDC R4, c[0x0][0x42c] ;  /* 0x00010b00ff040b82 */ /* 0x000e300000000800 */
[----:B------:R-:W1:Y:S01]  /*28a40*/  @P0 LDC R5, c[0x0][0x430] ;  /* 0x00010c00ff050b82 */ /* 0x000e620000000800 */
[----:B0-----:R-:W-:-:S05]  /*28a50*/  @P0 IMAD.HI.U32 R4, R18, R4, RZ ;  /* 0x0000000412040227 */ /* 0x001fca00078e00ff */
[----:B-1----:R-:W-:Y:S02]  /*28a60*/  @P0 SHF.R.U32.HI R3, RZ, R5, R4 ;  /* 0x00000005ff030219 */ /* 0x002fe40000011604 */
[----:B------:R-:W-:Y:S01]  /*28a70*/  SEL R4, R11, RZ, !P1 ;  /* 0x000000ff0b047207 */ /* 0x000fe20004800000 */
[----:B------:R-:W-:Y:S06]  /*28a80*/  BRA.DIV UR4, `(.L_x_2581) ;  /* 0x0000006a04bc7947 */ /* 0x000fec000b800000 */
.L_x_2777:
[----:B------:R-:W-:-:S03]  /*28a90*/  UMOV UR4, 0xffffffff ;  /* 0xffffffff00047882 */ /* 0x000fc60000000000 */
[----:B------:R-:W-:Y:S05]  /*28aa0*/  BRA.DIV UR4, `(.L_x_2582) ;  /* 0x0000006a04e87947 */ /* 0x000fea000b800000 */
[----:B------:R-:W-:-:S13]  /*28ab0*/  ELECT P6, URZ, PT ;  /* 0x00000000003f782f */ /* 0x000fda00038c0000 */
.L_x_2780:
[----:B------:R-:W2:Y:S01]  /*28ac0*/  LDL R5, [R1+0x2c] ;  /* 0x00002c0001057983 */ /* 0x000ea20000100800 */
[----:B------:R-:W-:Y:S01]  /*28ad0*/  BSSY B1, `(.L_x_2583) ;  /* 0x000000b000017945 */ /* 0x000fe20003800000 */
[----:B------:R-:W0:Y:S01]  /*28ae0*/  S2R R9, SR_CgaCtaId ;  /* 0x0000000000097919 */ /* 0x000e220000008800 */
[----:B--2---:R-:W-:-:S05]  /*28af0*/  VIADD R5, R5, 0x1 ;  /* 0x0000000105057836 */ /* 0x004fca0000000000 */
        /* <DEDUP_REMOVED lines=8> */
.L_x_2781:
[----:B------:R-:W-:Y:S05]  /*28b80*/  BSYNC B1 ;  /* 0x0000000000017941 */ /* 0x000fea0003800000 */
.L_x_2583:
        /* <DEDUP_REMOVED lines=8> */
.L_x_2782:
        /* <DEDUP_REMOVED lines=11> */
.L_x_2588:
[----:B-1----:R-:W2:Y:S01]  /*28cc0*/  LDL R6, [R1+0xc] ;  /* 0x00000c0001067983 */ /* 0x002ea20000100800 */
[----:B------:R-:W-:Y:S01]  /*28cd0*/  R2UR UR9, R5 ;  /* 0x00000000050972ca */ /* 0x000fe200000e0000 */
[----:B------:R-:W-:Y:S01]  /*28ce0*/  IMAD R7, R2, 0x50, R20 ;  /* 0x0000005002077824 */ /* 0x000fe200078e0214 */
[----:B------:R-:W-:Y:S01]  /*28cf0*/  UIADD3 UR4, UP0, UR36, 0x570, URZ ;  /* 0x0000057024047890 */ /* 0x000fe2000ff1e03f */
[----:B------:R-:W-:Y:S01]  /*28d00*/  R2UR UR12, R3 ;  /* 0x00000000030c72ca */ /* 0x000fe200000e0000 */
[----:B------:R-:W-:Y:S01]  /*28d10*/  UMOV UR10, URZ ;  /* 0x0000003f000a7c82 */ /* 0x000fe20008000000 */
[----:B------:R-:W-:Y:S01]  /*28d20*/  VIADD R7, R7, 0xffffffb0 ;  /* 0xffffffb007077836 */ /* 0x000fe20000000000 */
[----:B------:R-:W-:Y:S01]  /*28d30*/  R2UR UR13, R4 ;  /* 0x00000000040d72ca */ /* 0x000fe200000e0000 */
[----:B------:R-:W-:Y:S01]  /*28d40*/  UIADD3.X UR5, URZ, UR37, URZ, UP0, !UPT ;  /* 0x000000253f057290 */ /* 0x000fe200087fe43f */
[----:B------:R-:W-:Y:S02]  /*28d50*/  UMOV UR6, 0x0 ;  /* 0x0000000000067882 */ /* 0x000fe40000000000 */
[----:B------:R-:W-:Y:S01]  /*28d60*/  R2UR UR11, R7 ;  /* 0x00000000070b72ca */ /* 0x000fe200000e0000 */
[----:B------:R-:W-:Y:S01]  /*28d70*/  UMOV UR7, 0x12f00000 ;  /* 0x12f0000000077882 */ /* 0x000fe20000000000 */
[----:B------:R-:W-:Y:S01]  /*28d80*/  UMOV UR17, 0x40 ;  /* 0x0000004000117882 */ /* 0x000fe20000000000 */
        /* <DEDUP_REMOVED lines=21> */
.L_x_2783:
        /* <DEDUP_REMOVED lines=8> */
.L_x_2590:
        /* <DEDUP_REMOVED lines=29> */
.L_x_2586:
[----:B------:R-:W-:Y:S05]  /*29130*/  BSYNC B1 ;  /* 0x0000000000017941 */ /* 0x000fea0003800000 */
.L_x_2585:
[----:B01----:R-:W2:Y:S04]  /*29140*/  LDL.LU R5, [R1+0xc] ;  /* 0x00000c0001057983 */ /* 0x003ea80000300800 */
[----:B------:R-:W3:Y:S01]  /*29150*/  LDL.LU R7, [R1+0x10] ;  /* 0x0000100001077983 */ /* 0x000ee20000300800 */
[----:B------:R-:W-:Y:S01]  /*29160*/  PLOP3.LUT P2, PT, PT, PT, PT, 0x8, 0x0 ;  /* 0x000000000000781c */ /* 0x000fe20003f4e170 */
[----:B--2---:R-:W-:-:S05]  /*29170*/  VIADD R5, R5, 0x1 ;  /* 0x0000000105057836 */ /* 0x004fca0000000000 */
        /* <DEDUP_REMOVED lines=9> */
[C---:B------:R-:W-:Y:S01]  /*29210*/  IMAD R5, R2.reuse, 0x50, R20 ;  /* 0x0000005002057824 */ /* 0x040fe200078e0214 */
[----:B------:R-:W-:-:S03]  /*29220*/  IADD3 R2, R2, -0x1, RZ ;  /* 0xffffffff02027810 */ /* 0x000fc60007ffe0ff */
[----:B------:R-:W-:-:S07]  /*29230*/  VIADD R5, R5, 0xffffff60 ;  /* 0xffffff6005057836 */ /* 0x000fce0000000000 */
.L_x_2597:
[----:B------:R-:W-:Y:S05]  /*29240*/  YIELD ;  /* 0x0000000000007946 */ /* 0x000fea0003800000 */
[----:B------:R-:W-:Y:S04]  /*29250*/  BSSY B1, `(.L_x_2591) ;  /* 0x0000058000017945 */ /* 0x000fe80003800000 */
[----:B0-----:R-:W-:Y:S05]  /*29260*/  @!P6 BRA `(.L_x_2592) ;  /* 0x000000040058e947 */ /* 0x001fea0003800000 */
[----:B------:R-:W2:Y:S04]  /*29270*/  LDL R6, [R1+0xc] ;  /* 0x00000c0001067983 */ /* 0x000ea80000100800 */
[----:B------:R-:W3:Y:S01]  /*29280*/  LDL R7, [R1+0x10] ;  /* 0x0000100001077983 */ /* 0x000ee20000100800 */
[----:B--2---:R-:W-:Y:S01]  /*29290*/  IMAD R6, R6, 0x8, R9 ;  /* 0x0000000806067824 */ /* 0x004fe200078e0209 */
[----:B---3--:R-:W-:-:S04]  /*292a0*/  SHF.L.U32 R7, R7, 0x1f, RZ ;  /* 0x0000001f07077819 */ /* 0x008fc800000006ff */
[----:B------:R-:W0:Y:S02]  /*292b0*/  SYNCS.PHASECHK.TRANS64.TRYWAIT P0, [R6+URZ+0x388a0], R7 ;  /* 0x0388a007060075a7 */ /* 0x000e24000800017f */
[----:B0-----:R-:W-:Y:S05]  /*292c0*/  @!P0 BRA `(.L_x_2593) ;  /* 0x00000064003c8947 */ /* 0x001fea0003800000 */
.L_x_2784:
[----:B------:R-:W1:Y:S02]  /*292d0*/  S2R R8, SR_TID.X ;  /* 0x0000000000087919 */ /* 0x000e640000002100 */
[----:B-1----:R-:W-:-:S04]  /*292e0*/  LOP3.LUT R8, R8, 0x7f, RZ, 0xc0, !PT ;  /* 0x0000007f08087812 */ /* 0x002fc800078ec0ff */
[----:B------:R-:W-:-:S13]  /*292f0*/  ISETP.NE.AND P0, PT, R8, RZ, PT ;  /* 0x000000ff0800720c */ /* 0x000fda0003f05270 */
        /* <DEDUP_REMOVED lines=8> */
.L_x_2594:
        /* <DEDUP_REMOVED lines=32> */
.L_x_2785:
        /* <DEDUP_REMOVED lines=8> */
.L_x_2596:
        /* <DEDUP_REMOVED lines=29> */
.L_x_2592:
[----:B------:R-:W-:Y:S05]  /*297d0*/  BSYNC B1 ;  /* 0x0000000000017941 */ /* 0x000fea0003800000 */
.L_x_2591:
        /* <DEDUP_REMOVED lines=13> */
.L_x_2580:
[----:B------:R-:W-:Y:S05]  /*298b0*/  BSYNC B0 ;  /* 0x0000000000007941 */ /* 0x000fea0003800000 */
.L_x_2579:
        /* <DEDUP_REMOVED lines=10> */
[----:B0-----:R-:W0:Y:S01]  /*29960*/  S2R R7, SR_LANEID ;  /* 0x0000000000077919 */ /* 0x001e220000000000 */
[----:B------:R-:W-:Y:S01]  /*29970*/  VOTEU.ANY UR4, UPT, PT ;  /* 0x0000000000047886 */ /* 0x000fe200038e0100 */
[----:B------:R-:W1:Y:S01]  /*29980*/  LDC.64 R2, c[0x0][0xc38] ;  /* 0x00030e00ff027b82 */ /* 0x000e620000000a00 */
[----:B------:R-:W0:Y:S08]  /*29990*/  FLO.U32 R0, UR4 ;  /* 0x0000000400007d00 */ /* 0x000e3000080e0000 */
        /* <DEDUP_REMOVED lines=9> */
.L_x_2599:
        /* <DEDUP_REMOVED lines=15> */
[----:B0-----:R-:W-:Y:S01]  /*29b20*/  MOV R7, UR9 ;  /* 0x0000000900077c02 */ /* 0x001fe20008000f00 */
[----:B------:R-:W-:Y:S01]  /*29b30*/  IMAD.U32 R10, RZ, RZ, UR4 ;  /* 0x00000004ff0a7e24 */ /* 0x000fe2000f8e00ff */
[----:B------:R-:W-:Y:S01]  /*29b40*/  MOV R8, 0x70 ;  /* 0x0000007000087802 */ /* 0x000fe20000000f00 */
[----:B------:R-:W-:-:S02]  /*29b50*/  IMAD.U32 R11, RZ, RZ, UR5 ;  /* 0x00000005ff0b7e24 */ /* 0x000fc4000f8e00ff */
[----:B------:R-:W-:Y:S02]  /*29b60*/  IMAD.MOV.U32 R12, RZ, RZ, 0x1 ;  /* 0x00000001ff0c7424 */ /* 0x000fe400078e00ff */
[----:B------:R-:W-:-:S07]  /*29b70*/  IMAD.MOV.U32 R13, RZ, RZ, RZ ;  /* 0x000000ffff0d7224 */ /* 0x000fce00078e00ff */
[----:B------:R-:W-:-:S07]  /*29b80*/  LEPC R20, `(.L_x_2601) ;  /* 0x000000001014794e */ /* 0x000fce0000000000 */
[----:B-1----:R-:W-:Y:S05]  /*29b90*/  CALL.ABS.NOINC R2 ;  /* 0x0000000002007343 */ /* 0x002fea0003c00000 */
.L_x_2601:
        /* <DEDUP_REMOVED lines=13> */
[----:B0-----:R-:W-:Y:S01]  /*29c70*/  IMAD.U32 R7, RZ, RZ, UR9 ;  /* 0x00000009ff077e24 */ /* 0x001fe2000f8e00ff */
[----:B------:R-:W-:Y:S01]  /*29c80*/  MOV R13, RZ ;  /* 0x000000ff000d7202 */ /* 0x000fe20000000f00 */
[----:B------:R-:W-:-:S02]  /*29c90*/  IMAD.U32 R10, RZ, RZ, UR4 ;  /* 0x00000004ff0a7e24 */ /* 0x000fc4000f8e00ff */
[----:B------:R-:W-:Y:S02]  /*29ca0*/  IMAD.MOV.U32 R8, RZ, RZ, 0x70 ;  /* 0x00000070ff087424 */ /* 0x000fe400078e00ff */
[----:B-1----:R-:W-:-:S07]  /*29cb0*/  IMAD.MOV.U32 R12, RZ, RZ, 0x1 ;  /* 0x00000001ff0c7424 */ /* 0x002fce00078e00ff */
[----:B------:R-:W-:-:S07]  /*29cc0*/  LEPC R20, `(.L_x_2603) ;  /* 0x000000001014794e */ /* 0x000fce0000000000 */
[----:B--2---:R-:W-:Y:S05]  /*29cd0*/  CALL.ABS.NOINC R2 ;  /* 0x0000000002007343 */ /* 0x004fea0003c00000 */
.L_x_2603:
        /* <DEDUP_REMOVED lines=16> */
.L_x_2602:
[----:B------:R-:W2:Y:S01]  /*29de0*/  LDL.LU R2, [R1+0x24] ;  /* 0x0000240001027983 */ /* 0x000ea20000300800 */
[----:B------:R-:W-:-:S03]  /*29df0*/  ULDC.64 UR4, c[0x0][0x9f8] ;  /* 0x00027e0000047ab9 */ /* 0x000fc60000000a00 */
[----:B------:R-:W3:Y:S04]  /*29e00*/  LDL.LU R0, [R1+0x28] ;  /* 0x0000280001007983 */ /* 0x000ee80000300800 */
[----:B------:R-:W4:Y:S04]  /*29e10*/  LDL.LU R4, [R1+0x30] ;  /* 0x0000300001047983 */ /* 0x000f280000300800 */
[----:B------:R-:W4:Y:S01]  /*29e20*/  LDL.LU R6, [R1+0x1c] ;  /* 0x00001c0001067983 */ /* 0x000f220000300800 */
[----:B------:R-:W-:-:S04]  /*29e30*/  ISETP.NE.U32.AND P0, PT, RZ, UR4, PT ;  /* 0x00000004ff007c0c */ /* 0x000fc8000bf05070 */
[----:B------:R-:W-:Y:S01]  /*29e40*/  ISETP.NE.AND.EX P0, PT, RZ, UR5, PT, P0 ;  /* 0x00000005ff007c0c */ /* 0x000fe2000bf05300 */
[----:B0-----:R-:W0:Y:S02]  /*29e50*/  S2R R8, SR_TID.X ;  /* 0x0000000000087919 */ /* 0x001e240000002100 */
        /* <DEDUP_REMOVED lines=9> */
[----:B----4-:R-:W-:-:S06]  /*29ef0*/  IMAD.MOV.U32 R0, RZ, RZ, R6 ;  /* 0x000000ffff007224 */ /* 0x010fcc00078e0006 */
[----:B------:R0:W5:Y:S01]  /*29f00*/  @P0 LDG.E R0, desc[UR60][R2.64] ;  /* 0x0000003c02000981 */ /* 0x000162000c1e1900 */
[----:B------:R-:W-:Y:S01]  /*29f10*/  PLOP3.LUT P1, PT, P6, PT, PT, 0x8, 0x0 ;  /* 0x000000000000781c */ /* 0x000fe2000372e170 */
[----:B0-----:R-:W-:Y:S02]  /*29f20*/  IMAD R2, R17, 0x80, R4 ;  /* 0x0000008011027824 */ /* 0x001fe400078e0204 */
[----:B------:R-:W0:Y:S02]  /*29f30*/  LDC R4, c[0x0][0x428] ;  /* 0x00010a00ff047b82 */ /* 0x000e240000000800 */
[----:B0-----:R-:W-:-:S13]  /*29f40*/  ISETP.NE.AND P0, PT, R4, 0x1, PT ;  /* 0x000000010400780c */ /* 0x001fda0003f05270 */
[----:B------:R-:W0:Y:S08]  /*29f50*/  @P0 LDC R5, c[0x0][0x42c] ;  /* 0x00010b00ff050b82 */ /* 0x000e300000000800 */
[----:B------:R-:W1:Y:S01]  /*29f60*/  @P0 LDC R4, c[0x0][0x430] ;  /* 0x00010c00ff040b82 */ /* 0x000e620000000800 */
[----:B0-----:R-:W-:Y:S01]  /*29f70*/  @P0 IMAD.HI.U32 R7, R18, R5, RZ ;  /* 0x0000000512070227 */ /* 0x001fe200078e00ff */
[----:B------:R-:W-:-:S04]  /*29f80*/  MOV R5, R18 ;  /* 0x0000001200057202 */ /* 0x000fc80000000f00 */
[----:B-1----:R-:W-:Y:S02]  /*29f90*/  @P0 SHF.R.U32.HI R5, RZ, R4, R7 ;  /* 0x00000004ff050219 */ /* 0x002fe40000011607 */
[----:B------:R-:W-:-:S04]  /*29fa0*/  ISETP.NE.U32.AND P0, PT, RZ, UR4, PT ;  /* 0x00000004ff007c0c */ /* 0x000fc8000bf05070 */
[----:B------:R-:W-:-:S04]  /*29fb0*/  ISETP.NE.AND.EX P0, PT, RZ, UR5, PT, P0 ;  /* 0x00000005ff007c0c */ /* 0x000fc8000bf05300 */
[----:B------:R-:W-:-:S09]  /*29fc0*/  SEL R3, R6, RZ, !P0 ;  /* 0x000000ff06037207 */ /* 0x000fd20004000000 */
.L_x_2604:
        /* <DEDUP_REMOVED lines=16> */
.L_x_2605:
        /* <DEDUP_REMOVED lines=15> */
.L_x_2606:
        /* <DEDUP_REMOVED lines=15> */
.L_x_2607:
        /* <DEDUP_REMOVED lines=9> */
[----:B------:R-:W2:Y:S01]  /*2a340*/  LDL R4, [R1+0x20] ;  /* 0x0000200001047983 */ /* 0x000ea20000100800 */
[----:B------:R-:W0:Y:S01]  /*2a350*/  LDC.64 R8, c[0x0][0x3f8] ;  /* 0x0000fe00ff087b82 */ /* 0x000e220000000a00 */
[----:B------:R-:W-:Y:S02]  /*2a360*/  ULDC.64 UR4, c[0x0][0xa08] ;  /* 0x0002820000047ab9 */ /* 0x000fe40000000a00 */
[----:B0-----:R-:W-:Y:S01]  /*2a370*/  LOP3.LUT P0, RZ, R8, UR4, RZ, 0xfc, !PT ;  /* 0x0000000408ff7c12 */ /* 0x001fe2000f80fcff */
[----:B------:R-:W-:-:S03]  /*2a380*/  UMOV UR4, 0xffffffff ;  /* 0xffffffff00047882 */ /* 0x000fc60000000000 */
[----:B------:R-:W-:-:S04]  /*2a390*/  LOP3.LUT P0, RZ, R9, UR5, RZ, 0xfc, P0 ;  /* 0x0000000509ff7c12 */ /* 0x000fc8000800fcff */
[----:B-----5:R-:W-:Y:S01]  /*2a3a0*/  SEL R6, R0, RZ, !P0 ;  /* 0x000000ff00067207 */ /* 0x020fe20004000000 */
[----:B--2---:R-:W-:Y:S01]  /*2a3b0*/  VIADD R4, R4, 0xffffffff ;  /* 0xffffffff04047836 */ /* 0x004fe20000000000 */
[----:B------:R-:W-:Y:S07]  /*2a3c0*/  BRA.DIV UR4, `(.L_x_2608) ;  /* 0x0000005604247947 */ /* 0x000fee000b800000 */
.L_x_2788:
[----:B------:R-:W-:Y:S01]  /*2a3d0*/  UMOV UR4, 0xffffffff ;  /* 0xffffffff00047882 */ /* 0x000fe20000000000 */
[----:B------:R-:W-:Y:S02]  /*2a3e0*/  SHF.R.S32.HI R17, RZ, 0x1f, R0 ;  /* 0x0000001fff117819 */ /* 0x000fe40000011400 */
[----:B------:R-:W-:Y:S05]  /*2a3f0*/  BRA.DIV UR4, `(.L_x_2609) ;  /* 0x00000056044c7947 */ /* 0x000fea000b800000 */
[----:B------:R-:W-:-:S13]  /*2a400*/  ELECT P6, URZ, PT ;  /* 0x00000000003f782f */ /* 0x000fda00038c0000 */
.L_x_2791:
[----:B------:R-:W-:Y:S05]  /*2a410*/  @!P6 BRA `(.L_x_2610) ;  /* 0x000000040034e947 */ /* 0x000fea0003800000 */
[----:B------:R-:W-:-:S04]  /*2a420*/  ISETP.NE.U32.AND P0, PT, R8, RZ, PT ;  /* 0x000000ff0800720c */ /* 0x000fc80003f05070 */
[----:B------:R-:W-:-:S13]  /*2a430*/  ISETP.NE.AND.EX P0, PT, R9, RZ, PT, P0 ;  /* 0x000000ff0900720c */ /* 0x000fda0003f05300 */
[----:B------:R-:W-:Y:S05]  /*2a440*/  @!P0 BRA `(.L_x_2611) ;  /* 0x0000000000448947 */ /* 0x000fea0003800000 */
[----:B------:R-:W0:Y:S01]  /*2a450*/  LDC R11, c[0x0][0x41c] ;  /* 0x00010700ff0b7b82 */ /* 0x000e220000000800 */
        /* <DEDUP_REMOVED lines=16> */
.L_x_2611:
        /* <DEDUP_REMOVED lines=9> */
.L_x_2792:
        /* <DEDUP_REMOVED lines=11> */
.L_x_2613:
        /* <DEDUP_REMOVED lines=37> */
.L_x_2610:
        /* <DEDUP_REMOVED lines=53> */
[----:B------:R-:W1:Y:S02]  /*2ac40*/  SYNCS.PHASECHK.TRANS64.TRYWAIT P0, [R10+URZ+0x38820], R2 ;  /* 0x038820020a0075a7 */ /* 0x000e64000800017f */
[----:B01----:R-:W-:Y:S05]  /*2ac50*/  @!P0 BRA `(.L_x_2615) ;  /* 0x0000004c00688947 */ /* 0x003fea0003800000 */
.L_x_2793:
[----:B------:R-:W-:Y:S05]  /*2ac60*/  BSYNC B0 ;  /* 0x0000000000007941 */ /* 0x000fea0003800000 */
.L_x_2614:
        /* <DEDUP_REMOVED lines=41> */
.L_x_2622:
[----:B0-----:R-:W0:Y:S01]  /*2af00*/  S2R R8, SR_CgaCtaId ;  /* 0x0000000000087919 */ /* 0x001e220000008800 */
[----:B------:R-:W-:-:S04]  /*2af10*/  MOV R7, 0x400 ;  /* 0x0000040000077802 */ /* 0x000fc80000000f00 */
[----:B0-----:R-:W-:Y:S02]  /*2af20*/  LEA R7, R8, R7, 0x18 ;  /* 0x0000000708077211 */ /* 0x001fe400078ec0ff */
[----:B------:R-:W-:Y:S02]  /*2af30*/  SHF.L.U32 R8, R14, 0x1f, RZ ;  /* 0x0000001f0e087819 */ /* 0x000fe400000006ff */
[----:B------:R-:W-:-:S04]  /*2af40*/  LEA R7, R11, R7, 0x3 ;  /* 0x000000070b077211 */ /* 0x000fc800078e18ff */
[----:B------:R-:W0:Y:S02]  /*2af50*/  SYNCS.PHASECHK.TRANS64.TRYWAIT P0, [R7+URZ+0x38840], R8 ;  /* 0x03884008070075a7 */ /* 0x000e24000800017f */
[----:B0-----:R-:W-:Y:S05]  /*2af60*/  @!P0 BRA `(.L_x_2623) ;  /* 0x0000004800c48947 */ /* 0x001fea0003800000 */
.L_x_2794:
        /* <DEDUP_REMOVED lines=11> */
.L_x_2624:
        /* <DEDUP_REMOVED lines=42> */
.L_x_2795:
        /* <DEDUP_REMOVED lines=13> */
.L_x_2626:
[----:B01----:R-:W2:Y:S01]  /*2b390*/  LDL.LU R7, [R1] ;  /* 0x0000000001077983 */ /* 0x003ea20000300800 */
[----:B------:R-:W-:Y:S01]  /*2b3a0*/  MOV R9, 0x400 ;  /* 0x0000040000097802 */ /* 0x000fe20000000f00 */
[----:B------:R-:W0:Y:S01]  /*2b3b0*/  S2R R12, SR_CgaCtaId ;  /* 0x00000000000c7919 */ /* 0x000e220000008800 */
[----:B------:R-:W-:Y:S01]  /*2b3c0*/  R2UR UR11, R4 ;  /* 0x00000000040b72ca */ /* 0x000fe200000e0000 */
[----:B------:R-:W-:Y:S01]  /*2b3d0*/  UIADD3 UR4, UP0, UR36, 0x470, URZ ;  /* 0x0000047024047890 */ /* 0x000fe2000ff1e03f */
[----:B------:R-:W-:Y:S02]  /*2b3e0*/  R2UR UR13, R6 ;  /* 0x00000000060d72ca */ /* 0x000fe400000e0000 */
[----:B------:R-:W-:Y:S02]  /*2b3f0*/  R2UR UR12, R5 ;  /* 0x00000000050c72ca */ /* 0x000fe400000e0000 */
[----:B0-----:R-:W-:Y:S02]  /*2b400*/  LEA R9, R12, R9, 0x18 ;  /* 0x000000090c097211 */ /* 0x001fe400078ec0ff */
[----:B--2---:R-:W-:-:S02]  /*2b410*/  MOV R8, R7 ;  /* 0x0000000700087202 */ /* 0x004fc40000000f00 */
[----:B------:R-:W2:Y:S01]  /*2b420*/  LDL R7, [R1+0x4] ;  /* 0x0000040001077983 */ /* 0x000ea20000100800 */
[----:B------:R-:W-:Y:S01]  /*2b430*/  UMOV UR10, URZ ;  /* 0x0000003f000a7c82 */ /* 0x000fe20008000000 */
[----:B------:R-:W-:Y:S01]  /*2b440*/  UMOV UR6, 0x0 ;  /* 0x0000000000067882 */ /* 0x000fe20000000000 */
[--C-:B------:R-:W-:Y:S01]  /*2b450*/  IMAD R4, R8, 0x8, R9.reuse ;  /* 0x0000000808047824 */ /* 0x100fe200078e0209 */
[----:B------:R-:W-:Y:S01]  /*2b460*/  UMOV UR7, 0x14f00000 ;  /* 0x14f0000000077882 */ /* 0x000fe20000000000 */
[----:B------:R-:W-:Y:S01]  /*2b470*/  UMOV UR17, 0x40 ;  /* 0x0000004000117882 */ /* 0x000fe20000000000 */
[----:B------:R-:W-:Y:S02]  /*2b480*/  IMAD.MOV.U32 R6, RZ, RZ, R2 ;  /* 0x000000ffff067224 */ /* 0x000fe400078e0002 */
[----:B------:R-:W-:Y:S01]  /*2b490*/  R2UR UR9, R4 ;  /* 0x00000000040972ca */ /* 0x000fe200000e0000 */
[----:B------:R-:W-:-:S05]  /*2b4a0*/  IMAD R4, R8, 0xa000, R9 ;  /* 0x0000a00008047824 */ /* 0x000fca00078e0209 */
[----:B------:R-:W-:Y:S02]  /*2b4b0*/  R2UR UR16, R4 ;  /* 0x00000000041072ca */ /* 0x000fe400000e0000 */
[----:B------:R-:W-:-:S05]  /*2b4c0*/  MOV R4, R3 ;  /* 0x0000000300047202 */ /* 0x000fca0000000f00 */
[----:B------:R-:W-:-:S06]  /*2b4d0*/  UIADD3 UR9, UR9, 0x38850, URZ ;  /* 0x0003885009097890 */ /* 0x000fcc000fffe03f */
[----:B------:R-:W-:Y:S02]  /*2b4e0*/  UIADD3 UR8, UR16, 0x400, URZ ;  /* 0x0000040010087890 */ /* 0x000fe4000fffe03f */
[----:B------:R-:W-:Y:S02]  /*2b4f0*/  UIADD3 UR14, UR16, 0x2c00, URZ ;  /* 0x00002c00100e7890 */ /* 0x000fe4000fffe03f */
[----:B------:R-:W-:Y:S02]  /*2b500*/  UIADD3 UR15, UR16, 0x5400, URZ ;  /* 0x00005400100f7890 */ /* 0x000fe4000fffe03f */
[----:B------:R-:W-:Y:S01]  /*2b510*/  UIADD3 UR16, UR16, 0x7c00, URZ ;  /* 0x00007c0010107890 */ /* 0x000fe2000fffe03f */
        /* <DEDUP_REMOVED lines=16> */
.L_x_2621:
[----:B------:R-:W-:Y:S05]  /*2b620*/  BSYNC B2 ;  /* 0x0000000000027941 */ /* 0x000fea0003800000 */
.L_x_2620:
[----:B------:R-:W2:Y:S04]  /*2b630*/  LDL.LU R2, [R1+0x20] ;  /* 0x0000200001027983 */ /* 0x000ea80000300800 */
[----:B------:R0:W-:Y:S04]  /*2b640*/  STL [R1], R11 ;  /* 0x0000000b01007387 */ /* 0x0001e80000100800 */
[----:B------:R0:W-:Y:S02]  /*2b650*/  STL [R1+0x8], R14 ;  /* 0x0000080e01007387 */ /* 0x0001e40000100800 */
[----:B0-2---:R-:W-:-:S07]  /*2b660*/  VIADD R7, R2, 0xfffffffd ;  /* 0xfffffffd02077836 */ /* 0x005fce0000000000 */
.L_x_2619:
[----:B------:R-:W-:Y:S05]  /*2b670*/  BSYNC B1 ;  /* 0x0000000000017941 */ /* 0x000fea0003800000 */
.L_x_2618:
[----:B------:R-:W-:-:S13]  /*2b680*/  ISETP.NE.AND P0, PT, R10, RZ, PT ;  /* 0x000000ff0a00720c */ /* 0x000fda0003f05270 */
[----:B------:R-:W-:Y:S05]  /*2b690*/  @!P0 BRA `(.L_x_2617) ;  /* 0x0000001000688947 */ /* 0x000fea0003800000 */
[----:B------:R-:W-:-:S07]  /*2b6a0*/  IMAD.MOV.U32 R11, RZ, RZ, R6 ;  /* 0x000000ffff0b7224 */ /* 0x000fce00078e0006 */
.L_x_2641:
[----:B------:R-:W2:Y:S04]  /*2b6b0*/  LDL R3, [R1] ;  /* 0x0000000001037983 */ /* 0x000ea80000100800 */
[----:B------:R-:W3:Y:S01]  /*2b6c0*/  LDL R2, [R1+0x8] ;  /* 0x0000080001027983 */ /* 0x000ee20000100800 */
[----:B------:R-:W-:Y:S05]  /*2b6d0*/  YIELD ;  /* 0x0000000000007946 */ /* 0x000fea0003800000 */
[----:B------:R-:W-:Y:S01]  /*2b6e0*/  BSSY B1, `(.L_x_2627) ;  /* 0x0000088000017945 */ /* 0x000fe20003800000 */
[----:B--2---:R-:W-:-:S04]  /*2b6f0*/  IADD3 R8, R3, 0x1, RZ ;  /* 0x0000000103087810 */ /* 0x004fc80007ffe0ff */
        /* <DEDUP_REMOVED lines=25> */
[----:B------:R-:W-:-:S06]  /*2b890*/  LEA.HI.X R11, R2, UR5, R3, 0x2, P0 ;  /* 0x00000005020b7c11 */ /* 0x000fcc00080f1403 */
[----:B------:R0:W5:Y:S03]  /*2b8a0*/  LDG.E R11, desc[UR60][R10.64] ;  /* 0x0000003c0a0b7981 */ /* 0x000166000c1e1900 */
.L_x_2629:
[----:B------:R-:W1:Y:S01]  /*2b8b0*/  S2R R3, SR_CgaCtaId ;  /* 0x0000000000037919 */ /* 0x000e620000008800 */
[----:B------:R-:W-:-:S04]  /*2b8c0*/  MOV R2, 0x400 ;  /* 0x0000040000027802 */ /* 0x000fc80000000f00 */
[----:B-1----:R-:W-:Y:S02]  /*2b8d0*/  LEA R2, R3, R2, 0x18 ;  /* 0x0000000203027211 */ /* 0x002fe400078ec0ff */
[----:B------:R-:W-:-:S03]  /*2b8e0*/  SHF.L.U32 R3, R9, 0x1f, RZ ;  /* 0x0000001f09037819 */ /* 0x000fc600000006ff */
[----:B------:R-:W-:-:S04]  /*2b8f0*/  IMAD R2, R8, 0x8, R2 ;  /* 0x0000000808027824 */ /* 0x000fc800078e0202 */
[----:B------:R-:W1:Y:S02]  /*2b900*/  SYNCS.PHASECHK.TRANS64.TRYWAIT P0, [R2+URZ+0x38840], R3 ;  /* 0x03884003020075a7 */ /* 0x000e64000800017f */
[----:B-1----:R-:W-:Y:S05]  /*2b910*/  @!P0 BRA `(.L_x_2630) ;  /* 0x0000004000808947 */ /* 0x002fea0003800000 */
.L_x_2796:
        /* <DEDUP_REMOVED lines=11> */
.L_x_2631:
        /* <DEDUP_REMOVED lines=42> */
.L_x_2797:
        /* <DEDUP_REMOVED lines=8> */
.L_x_2633:
        /* <DEDUP_REMOVED lines=16> */
[----:B------:R-:W-:Y:S02]  /*2bdf0*/  IMAD.MOV.U32 R6, RZ, RZ, R11 ;  /* 0x000000ffff067224 */ /* 0x000fe400078e000b */
        /* <DEDUP_REMOVED lines=22> */
.L_x_2628:
[----:B------:R-:W-:Y:S05]  /*2bf60*/  BSYNC B1 ;  /* 0x0000000000017941 */ /* 0x000fea0003800000 */
.L_x_2627:
        /* <DEDUP_REMOVED lines=31> */
.L_x_2636:
[----:B------:R-:W2:Y:S01]  /*2c160*/  S2R R3, SR_CgaCtaId ;  /* 0x0000000000037919 */ /* 0x000ea20000008800 */
[----:B------:R-:W-:-:S04]  /*2c170*/  MOV R2, 0x400 ;  /* 0x0000040000027802 */ /* 0x000fc80000000f00 */
[----:B--2---:R-:W-:Y:S02]  /*2c180*/  LEA R2, R3, R2, 0x18 ;  /* 0x0000000203027211 */ /* 0x004fe400078ec0ff */
[----:B------:R-:W-:-:S03]  /*2c190*/  SHF.L.U32 R3, R14, 0x1f, RZ ;  /* 0x0000001f0e037819 */ /* 0x000fc600000006ff */
[----:B------:R-:W-:-:S04]  /*2c1a0*/  IMAD R2, R15, 0x8, R2 ;  /* 0x000000080f027824 */ /* 0x000fc800078e0202 */
[----:B------:R-:W2:Y:S02]  /*2c1b0*/  SYNCS.PHASECHK.TRANS64.TRYWAIT P0, [R2+URZ+0x38840], R3 ;  /* 0x03884003020075a7 */ /* 0x000ea4000800017f */
[----:B--2---:R-:W-:Y:S05]  /*2c1c0*/  @!P0 BRA `(.L_x_2637) ;  /* 0x00000038007c8947 */ /* 0x004fea0003800000 */
.L_x_2798:
        /* <DEDUP_REMOVED lines=11> */
.L_x_2638:
[----:B------:R-:W3:Y:S01]  /*2c280*/  LDL R13, [R1] ;  /* 0x00000000010d7983 */ /* 0x000ee20000100800 */
[----:B0-----:R-:W-:-:S03]  /*2c290*/  MOV R14, 0x400 ;  /* 0x00000400000e7802 */ /* 0x001fc60000000f00 */
        /* <DEDUP_REMOVED lines=40> */
.L_x_2799:
        /* <DEDUP_REMOVED lines=8> */
.L_x_2640:
        /* <DEDUP_REMOVED lines=38> */
.L_x_2635:
[----:B------:R-:W-:Y:S05]  /*2c800*/  BSYNC B1 ;  /* 0x0000000000017941 */ /* 0x000fea0003800000 */
.L_x_2634:
[C---:B------:R-:W-:Y:S01]  /*2c810*/  ISETP.GT.AND P0, PT, R7.reuse, 0x1, PT ;  /* 0x000000010700780c */ /* 0x040fe20003f04270 */
[----:B------:R-:W-:-:S12]  /*2c820*/  VIADD R7, R7, 0xfffffffe ;  /* 0xfffffffe07077836 */ /* 0x000fd80000000000 */
[----:B------:R-:W-:Y:S05]  /*2c830*/  @P0 BRA `(.L_x_2641) ;  /* 0xffffffec009c0947 */ /* 0x000fea000383ffff */
.L_x_2617:
[----:B------:R-:W-:Y:S05]  /*2c840*/  BSYNC B0 ;  /* 0x0000000000007941 */ /* 0x000fea0003800000 */
.L_x_2616:
        /* <DEDUP_REMOVED lines=8> */
[----:B------:R-:W1:Y:S02]  /*2c8d0*/  FLO.U32 R0, UR4 ;  /* 0x0000000400007d00 */ /* 0x000e6400080e0000 */
        /* <DEDUP_REMOVED lines=8> */
.L_x_2643:
[----:B------:R-:W-:Y:S05]  /*2c960*/  BSYNC B0 ;  /* 0x0000000000007941 */ /* 0x000fea0003800000 */
.L_x_2642:
        /* <DEDUP_REMOVED lines=11> */
.L_x_2800:
        /* <DEDUP_REMOVED lines=11> */
.L_x_2647:
        /* <DEDUP_REMOVED lines=37> */
.L_x_2645:
[----:B------:R-:W-:Y:S05]  /*2cd20*/  BSYNC B0 ;  /* 0x0000000000007941 */ /* 0x000fea0003800000 */
.L_x_2644:
        /* <DEDUP_REMOVED lines=9> */
.L_x_2600:
[----:B------:R-:W-:Y:S05]  /*2cdc0*/  BSYNC B6 ;  /* 0x0000000000067941 */ /* 0x000fea0003800000 */
.L_x_2598:
[----:B------:R-:W-:-:S03]  /*2cdd0*/  UMOV UR4, 0xffffffff ;  /* 0xffffffff00047882 */ /* 0x000fc60000000000 */
[----:B------:R-:W-:Y:S05]  /*2cde0*/  BRA.DIV UR4, `(.L_x_2648) ;  /* 0x0000002e04b07947 */ /* 0x000fea000b800000 */
[----:B------:R2:W3:Y:S04]  /*2cdf0*/  SHFL.IDX PT, R4, R16, RZ, 0x1f ;  /* 0x00001fff10047589 */ /* 0x0004e800000e0000 */
[----:B------:R-:W4:Y:S02]  /*2ce00*/  SHFL.IDX PT, R16, R16, 0x1, 0x1f ;  /* 0x00201f0010107f89 */ /* 0x000f2400000e0000 */
.L_x_2804:
[----:B-1----:R-:W0:Y:S01]  /*2ce10*/  S2R R0, SR_TID.X ;  /* 0x0000000000007919 */ /* 0x002e220000002100 */
[----:B------:R-:W-:Y:S01]  /*2ce20*/  ULDC UR4, c[0x0][0xc14] ;  /* 0x0003050000047ab9 */ /* 0x000fe20000000800 */
[----:B------:R-:W-:Y:S01]  /*2ce30*/  BSSY B0, `(.L_x_2649) ;  /* 0x000000b000007945 */ /* 0x000fe20003800000 */
[----:B------:R-:W-:Y:S01]  /*2ce40*/  IMAD.MOV.U32 R3, RZ, RZ, RZ ;  /* 0x000000ffff037224 */ /* 0x000fe200078e00ff */
[----:B0-----:R-:W-:Y:S02]  /*2ce50*/  LOP3.LUT R8, R0, 0x1f, RZ, 0xc0, !PT ;  /* 0x0000001f00087812 */ /* 0x001fe400078ec0ff */
[----:B------:R-:W-:Y:S02]  /*2ce60*/  MOV R0, UR4 ;  /* 0x0000000400007c02 */ /* 0x000fe40008000f00 */
[C---:B------:R-:W-:Y:S01]  /*2ce70*/  ISETP.NE.AND P0, PT, R8.reuse, 0x1f, PT ;  /* 0x0000001f0800780c */ /* 0x040fe20003f05270 */
[----:B------:R-:W-:-:S05]  /*2ce80*/  IMAD.IADD R5, R8, 0x1, R19 ;  /* 0x0000000108057824 */ /* 0x000fca00078e0213 */
[----:B------:R-:W-:-:S13]  /*2ce90*/  ISETP.GE.OR P0, PT, R5, R0, !P0 ;  /* 0x000000000500720c */ /* 0x000fda0004706670 */
[----:B------:R-:W-:Y:S05]  /*2cea0*/  @P0 BRA `(.L_x_2650) ;  /* 0x00000000000c0947 */ /* 0x000fea0003800000 */
[----:B------:R-:W0:Y:S02]  /*2ceb0*/  LDC.64 R2, c[0x0][0xc58] ;  /* 0x00031600ff027b82 */ /* 0x000e240000000a00 */
[----:B0-----:R-:W-:-:S06]  /*2cec0*/  IMAD.WIDE R2, R5, 0x4, R2 ;  /* 0x0000000405027825 */ /* 0x001fcc00078e0202 */
[----:B------:R0:W5:Y:S02]  /*2ced0*/  LDG.E R3, desc[UR60][R2.64] ;  /* 0x0000003c02037981 */ /* 0x000164000c1e1900 */
.L_x_2650:
[----:B------:R-:W-:Y:S05]  /*2cee0*/  BSYNC B0 ;  /* 0x0000000000007941 */ /* 0x000fea0003800000 */
.L_x_2649:
        /* <DEDUP_REMOVED lines=19> */
[----:B------:R-:W0:Y:S02]  /*2d020*/  SHFL.UP PT, R14, R7, 0x10, RZ ;  /* 0x06000000070e7989 */ /* 0x000e2400000e00ff */
[----:B0-----:R-:W-:-:S04]  /*2d030*/  SEL R2, R14, RZ, P0 ;  /* 0x000000ff0e027207 */ /* 0x001fc80000000000 */
[----:B------:R-:W-:-:S05]  /*2d040*/  IADD3 R2, R7, R2, RZ ;  /* 0x0000000207027210 */ /* 0x000fca0007ffe0ff */
[----:B------:R0:W1:Y:S02]  /*2d050*/  SHFL.IDX PT, R14, R2, 0x1f, 0x1f ;  /* 0x03e01f00020e7f89 */ /* 0x00006400000e0000 */
.L_x_2812:
[----:B------:R-:W-:Y:S02]  /*2d060*/  ULDC UR4, c[0x0][0xc10] ;  /* 0x0003040000047ab9 */ /* 0x000fe40000000800 */
[----:B------:R-:W-:-:S04]  /*2d070*/  IMAD.U32 R5, RZ, RZ, UR4 ;  /* 0x00000004ff057e24 */ /* 0x000fc8000f8e00ff */
[----:B-1----:R-:W-:-:S04]  /*2d080*/  IMAD R7, R14, R5, RZ ;  /* 0x000000050e077224 */ /* 0x002fc800078e02ff */
[----:B--2-4-:R-:W-:-:S05]  /*2d090*/  IMAD.IADD R16, R16, 0x1, R7 ;  /* 0x0000000110107824 */ /* 0x014fca00078e0207 */
[----:B---3--:R-:W-:-:S13]  /*2d0a0*/  ISETP.GT.AND P0, PT, R16, R4, PT ;  /* 0x000000041000720c */ /* 0x008fda0003f04270 */
[----:B------:R-:W-:Y:S05]  /*2d0b0*/  @P0 BRA `(.L_x_2652) ;  /* 0x0000000000b40947 */ /* 0x000fea0003800000 */
[----:B------:R-:W1:Y:S02]  /*2d0c0*/  LDC R0, c[0x0][0xc14] ;  /* 0x00030500ff007b82 */ /* 0x000e640000000800 */
.L_x_2657:
        /* <DEDUP_REMOVED lines=11> */
[----:B------:R-:W0:Y:S02]  /*2d180*/  LDC.64 R2, c[0x0][0xc58] ;  /* 0x00031600ff027b82 */ /* 0x000e240000000a00 */
[----:B0-----:R-:W-:-:S06]  /*2d190*/  IMAD.WIDE R2, R5, 0x4, R2 ;  /* 0x0000000405027825 */ /* 0x001fcc00078e0202 */
[----:B------:R0:W5:Y:S02]  /*2d1a0*/  LDG.E R3, desc[UR60][R2.64] ;  /* 0x0000003c02037981 */ /* 0x000164000c1e1900 */
.L_x_2655:
[----:B------:R-:W-:Y:S05]  /*2d1b0*/  BSYNC B0 ;  /* 0x0000000000007941 */ /* 0x000fea0003800000 */
.L_x_2654:
        /* <DEDUP_REMOVED lines=23> */
.L_x_2820:
[----:B------:R-:W-:Y:S02]  /*2d330*/  ULDC UR4, c[0x0][0xc10] ;  /* 0x0003040000047ab9 */ /* 0x000fe40000000800 */
[----:B------:R-:W-:-:S04]  /*2d340*/  IMAD.U32 R5, RZ, RZ, UR4 ;  /* 0x00000004ff057e24 */ /* 0x000fc8000f8e00ff */
[----:B-1----:R-:W-:-:S05]  /*2d350*/  IMAD R7, R14, R5, RZ ;  /* 0x000000050e077224 */ /* 0x002fca00078e02ff */
[----:B------:R-:W-:-:S04]  /*2d360*/  IADD3 R16, R7, R16, RZ ;  /* 0x0000001007107210 */ /* 0x000fc80007ffe0ff */
[----:B------:R-:W-:-:S13]  /*2d370*/  ISETP.GT.AND P0, PT, R16, R4, PT ;  /* 0x000000041000720c */ /* 0x000fda0003f04270 */
[----:B------:R-:W-:Y:S05]  /*2d380*/  @!P0 BRA `(.L_x_2657) ;  /* 0xfffffffc00508947 */ /* 0x000fea000383ffff */
.L_x_2652:
        /* <DEDUP_REMOVED lines=8> */
.L_x_2824:
[----:B------:R-:W-:Y:S01]  /*2d410*/  ISETP.NE.AND P0, PT, R6, RZ, PT ;  /* 0x000000ff0600720c */ /* 0x000fe20003f05270 */
[----:B------:R-:W-:-:S12]  /*2d420*/  IMAD.MOV.U32 R8, RZ, RZ, RZ ;  /* 0x000000ffff087224 */ /* 0x000fd800078e00ff */
[----:B------:R-:W-:Y:S05]  /*2d430*/  @!P0 BRA `(.L_x_2659) ;  /* 0x0000000000108947 */ /* 0x000fea0003800000 */
[----:B------:R-:W-:Y:S01]  /*2d440*/  UMOV UR4, 0xffffffff ;  /* 0xffffffff00047882 */ /* 0x000fe20000000000 */
[----:B------:R-:W-:Y:S02]  /*2d450*/  IADD3 R12, R7, -0x1, RZ ;  /* 0xffffffff070c7810 */ /* 0x000fe40007ffe0ff */
[----:B------:R-:W-:Y:S05]  /*2d460*/  BRA.DIV UR4, `(.L_x_2660) ;  /* 0x0000003204447947 */ /* 0x000fea000b800000 */
[----:B------:R3:W4:Y:S02]  /*2d470*/  SHFL.IDX PT, R8, R2, R12, 0x1f ;  /* 0x00001f0c02087589 */ /* 0x00072400000e0000 */
.L_x_2659:
[----:B01-3--:R-:W0:Y:S01]  /*2d480*/  LDC.64 R2, c[0x0][0xc68] ;  /* 0x00031a00ff027b82 */ /* 0x00be220000000a00 */
[----:B------:R-:W-:-:S04]  /*2d490*/  IMAD.IADD R19, R7, 0x1, R19 ;  /* 0x0000000107137824 */ /* 0x000fc800078e0213 */
[----:B0-----:R-:W-:-:S05]  /*2d4a0*/  IMAD.WIDE R2, R19, 0x4, R2 ;  /* 0x0000000413027825 */ /* 0x001fca00078e0202 */
[----:B------:R-:W2:Y:S01]  /*2d4b0*/  LDG.E R9, desc[UR60][R2.64] ;  /* 0x0000003c02097981 */ /* 0x000ea2000c1e1900 */
[----:B----4-:R-:W-:-:S04]  /*2d4c0*/  IMAD R16, R8, R5, R16 ;  /* 0x0000000508107224 */ /* 0x010fc800078e0210 */
[----:B------:R-:W-:Y:S02]  /*2d4d0*/  IMAD.IADD R11, R4, 0x1, -R16 ;  /* 0x00000001040b7824 */ /* 0x000fe400078e0a10 */
[----:B--2---:R-:W-:-:S05]  /*2d4e0*/  IMAD R6, R17, R9, RZ ;  /* 0x0000000911067224 */ /* 0x004fca00078e02ff */
[----:B------:R-:W-:-:S04]  /*2d4f0*/  IABS R7, R6 ;  /* 0x0000000600077213 */ /* 0x000fc80000000000 */
[----:B------:R-:W0:Y:S08]  /*2d500*/  I2F.RP R12, R7 ;  /* 0x00000007000c7306 */ /* 0x000e300000209400 */
[----:B0-----:R-:W0:Y:S02]  /*2d510*/  MUFU.RCP R12, R12 ;  /* 0x0000000c000c7308 */ /* 0x001e240000001000 */
[----:B0-----:R-:W-:-:S06]  /*2d520*/  VIADD R13, R12, 0xffffffe ;  /* 0x0ffffffe0c0d7836 */ /* 0x001fcc0000000000 */
[----:B------:R-:W0:Y:S02]  /*2d530*/  F2I.FTZ.U32.TRUNC.NTZ R3, R13 ;  /* 0x0000000d00037305 */ /* 0x000e24000021f000 */
[----:B0-----:R-:W-:-:S05]  /*2d540*/  IADD3 R2, RZ, -R3, RZ ;  /* 0x80000003ff027210 */ /* 0x001fca0007ffe0ff */
[----:B------:R-:W-:Y:S02]  /*2d550*/  IMAD R10, R2, R7, RZ ;  /* 0x00000007020a7224 */ /* 0x000fe400078e02ff */
[----:B------:R-:W-:-:S04]  /*2d560*/  IMAD.MOV.U32 R2, RZ, RZ, RZ ;  /* 0x000000ffff027224 */ /* 0x000fc800078e00ff */
[----:B------:R-:W-:Y:S01]  /*2d570*/  IMAD.HI.U32 R10, R3, R10, R2 ;  /* 0x0000000a030a7227 */ /* 0x000fe200078e0002 */
[----:B------:R-:W-:Y:S02]  /*2d580*/  IABS R3, R11 ;  /* 0x0000000b00037213 */ /* 0x000fe40000000000 */
[----:B------:R-:W-:-:S03]  /*2d590*/  IABS R2, R6 ;  /* 0x0000000600027213 */ /* 0x000fc60000000000 */
[----:B------:R-:W-:Y:S01]  /*2d5a0*/  IMAD.HI.U32 R10, R10, R3, RZ ;  /* 0x000000030a0a7227 */ /* 0x000fe200078e00ff */
[----:B------:R-:W-:-:S05]  /*2d5b0*/  IADD3 R2, RZ, -R2, RZ ;  /* 0x80000002ff027210 */ /* 0x000fca0007ffe0ff */
        /* <DEDUP_REMOVED lines=13> */
[----:B------:R-:W-:-:S03]  /*2d690*/  IMAD.MOV R2, RZ, RZ, -R2 ;  /* 0x000000ffff027224 */ /* 0x000fc600078e0a02 */
[----:B------:R-:W-:Y:S01]  /*2d6a0*/  IADD3 R8, -R4, RZ, RZ ;  /* 0x000000ff04087210 */ /* 0x000fe20007ffe1ff */
[----:B------:R-:W-:-:S03]  /*2d6b0*/  IMAD R6, R6, R2, R11 ;  /* 0x0000000206067224 */ /* 0x000fc600078e020b */
[----:B------:R-:W-:-:S04]  /*2d6c0*/  VIADDMNMX R9, R8, R5, R9, PT ;  /* 0x0000000508097246 */ /* 0x000fc80003800109 */
[----:B------:R-:W-:-:S04]  /*2d6d0*/  IABS R5, R9 ;  /* 0x0000000900057213 */ /* 0x000fc80000000000 */
[----:B------:R-:W0:Y:S08]  /*2d6e0*/  I2F.RP R7, R5 ;  /* 0x0000000500077306 */ /* 0x000e300000209400 */
[----:B0-----:R-:W0:Y:S02]  /*2d6f0*/  MUFU.RCP R7, R7 ;  /* 0x0000000700077308 */ /* 0x001e240000001000 */
[----:B0-----:R-:W-:Y:S01]  /*2d700*/  VIADD R8, R7, 0xffffffe ;  /* 0x0ffffffe07087836 */ /* 0x001fe20000000000 */
[----:B------:R-:W-:-:S05]  /*2d710*/  IABS R7, R9 ;  /* 0x0000000900077213 */ /* 0x000fca0000000000 */
[----:B------:R0:W1:Y:S02]  /*2d720*/  F2I.FTZ.U32.TRUNC.NTZ R3, R8 ;  /* 0x0000000800037305 */ /* 0x000064000021f000 */
[----:B0-----:R-:W-:Y:S01]  /*2d730*/  IMAD.MOV R8, RZ, RZ, -R7 ;  /* 0x000000ffff087224 */ /* 0x001fe200078e0a07 */
[----:B-1----:R-:W-:-:S05]  /*2d740*/  IADD3 R2, RZ, -R3, RZ ;  /* 0x80000003ff027210 */ /* 0x002fca0007ffe0ff */
[----:B------:R-:W-:Y:S02]  /*2d750*/  IMAD R11, R2, R5, RZ ;  /* 0x00000005020b7224 */ /* 0x000fe400078e02ff */
[----:B------:R-:W-:-:S04]  /*2d760*/  IMAD.MOV.U32 R2, RZ, RZ, RZ ;  /* 0x000000ffff027224 */ /* 0x000fc800078e00ff */
[----:B------:R-:W-:Y:S01]  /*2d770*/  IMAD.HI.U32 R2, R3, R11, R2 ;  /* 0x0000000b03027227 */ /* 0x000fe200078e0002 */
[----:B------:R-:W-:-:S05]  /*2d780*/  IABS R3, R6 ;  /* 0x0000000600037213 */ /* 0x000fca0000000000 */
[----:B------:R-:W-:-:S04]  /*2d790*/  IMAD.HI.U32 R2, R2, R3, RZ ;  /* 0x0000000302027227 */ /* 0x000fc800078e00ff */
[----:B------:R-:W-:Y:S01]  /*2d7a0*/  IMAD R8, R2, R8, R3 ;  /* 0x0000000802087224 */ /* 0x000fe200078e0203 */
[----:B------:R-:W-:-:S04]  /*2d7b0*/  LOP3.LUT R3, R6, R9, RZ, 0x3c, !PT ;  /* 0x0000000906037212 */ /* 0x000fc800078e3cff */
[----:B------:R-:W-:-:S13]  /*2d7c0*/  ISETP.GT.U32.AND P0, PT, R5, R8, PT ;  /* 0x000000080500720c */ /* 0x000fda0003f04070 */
[----:B------:R-:W-:Y:S01]  /*2d7d0*/  @!P0 IADD3 R8, R8, -R5, RZ ;  /* 0x8000000508088210 */ /* 0x000fe20007ffe0ff */
[----:B------:R-:W-:-:S03]  /*2d7e0*/  @!P0 VIADD R2, R2, 0x1 ;  /* 0x0000000102028836 */ /* 0x000fc60000000000 */
[----:B------:R-:W-:-:S13]  /*2d7f0*/  ISETP.GE.U32.AND P0, PT, R8, R5, PT ;  /* 0x000000050800720c */ /* 0x000fda0003f06070 */
[----:B------:R-:W-:Y:S01]  /*2d800*/  @P0 VIADD R2, R2, 0x1 ;  /* 0x0000000102020836 */ /* 0x000fe20000000000 */
[----:B------:R-:W-:Y:S01]  /*2d810*/  ISETP.GE.AND P0, PT, R3, RZ, PT ;  /* 0x000000ff0300720c */ /* 0x000fe20003f06270 */
[----:B------:R-:W-:-:S12]  /*2d820*/  IMAD.IADD R3, R6, 0x1, R4 ;  /* 0x0000000106037824 */ /* 0x000fd800078e0204 */
[----:B------:R-:W-:Y:S02]  /*2d830*/  @!P0 IADD3 R2, -R2, RZ, RZ ;  /* 0x000000ff02028210 */ /* 0x000fe40007ffe1ff */
[----:B------:R-:W-:-:S13]  /*2d840*/  ISETP.NE.AND P0, PT, R9, RZ, PT ;  /* 0x000000ff0900720c */ /* 0x000fda0003f05270 */
[----:B------:R-:W-:Y:S01]  /*2d850*/  @!P0 LOP3.LUT R2, RZ, R9, RZ, 0x33, !PT ;  /* 0x00000009ff028212 */ /* 0x000fe200078e33ff */
[----:B------:R-:W-:-:S04]  /*2d860*/  IMAD.MOV R9, RZ, RZ, -R9 ;  /* 0x000000ffff097224 */ /* 0x000fc800078e0a09 */
[----:B------:R-:W-:Y:S01]  /*2d870*/  IMAD R18, R2, R9, R3 ;  /* 0x0000000902127224 */ /* 0x000fe200078e0203 */
[----:B------:R-:W-:-:S04]  /*2d880*/  LOP3.LUT R2, RZ, R2, RZ, 0x33, !PT ;  /* 0x00000002ff027212 */ /* 0x000fc800078e33ff */
[----:B------:R-:W-:Y:S01]  /*2d890*/  IADD3 R17, R17, R2, RZ ;  /* 0x0000000211117210 */ /* 0x000fe20007ffe0ff */
[----:B------:R-:W-:Y:S06]  /*2d8a0*/  BRA `(.L_x_2661) ;  /* 0x00000000001c7947 */ /* 0x000fec0003800000 */
.L_x_2653:
[----:B------:R-:W-:Y:S01]  /*2d8b0*/  UMOV UR4, URZ ;  /* 0x0000003f00047c82 */ /* 0x000fe20008000000 */
[----:B------:R-:W-:Y:S01]  /*2d8c0*/  UMOV UR5, URZ ;  /* 0x0000003f00057c82 */ /* 0x000fe20008000000 */
[----:B------:R-:W-:Y:S01]  /*2d8d0*/  ULDC UR6, c[0x0][0xc14] ;  /* 0x0003050000067ab9 */ /* 0x000fe20000000800 */
[----:B------:R-:W-:Y:S01]  /*2d8e0*/  IMAD.MOV.U32 R16, RZ, RZ, R4 ;  /* 0x000000ffff107224 */ /* 0x000fe200078e0004 */
[----:B------:R-:W-:Y:S01]  /*2d8f0*/  MOV R18, UR5 ;  /* 0x0000000500127c02 */ /* 0x000fe20008000f00 */
[----:B------:R-:W-:Y:S02]  /*2d900*/  IMAD.U32 R17, RZ, RZ, UR4 ;  /* 0x00000004ff117e24 */ /* 0x000fe4000f8e00ff */
[----:B------:R-:W-:-:S07]  /*2d910*/  IMAD.U32 R19, RZ, RZ, UR6 ;  /* 0x00000006ff137e24 */ /* 0x000fce000f8e00ff */
.L_x_2661:
        /* <DEDUP_REMOVED lines=12> */
.L_x_2575:
[----:B-1----:R-:W3:Y:S01]  /*2d9e0*/  LDL.LU R0, [R1+0x2c] ;  /* 0x00002c0001007983 */ /* 0x002ee20000300800 */
[----:B------:R-:W-:Y:S01]  /*2d9f0*/  BSSY B0, `(.L_x_2663) ;  /* 0x000000b000007945 */ /* 0x000fe20003800000 */
[----:B------:R-:W1:Y:S01]  /*2da00*/  S2R R5, SR_CgaCtaId ;  /* 0x0000000000057919 */ /* 0x000e620000008800 */
[----:B---3--:R-:W-:-:S05]  /*2da10*/  VIADD R0, R0, 0x1 ;  /* 0x0000000100007836 */ /* 0x008fca0000000000 */
[----:B--2---:R-:W-:-:S04]  /*2da20*/  LEA.HI R2, R0, R0, RZ, 0x1 ;  /* 0x0000000000027211 */ /* 0x004fc800078f08ff */
[----:B------:R-:W-:-:S04]  /*2da30*/  LOP3.LUT R3, R2, 0xfffffffe, RZ, 0xc0, !PT ;  /* 0xfffffffe02037812 */ /* 0x000fc800078ec0ff */
[----:B------:R-:W-:Y:S02]  /*2da40*/  IADD3 R3, R0, -R3, RZ ;  /* 0x8000000300037210 */ /* 0x000fe40007ffe0ff */
[----:B------:R-:W-:Y:S02]  /*2da50*/  MOV R0, 0x400 ;  /* 0x0000040000007802 */ /* 0x000fe40000000f00 */
[----:B------:R-:W-:Y:S02]  /*2da60*/  SHF.L.U32 R3, R3, 0x1f, RZ ;  /* 0x0000001f03037819 */ /* 0x000fe400000006ff */
[----:B-1----:R-:W-:-:S04]  /*2da70*/  LEA R0, R5, R0, 0x18 ;  /* 0x0000000005007211 */ /* 0x002fc800078ec0ff */
[----:B------:R-:W1:Y:S02]  /*2da80*/  SYNCS.PHASECHK.TRANS64.TRYWAIT P0, [R0+URZ+0x38820], R3 ;  /* 0x03882003000075a7 */ /* 0x000e64000800017f */
[----:B-1----:R-:W-:Y:S05]  /*2da90*/  @!P0 BRA `(.L_x_2664) ;  /* 0x0000002800e08947 */ /* 0x002fea0003800000 */
.L_x_2827:
[----:B------:R-:W-:Y:S05]  /*2daa0*/  BSYNC B0 ;  /* 0x0000000000007941 */ /* 0x000fea0003800000 */
.L_x_2663:
[----:B------:R-:W-:-:S03]  /*2dab0*/  UMOV UR4, 0xffffffff ;  /* 0xffffffff00047882 */ /* 0x000fc60000000000 */
[----:B------:R-:W-:Y:S05]  /*2dac0*/  BRA.DIV UR4, `(.L_x_2665) ;  /* 0x0000002a04e87947 */ /* 0x000fea000b800000 */
[----:B------:R-:W2:Y:S02]  /*2dad0*/  S2R R2, SR_TID.X ;  /* 0x0000000000027919 */ /* 0x000ea40000002100 */
[----:B--2---:R-:W-:-:S04]  /*2dae0*/  SHF.R.U32.HI R2, RZ, 0x5, R2 ;  /* 0x00000005ff027819 */ /* 0x004fc80000011602 */
[----:B------:R-:W-:-:S05]  /*2daf0*/  LOP3.LUT R2, R2, 0x3, RZ, 0xc0, !PT ;  /* 0x0000000302027812 */ /* 0x000fca00078ec0ff */
[----:B------:R2:W3:Y:S02]  /*2db00*/  SHFL.IDX PT, R14, R2, RZ, 0x1f ;  /* 0x00001fff020e7589 */ /* 0x0004e400000e0000 */
.L_x_2830:
[----:B---3--:R-:W-:-:S13]  /*2db10*/  ISETP.NE.AND P0, PT, R14, RZ, PT ;  /* 0x000000ff0e00720c */ /* 0x008fda0003f05270 */
[----:B------:R-:W-:Y:S05]  /*2db20*/  @P0 BRA `(.L_x_2287) ;  /* 0x00000000009c0947 */ /* 0x000fea0003800000 */
[----:B------:R-:W-:-:S03]  /*2db30*/  UMOV UR4, 0xffffffff ;  /* 0xffffffff00047882 */ /* 0x000fc60000000000 */
[----:B------:R-:W-:Y:S05]  /*2db40*/  BRA.DIV UR4, `(.L_x_2666) ;  /* 0x0000002a04fc7947 */ /* 0x000fea000b800000 */
[----:B------:R-:W-:-:S13]  /*2db50*/  ELECT P6, URZ, PT ;  /* 0x00000000003f782f */ /* 0x000fda00038c0000 */
.L_x_2833:
        /* <DEDUP_REMOVED lines=8> */
.L_x_2667:
        /* <DEDUP_REMOVED lines=14> */
.L_x_2834:
[----:B------:R-:W2:Y:S02]  /*2dcc0*/  SYNCS.PHASECHK.TRANS64.TRYWAIT P0, [R7+URZ], R2 ;  /* 0x00000002070075a7 */ /* 0x000ea4000800017f */
[----:B--2---:R-:W-:Y:S05]  /*2dcd0*/  @!P0 BRA `(.L_x_2669) ;  /* 0x0000002800cc8947 */ /* 0x004fea0003800000 */
.L_x_2835:
[----:B------:R-:W-:Y:S05]  /*2dce0*/  @!P2 BRA `(.L_x_2670) ;  /* 0x000000000004a947 */ /* 0x000fea0003800000 */
[----:B------:R-:W-:Y:S01]  /*2dcf0*/  BPT.TRAP 0x1 ;  /* 0x000000040000795c */ /* 0x000fe20000300000 */
.L_x_2670:
[----:B------:R-:W3:Y:S01]  /*2dd00*/  LDL.LU R4, [R1] ;  /* 0x0000000001047983 */ /* 0x000ee20000300800 */
[----:B------:R-:W-:-:S05]  /*2dd10*/  IADD3 R0, R0, 0x38860, RZ ;  /* 0x0003886000007810 */ /* 0x000fca0007ffe0ff */
[----:B---3--:R-:W-:-:S04]  /*2dd20*/  IMAD R4, R4, 0x8, R0 ;  /* 0x0000000804047824 */ /* 0x008fc800078e0200 */
[----:B------:R-:W3:Y:S02]  /*2dd30*/  SYNCS.PHASECHK.TRANS64.TRYWAIT P0, [R4+URZ], R5 ;  /* 0x00000005040075a7 */ /* 0x000ee4000800017f */
[----:B---3--:R-:W-:Y:S05]  /*2dd40*/  @!P0 BRA `(.L_x_2671) ;  /* 0x0000002800c48947 */ /* 0x008fea0003800000 */
.L_x_2836:
[----:B------:R-:W-:-:S07]  /*2dd50*/  IMAD R3, R3, 0x8, R0 ;  /* 0x0000000803037824 */ /* 0x000fce00078e0200 */
.L_x_2672:
[----:B----4-:R4:W0:Y:S02]  /*2dd60*/  SYNCS.PHASECHK.TRANS64.TRYWAIT P0, [R3+URZ], R2 ;  /* 0x00000002030075a7 */ /* 0x010824000800017f */
[----:B0-----:R-:W-:Y:S05]  /*2dd70*/  @!P0 NANOSLEEP.SYNCS 0x989680 ;  /* 0x009896800000895d */ /* 0x001fea0003900000 */
[----:B------:R-:W0:Y:S02]  /*2dd80*/  @!P0 SYNCS.PHASECHK.TRANS64 P0, [R3+URZ], R2 ;  /* 0x00000002030085a7 */ /* 0x000e24000800007f */
[----:B0-----:R-:W-:Y:S05]  /*2dd90*/  @!P0 BRA `(.L_x_2672) ;  /* 0xfffffffc00f08947 */ /* 0x001fea000383ffff */
.L_x_2287:
[----:B------:R-:W-:Y:S05]  /*2dda0*/  BSYNC B7 ;  /* 0x0000000000077941 */ /* 0x000fea0003800000 */
.L_x_2284:
[----:B------:R-:W-:Y:S05]  /*2ddb0*/  EXIT ;  /* 0x000000000000794d */ /* 0x000fea0003800000 */
.L_x_2307:
[----:B0-----:R0:W1:Y:S02]  /*2ddc0*/  SYNCS.PHASECHK.TRANS64.TRYWAIT P6, [R0+URZ+0x38890], R115 ;  /* 0x03889073000075a7 */ /* 0x00106400080c017f */
[----:B-1----:R-:W-:Y:S05]  /*2ddd0*/  @!P6 NANOSLEEP.SYNCS 0x989680 ;  /* 0x009896800000e95d */ /* 0x002fea0003900000 */
[----:B------:R-:W1:Y:S02]  /*2dde0*/  @!P6 SYNCS.PHASECHK.TRANS64 P6, [R0+URZ+0x38890], R115 ;  /* 0x038890730000e5a7 */ /* 0x000e6400080c007f */
[----:B-1----:R-:W-:Y:S05]  /*2ddf0*/  @!P6 BRA `(.L_x_2307) ;  /* 0xfffffffc00f0e947 */ /* 0x002fea000383ffff */
[----:B------:R-:W-:Y:S05]  /*2de00*/  BRA `(.L_x_2673) ;  /* 0xfffffd5800047947 */ /* 0x000fea000383ffff */
.L_x_2363:
[----:B-1----:R1:W3:Y:S02]  /*2de10*/  SYNCS.PHASECHK.TRANS64.TRYWAIT P6, [R0+URZ+0x38890], R115 ;  /* 0x03889073000075a7 */ /* 0x0022e400080c017f */
[----:B---3--:R-:W-:Y:S05]  /*2de20*/  @!P6 NANOSLEEP.SYNCS 0x989680 ;  /* 0x009896800000e95d */ /* 0x008fea0003900000 */
[----:B------:R-:W3:Y:S02]  /*2de30*/  @!P6 SYNCS.PHASECHK.TRANS64 P6, [R0+URZ+0x38890], R115 ;  /* 0x038890730000e5a7 */ /* 0x000ee400080c007f */
[----:B---3--:R-:W-:Y:S05]  /*2de40*/  @!P6 BRA `(.L_x_2363) ;  /* 0xfffffffc00f0e947 */ /* 0x008fea000383ffff */
[----:B------:R-:W-:Y:S05]  /*2de50*/  BRA `(.L_x_2674) ;  /* 0xfffffd8800b47947 */ /* 0x000fea000383ffff */
.L_x_2388:
[----:B0-----:R0:W1:Y:S02]  /*2de60*/  SYNCS.PHASECHK.TRANS64.TRYWAIT P3, [R0+URZ+0x38890], R115 ;  /* 0x03889073000075a7 */ /* 0x001064000806017f */
[----:B-1----:R-:W-:Y:S05]  /*2de70*/  @!P3 NANOSLEEP.SYNCS 0x989680 ;  /* 0x009896800000b95d */ /* 0x002fea0003900000 */
[----:B------:R-:W1:Y:S02]  /*2de80*/  @!P3 SYNCS.PHASECHK.TRANS64 P3, [R0+URZ+0x38890], R115 ;  /* 0x038890730000b5a7 */ /* 0x000e64000806007f */
[----:B-1----:R-:W-:Y:S05]  /*2de90*/  @!P3 BRA `(.L_x_2388) ;  /* 0xfffffffc00f0b947 */ /* 0x002fea000383ffff */
[----:B------:R-:W-:Y:S05]  /*2dea0*/  BRA `(.L_x_2675) ;  /* 0xfffffdb800a47947 */ /* 0x000fea000383ffff */
.L_x_2396:
[----:B-1----:R1:W2:Y:S02]  /*2deb0*/  SYNCS.PHASECHK.TRANS64.TRYWAIT P2, [R0+URZ+0x388b0], R115 ;  /* 0x0388b073000075a7 */ /* 0x0022a4000804017f */
[----:B--2---:R-:W-:Y:S05]  /*2dec0*/  @!P2 NANOSLEEP.SYNCS 0x989680 ;  /* 0x009896800000a95d */ /* 0x004fea0003900000 */
[----:B------:R-:W2:Y:S02]  /*2ded0*/  @!P2 SYNCS.PHASECHK.TRANS64 P2, [R0+URZ+0x388b0], R115 ;  /* 0x0388b0730000a5a7 */ /* 0x000ea4000804007f */
[----:B--2---:R-:W-:Y:S05]  /*2dee0*/  @!P2 BRA `(.L_x_2396) ;  /* 0xfffffffc00f0a947 */ /* 0x004fea000383ffff */
[----:B------:R-:W-:Y:S05]  /*2def0*/  BRA `(.L_x_2676) ;  /* 0xfffffdbc00d07947 */ /* 0x000fea000383ffff */
.L_x_2424:
        /* <DEDUP_REMOVED lines=8> */
.L_x_2678:
[----:B------:R-:W-:Y:S05]  /*2df80*/  BSYNC B1 ;  /* 0x0000000000017941 */ /* 0x000fea0003800000 */
.L_x_2677:
[----:B------:R-:W-:Y:S05]  /*2df90*/  BRA `(.L_x_2679) ;  /* 0xfffffde400587947 */ /* 0x000fea000383ffff */
.L_x_2425:
        /* <DEDUP_REMOVED lines=8> */
.L_x_2681:
[----:B------:R-:W-:Y:S05]  /*2e020*/  BSYNC B1 ;  /* 0x0000000000017941 */ /* 0x000fea0003800000 */
.L_x_2680:
[----:B------:R-:W-:Y:S05]  /*2e030*/  BRA `(.L_x_2682) ;  /* 0xfffffde400387947 */ /* 0x000fea000383ffff */
.L_x_2426:
        /* <DEDUP_REMOVED lines=8> */
.L_x_2684:
[----:B------:R-:W-:Y:S05]  /*2e0c0*/  BSYNC B1 ;  /* 0x0000000000017941 */ /* 0x000fea0003800000 */
.L_x_2683:
[----:B------:R-:W-:Y:S05]  /*2e0d0*/  BRA `(.L_x_2685) ;  /* 0xfffffde400187947 */ /* 0x000fea000383ffff */
.L_x_2427:
        /* <DEDUP_REMOVED lines=8> */
.L_x_2687:
[----:B------:R-:W-:Y:S05]  /*2e160*/  BSYNC B1 ;  /* 0x0000000000017941 */ /* 0x000fea0003800000 */
.L_x_2686:
[----:B------:R-:W-:Y:S05]  /*2e170*/  BRA `(.L_x_2688) ;  /* 0xfffffde000f87947 */ /* 0x000fea000383ffff */
.L_x_2428:
        /* <DEDUP_REMOVED lines=8> */
.L_x_2690:
[----:B------:R-:W-:Y:S05]  /*2e200*/  BSYNC B1 ;  /* 0x0000000000017941 */ /* 0x000fea0003800000 */
.L_x_2689:
[----:B------:R-:W-:Y:S05]  /*2e210*/  BRA `(.L_x_2691) ;  /* 0xfffffde000d87947 */ /* 0x000fea000383ffff */
.L_x_2429:
        /* <DEDUP_REMOVED lines=8> */
.L_x_2693:
[----:B------:R-:W-:Y:S05]  /*2e2a0*/  BSYNC B1 ;  /* 0x0000000000017941 */ /* 0x000fea0003800000 */
.L_x_2692:
[----:B------:R-:W-:Y:S05]  /*2e2b0*/  BRA `(.L_x_2694) ;  /* 0xfffffde000b87947 */ /* 0x000fea000383ffff */
.L_x_2430:
        /* <DEDUP_REMOVED lines=8> */
.L_x_2696:
[----:B------:R-:W-:Y:S05]  /*2e340*/  BSYNC B1 ;  /* 0x0000000000017941 */ /* 0x000fea0003800000 */
.L_x_2695:
[----:B------:R-:W-:Y:S05]  /*2e350*/  BRA `(.L_x_2697) ;  /* 0xfffffde000987947 */ /* 0x000fea000383ffff */
.L_x_2431:
        /* <DEDUP_REMOVED lines=8> */
.L_x_2699:
[----:B------:R-:W-:Y:S05]  /*2e3e0*/  BSYNC B1 ;  /* 0x0000000000017941 */ /* 0x000fea0003800000 */
.L_x_2698:
[----:B------:R-:W-:Y:S05]  /*2e3f0*/  BRA `(.L_x_2700) ;  /* 0xfffffde000787947 */ /* 0x000fea000383ffff */
.L_x_2432:
        /* <DEDUP_REMOVED lines=8> */
.L_x_2702:
[----:B------:R-:W-:Y:S05]  /*2e480*/  BSYNC B1 ;  /* 0x0000000000017941 */ /* 0x000fea0003800000 */
.L_x_2701:
[----:B------:R-:W-:Y:S05]  /*2e490*/  BRA `(.L_x_2703) ;  /* 0xfffffde000587947 */ /* 0x000fea000383ffff */
.L_x_2433:
        /* <DEDUP_REMOVED lines=8> */
.L_x_2705:
[----:B------:R-:W-:Y:S05]  /*2e520*/  BSYNC B1 ;  /* 0x0000000000017941 */ /* 0x000fea0003800000 */
.L_x_2704:
[----:B------:R-:W-:Y:S05]  /*2e530*/  BRA `(.L_x_2706) ;  /* 0xfffffde000387947 */ /* 0x000fea000383ffff */
.L_x_2434:
        /* <DEDUP_REMOVED lines=8> */
.L_x_2708:
[----:B------:R-:W-:Y:S05]  /*2e5c0*/  BSYNC B1 ;  /* 0x0000000000017941 */ /* 0x000fea0003800000 */
.L_x_2707:
[----:B------:R-:W-:Y:S05]  /*2e5d0*/  BRA `(.L_x_2709) ;  /* 0xfffffde000187947 */ /* 0x000fea000383ffff */
.L_x_2435:
        /* <DEDUP_REMOVED lines=8> */
.L_x_2711:
[----:B------:R-:W-:Y:S05]  /*2e660*/  BSYNC B1 ;  /* 0x0000000000017941 */ /* 0x000fea0003800000 */
.L_x_2710:
[----:B------:R-:W-:Y:S05]  /*2e670*/  BRA `(.L_x_2712) ;  /* 0xfffffddc00f87947 */ /* 0x000fea000383ffff */
.L_x_2436:
        /* <DEDUP_REMOVED lines=8> */
.L_x_2714:
[----:B------:R-:W-:Y:S05]  /*2e700*/  BSYNC B1 ;  /* 0x0000000000017941 */ /* 0x000fea0003800000 */
.L_x_2713:
[----:B------:R-:W-:Y:S05]  /*2e710*/  BRA `(.L_x_2715) ;  /* 0xfffffddc00d87947 */ /* 0x000fea000383ffff */
.L_x_2437:
        /* <DEDUP_REMOVED lines=8> */
.L_x_2717:
[----:B------:R-:W-:Y:S05]  /*2e7a0*/  BSYNC B1 ;  /* 0x0000000000017941 */ /* 0x000fea0003800000 */
.L_x_2716:
[----:B------:R-:W-:Y:S05]  /*2e7b0*/  BRA `(.L_x_2718) ;  /* 0xfffffddc00bc7947 */ /* 0x000fea000383ffff */
.L_x_2438:
        /* <DEDUP_REMOVED lines=8> */
.L_x_2720:
[----:B------:R-:W-:Y:S05]  /*2e840*/  BSYNC B1 ;  /* 0x0000000000017941 */ /* 0x000fea0003800000 */
.L_x_2719:
[----:B------:R-:W-:Y:S05]  /*2e850*/  BRA `(.L_x_2721) ;  /* 0xfffffddc00a07947 */ /* 0x000fea000383ffff */
.L_x_2439:
        /* <DEDUP_REMOVED lines=8> */
.L_x_2723:
[----:B------:R-:W-:Y:S05]  /*2e8e0*/  BSYNC B1 ;  /* 0x0000000000017941 */ /* 0x000fea0003800000 */
.L_x_2722:
[----:B------:R-:W-:Y:S05]  /*2e8f0*/  BRA `(.L_x_2724) ;  /* 0xfffffddc00847947 */ /* 0x000fea000383ffff */
.L_x_2441:
[----:B0-----:R0:W1:Y:S02]  /*2e900*/  SYNCS.PHASECHK.TRANS64.TRYWAIT P4, [R16+URZ+0x38800], R3 ;  /* 0x03880003100075a7 */ /* 0x001064000808017f */
[----:B-1----:R-:W-:Y:S05]  /*2e910*/  @!P4 NANOSLEEP.SYNCS 0x989680 ;  /* 0x009896800000c95d */ /* 0x002fea0003900000 */
[----:B------:R-:W1:Y:S02]  /*2e920*/  @!P4 SYNCS.PHASECHK.TRANS64 P4, [R16+URZ+0x38800], R3 ;  /* 0x038800031000c5a7 */ /* 0x000e64000808007f */
[----:B-1----:R-:W-:Y:S05]  /*2e930*/  @!P4 BRA `(.L_x_2441) ;  /* 0xfffffffc00f0c947 */ /* 0x002fea000383ffff */
[----:B------:R-:W-:Y:S05]  /*2e940*/  BRA `(.L_x_2725) ;  /* 0xfffffddc00e47947 */ /* 0x000fea000383ffff */
.L_x_2481:
        /* <DEDUP_REMOVED lines=8> */
.L_x_2727:
[----:B------:R-:W-:Y:S05]  /*2e9d0*/  BSYNC B1 ;  /* 0x0000000000017941 */ /* 0x000fea0003800000 */
.L_x_2726:
[----:B------:R-:W-:Y:S05]  /*2e9e0*/  BRA `(.L_x_2728) ;  /* 0xfffffe1c00807947 */ /* 0x000fea000383ffff */
.L_x_2482:
[----:B------:R-:W-:Y:S01]  /*2e9f0*/  BSSY B1, `(.L_x_2729) ;  /* 0x0000008000017945 */ /* 0x000fe20003800000 */
[----:B------:R-:W-:Y:S01]  /*2ea00*/  IMAD.MOV.U32 R13, RZ, RZ, R8 ;  /* 0x000000ffff0d7224 */ /* 0x000fe200078e0008 */
[----:B------:R-:W-:Y:S01]  /*2ea10*/  MOV R12, RZ ;  /* 0x000000ff000c7202 */ /* 0x000fe20000000f00 */
[----:B------:R-:W-:Y:S01]  /*2ea20*/  IMAD.MOV.U32 R11, RZ, RZ, 0x181f ;  /* 0x0000181fff0b7424 */ /* 0x000fe200078e00ff */
[----:B------:R-:W-:-:S07]  /*2ea30*/  MOV R15, 0xffffffff ;  /* 0xffffffff000f7802 */ /* 0x000fce0000000f00 */
[----:B------:R-:W-:Y:S05]  /*2ea40*/  WARPSYNC.COLLECTIVE R15, `(.L_x_2730) ;  /* 0x000000000f087348 */ /* 0x000fea0003c00000 */
[----:B------:R0:W1:Y:S02]  /*2ea50*/  SHFL.IDX P6, R14, R13, R12, R11 ;  /* 0x0000000c0d0e7389 */ /* 0x00006400000c000b */
[----:B01----:R-:W-:Y:S01]  /*2ea60*/  ENDCOLLECTIVE ;  /* 0x000000000000791b */ /* 0x003fe20003800000 */
.L_x_2730:
[----:B------:R-:W-:Y:S05]  /*2ea70*/  BSYNC B1 ;  /* 0x0000000000017941 */ /* 0x000fea0003800000 */
.L_x_2729:
[----:B------:R-:W-:Y:S05]  /*2ea80*/  BRA `(.L_x_2731) ;  /* 0xfffffe1c00607947 */ /* 0x000fea000383ffff */
.L_x_2483:
        /* <DEDUP_REMOVED lines=8> */
.L_x_2733:
[----:B------:R-:W-:Y:S05]  /*2eb10*/  BSYNC B1 ;  /* 0x0000000000017941 */ /* 0x000fea0003800000 */
.L_x_2732:
[----:B------:R-:W-:Y:S05]  /*2eb20*/  BRA `(.L_x_2734) ;  /* 0xfffffe1c00407947 */ /* 0x000fea000383ffff */
.L_x_2484:
        /* <DEDUP_REMOVED lines=8> */
.L_x_2736:
[----:B------:R-:W-:Y:S05]  /*2ebb0*/  BSYNC B1 ;  /* 0x0000000000017941 */ /* 0x000fea0003800000 */
.L_x_2735:
[----:B------:R-:W-:Y:S05]  /*2ebc0*/  BRA `(.L_x_2737) ;  /* 0xfffffe1c00207947 */ /* 0x000fea000383ffff */
.L_x_2485:
[----:B------:R-:W-:Y:S01]  /*2ebd0*/  BSSY B1, `(.L_x_2738) ;  /* 0x0000008000017945 */ /* 0x000fe20003800000 */
[----:B------:R-:W-:Y:S01]  /*2ebe0*/  IMAD.MOV.U32 R13, RZ, RZ, R9 ;  /* 0x000000ffff0d7224 */ /* 0x000fe200078e0009 */
[----:B------:R-:W-:Y:S01]  /*2ebf0*/  MOV R12, 0x1 ;  /* 0x00000001000c7802 */ /* 0x000fe20000000f00 */
[----:B------:R-:W-:Y:S01]  /*2ec00*/  IMAD.MOV.U32 R11, RZ, RZ, 0x181f ;  /* 0x0000181fff0b7424 */ /* 0x000fe200078e00ff */
[----:B------:R-:W-:-:S07]  /*2ec10*/  MOV R15, 0xffffffff ;  /* 0xffffffff000f7802 */ /* 0x000fce0000000f00 */
[----:B------:R-:W-:Y:S05]  /*2ec20*/  WARPSYNC.COLLECTIVE R15, `(.L_x_2739) ;  /* 0x000000000f087348 */ /* 0x000fea0003c00000 */
[----:B------:R0:W1:Y:S02]  /*2ec30*/  SHFL.IDX P6, R14, R13, R12, R11 ;  /* 0x0000000c0d0e7389 */ /* 0x00006400000c000b */
[----:B01----:R-:W-:Y:S01]  /*2ec40*/  ENDCOLLECTIVE ;  /* 0x000000000000791b */ /* 0x003fe20003800000 */
.L_x_2739:
[----:B------:R-:W-:Y:S05]  /*2ec50*/  BSYNC B1 ;  /* 0x0000000000017941 */ /* 0x000fea0003800000 */
.L_x_2738:
[----:B------:R-:W-:Y:S05]  /*2ec60*/  BRA `(.L_x_2740) ;  /* 0xfffffe1c00007947 */ /* 0x000fea000383ffff */
.L_x_2486:
        /* <DEDUP_REMOVED lines=8> */
.L_x_2742:
[----:B------:R-:W-:Y:S05]  /*2ecf0*/  BSYNC B1 ;  /* 0x0000000000017941 */ /* 0x000fea0003800000 */
.L_x_2741:
[----:B------:R-:W-:Y:S05]  /*2ed00*/  BRA `(.L_x_2743) ;  /* 0xfffffe1800e07947 */ /* 0x000fea000383ffff */
.L_x_2487:
        /* <DEDUP_REMOVED lines=8> */
.L_x_2745:
[----:B------:R-:W-:Y:S05]  /*2ed90*/  BSYNC B1 ;  /* 0x0000000000017941 */ /* 0x000fea0003800000 */
.L_x_2744:
[----:B------:R-:W-:Y:S05]  /*2eda0*/  BRA `(.L_x_2746) ;  /* 0xfffffe1800c07947 */ /* 0x000fea000383ffff */
.L_x_2488:
        /* <DEDUP_REMOVED lines=8> */
.L_x_2748:
[----:B------:R-:W-:Y:S05]  /*2ee30*/  BSYNC B1 ;  /* 0x0000000000017941 */ /* 0x000fea0003800000 */
.L_x_2747:
[----:B------:R-:W-:Y:S05]  /*2ee40*/  BRA `(.L_x_2749) ;  /* 0xfffffe1800a07947 */ /* 0x000fea000383ffff */
.L_x_2489:
        /* <DEDUP_REMOVED lines=8> */
.L_x_2751:
[----:B------:R-:W-:Y:S05]  /*2eed0*/  BSYNC B1 ;  /* 0x0000000000017941 */ /* 0x000fea0003800000 */
.L_x_2750:
[----:B------:R-:W-:Y:S05]  /*2eee0*/  BRA `(.L_x_2752) ;  /* 0xfffffe1800807947 */ /* 0x000fea000383ffff */
.L_x_2490:
        /* <DEDUP_REMOVED lines=8> */
.L_x_2754:
[----:B------:R-:W-:Y:S05]  /*2ef70*/  BSYNC B1 ;  /* 0x0000000000017941 */ /* 0x000fea0003800000 */
.L_x_2753:
[----:B------:R-:W-:Y:S05]  /*2ef80*/  BRA `(.L_x_2755) ;  /* 0xfffffe1800607947 */ /* 0x000fea000383ffff */
.L_x_2491:
        /* <DEDUP_REMOVED lines=8> */
.L_x_2757:
[----:B------:R-:W-:Y:S05]  /*2f010*/  BSYNC B1 ;  /* 0x0000000000017941 */ /* 0x000fea0003800000 */
.L_x_2756:
[----:B------:R-:W-:Y:S05]  /*2f020*/  BRA `(.L_x_2758) ;  /* 0xfffffe1800407947 */ /* 0x000fea000383ffff */
.L_x_2492:
        /* <DEDUP_REMOVED lines=8> */
.L_x_2760:
[----:B------:R-:W-:Y:S05]  /*2f0b0*/  BSYNC B1 ;  /* 0x0000000000017941 */ /* 0x000fea0003800000 */
.L_x_2759:
[----:B------:R-:W-:Y:S05]  /*2f0c0*/  BRA `(.L_x_2761) ;  /* 0xfffffe1800207947 */ /* 0x000fea000383ffff */
.L_x_2493:
        /* <DEDUP_REMOVED lines=8> */
.L_x_2763:
[----:B------:R-:W-:Y:S05]  /*2f150*/  BSYNC B1 ;  /* 0x0000000000017941 */ /* 0x000fea0003800000 */
.L_x_2762:
[----:B------:R-:W-:Y:S05]  /*2f160*/  BRA `(.L_x_2764) ;  /* 0xfffffe1800007947 */ /* 0x000fea000383ffff */
.L_x_2494:
        /* <DEDUP_REMOVED lines=8> */
.L_x_2766:
[----:B------:R-:W-:Y:S05]  /*2f1f0*/  BSYNC B1 ;  /* 0x0000000000017941 */ /* 0x000fea0003800000 */
.L_x_2765:
[----:B------:R-:W-:Y:S05]  /*2f200*/  BRA `(.L_x_2767) ;  /* 0xfffffe1400e47947 */ /* 0x000fea000383ffff */
.L_x_2495:
        /* <DEDUP_REMOVED lines=8> */
.L_x_2769:
[----:B------:R-:W-:Y:S05]  /*2f290*/  BSYNC B1 ;  /* 0x0000000000017941 */ /* 0x000fea0003800000 */
.L_x_2768:
[----:B------:R-:W-:Y:S05]  /*2f2a0*/  BRA `(.L_x_2770) ;  /* 0xfffffe1400c87947 */ /* 0x000fea000383ffff */
.L_x_2496:
        /* <DEDUP_REMOVED lines=8> */
.L_x_2772:
[----:B------:R-:W-:Y:S05]  /*2f330*/  BSYNC B1 ;  /* 0x0000000000017941 */ /* 0x000fea0003800000 */
.L_x_2771:
[----:B------:R-:W-:Y:S05]  /*2f340*/  BRA `(.L_x_2773) ;  /* 0xfffffe1400b07947 */ /* 0x000fea000383ffff */
.L_x_2498:
[----:B0-----:R0:W1:Y:S02]  /*2f350*/  SYNCS.PHASECHK.TRANS64.TRYWAIT P4, [R16+URZ+0x38800], R9 ;  /* 0x03880009100075a7 */ /* 0x001064000808017f */
[----:B-1----:R-:W-:Y:S05]  /*2f360*/  @!P4 NANOSLEEP.SYNCS 0x989680 ;  /* 0x009896800000c95d */ /* 0x002fea0003900000 */
[----:B------:R-:W1:Y:S02]  /*2f370*/  @!P4 SYNCS.PHASECHK.TRANS64 P4, [R16+URZ+0x38800], R9 ;  /* 0x038800091000c5a7 */ /* 0x000e64000808007f */
[----:B-1----:R-:W-:Y:S05]  /*2f380*/  @!P4 BRA `(.L_x_2498) ;  /* 0xfffffffc00f0c947 */ /* 0x002fea000383ffff */
[----:B------:R-:W-:Y:S05]  /*2f390*/  BRA `(.L_x_2774) ;  /* 0xfffffe1800147947 */ /* 0x000fea000383ffff */
.L_x_2516:
[----:B-1----:R1:W2:Y:S02]  /*2f3a0*/  SYNCS.PHASECHK.TRANS64.TRYWAIT P2, [R0+URZ+0x38830], R3 ;  /* 0x03883003000075a7 */ /* 0x0022a4000804017f */
[----:B--2---:R-:W-:Y:S05]  /*2f3b0*/  @!P2 NANOSLEEP.SYNCS 0x989680 ;  /* 0x009896800000a95d */ /* 0x004fea0003900000 */
[----:B------:R-:W2:Y:S02]  /*2f3c0*/  @!P2 SYNCS.PHASECHK.TRANS64 P2, [R0+URZ+0x38830], R3 ;  /* 0x038830030000a5a7 */ /* 0x000ea4000804007f */
[----:B--2---:R-:W-:Y:S05]  /*2f3d0*/  @!P2 BRA `(.L_x_2516) ;  /* 0xfffffffc00f0a947 */ /* 0x004fea000383ffff */
[----:B------:R-:W-:Y:S05]  /*2f3e0*/  BRA `(.L_x_2515) ;  /* 0xfffffe4c00947947 */ /* 0x000fea000383ffff */
.L_x_2523:
[----:B-1----:R1:W2:Y:S02]  /*2f3f0*/  SYNCS.PHASECHK.TRANS64.TRYWAIT P2, [R11+URZ+0x38830], R12 ;  /* 0x0388300c0b0075a7 */ /* 0x0022a4000804017f */
[----:B--2---:R-:W-:Y:S05]  /*2f400*/  @!P2 NANOSLEEP.SYNCS 0x989680 ;  /* 0x009896800000a95d */ /* 0x004fea0003900000 */
[----:B------:R-:W2:Y:S02]  /*2f410*/  @!P2 SYNCS.PHASECHK.TRANS64 P2, [R11+URZ+0x38830], R12 ;  /* 0x0388300c0b00a5a7 */ /* 0x000ea4000804007f */
[----:B--2---:R-:W-:Y:S05]  /*2f420*/  @!P2 BRA `(.L_x_2523) ;  /* 0xfffffffc00f0a947 */ /* 0x004fea000383ffff */
[----:B------:R-:W-:Y:S05]  /*2f430*/  BRA `(.L_x_2522) ;  /* 0xfffffea000d47947 */ /* 0x000fea000383ffff */
.L_x_2528:
[----:B-1----:R1:W2:Y:S02]  /*2f440*/  SYNCS.PHASECHK.TRANS64.TRYWAIT P2, [R9+URZ+0x38850], R0 ;  /* 0x03885000090075a7 */ /* 0x0022a4000804017f */
[----:B--2---:R-:W-:Y:S05]  /*2f450*/  @!P2 NANOSLEEP.SYNCS 0x989680 ;  /* 0x009896800000a95d */ /* 0x004fea0003900000 */
[----:B------:R-:W2:Y:S02]  /*2f460*/  @!P2 SYNCS.PHASECHK.TRANS64 P2, [R9+URZ+0x38850], R0 ;  /* 0x038850000900a5a7 */ /* 0x000ea4000804007f */
[----:B--2---:R-:W-:Y:S05]  /*2f470*/  @!P2 BRA `(.L_x_2528) ;  /* 0xfffffffc00f0a947 */ /* 0x004fea000383ffff */
[----:B------:R-:W-:Y:S05]  /*2f480*/  BRA `(.L_x_2527) ;  /* 0xfffffed8009c7947 */ /* 0x000fea000383ffff */
.L_x_2536:
[----:B-1----:R1:W2:Y:S02]  /*2f490*/  SYNCS.PHASECHK.TRANS64.TRYWAIT P2, [R3+URZ+0x38830], R12 ;  /* 0x0388300c030075a7 */ /* 0x0022a4000804017f */
[----:B--2---:R-:W-:Y:S05]  /*2f4a0*/  @!P2 NANOSLEEP.SYNCS 0x989680 ;  /* 0x009896800000a95d */ /* 0x004fea0003900000 */
[----:B------:R-:W2:Y:S02]  /*2f4b0*/  @!P2 SYNCS.PHASECHK.TRANS64 P2, [R3+URZ+0x38830], R12 ;  /* 0x0388300c0300a5a7 */ /* 0x000ea4000804007f */
[----:B--2---:R-:W-:Y:S05]  /*2f4c0*/  @!P2 BRA `(.L_x_2536) ;  /* 0xfffffffc00f0a947 */ /* 0x004fea000383ffff */
[----:B------:R-:W-:Y:S05]  /*2f4d0*/  BRA `(.L_x_2535) ;  /* 0xfffffef400a07947 */ /* 0x000fea000383ffff */
.L_x_2541:
[----:B-1----:R1:W2:Y:S02]  /*2f4e0*/  SYNCS.PHASECHK.TRANS64.TRYWAIT P2, [R9+URZ+0x38850], R0 ;  /* 0x03885000090075a7 */ /* 0x0022a4000804017f */
[----:B--2---:R-:W-:Y:S05]  /*2f4f0*/  @!P2 NANOSLEEP.SYNCS 0x989680 ;  /* 0x009896800000a95d */ /* 0x004fea0003900000 */
[----:B------:R-:W2:Y:S02]  /*2f500*/  @!P2 SYNCS.PHASECHK.TRANS64 P2, [R9+URZ+0x38850], R0 ;  /* 0x038850000900a5a7 */ /* 0x000ea4000804007f */
[----:B--2---:R-:W-:Y:S05]  /*2f510*/  @!P2 BRA `(.L_x_2541) ;  /* 0xfffffffc00f0a947 */ /* 0x004fea000383ffff */
[----:B------:R-:W-:Y:S05]  /*2f520*/  BRA `(.L_x_2540) ;  /* 0xffffff2c00687947 */ /* 0x000fea000383ffff */
.L_x_2547:
[----:B-1----:R1:W2:Y:S02]  /*2f530*/  SYNCS.PHASECHK.TRANS64.TRYWAIT P0, [R0+URZ+0x38850], R7 ;  /* 0x03885007000075a7 */ /* 0x0022a4000800017f */
[----:B--2---:R-:W-:Y:S05]  /*2f540*/  @!P0 NANOSLEEP.SYNCS 0x989680 ;  /* 0x009896800000895d */ /* 0x004fea0003900000 */
[----:B------:R-:W2:Y:S02]  /*2f550*/  @!P0 SYNCS.PHASECHK.TRANS64 P0, [R0+URZ+0x38850], R7 ;  /* 0x03885007000085a7 */ /* 0x000ea4000800007f */
[----:B--2---:R-:W-:Y:S05]  /*2f560*/  @!P0 BRA `(.L_x_2547) ;  /* 0xfffffffc00f08947 */ /* 0x004fea000383ffff */
[----:B------:R-:W-:Y:S05]  /*2f570*/  BRA `(.L_x_2546) ;  /* 0xffffff4800cc7947 */ /* 0x000fea000383ffff */
.L_x_2581:
        /* <DEDUP_REMOVED lines=11> */
.L_x_2776:
[----:B------:R-:W-:Y:S05]  /*2f630*/  BSYNC B1 ;  /* 0x0000000000017941 */ /* 0x000fea0003800000 */
.L_x_2775:
[----:B------:R-:W-:Y:S05]  /*2f640*/  BRA `(.L_x_2777) ;  /* 0xffffff9400107947 */ /* 0x000fea000383ffff */
.L_x_2582:
[----:B------:R-:W-:Y:S01]  /*2f650*/  BSSY B1, `(.L_x_2778) ;  /* 0x0000006000017945 */ /* 0x000fe20003800000 */
[----:B------:R-:W-:-:S07]  /*2f660*/  IMAD.MOV.U32 R15, RZ, RZ, -0x1 ;  /* 0xffffffffff0f7424 */ /* 0x000fce00078e00ff */
[----:B------:R-:W-:Y:S05]  /*2f670*/  WARPSYNC.COLLECTIVE R15, `(.L_x_2779) ;  /* 0x000000000f0c7348 */ /* 0x000fea0003c00000 */
[----:B------:R-:W-:Y:S02]  /*2f680*/  ELECT P6, UR62, PT ;  /* 0x00000000003e782f */ /* 0x000fe400038c0000 */
[----:B------:R-:W-:Y:S01]  /*2f690*/  MOV R14, UR62 ;  /* 0x0000003e000e7c02 */ /* 0x000fe20008000f00 */
[----:B------:R-:W-:Y:S10]  /*2f6a0*/  ENDCOLLECTIVE ;  /* 0x000000000000791b */ /* 0x000ff40003800000 */
.L_x_2779:
[----:B------:R-:W-:Y:S05]  /*2f6b0*/  BSYNC B1 ;  /* 0x0000000000017941 */ /* 0x000fea0003800000 */
.L_x_2778:
[----:B------:R-:W-:Y:S05]  /*2f6c0*/  BRA `(.L_x_2780) ;  /* 0xffffff9000fc7947 */ /* 0x000fea000383ffff */
.L_x_2584:
[----:B0-----:R0:W1:Y:S02]  /*2f6d0*/  SYNCS.PHASECHK.TRANS64.TRYWAIT P0, [R9+URZ+0x38820], R5 ;  /* 0x03882005090075a7 */ /* 0x001064000800017f */
[----:B-1----:R-:W-:Y:S05]  /*2f6e0*/  @!P0 NANOSLEEP.SYNCS 0x989680 ;  /* 0x009896800000895d */ /* 0x002fea0003900000 */
[----:B------:R-:W1:Y:S02]  /*2f6f0*/  @!P0 SYNCS.PHASECHK.TRANS64 P0, [R9+URZ+0x38820], R5 ;  /* 0x03882005090085a7 */ /* 0x000e64000800007f */
[----:B-1----:R-:W-:Y:S05]  /*2f700*/  @!P0 BRA `(.L_x_2584) ;  /* 0xfffffffc00f08947 */ /* 0x002fea000383ffff */
[----:B------:R-:W-:Y:S05]  /*2f710*/  BRA `(.L_x_2781) ;  /* 0xffffff9400187947 */ /* 0x000fea000383ffff */
.L_x_2587:
[----:B0-----:R0:W1:Y:S02]  /*2f720*/  SYNCS.PHASECHK.TRANS64.TRYWAIT P0, [R5+URZ+0x388a0], R8 ;  /* 0x0388a008050075a7 */ /* 0x001064000800017f */
[----:B-1----:R-:W-:Y:S05]  /*2f730*/  @!P0 NANOSLEEP.SYNCS 0x989680 ;  /* 0x009896800000895d */ /* 0x002fea0003900000 */
[----:B------:R-:W1:Y:S02]  /*2f740*/  @!P0 SYNCS.PHASECHK.TRANS64 P0, [R5+URZ+0x388a0], R8 ;  /* 0x0388a008050085a7 */ /* 0x000e64000800007f */
[----:B-1----:R-:W-:Y:S05]  /*2f750*/  @!P0 BRA `(.L_x_2587) ;  /* 0xfffffffc00f08947 */ /* 0x002fea000383ffff */
[----:B------:R-:W-:Y:S05]  /*2f760*/  BRA `(.L_x_2782) ;  /* 0xffffff9400287947 */ /* 0x000fea000383ffff */
.L_x_2589:
[----:B-1----:R1:W2:Y:S02]  /*2f770*/  SYNCS.PHASECHK.TRANS64.TRYWAIT P0, [R5+URZ+0x388c0], R8 ;  /* 0x0388c008050075a7 */ /* 0x0022a4000800017f */
[----:B--2---:R-:W-:Y:S05]  /*2f780*/  @!P0 NANOSLEEP.SYNCS 0x989680 ;  /* 0x009896800000895d */ /* 0x004fea0003900000 */
[----:B------:R-:W2:Y:S02]  /*2f790*/  @!P0 SYNCS.PHASECHK.TRANS64 P0, [R5+URZ+0x388c0], R8 ;  /* 0x0388c008050085a7 */ /* 0x000ea4000800007f */
[----:B--2---:R-:W-:Y:S05]  /*2f7a0*/  @!P0 BRA `(.L_x_2589) ;  /* 0xfffffffc00f08947 */ /* 0x004fea000383ffff */
[----:B------:R-:W-:Y:S05]  /*2f7b0*/  BRA `(.L_x_2783) ;  /* 0xffffff9400c87947 */ /* 0x000fea000383ffff */
.L_x_2593:
[----:B0-----:R0:W1:Y:S02]  /*2f7c0*/  SYNCS.PHASECHK.TRANS64.TRYWAIT P0, [R6+URZ+0x388a0], R7 ;  /* 0x0388a007060075a7 */ /* 0x001064000800017f */
[----:B-1----:R-:W-:Y:S05]  /*2f7d0*/  @!P0 NANOSLEEP.SYNCS 0x989680 ;  /* 0x009896800000895d */ /* 0x002fea0003900000 */
[----:B------:R-:W1:Y:S02]  /*2f7e0*/  @!P0 SYNCS.PHASECHK.TRANS64 P0, [R6+URZ+0x388a0], R7 ;  /* 0x0388a007060085a7 */ /* 0x000e64000800007f */
[----:B-1----:R-:W-:Y:S05]  /*2f7f0*/  @!P0 BRA `(.L_x_2593) ;  /* 0xfffffffc00f08947 */ /* 0x002fea000383ffff */
[----:B------:R-:W-:Y:S05]  /*2f800*/  BRA `(.L_x_2784) ;  /* 0xffffff9800b07947 */ /* 0x000fea000383ffff */
.L_x_2595:
[----:B-1----:R1:W2:Y:S02]  /*2f810*/  SYNCS.PHASECHK.TRANS64.TRYWAIT P1, [R6+URZ+0x388c0], R7 ;  /* 0x0388c007060075a7 */ /* 0x0022a4000802017f */
[----:B--2---:R-:W-:Y:S05]  /*2f820*/  @!P1 NANOSLEEP.SYNCS 0x989680 ;  /* 0x009896800000995d */ /* 0x004fea0003900000 */
[----:B------:R-:W2:Y:S02]  /*2f830*/  @!P1 SYNCS.PHASECHK.TRANS64 P1, [R6+URZ+0x388c0], R7 ;  /* 0x0388c007060095a7 */ /* 0x000ea4000802007f */
[----:B--2---:R-:W-:Y:S05]  /*2f840*/  @!P1 BRA `(.L_x_2595) ;  /* 0xfffffffc00f09947 */ /* 0x004fea000383ffff */
[----:B------:R-:W-:Y:S05]  /*2f850*/  BRA `(.L_x_2785) ;  /* 0xffffff9c00487947 */ /* 0x000fea000383ffff */
.L_x_2608:
[----:B------:R-:W0:Y:S01]  /*2f860*/  S2R R7, SR_TID.X ;  /* 0x0000000000077919 */ /* 0x000e220000002100 */
[----:B------:R-:W-:Y:S01]  /*2f870*/  BSSY B0, `(.L_x_2786) ;  /* 0x000000a000007945 */ /* 0x000fe20003800000 */
[----:B------:R-:W-:Y:S01]  /*2f880*/  IMAD.MOV.U32 R12, RZ, RZ, RZ ;  /* 0x000000ffff0c7224 */ /* 0x000fe200078e00ff */
[----:B------:R-:W-:Y:S01]  /*2f890*/  MOV R11, 0x1f ;  /* 0x0000001f000b7802 */ /* 0x000fe20000000f00 */
[----:B------:R-:W-:Y:S01]  /*2f8a0*/  IMAD.MOV.U32 R15, RZ, RZ, -0x1 ;  /* 0xffffffffff0f7424 */ /* 0x000fe200078e00ff */
[----:B0-----:R-:W-:-:S04]  /*2f8b0*/  SHF.R.U32.HI R7, RZ, 0x5, R7 ;  /* 0x00000005ff077819 */ /* 0x001fc80000011607 */
[----:B------:R-:W-:-:S04]  /*2f8c0*/  LOP3.LUT R7, R7, 0x3, RZ, 0xc0, !PT ;  /* 0x0000000307077812 */ /* 0x000fc800078ec0ff */
[----:B------:R-:W-:-:S07]  /*2f8d0*/  MOV R13, R7 ;  /* 0x00000007000d7202 */ /* 0x000fce0000000f00 */
[----:B------:R-:W-:Y:S05]  /*2f8e0*/  WARPSYNC.COLLECTIVE R15, `(.L_x_2787) ;  /* 0x000000000f087348 */ /* 0x000fea0003c00000 */
[----:B------:R0:W1:Y:S02]  /*2f8f0*/  SHFL.IDX P6, R14, R13, R12, R11 ;  /* 0x0000000c0d0e7389 */ /* 0x00006400000c000b */
[----:B01----:R-:W-:Y:S01]  /*2f900*/  ENDCOLLECTIVE ;  /* 0x000000000000791b */ /* 0x003fe20003800000 */
.L_x_2787:
[----:B------:R-:W-:Y:S05]  /*2f910*/  BSYNC B0 ;  /* 0x0000000000007941 */ /* 0x000fea0003800000 */
.L_x_2786:
[----:B------:R-:W-:Y:S05]  /*2f920*/  BRA `(.L_x_2788) ;  /* 0xffffffa800a87947 */ /* 0x000fea000383ffff */
.L_x_2609:
[----:B------:R-:W-:Y:S01]  /*2f930*/  BSSY B0, `(.L_x_2789) ;  /* 0x0000006000007945 */ /* 0x000fe20003800000 */
[----:B------:R-:W-:-:S07]  /*2f940*/  MOV R15, 0xffffffff ;  /* 0xffffffff000f7802 */ /* 0x000fce0000000f00 */
[----:B------:R-:W-:Y:S05]  /*2f950*/  WARPSYNC.COLLECTIVE R15, `(.L_x_2790) ;  /* 0x000000000f0c7348 */ /* 0x000fea0003c00000 */
[----:B------:R-:W-:Y:S02]  /*2f960*/  ELECT P6, UR62, PT ;  /* 0x00000000003e782f */ /* 0x000fe400038c0000 */
[----:B------:R-:W-:Y:S01]  /*2f970*/  MOV R14, UR62 ;  /* 0x0000003e000e7c02 */ /* 0x000fe20008000f00 */
[----:B------:R-:W-:Y:S10]  /*2f980*/  ENDCOLLECTIVE ;  /* 0x000000000000791b */ /* 0x000ff40003800000 */
.L_x_2790:
[----:B------:R-:W-:Y:S05]  /*2f990*/  BSYNC B0 ;  /* 0x0000000000007941 */ /* 0x000fea0003800000 */
.L_x_2789:
[----:B------:R-:W-:Y:S05]  /*2f9a0*/  BRA `(.L_x_2791) ;  /* 0xffffffa800987947 */ /* 0x000fea000383ffff */
.L_x_2612:
[----:B0-----:R0:W1:Y:S02]  /*2f9b0*/  SYNCS.PHASECHK.TRANS64.TRYWAIT P0, [R7+URZ+0x38840], R10 ;  /* 0x0388400a070075a7 */ /* 0x001064000800017f */
[----:B-1----:R-:W-:Y:S05]  /*2f9c0*/  @!P0 NANOSLEEP.SYNCS 0x989680 ;  /* 0x009896800000895d */ /* 0x002fea0003900000 */
[----:B------:R-:W1:Y:S02]  /*2f9d0*/  @!P0 SYNCS.PHASECHK.TRANS64 P0, [R7+URZ+0x38840], R10 ;  /* 0x0388400a070085a7 */ /* 0x000e64000800007f */
[----:B-1----:R-:W-:Y:S05]  /*2f9e0*/  @!P0 BRA `(.L_x_2612) ;  /* 0xfffffffc00f08947 */ /* 0x002fea000383ffff */
[----:B------:R-:W-:Y:S05]  /*2f9f0*/  BRA `(.L_x_2792) ;  /* 0xffffffa800fc7947 */ /* 0x000fea000383ffff */
.L_x_2615:
        /* <DEDUP_REMOVED lines=8> */
.L_x_2623:
[----:B0-----:R0:W1:Y:S02]  /*2fa80*/  SYNCS.PHASECHK.TRANS64.TRYWAIT P0, [R7+URZ+0x38840], R8 ;  /* 0x03884008070075a7 */ /* 0x001064000800017f */
[----:B-1----:R-:W-:Y:S05]  /*2fa90*/  @!P0 NANOSLEEP.SYNCS 0x989680 ;  /* 0x009896800000895d */ /* 0x002fea0003900000 */
[----:B------:R-:W1:Y:S02]  /*2faa0*/  @!P0 SYNCS.PHASECHK.TRANS64 P0, [R7+URZ+0x38840], R8 ;  /* 0x03884008070085a7 */ /* 0x000e64000800007f */
[----:B-1----:R-:W-:Y:S05]  /*2fab0*/  @!P0 BRA `(.L_x_2623) ;  /* 0xfffffffc00f08947 */ /* 0x002fea000383ffff */
[----:B------:R-:W-:Y:S05]  /*2fac0*/  BRA `(.L_x_2794) ;  /* 0xffffffb400287947 */ /* 0x000fea000383ffff */
.L_x_2625:
[----:B0-----:R0:W1:Y:S02]  /*2fad0*/  SYNCS.PHASECHK.TRANS64.TRYWAIT P0, [R8+URZ+0x60], R7 ;  /* 0x00006007080075a7 */ /* 0x001064000800017f */
[----:B-1----:R-:W-:Y:S05]  /*2fae0*/  @!P0 NANOSLEEP.SYNCS 0x989680 ;  /* 0x009896800000895d */ /* 0x002fea0003900000 */
[----:B------:R-:W1:Y:S02]  /*2faf0*/  @!P0 SYNCS.PHASECHK.TRANS64 P0, [R8+URZ+0x60], R7 ;  /* 0x00006007080085a7 */ /* 0x000e64000800007f */
[----:B-1----:R-:W-:Y:S05]  /*2fb00*/  @!P0 BRA `(.L_x_2625) ;  /* 0xfffffffc00f08947 */ /* 0x002fea000383ffff */
[----:B------:R-:W-:Y:S05]  /*2fb10*/  BRA `(.L_x_2795) ;  /* 0xffffffb400e87947 */ /* 0x000fea000383ffff */
.L_x_2630:
[----:B-1----:R1:W2:Y:S02]  /*2fb20*/  SYNCS.PHASECHK.TRANS64.TRYWAIT P0, [R2+URZ+0x38840], R3 ;  /* 0x03884003020075a7 */ /* 0x0022a4000800017f */
[----:B--2---:R-:W-:Y:S05]  /*2fb30*/  @!P0 NANOSLEEP.SYNCS 0x989680 ;  /* 0x009896800000895d */ /* 0x004fea0003900000 */
[----:B------:R-:W2:Y:S02]  /*2fb40*/  @!P0 SYNCS.PHASECHK.TRANS64 P0, [R2+URZ+0x38840], R3 ;  /* 0x03884003020085a7 */ /* 0x000ea4000800007f */
[----:B--2---:R-:W-:Y:S05]  /*2fb50*/  @!P0 BRA `(.L_x_2630) ;  /* 0xfffffffc00f08947 */ /* 0x004fea000383ffff */
[----:B------:R-:W-:Y:S05]  /*2fb60*/  BRA `(.L_x_2796) ;  /* 0xffffffbc006c7947 */ /* 0x000fea000383ffff */
.L_x_2632:
[----:B0-----:R0:W1:Y:S02]  /*2fb70*/  SYNCS.PHASECHK.TRANS64.TRYWAIT P1, [R3+URZ+0x60], R2 ;  /* 0x00006002030075a7 */ /* 0x001064000802017f */
[----:B-1----:R-:W-:Y:S05]  /*2fb80*/  @!P1 NANOSLEEP.SYNCS 0x989680 ;  /* 0x009896800000995d */ /* 0x002fea0003900000 */
[----:B------:R-:W1:Y:S02]  /*2fb90*/  @!P1 SYNCS.PHASECHK.TRANS64 P1, [R3+URZ+0x60], R2 ;  /* 0x00006002030095a7 */ /* 0x000e64000802007f */
[----:B-1----:R-:W-:Y:S05]  /*2fba0*/  @!P1 BRA `(.L_x_2632) ;  /* 0xfffffffc00f09947 */ /* 0x002fea000383ffff */
[----:B------:R-:W-:Y:S05]  /*2fbb0*/  BRA `(.L_x_2797) ;  /* 0xffffffc0002c7947 */ /* 0x000fea000383ffff */
.L_x_2637:
[----:B--2---:R2:W3:Y:S02]  /*2fbc0*/  SYNCS.PHASECHK.TRANS64.TRYWAIT P0, [R2+URZ+0x38840], R3 ;  /* 0x03884003020075a7 */ /* 0x0044e4000800017f */
[----:B---3--:R-:W-:Y:S05]  /*2fbd0*/  @!P0 NANOSLEEP.SYNCS 0x989680 ;  /* 0x009896800000895d */ /* 0x008fea0003900000 */
[----:B------:R-:W3:Y:S02]  /*2fbe0*/  @!P0 SYNCS.PHASECHK.TRANS64 P0, [R2+URZ+0x38840], R3 ;  /* 0x03884003020085a7 */ /* 0x000ee4000800007f */
[----:B---3--:R-:W-:Y:S05]  /*2fbf0*/  @!P0 BRA `(.L_x_2637) ;  /* 0xfffffffc00f08947 */ /* 0x008fea000383ffff */
[----:B------:R-:W-:Y:S05]  /*2fc00*/  BRA `(.L_x_2798) ;  /* 0xffffffc400707947 */ /* 0x000fea000383ffff */
.L_x_2639:
[----:B0-----:R0:W1:Y:S02]  /*2fc10*/  SYNCS.PHASECHK.TRANS64.TRYWAIT P1, [R2+URZ+0x60], R9 ;  /* 0x00006009020075a7 */ /* 0x001064000802017f */
[----:B-1----:R-:W-:Y:S05]  /*2fc20*/  @!P1 NANOSLEEP.SYNCS 0x989680 ;  /* 0x009896800000995d */ /* 0x002fea0003900000 */
[----:B------:R-:W1:Y:S02]  /*2fc30*/  @!P1 SYNCS.PHASECHK.TRANS64 P1, [R2+URZ+0x60], R9 ;  /* 0x00006009020095a7 */ /* 0x000e64000802007f */
[----:B-1----:R-:W-:Y:S05]  /*2fc40*/  @!P1 BRA `(.L_x_2639) ;  /* 0xfffffffc00f09947 */ /* 0x002fea000383ffff */
[----:B------:R-:W-:Y:S05]  /*2fc50*/  BRA `(.L_x_2799) ;  /* 0xffffffc800307947 */ /* 0x000fea000383ffff */
.L_x_2646:
[----:B-1----:R1:W2:Y:S02]  /*2fc60*/  SYNCS.PHASECHK.TRANS64.TRYWAIT P0, [R3+URZ+0x38860], R0 ;  /* 0x03886000030075a7 */ /* 0x0022a4000800017f */
[----:B--2---:R-:W-:Y:S05]  /*2fc70*/  @!P0 NANOSLEEP.SYNCS 0x989680 ;  /* 0x009896800000895d */ /* 0x004fea0003900000 */
[----:B------:R-:W2:Y:S02]  /*2fc80*/  @!P0 SYNCS.PHASECHK.TRANS64 P0, [R3+URZ+0x38860], R0 ;  /* 0x03886000030085a7 */ /* 0x000ea4000800007f */
[----:B--2---:R-:W-:Y:S05]  /*2fc90*/  @!P0 BRA `(.L_x_2646) ;  /* 0xfffffffc00f08947 */ /* 0x004fea000383ffff */
[----:B------:R-:W-:Y:S05]  /*2fca0*/  BRA `(.L_x_2800) ;  /* 0xffffffcc005c7947 */ /* 0x000fea000383ffff */
.L_x_2648:
[----:B------:R-:W-:Y:S01]  /*2fcb0*/  BSSY B0, `(.L_x_2801) ;  /* 0x0000008000007945 */ /* 0x000fe20003800000 */
[----:B------:R-:W-:Y:S01]  /*2fcc0*/  IMAD.MOV.U32 R13, RZ, RZ, R16 ;  /* 0x000000ffff0d7224 */ /* 0x000fe200078e0010 */
[----:B------:R-:W-:Y:S01]  /*2fcd0*/  MOV R12, RZ ;  /* 0x000000ff000c7202 */ /* 0x000fe20000000f00 */
[----:B------:R-:W-:Y:S01]  /*2fce0*/  IMAD.MOV.U32 R11, RZ, RZ, 0x1f ;  /* 0x0000001fff0b7424 */ /* 0x000fe200078e00ff */
[----:B0-----:R-:W-:-:S07]  /*2fcf0*/  MOV R15, 0xffffffff ;  /* 0xffffffff000f7802 */ /* 0x001fce0000000f00 */
[----:B-1----:R-:W-:Y:S05]  /*2fd00*/  WARPSYNC.COLLECTIVE R15, `(.L_x_2802) ;  /* 0x000000000f087348 */ /* 0x002fea0003c00000 */
[----:B------:R0:W2:Y:S02]  /*2fd10*/  SHFL.IDX P6, R14, R13, R12, R11 ;  /* 0x0000000c0d0e7389 */ /* 0x0000a400000c000b */
[----:B012---:R-:W-:Y:S01]  /*2fd20*/  ENDCOLLECTIVE ;  /* 0x000000000000791b */ /* 0x007fe20003800000 */
.L_x_2802:
[----:B------:R-:W-:Y:S05]  /*2fd30*/  BSYNC B0 ;  /* 0x0000000000007941 */ /* 0x000fea0003800000 */
.L_x_2801:
[----:B------:R-:W-:Y:S01]  /*2fd40*/  MOV R13, R16 ;  /* 0x00000010000d7202 */ /* 0x000fe20000000f00 */
[----:B------:R-:W-:Y:S01]  /*2fd50*/  IMAD.MOV.U32 R12, RZ, RZ, 0x1 ;  /* 0x00000001ff0c7424 */ /* 0x000fe200078e00ff */
[----:B------:R-:W-:Y:S01]  /*2fd60*/  MOV R11, 0x1f ;  /* 0x0000001f000b7802 */ /* 0x000fe20000000f00 */
[----:B------:R-:W-:Y:S02]  /*2fd70*/  IMAD.MOV.U32 R15, RZ, RZ, -0x1 ;  /* 0xffffffffff0f7424 */ /* 0x000fe400078e00ff */
[----:B------:R-:W-:-:S07]  /*2fd80*/  IMAD.MOV.U32 R4, RZ, RZ, R14 ;  /* 0x000000ffff047224 */ /* 0x000fce00078e000e */
[----:B------:R-:W-:Y:S05]  /*2fd90*/  WARPSYNC.COLLECTIVE R15, `(.L_x_2803) ;  /* 0x000000000f087348 */ /* 0x000fea0003c00000 */
[----:B------:R0:W1:Y:S02]  /*2fda0*/  SHFL.IDX P6, R14, R13, R12, R11 ;  /* 0x0000000c0d0e7389 */ /* 0x00006400000c000b */
[----:B01----:R-:W-:Y:S01]  /*2fdb0*/  ENDCOLLECTIVE ;  /* 0x000000000000791b */ /* 0x003fe20003800000 */
.L_x_2803:
[----:B------:R-:W-:Y:S01]  /*2fdc0*/  MOV R16, R14 ;  /* 0x0000000e00107202 */ /* 0x000fe20000000f00 */
[----:B------:R-:W-:Y:S06]  /*2fdd0*/  BRA `(.L_x_2804) ;  /* 0xffffffd0000c7947 */ /* 0x000fec000383ffff */
.L_x_2651:
[----:B------:R-:W-:Y:S01]  /*2fde0*/  BSSY B0, `(.L_x_2805) ;  /* 0x0000008000007945 */ /* 0x000fe20003800000 */
[----:B-----5:R-:W-:Y:S01]  /*2fdf0*/  IMAD.MOV.U32 R13, RZ, RZ, R3 ;  /* 0x000000ffff0d7224 */ /* 0x020fe200078e0003 */
[----:B------:R-:W-:Y:S01]  /*2fe00*/  MOV R12, 0x1 ;  /* 0x00000001000c7802 */ /* 0x000fe20000000f00 */
[----:B------:R-:W-:Y:S01]  /*2fe10*/  IMAD.MOV.U32 R11, RZ, RZ, RZ ;  /* 0x000000ffff0b7224 */ /* 0x000fe200078e00ff */
[----:B------:R-:W-:-:S07]  /*2fe20*/  MOV R15, 0xffffffff ;  /* 0xffffffff000f7802 */ /* 0x000fce0000000f00 */
[----:B0-234-:R-:W-:Y:S05]  /*2fe30*/  WARPSYNC.COLLECTIVE R15, `(.L_x_2806) ;  /* 0x000000000f087348 */ /* 0x01dfea0003c00000 */
[----:B------:R1:W0:Y:S02]  /*2fe40*/  SHFL.UP P6, R14, R13, R12, R11 ;  /* 0x0400000c0d0e7389 */ /* 0x00022400000c000b */
[----:B01234-:R-:W-:Y:S01]  /*2fe50*/  ENDCOLLECTIVE ;  /* 0x000000000000791b */ /* 0x01ffe20003800000 */
.L_x_2806:
[----:B------:R-:W-:Y:S05]  /*2fe60*/  BSYNC B0 ;  /* 0x0000000000007941 */ /* 0x000fea0003800000 */
.L_x_2805:
        /* <DEDUP_REMOVED lines=10> */
.L_x_2807:
        /* <DEDUP_REMOVED lines=8> */
.L_x_2808:
        /* <DEDUP_REMOVED lines=8> */
.L_x_2809:
        /* <DEDUP_REMOVED lines=8> */
.L_x_2810:
        /* <DEDUP_REMOVED lines=8> */
.L_x_2811:
[----:B------:R-:W-:Y:S05]  /*30110*/  BRA `(.L_x_2812) ;  /* 0xffffffcc00d07947 */ /* 0x000fea000383ffff */
.L_x_2656:
[----:B------:R-:W-:Y:S01]  /*30120*/  BSSY B0, `(.L_x_2813) ;  /* 0x0000008000007945 */ /* 0x000fe20003800000 */
[----:B-----5:R-:W-:Y:S01]  /*30130*/  MOV R13, R3 ;  /* 0x00000003000d7202 */ /* 0x020fe20000000f00 */
[----:B------:R-:W-:Y:S01]  /*30140*/  IMAD.MOV.U32 R12, RZ, RZ, 0x1 ;  /* 0x00000001ff0c7424 */ /* 0x000fe200078e00ff */
[----:B------:R-:W-:Y:S01]  /*30150*/  MOV R11, RZ ;  /* 0x000000ff000b7202 */ /* 0x000fe20000000f00 */
[----:B------:R-:W-:-:S07]  /*30160*/  IMAD.MOV.U32 R15, RZ, RZ, -0x1 ;  /* 0xffffffffff0f7424 */ /* 0x000fce00078e00ff */
[----:B0-----:R-:W-:Y:S05]  /*30170*/  WARPSYNC.COLLECTIVE R15, `(.L_x_2814) ;  /* 0x000000000f087348 */ /* 0x001fea0003c00000 */
[----:B------:R1:W2:Y:S02]  /*30180*/  SHFL.UP P6, R14, R13, R12, R11 ;  /* 0x0400000c0d0e7389 */ /* 0x0002a400000c000b */
[----:B012---:R-:W-:Y:S01]  /*30190*/  ENDCOLLECTIVE ;  /* 0x000000000000791b */ /* 0x007fe20003800000 */
.L_x_2814:
[----:B------:R-:W-:Y:S05]  /*301a0*/  BSYNC B0 ;  /* 0x0000000000007941 */ /* 0x000fea0003800000 */
.L_x_2813:
        /* <DEDUP_REMOVED lines=10> */
.L_x_2815:
        /* <DEDUP_REMOVED lines=8> */
.L_x_2816:
        /* <DEDUP_REMOVED lines=8> */
.L_x_2817:
        /* <DEDUP_REMOVED lines=8> */
.L_x_2818:
        /* <DEDUP_REMOVED lines=8> */
.L_x_2819:
[----:B------:R-:W-:Y:S05]  /*30450*/  BRA `(.L_x_2820) ;  /* 0xffffffcc00b47947 */ /* 0x000fea000383ffff */
.L_x_2658:
[----:B------:R-:W-:Y:S01]  /*30460*/  BSSY B0, `(.L_x_2821) ;  /* 0x0000006000007945 */ /* 0x000fe20003800000 */
[----:B------:R-:W-:Y:S01]  /*30470*/  PLOP3.LUT P6, PT, P6, PT, PT, 0x8, 0x0 ;  /* 0x000000000000781c */ /* 0x000fe200037ce170 */
[----:B------:R-:W-:-:S12]  /*30480*/  IMAD.MOV.U32 R15, RZ, RZ, -0x1 ;  /* 0xffffffffff0f7424 */ /* 0x000fd800078e00ff */
[----:B0-----:R-:W-:Y:S05]  /*30490*/  WARPSYNC.COLLECTIVE R15, `(.L_x_2822) ;  /* 0x000000000f087348 */ /* 0x001fea0003c00000 */
[----:B------:R-:W-:Y:S01]  /*304a0*/  VOTE.ANY R14, PT, P6 ;  /* 0x00000000000e7806 */ /* 0x000fe200030e0100 */
[----:B0-----:R-:W-:Y:S06]  /*304b0*/  ENDCOLLECTIVE ;  /* 0x000000000000791b */ /* 0x001fec0003800000 */
.L_x_2822:
[----:B------:R-:W-:Y:S05]  /*304c0*/  BSYNC B0 ;  /* 0x0000000000007941 */ /* 0x000fea0003800000 */
.L_x_2821:
[----:B------:R-:W-:Y:S01]  /*304d0*/  MOV R6, R14 ;  /* 0x0000000e00067202 */ /* 0x000fe20000000f00 */
[----:B------:R-:W-:Y:S01]  /*304e0*/  IMAD.MOV.U32 R13, RZ, RZ, R3 ;  /* 0x000000ffff0d7224 */ /* 0x000fe200078e0003 */
[----:B------:R-:W-:Y:S01]  /*304f0*/  MOV R15, 0xffffffff ;  /* 0xffffffff000f7802 */ /* 0x000fe20000000f00 */
[----:B------:R-:W-:Y:S01]  /*30500*/  IMAD.MOV.U32 R11, RZ, RZ, 0x1f ;  /* 0x0000001fff0b7424 */ /* 0x000fe200078e00ff */
[----:B------:R-:W0:Y:S02]  /*30510*/  POPC R7, R6 ;  /* 0x0000000600077309 */ /* 0x000e240000000000 */
[----:B0-----:R-:W-:-:S07]  /*30520*/  MOV R12, R7 ;  /* 0x00000007000c7202 */ /* 0x001fce0000000f00 */
[----:B------:R-:W-:Y:S05]  /*30530*/  WARPSYNC.COLLECTIVE R15, `(.L_x_2823) ;  /* 0x000000000f087348 */ /* 0x000fea0003c00000 */
[----:B------:R0:W1:Y:S02]  /*30540*/  SHFL.IDX P6, R14, R13, R12, R11 ;  /* 0x0000000c0d0e7389 */ /* 0x00006400000c000b */
[----:B01----:R-:W-:Y:S01]  /*30550*/  ENDCOLLECTIVE ;  /* 0x000000000000791b */ /* 0x003fe20003800000 */
.L_x_2823:
[----:B------:R-:W-:Y:S01]  /*30560*/  IMAD.MOV.U32 R17, RZ, RZ, R14 ;  /* 0x000000ffff117224 */ /* 0x000fe200078e000e */
[----:B------:R-:W-:Y:S06]  /*30570*/  BRA `(.L_x_2824) ;  /* 0xffffffcc00a47947 */ /* 0x000fec000383ffff */
.L_x_2660:
[----:B------:R-:W-:Y:S01]  /*30580*/  BSSY B0, `(.L_x_2825) ;  /* 0x0000007000007945 */ /* 0x000fe20003800000 */
[----:B------:R-:W-:Y:S01]  /*30590*/  MOV R13, R2 ;  /* 0x00000002000d7202 */ /* 0x000fe20000000f00 */
[----:B------:R-:W-:Y:S01]  /*305a0*/  IMAD.MOV.U32 R11, RZ, RZ, 0x1f ;  /* 0x0000001fff0b7424 */ /* 0x000fe200078e00ff */
[----:B------:R-:W-:-:S07]  /*305b0*/  MOV R15, 0xffffffff ;  /* 0xffffffff000f7802 */ /* 0x000fce0000000f00 */
[----:B012---:R-:W-:Y:S05]  /*305c0*/  WARPSYNC.COLLECTIVE R15, `(.L_x_2826) ;  /* 0x000000000f087348 */ /* 0x007fea0003c00000 */
[----:B------:R3:W4:Y:S02]  /*305d0*/  SHFL.IDX P6, R14, R13, R12, R11 ;  /* 0x0000000c0d0e7389 */ /* 0x00072400000c000b */
[----:B01234-:R-:W-:Y:S01]  /*305e0*/  ENDCOLLECTIVE ;  /* 0x000000000000791b */ /* 0x01ffe20003800000 */
.L_x_2826:
[----:B------:R-:W-:Y:S05]  /*305f0*/  BSYNC B0 ;  /* 0x0000000000007941 */ /* 0x000fea0003800000 */
.L_x_2825:
[----:B------:R-:W-:Y:S01]  /*30600*/  IMAD.MOV.U32 R8, RZ, RZ, R14 ;  /* 0x000000ffff087224 */ /* 0x000fe200078e000e */
[----:B------:R-:W-:Y:S06]  /*30610*/  BRA `(.L_x_2659) ;  /* 0xffffffcc00987947 */ /* 0x000fec000383ffff */
.L_x_2664:
[----:B-1----:R1:W2:Y:S02]  /*30620*/  SYNCS.PHASECHK.TRANS64.TRYWAIT P0, [R0+URZ+0x38820], R3 ;  /* 0x03882003000075a7 */ /* 0x0022a4000800017f */
[----:B--2---:R-:W-:Y:S05]  /*30630*/  @!P0 NANOSLEEP.SYNCS 0x989680 ;  /* 0x009896800000895d */ /* 0x004fea0003900000 */
[----:B------:R-:W2:Y:S02]  /*30640*/  @!P0 SYNCS.PHASECHK.TRANS64 P0, [R0+URZ+0x38820], R3 ;  /* 0x03882003000085a7 */ /* 0x000ea4000800007f */
[----:B--2---:R-:W-:Y:S05]  /*30650*/  @!P0 BRA `(.L_x_2664) ;  /* 0xfffffffc00f08947 */ /* 0x004fea000383ffff */
[----:B------:R-:W-:Y:S05]  /*30660*/  BRA `(.L_x_2827) ;  /* 0xffffffd4000c7947 */ /* 0x000fea000383ffff */
.L_x_2665:
[----:B------:R-:W2:Y:S01]  /*30670*/  S2R R2, SR_TID.X ;  /* 0x0000000000027919 */ /* 0x000ea20000002100 */
[----:B------:R-:W-:Y:S01]  /*30680*/  BSSY B0, `(.L_x_2828) ;  /* 0x000000a000007945 */ /* 0x000fe20003800000 */
[----:B------:R-:W-:Y:S01]  /*30690*/  IMAD.MOV.U32 R12, RZ, RZ, RZ ;  /* 0x000000ffff0c7224 */ /* 0x000fe200078e00ff */
[----:B------:R-:W-:Y:S01]  /*306a0*/  MOV R11, 0x1f ;  /* 0x0000001f000b7802 */ /* 0x000fe20000000f00 */
[----:B------:R-:W-:Y:S01]  /*306b0*/  IMAD.MOV.U32 R15, RZ, RZ, -0x1 ;  /* 0xffffffffff0f7424 */ /* 0x000fe200078e00ff */
[----:B--2---:R-:W-:-:S04]  /*306c0*/  SHF.R.U32.HI R2, RZ, 0x5, R2 ;  /* 0x00000005ff027819 */ /* 0x004fc80000011602 */
[----:B------:R-:W-:-:S04]  /*306d0*/  LOP3.LUT R2, R2, 0x3, RZ, 0xc0, !PT ;  /* 0x0000000302027812 */ /* 0x000fc800078ec0ff */
[----:B0-----:R-:W-:-:S07]  /*306e0*/  MOV R13, R2 ;  /* 0x00000002000d7202 */ /* 0x001fce0000000f00 */
[----:B-1----:R-:W-:Y:S05]  /*306f0*/  WARPSYNC.COLLECTIVE R15, `(.L_x_2829) ;  /* 0x000000000f087348 */ /* 0x002fea0003c00000 */
[----:B------:R0:W2:Y:S02]  /*30700*/  SHFL.IDX P6, R14, R13, R12, R11 ;  /* 0x0000000c0d0e7389 */ /* 0x0000a400000c000b */
[----:B012---:R-:W-:Y:S01]  /*30710*/  ENDCOLLECTIVE ;  /* 0x000000000000791b */ /* 0x007fe20003800000 */
.L_x_2829:
[----:B------:R-:W-:Y:S05]  /*30720*/  BSYNC B0 ;  /* 0x0000000000007941 */ /* 0x000fea0003800000 */
.L_x_2828:
[----:B------:R-:W-:Y:S05]  /*30730*/  BRA `(.L_x_2830) ;  /* 0xffffffd000f47947 */ /* 0x000fea000383ffff */
.L_x_2666:
[----:B------:R-:W-:Y:S01]  /*30740*/  BSSY B0, `(.L_x_2831) ;  /* 0x0000006000007945 */ /* 0x000fe20003800000 */
[----:B------:R-:W-:-:S07]  /*30750*/  MOV R15, 0xffffffff ;  /* 0xffffffff000f7802 */ /* 0x000fce0000000f00 */
[----:B012---:R-:W-:Y:S05]  /*30760*/  WARPSYNC.COLLECTIVE R15, `(.L_x_2832) ;  /* 0x000000000f0c7348 */ /* 0x007fea0003c00000 */
[----:B------:R-:W-:Y:S02]  /*30770*/  ELECT P6, UR62, PT ;  /* 0x00000000003e782f */ /* 0x000fe400038c0000 */
[----:B------:R-:W-:Y:S01]  /*30780*/  MOV R14, UR62 ;  /* 0x0000003e000e7c02 */ /* 0x000fe20008000f00 */
[----:B012---:R-:W-:Y:S10]  /*30790*/  ENDCOLLECTIVE ;  /* 0x000000000000791b */ /* 0x007ff40003800000 */
.L_x_2832:
[----:B------:R-:W-:Y:S05]  /*307a0*/  BSYNC B0 ;  /* 0x0000000000007941 */ /* 0x000fea0003800000 */
.L_x_2831:
[----:B------:R-:W-:Y:S05]  /*307b0*/  BRA `(.L_x_2833) ;  /* 0xffffffd000e87947 */ /* 0x000fea000383ffff */
.L_x_2668:
[----:B-1----:R1:W2:Y:S02]  /*307c0*/  SYNCS.PHASECHK.TRANS64.TRYWAIT P0, [R6+URZ], R5 ;  /* 0x00000005060075a7 */ /* 0x0022a4000800017f */
[----:B--2---:R-:W-:Y:S05]  /*307d0*/  @!P0 NANOSLEEP.SYNCS 0x989680 ;  /* 0x009896800000895d */ /* 0x004fea0003900000 */
[----:B------:R-:W2:Y:S02]  /*307e0*/  @!P0 SYNCS.PHASECHK.TRANS64 P0, [R6+URZ], R5 ;  /* 0x00000005060085a7 */ /* 0x000ea4000800007f */
[----:B--2---:R-:W-:Y:S05]  /*307f0*/  @!P0 BRA `(.L_x_2668) ;  /* 0xfffffffc00f08947 */ /* 0x004fea000383ffff */
[----:B------:R-:W-:Y:S05]  /*30800*/  BRA `(.L_x_2834) ;  /* 0xffffffd4002c7947 */ /* 0x000fea000383ffff */
.L_x_2669:
[----:B--2---:R2:W3:Y:S02]  /*30810*/  SYNCS.PHASECHK.TRANS64.TRYWAIT P0, [R7+URZ], R2 ;  /* 0x00000002070075a7 */ /* 0x0044e4000800017f */
[----:B---3--:R-:W-:Y:S05]  /*30820*/  @!P0 NANOSLEEP.SYNCS 0x989680 ;  /* 0x009896800000895d */ /* 0x008fea0003900000 */
[----:B------:R-:W3:Y:S02]  /*30830*/  @!P0 SYNCS.PHASECHK.TRANS64 P0, [R7+URZ], R2 ;  /* 0x00000002070085a7 */ /* 0x000ee4000800007f */
[----:B---3--:R-:W-:Y:S05]  /*30840*/  @!P0 BRA `(.L_x_2669) ;  /* 0xfffffffc00f08947 */ /* 0x008fea000383ffff */
[----:B------:R-:W-:Y:S05]  /*30850*/  BRA `(.L_x_2835) ;  /* 0xffffffd400207947 */ /* 0x000fea000383ffff */
.L_x_2671:
[----:B---3--:R3:W4:Y:S02]  /*30860*/  SYNCS.PHASECHK.TRANS64.TRYWAIT P0, [R4+URZ], R5 ;  /* 0x00000005040075a7 */ /* 0x008724000800017f */
[----:B----4-:R-:W-:Y:S05]  /*30870*/  @!P0 NANOSLEEP.SYNCS 0x989680 ;  /* 0x009896800000895d */ /* 0x010fea0003900000 */
[----:B------:R-:W4:Y:S02]  /*30880*/  @!P0 SYNCS.PHASECHK.TRANS64 P0, [R4+URZ], R5 ;  /* 0x00000005040085a7 */ /* 0x000f24000800007f */
[----:B----4-:R-:W-:Y:S05]  /*30890*/  @!P0 BRA `(.L_x_2671) ;  /* 0xfffffffc00f08947 */ /* 0x010fea000383ffff */
[----:B------:R-:W-:Y:S05]  /*308a0*/  BRA `(.L_x_2836) ;  /* 0xffffffd400287947 */ /* 0x000fea000383ffff */
.L_x_2837:
        /* <DEDUP_REMOVED lines=13> */
.L_x_2847:


//--------------------- .nv.global.init           --------------------------
	.section	.nv.global.init,"aw",@progbits
.nv.global.init:
	.type		$str$23,@object
	.size		$str$23,($str$24 - $str$23)
$str$23:
        /*0000*/ 	.byte	0x28, 0x61, 0x64, 0x64, 0x72, 0x65, 0x73, 0x73, 0x20, 0x26, 0x20, 0x6d, 0x61, 0x73, 0x6b, 0x29
        /*0010*/ 	.byte	0x20, 0x3d, 0x3d, 0x20, 0x30, 0x00
	.type		$str$24,@object
	.size		$str$24,(__unnamed_9 - $str$24)
$str$24:
        /*0016*/ 	.byte	0x2f, 0x74, 0x6d, 0x70, 0x2f, 0x6f, 0x73, 0x73, 0x5f, 0x6b, 0x65, 0x72, 0x6e, 0x65, 0x6c, 0x73
        /*0026*/ 	.byte	0x5f, 0x73, 0x72, 0x63, 0x2f, 0x66, 0x6c, 0x61, 0x73, 0x68, 0x5f, 0x61, 0x74, 0x74, 0x65, 0x6e
        /*0036*/ 	.byte	0x74, 0x69, 0x6f, 0x6e, 0x2f, 0x63, 0x73, 0x72, 0x63, 0x2f, 0x63, 0x75, 0x74, 0x6c, 0x61, 0x73
        /*0046*/ 	.byte	0x73, 0x2f, 0x69, 0x6e, 0x63, 0x6c, 0x75, 0x64, 0x65, 0x2f, 0x63, 0x75, 0x74, 0x65, 0x2f, 0x70
        /*0056*/ 	.byte	0x6f, 0x69, 0x6e, 0x74, 0x65, 0x72, 0x5f, 0x66, 0x6c, 0x61, 0x67, 0x67, 0x65, 0x64, 0x2e, 0x68
        /*0066*/ 	.byte	0x70, 0x70, 0x00
	.type		__unnamed_9,@object
	.size		__unnamed_9,(__unnamed_5 - __unnamed_9)
__unnamed_9:
        /* <DEDUP_REMOVED lines=23> */
        /*01d9*/ 	.byte	0x3a, 0x43, 0x3c, 0x30, 0x3e, 0x3e, 0x3e, 0x3e, 0x3e, 0x20, 0x26, 0x5d, 0x00
	.type		__unnamed_5,@object
	.size		__unnamed_5,(__unnamed_4 - __unnamed_5)
__unnamed_5:
        /* <DEDUP_REMOVED lines=24> */
	.type		__unnamed_4,@object
	.size		__unnamed_4,(__unnamed_7 - __unnamed_4)
__unnamed_4:
        /* <DEDUP_REMOVED lines=24> */
	.type		__unnamed_7,@object
	.size		__unnamed_7,(__unnamed_8 - __unnamed_7)
__unnamed_7:
        /* <DEDUP_REMOVED lines=28> */
        /*06a6*/ 	.byte	0x36, 0x33, 0x38, 0x34, 0x3e, 0x3e, 0x3e, 0x3e, 0x3e, 0x5d, 0x00
	.type		__unnamed_8,@object
	.size		__unnamed_8,(__unnamed_3 - __unnamed_8)
__unnamed_8:
        /* <DEDUP_REMOVED lines=29> */
	.type		__unnamed_3,@object
	.size		__unnamed_3,(__unnamed_2 - __unnamed_3)
__unnamed_3:
        /* <DEDUP_REMOVED lines=29> */
	.type		__unnamed_2,@object
	.size		__unnamed_2,(__unnamed_6 - __unnamed_2)
__unnamed_2:
        /* <DEDUP_REMOVED lines=29> */
	.type		__unnamed_6,@object
	.size		__unnamed_6,(__unnamed_1 - __unnamed_6)
__unnamed_6:
        /* <DEDUP_REMOVED lines=29> */
	.type		__unnamed_1,@object
	.size		__unnamed_1,(.L_0 - __unnamed_1)
__unnamed_1:
        /* <DEDUP_REMOVED lines=28> */
        /*0fa1*/ 	.byte	0x32, 0x30, 0x34, 0x38, 0x30, 0x3e, 0x3e, 0x3e, 0x3e, 0x3e, 0x20, 0x26, 0x5d, 0x00
.L_0:


//--------------------- .nv.shared._ZN7cutlass13device_kernelIN5flash11enable_sm90INS1_16FlashAttnFwdSm90INS1_25CollectiveMainloopFwdSm90ILi2EN4cute5tupleIJNS5_1CILi1EEES8_S8_EEENS6_IJNS7_ILi128EEENS7_ILi80EEENS7_ILi256EEEEEELi256ENS_6half_tEfNS_4arch4Sm90ELb0ELb0ELb1ELb0ELb0ELb0ELb0ELb1ELb1ELb0ELb0ELb0EEENS1_21CollectiveEpilogueFwdINS6_IJSA_SC_SB_EEES9_SE_SG_Li256ELb0ELb0ELb0ELb0EEENS1_29StaticPersistentTileSchedulerILb0EEEEEEEEEvNT_6ParamsE --------------------------
	.section	.nv.shared._ZN7cutlass13device_kernelIN5flash11enable_sm90INS1_16FlashAttnFwdSm90INS1_25CollectiveMainloopFwdSm90ILi2EN4cute5tupleIJNS5_1CILi1EEES8_S8_EEENS6_IJNS7_ILi128EEENS7_ILi80EEENS7_ILi256EEEEEELi256ENS_6half_tEfNS_4arch4Sm90ELb0ELb0ELb1ELb0ELb0ELb0ELb0ELb1ELb1ELb0ELb0ELb0EEENS1_21CollectiveEpilogueFwdINS6_IJSA_SC_SB_EEES9_SE_SG_Li256ELb0ELb0ELb0ELb0EEENS1_29StaticPersistentTileSchedulerILb0EEEEEEEEEvNT_6ParamsE,"aw",@nobits
	.sectionflags	@""
	.align	16
	.zero		1024


//--------------------- .nv.shared.reserved.0     --------------------------
	.section	.nv.shared.reserved.0,"aw",@nobits
	.weak		__nv_reservedSMEM_offset_0_alias
	.size		__nv_reservedSMEM_offset_0_alias, 0, 0
	.other		__nv_reservedSMEM_offset_0_alias,@"STO_CUDA_RESERVED_SHARED STV_DEFAULT"
__nv_reservedSMEM_offset_0_alias:
	.zero		0


//--------------------- .nv.global                --------------------------
	.section	.nv.global,"aw",@nobits
.nv.global:
	.type		_ZN74_INTERNAL_0b3d2bd4_38_flash_fwd_hdim256_fp16_softcap_sm90_cu_cf07d2ef_37844cute1_E,@object
	.size		_ZN74_INTERNAL_0b3d2bd4_38_flash_fwd_hdim256_fp16_softcap_sm90_cu_cf07d2ef_37844cute1_E,(_ZN74_INTERNAL_0b3d2bd4_38_flash_fwd_hdim256_fp16_softcap_sm90_cu_cf07d2ef_37844cuda3std3__45__cpo6cbeginE - _ZN74_INTERNAL_0b3d2bd4_38_flash_fwd_hdim256_fp16_softcap_sm90_cu_cf07d2ef_37844cute1_E)
_ZN74_INTERNAL_0b3d2bd4_38_flash_fwd_hdim256_fp16_softcap_sm90_cu_cf07d2ef_37844cute1_E:
	.zero		1
	.type		_ZN74_INTERNAL_0b3d2bd4_38_flash_fwd_hdim256_fp16_softcap_sm90_cu_cf07d2ef_37844cuda3std3__45__cpo6cbeginE,@object
	.size		_ZN74_INTERNAL_0b3d2bd4_38_flash_fwd_hdim256_fp16_softcap_sm90_cu_cf07d2ef_37844cuda3std3__45__cpo6cbeginE,(_ZN74_INTERNAL_0b3d2bd4_38_flash_fwd_hdim256_fp16_softcap_sm90_cu_cf07d2ef_37844cuda3std3__48in_placeE - _ZN74_INTERNAL_0b3d2bd4_38_flash_fwd_hdim256_fp16_softcap_sm90_cu_cf07d2ef_37844cuda3std3__45__cpo6cbeginE)
_ZN74_INTERNAL_0b3d2bd4_38_flash_fwd_hdim256_fp16_softcap_sm90_cu_cf07d2ef_37844cuda3std3__45__cpo6cbeginE:
	.zero		1
	.type		_ZN74_INTERNAL_0b3d2bd4_38_flash_fwd_hdim256_fp16_softcap_sm90_cu_cf07d2ef_37844cuda3std3__48in_placeE,@object
	.size		_ZN74_INTERNAL_0b3d2bd4_38_flash_fwd_hdim256_fp16_softcap_sm90_cu_cf07d2ef_37844cuda3std3__48in_placeE,(_ZN74_INTERNAL_0b3d2bd4_38_flash_fwd_hdim256_fp16_softcap_sm90_cu_cf07d2ef_37844cuda3std6ranges3__45__cpo9iter_moveE - _ZN74_INTERNAL_0b3d2bd4_38_flash_fwd_hdim256_fp16_softcap_sm90_cu_cf07d2ef_37844cuda3std3__48in_placeE)
_ZN74_INTERNAL_0b3d2bd4_38_flash_fwd_hdim256_fp16_softcap_sm90_cu_cf07d2ef_37844cuda3std3__48in_placeE:
	.zero		1
	.type		_ZN74_INTERNAL_0b3d2bd4_38_flash_fwd_hdim256_fp16_softcap_sm90_cu_cf07d2ef_37844cuda3std6ranges3__45__cpo9iter_moveE,@object
	.size		_ZN74_INTERNAL_0b3d2bd4_38_flash_fwd_hdim256_fp16_softcap_sm90_cu_cf07d2ef_37844cuda3std6ranges3__45__cpo9iter_moveE,(_ZN74_INTERNAL_0b3d2bd4_38_flash_fwd_hdim256_fp16_softcap_sm90_cu_cf07d2ef_37844cuda3std3__45__cpo5beginE - _ZN74_INTERNAL_0b3d2bd4_38_flash_fwd_hdim256_fp16_softcap_sm90_cu_cf07d2ef_37844cuda3std6ranges3__45__cpo9iter_moveE)
_ZN74_INTERNAL_0b3d2bd4_38_flash_fwd_hdim256_fp16_softcap_sm90_cu_cf07d2ef_37844cuda3std6ranges3__45__cpo9iter_moveE:
	.zero		1
	.type		_ZN74_INTERNAL_0b3d2bd4_38_flash_fwd_hdim256_fp16_softcap_sm90_cu_cf07d2ef_37844cuda3std3__45__cpo5beginE,@object
	.size		_ZN74_INTERNAL_0b3d2bd4_38_flash_fwd_hdim256_fp16_softcap_sm90_cu_cf07d2ef_37844cuda3std3__45__cpo5beginE,(_ZN74_INTERNAL_0b3d2bd4_38_flash_fwd_hdim256_fp16_softcap_sm90_cu_cf07d2ef_37844cuda3std3__476_GLOBAL__N__0b3d2bd4_38_flash_fwd_hdim256_fp16_softcap_sm90_cu_cf07d2ef_37846ignoreE - _ZN74_INTERNAL_0b3d2bd4_38_flash_fwd_hdim256_fp16_softcap_sm90_cu_cf07d2ef_37844cuda3std3__45__cpo5beginE)
_ZN74_INTERNAL_0b3d2bd4_38_flash_fwd_hdim256_fp16_softcap_sm90_cu_cf07d2ef_37844cuda3std3__45__cpo5beginE:
	.zero		1
	.type		_ZN74_INTERNAL_0b3d2bd4_38_flash_fwd_hdim256_fp16_softcap_sm90_cu_cf07d2ef_37844cuda3std3__476_GLOBAL__N__0b3d2bd4_38_flash_fwd_hdim256_fp16_softcap_sm90_cu_cf07d2ef_37846ignoreE,@object
	.size		_ZN74_INTERNAL_0b3d2bd4_38_flash_fwd_hdim256_fp16_softcap_sm90_cu_cf07d2ef_37844cuda3std3__476_GLOBAL__N__0b3d2bd4_38_flash_fwd_hdim256_fp16_softcap_sm90_cu_cf07d2ef_37846ignoreE,(_ZN74_INTERNAL_0b3d2bd4_38_flash_fwd_hdim256_fp16_softcap_sm90_cu_cf07d2ef_37844cute7productE - _ZN74_INTERNAL_0b3d2bd4_38_flash_fwd_hdim256_fp16_softcap_sm90_cu_cf07d2ef_37844cuda3std3__476_GLOBAL__N__0b3d2bd4_38_flash_fwd_hdim256_fp16_softcap_sm90_cu_cf07d2ef_37846ignoreE)
_ZN74_INTERNAL_0b3d2bd4_38_flash_fwd_hdim256_fp16_softcap_sm90_cu_cf07d2ef_37844cuda3std3__476_GLOBAL__N__0b3d2bd4_38_flash_fwd_hdim256_fp16_softcap_sm90_cu_cf07d2ef_37846ignoreE:
	.zero		1
	.type		_ZN74_INTERNAL_0b3d2bd4_38_flash_fwd_hdim256_fp16_softcap_sm90_cu_cf07d2ef_37844cute7productE,@object
	.size		_ZN74_INTERNAL_0b3d2bd4_38_flash_fwd_hdim256_fp16_softcap_sm90_cu_cf07d2ef_37844cute7productE,(_ZN74_INTERNAL_0b3d2bd4_38_flash_fwd_hdim256_fp16_softcap_sm90_cu_cf07d2ef_37844cuda3std3__45__cpo3endE - _ZN74_INTERNAL_0b3d2bd4_38_flash_fwd_hdim256_fp16_softcap_sm90_cu_cf07d2ef_37844cute7productE)
_ZN74_INTERNAL_0b3d2bd4_38_flash_fwd_hdim256_fp16_softcap_sm90_cu_cf07d2ef_37844cute7productE:
	.zero		1
	.type		_ZN74_INTERNAL_0b3d2bd4_38_flash_fwd_hdim256_fp16_softcap_sm90_cu_cf07d2ef_37844cuda3std3__45__cpo3endE,@object
	.size		_ZN74_INTERNAL_0b3d2bd4_38_flash_fwd_hdim256_fp16_softcap_sm90_cu_cf07d2ef_37844cuda3std3__45__cpo3endE,(_ZN74_INTERNAL_0b3d2bd4_38_flash_fwd_hdim256_fp16_softcap_sm90_cu_cf07d2ef_37844cuda3std3__419piecewise_constructE - _ZN74_INTERNAL_0b3d2bd4_38_flash_fwd_hdim256_fp16_softcap_sm90_cu_cf07d2ef_37844cuda3std3__45__cpo3endE)
_ZN74_INTERNAL_0b3d2bd4_38_flash_fwd_hdim256_fp16_softcap_sm90_cu_cf07d2ef_37844cuda3std3__45__cpo3endE:
	.zero		1
	.type		_ZN74_INTERNAL_0b3d2bd4_38_flash_fwd_hdim256_fp16_softcap_sm90_cu_cf07d2ef_37844cuda3std3__419piecewise_constructE,@object
	.size		_ZN74_INTERNAL_0b3d2bd4_38_flash_fwd_hdim256_fp16_softcap_sm90_cu_cf07d2ef_37844cuda3std3__419piecewise_constructE,(_ZN74_INTERNAL_0b3d2bd4_38_flash_fwd_hdim256_fp16_softcap_sm90_cu_cf07d2ef_37844cuda3std3__45__cpo4cendE - _ZN74_INTERNAL_0b3d2bd4_38_flash_fwd_hdim256_fp16_softcap_sm90_cu_cf07d2ef_37844cuda3std3__419piecewise_constructE)
_ZN74_INTERNAL_0b3d2bd4_38_flash_fwd_hdim256_fp16_softcap_sm90_cu_cf07d2ef_37844cuda3std3__419piecewise_constructE:
	.zero		1
	.type		_ZN74_INTERNAL_0b3d2bd4_38_flash_fwd_hdim256_fp16_softcap_sm90_cu_cf07d2ef_37844cuda3std3__45__cpo4cendE,@object
	.size		_ZN74_INTERNAL_0b3d2bd4_38_flash_fwd_hdim256_fp16_softcap_sm90_cu_cf07d2ef_37844cuda3std3__45__cpo4cendE,(_ZN74_INTERNAL_0b3d2bd4_38_flash_fwd_hdim256_fp16_softcap_sm90_cu_cf07d2ef_37844cuda3std6ranges3__45__cpo4swapE - _ZN74_INTERNAL_0b3d2bd4_38_flash_fwd_hdim256_fp16_softcap_sm90_cu_cf07d2ef_37844cuda3std3__45__cpo4cendE)
_ZN74_INTERNAL_0b3d2bd4_38_flash_fwd_hdim256_fp16_softcap_sm90_cu_cf07d2ef_37844cuda3std3__45__cpo4cendE:
	.zero		1
	.type		_ZN74_INTERNAL_0b3d2bd4_38_flash_fwd_hdim256_fp16_softcap_sm90_cu_cf07d2ef_37844cuda3std6ranges3__45__cpo4swapE,@object
	.size		_ZN74_INTERNAL_0b3d2bd4_38_flash_fwd_hdim256_fp16_softcap_sm90_cu_cf07d2ef_37844cuda3std6ranges3__45__cpo4swapE,(.L_16 - _ZN74_INTERNAL_0b3d2bd4_38_flash_fwd_hdim256_fp16_softcap_sm90_cu_cf07d2ef_37844cuda3std6ranges3__45__cpo4swapE)
_ZN74_INTERNAL_0b3d2bd4_38_flash_fwd_hdim256_fp16_softcap_sm90_cu_cf07d2ef_37844cuda3std6ranges3__45__cpo4swapE:
	.zero		1
.L_16:


//--------------------- .nv.shared._ZN7cutlass13device_kernelIN5flash11enable_sm90INS1_16FlashAttnFwdSm90INS1_25CollectiveMainloopFwdSm90ILi2EN4cute5tupleIJNS5_1CILi2EEENS7_ILi1EEES9_EEENS6_IJNS7_ILi128EEENS7_ILi80EEENS7_ILi256EEEEEELi256ENS_6half_tEfNS_4arch4Sm90ELb0ELb0ELb1ELb0ELb0ELb0ELb0ELb1ELb1ELb0ELb0ELb0EEENS1_21CollectiveEpilogueFwdINS6_IJSB_SD_SC_EEESA_SF_SH_Li256ELb0ELb0ELb0ELb0EEENS1_29StaticPersistentTileSchedulerILb0EEEEEEEEEvNT_6ParamsE --------------------------
	.section	.nv.shared._ZN7cutlass13device_kernelIN5flash11enable_sm90INS1_16FlashAttnFwdSm90INS1_25CollectiveMainloopFwdSm90ILi2EN4cute5tupleIJNS5_1CILi2EEENS7_ILi1EEES9_EEENS6_IJNS7_ILi128EEENS7_ILi80EEENS7_ILi256EEEEEELi256ENS_6half_tEfNS_4arch4Sm90ELb0ELb0ELb1ELb0ELb0ELb0ELb0ELb1ELb1ELb0ELb0ELb0EEENS1_21CollectiveEpilogueFwdINS6_IJSB_SD_SC_EEESA_SF_SH_Li256ELb0ELb0ELb0ELb0EEENS1_29StaticPersistentTileSchedulerILb0EEEEEEEEEvNT_6ParamsE,"aw",@nobits
	.sectionflags	@""
	.align	16
	.zero		1024


//--------------------- .nv.shared._ZN7cutlass13device_kernelIN5flash11enable_sm90INS1_16FlashAttnFwdSm90INS1_25CollectiveMainloopFwdSm90ILi2EN4cute5tupleIJNS5_1CILi1EEES8_S8_EEENS6_IJNS7_ILi128EEENS7_ILi80EEENS7_ILi256EEEEEELi256ENS_6half_tEfNS_4arch4Sm90ELb0ELb0ELb1ELb1ELb0ELb0ELb0ELb1ELb1ELb0ELb0ELb0EEENS1_21CollectiveEpilogueFwdINS6_IJSA_SC_SB_EEES9_SE_SG_Li256ELb1ELb0ELb0ELb0EEENS1_36VarlenDynamicPersistentTileSchedulerILi128ELi80ELi256ELi32ELb0ELb0ELb1ELb0ELb1ELb1EEEEEEEEEvNT_6ParamsE --------------------------
	.section	.nv.shared._ZN7cutlass13device_kernelIN5flash11enable_sm90INS1_16FlashAttnFwdSm90INS1_25CollectiveMainloopFwdSm90ILi2EN4cute5tupleIJNS5_1CILi1EEES8_S8_EEENS6_IJNS7_ILi128EEENS7_ILi80EEENS7_ILi256EEEEEELi256ENS_6half_tEfNS_4arch4Sm90ELb0ELb0ELb1ELb1ELb0ELb0ELb0ELb1ELb1ELb0ELb0ELb0EEENS1_21CollectiveEpilogueFwdINS6_IJSA_SC_SB_EEES9_SE_SG_Li256ELb1ELb0ELb0ELb0EEENS1_36VarlenDynamicPersistentTileSchedulerILi128ELi80ELi256ELi32ELb0ELb0ELb1ELb0ELb1ELb1EEEEEEEEEvNT_6ParamsE,"aw",@nobits
	.sectionflags	@""
	.align	16
	.zero		1024


//--------------------- .nv.shared._ZN7cutlass13device_kernelIN5flash11enable_sm90INS1_16FlashAttnFwdSm90INS1_25CollectiveMainloopFwdSm90ILi2EN4cute5tupleIJNS5_1CILi1EEES8_S8_EEENS6_IJNS7_ILi128EEENS7_ILi80EEENS7_ILi256EEEEEELi256ENS_6half_tEfNS_4arch4Sm90ELb0ELb0ELb1ELb1ELb0ELb1ELb0ELb1ELb1ELb0ELb0ELb0EEENS1_21CollectiveEpilogueFwdINS6_IJSA_SC_SB_EEES9_SE_SG_Li256ELb1ELb0ELb0ELb0EEENS1_36VarlenDynamicPersistentTileSchedulerILi128ELi80ELi256ELi32ELb0ELb0ELb1ELb0ELb1ELb1EEEEEEEEEvNT_6ParamsE --------------------------
	.section	.nv.shared._ZN7cutlass13device_kernelIN5flash11enable_sm90INS1_16FlashAttnFwdSm90INS1_25CollectiveMainloopFwdSm90ILi2EN4cute5tupleIJNS5_1CILi1EEES8_S8_EEENS6_IJNS7_ILi128EEENS7_ILi80EEENS7_ILi256EEEEEELi256ENS_6half_tEfNS_4arch4Sm90ELb0ELb0ELb1ELb1ELb0ELb1ELb0ELb1ELb1ELb0ELb0ELb0EEENS1_21CollectiveEpilogueFwdINS6_IJSA_SC_SB_EEES9_SE_SG_Li256ELb1ELb0ELb0ELb0EEENS1_36VarlenDynamicPersistentTileSchedulerILi128ELi80ELi256ELi32ELb0ELb0ELb1ELb0ELb1ELb1EEEEEEEEEvNT_6ParamsE,"aw",@nobits
	.sectionflags	@""
	.align	16
	.zero		1024


//--------------------- .nv.shared._ZN7cutlass13device_kernelIN5flash11enable_sm90INS1_16FlashAttnFwdSm90INS1_25CollectiveMainloopFwdSm90ILi2EN4cute5tupleIJNS5_1CILi1EEES8_S8_EEENS6_IJNS7_ILi128EEENS7_ILi64EEENS7_ILi256EEEEEELi256ENS_6half_tEfNS_4arch4Sm90ELb0ELb1ELb1ELb0ELb0ELb0ELb0ELb1ELb1ELb0ELb0ELb0EEENS1_21CollectiveEpilogueFwdINS6_IJSA_SC_SB_EEES9_SE_SG_Li256ELb0ELb0ELb0ELb0EEENS1_30DynamicPersistentTileSchedulerILi256ELi32ELb0ELb0ELb1EEEEEEEEEvNT_6ParamsE --------------------------
	.section	.nv.shared._ZN7cutlass13device_kernelIN5flash11enable_sm90INS1_16FlashAttnFwdSm90INS1_25CollectiveMainloopFwdSm90ILi2EN4cute5tupleIJNS5_1CILi1EEES8_S8_EEENS6_IJNS7_ILi128EEENS7_ILi64EEENS7_ILi256EEEEEELi256ENS_6half_tEfNS_4arch4Sm90ELb0ELb1ELb1ELb0ELb0ELb0ELb0ELb1ELb1ELb0ELb0ELb0EEENS1_21CollectiveEpilogueFwdINS6_IJSA_SC_SB_EEES9_SE_SG_Li256ELb0ELb0ELb0ELb0EEENS1_30DynamicPersistentTileSchedulerILi256ELi32ELb0ELb0ELb1EEEEEEEEEvNT_6ParamsE,"aw",@nobits
	.sectionflags	@""
	.align	16
	.zero		1024


//--------------------- .nv.shared._ZN7cutlass13device_kernelIN5flash11enable_sm90INS1_16FlashAttnFwdSm90INS1_25CollectiveMainloopFwdSm90ILi2EN4cute5tupleIJNS5_1CILi1EEES8_S8_EEENS6_IJNS7_ILi128EEENS7_ILi64EEENS7_ILi256EEEEEELi256ENS_6half_tEfNS_4arch4Sm90ELb0ELb1ELb1ELb1ELb0ELb0ELb0ELb1ELb1ELb0ELb0ELb0EEENS1_21CollectiveEpilogueFwdINS6_IJSA_SC_SB_EEES9_SE_SG_Li256ELb1ELb0ELb0ELb0EEENS1_36VarlenDynamicPersistentTileSchedulerILi128ELi64ELi256ELi32ELb0ELb0ELb1ELb1ELb0ELb1EEEEEEEEEvNT_6ParamsE --------------------------
	.section	.nv.shared._ZN7cutlass13device_kernelIN5flash11enable_sm90INS1_16FlashAttnFwdSm90INS1_25CollectiveMainloopFwdSm90ILi2EN4cute5tupleIJNS5_1CILi1EEES8_S8_EEENS6_IJNS7_ILi128EEENS7_ILi64EEENS7_ILi256EEEEEELi256ENS_6half_tEfNS_4arch4Sm90ELb0ELb1ELb1ELb1ELb0ELb0ELb0ELb1ELb1ELb0ELb0ELb0EEENS1_21CollectiveEpilogueFwdINS6_IJSA_SC_SB_EEES9_SE_SG_Li256ELb1ELb0ELb0ELb0EEENS1_36VarlenDynamicPersistentTileSchedulerILi128ELi64ELi256ELi32ELb0ELb0ELb1ELb1ELb0ELb1EEEEEEEEEvNT_6ParamsE,"aw",@nobits
	.sectionflags	@""
	.align	16
	.zero		1024


//--------------------- .nv.shared._ZN7cutlass13device_kernelIN5flash11enable_sm90INS1_16FlashAttnFwdSm90INS1_25CollectiveMainloopFwdSm90ILi2EN4cute5tupleIJNS5_1CILi1EEES8_S8_EEENS6_IJNS7_ILi128EEENS7_ILi64EEENS7_ILi256EEEEEELi256ENS_6half_tEfNS_4arch4Sm90ELb0ELb1ELb1ELb1ELb0ELb1ELb0ELb1ELb1ELb0ELb0ELb0EEENS1_21CollectiveEpilogueFwdINS6_IJSA_SC_SB_EEES9_SE_SG_Li256ELb1ELb0ELb0ELb0EEENS1_36VarlenDynamicPersistentTileSchedulerILi128ELi64ELi256ELi32ELb0ELb0ELb1ELb1ELb0ELb1EEEEEEEEEvNT_6ParamsE --------------------------
	.section	.nv.shared._ZN7cutlass13device_kernelIN5flash11enable_sm90INS1_16FlashAttnFwdSm90INS1_25CollectiveMainloopFwdSm90ILi2EN4cute5tupleIJNS5_1CILi1EEES8_S8_EEENS6_IJNS7_ILi128EEENS7_ILi64EEENS7_ILi256EEEEEELi256ENS_6half_tEfNS_4arch4Sm90ELb0ELb1ELb1ELb1ELb0ELb1ELb0ELb1ELb1ELb0ELb0ELb0EEENS1_21CollectiveEpilogueFwdINS6_IJSA_SC_SB_EEES9_SE_SG_Li256ELb1ELb0ELb0ELb0EEENS1_36VarlenDynamicPersistentTileSchedulerILi128ELi64ELi256ELi32ELb0ELb0ELb1ELb1ELb0ELb1EEEEEEEEEvNT_6ParamsE,"aw",@nobits
	.sectionflags	@""
	.align	16
	.zero		1024


//--------------------- .nv.shared._ZN7cutlass13device_kernelIN5flash11enable_sm90INS1_16FlashAttnFwdSm90INS1_25CollectiveMainloopFwdSm90ILi2EN4cute5tupleIJNS5_1CILi1EEES8_S8_EEENS6_IJNS7_ILi128EEENS7_ILi80EEENS7_ILi256EEEEEELi256ENS_6half_tEfNS_4arch4Sm90ELb1ELb0ELb1ELb0ELb0ELb0ELb0ELb1ELb1ELb0ELb0ELb0EEENS1_21CollectiveEpilogueFwdINS6_IJSA_SC_SB_EEES9_SE_SG_Li256ELb0ELb0ELb0ELb0EEENS1_30DynamicPersistentTileSchedulerILi256ELi32ELb0ELb0ELb1EEEEEEEEEvNT_6ParamsE --------------------------
	.section	.nv.shared._ZN7cutlass13device_kernelIN5flash11enable_sm90INS1_16FlashAttnFwdSm90INS1_25CollectiveMainloopFwdSm90ILi2EN4cute5tupleIJNS5_1CILi1EEES8_S8_EEENS6_IJNS7_ILi128EEENS7_ILi80EEENS7_ILi256EEEEEELi256ENS_6half_tEfNS_4arch4Sm90ELb1ELb0ELb1ELb0ELb0ELb0ELb0ELb1ELb1ELb0ELb0ELb0EEENS1_21CollectiveEpilogueFwdINS6_IJSA_SC_SB_EEES9_SE_SG_Li256ELb0ELb0ELb0ELb0EEENS1_30DynamicPersistentTileSchedulerILi256ELi32ELb0ELb0ELb1EEEEEEEEEvNT_6ParamsE,"aw",@nobits
	.sectionflags	@""
	.align	16
	.zero		1024


//--------------------- .nv.shared._ZN7cutlass13device_kernelIN5flash11enable_sm90INS1_16FlashAttnFwdSm90INS1_25CollectiveMainloopFwdSm90ILi2EN4cute5tupleIJNS5_1CILi1EEES8_S8_EEENS6_IJNS7_ILi128EEENS7_ILi80EEENS7_ILi256EEEEEELi256ENS_6half_tEfNS_4arch4Sm90ELb1ELb0ELb1ELb1ELb0ELb0ELb0ELb1ELb1ELb0ELb0ELb0EEENS1_21CollectiveEpilogueFwdINS6_IJSA_SC_SB_EEES9_SE_SG_Li256ELb1ELb0ELb0ELb0EEENS1_36VarlenDynamicPersistentTileSchedulerILi128ELi80ELi256ELi32ELb0ELb0ELb1ELb1ELb1ELb1EEEEEEEEEvNT_6ParamsE --------------------------
	.section	.nv.shared._ZN7cutlass13device_kernelIN5flash11enable_sm90INS1_16FlashAttnFwdSm90INS1_25CollectiveMainloopFwdSm90ILi2EN4cute5tupleIJNS5_1CILi1EEES8_S8_EEENS6_IJNS7_ILi128EEENS7_ILi80EEENS7_ILi256EEEEEELi256ENS_6half_tEfNS_4arch4Sm90ELb1ELb0ELb1ELb1ELb0ELb0ELb0ELb1ELb1ELb0ELb0ELb0EEENS1_21CollectiveEpilogueFwdINS6_IJSA_SC_SB_EEES9_SE_SG_Li256ELb1ELb0ELb0ELb0EEENS1_36VarlenDynamicPersistentTileSchedulerILi128ELi80ELi256ELi32ELb0ELb0ELb1ELb1ELb1ELb1EEEEEEEEEvNT_6ParamsE,"aw",@nobits
	.sectionflags	@""
	.align	16
	.zero		1024


//--------------------- .nv.shared._ZN7cutlass13device_kernelIN5flash11enable_sm90INS1_16FlashAttnFwdSm90INS1_25CollectiveMainloopFwdSm90ILi2EN4cute5tupleIJNS5_1CILi1EEES8_S8_EEENS6_IJNS7_ILi128EEENS7_ILi80EEENS7_ILi256EEEEEELi256ENS_6half_tEfNS_4arch4Sm90ELb1ELb0ELb1ELb1ELb0ELb1ELb0ELb1ELb1ELb0ELb0ELb0EEENS1_21CollectiveEpilogueFwdINS6_IJSA_SC_SB_EEES9_SE_SG_Li256ELb1ELb0ELb0ELb0EEENS1_36VarlenDynamicPersistentTileSchedulerILi128ELi80ELi256ELi32ELb0ELb0ELb1ELb1ELb1ELb1EEEEEEEEEvNT_6ParamsE --------------------------
	.section	.nv.shared._ZN7cutlass13device_kernelIN5flash11enable_sm90INS1_16FlashAttnFwdSm90INS1_25CollectiveMainloopFwdSm90ILi2EN4cute5tupleIJNS5_1CILi1EEES8_S8_EEENS6_IJNS7_ILi128EEENS7_ILi80EEENS7_ILi256EEEEEELi256ENS_6half_tEfNS_4arch4Sm90ELb1ELb0ELb1ELb1ELb0ELb1ELb0ELb1ELb1ELb0ELb0ELb0EEENS1_21CollectiveEpilogueFwdINS6_IJSA_SC_SB_EEES9_SE_SG_Li256ELb1ELb0ELb0ELb0EEENS1_36VarlenDynamicPersistentTileSchedulerILi128ELi80ELi256ELi32ELb0ELb0ELb1ELb1ELb1ELb1EEEEEEEEEvNT_6ParamsE,"aw",@nobits
	.sectionflags	@""
	.align	16
	.zero		1024


//--------------------- .nv.constant0._ZN7cutlass13device_kernelIN5flash11enable_sm90INS1_16FlashAttnFwdSm90INS1_25CollectiveMainloopFwdSm90ILi2EN4cute5tupleIJNS5_1CILi1EEES8_S8_EEENS6_IJNS7_ILi128EEENS7_ILi80EEENS7_ILi256EEEEEELi256ENS_6half_tEfNS_4arch4Sm90ELb0ELb0ELb1ELb0ELb0ELb0ELb0ELb1ELb1ELb0ELb0ELb0EEENS1_21CollectiveEpilogueFwdINS6_IJSA_SC_SB_EEES9_SE_SG_Li256ELb0ELb0ELb0ELb0EEENS1_29StaticPersistentTileSchedulerILb0EEEEEEEEEvNT_6ParamsE --------------------------
	.section	.nv.constant0._ZN7cutlass13device_kernelIN5flash11enable_sm90INS1_16FlashAttnFwdSm90INS1_25CollectiveMainloopFwdSm90ILi2EN4cute5tupleIJNS5_1CILi1EEES8_S8_EEENS6_IJNS7_ILi128EEENS7_ILi80EEENS7_ILi256EEEEEELi256ENS_6half_tEfNS_4arch4Sm90ELb0ELb0ELb1ELb0ELb0ELb0ELb0ELb1ELb1ELb0ELb0ELb0EEENS1_21CollectiveEpilogueFwdINS6_IJSA_SC_SB_EEES9_SE_SG_Li256ELb0ELb0ELb0ELb0EEENS1_29StaticPersistentTileSchedulerILb0EEEEEEEEEvNT_6ParamsE,"a",@progbits
	.sectionflags	@""
	.align	4
.nv.constant0._ZN7cutlass13device_kernelIN5flash11enable_sm90INS1_16FlashAttnFwdSm90INS1_25CollectiveMainloopFwdSm90ILi2EN4cute5tupleIJNS5_1CILi1EEES8_S8_EEENS6_IJNS7_ILi128EEENS7_ILi80EEENS7_ILi256EEEEEELi256ENS_6half_tEfNS_4arch4Sm90ELb0ELb0ELb1ELb0ELb0ELb0ELb0ELb1ELb1ELb0ELb0ELb0EEENS1_21CollectiveEpilogueFwdINS6_IJSA_SC_SB_EEES9_SE_SG_Li256ELb0ELb0ELb0ELb0EEENS1_29StaticPersistentTileSchedulerILb0EEEEEEEEEvNT_6ParamsE:
	.zero		3584


//--------------------- .nv.constant0._ZN7cutlass13device_kernelIN5flash11enable_sm90INS1_16FlashAttnFwdSm90INS1_25CollectiveMainloopFwdSm90ILi2EN4cute5tupleIJNS5_1CILi2EEENS7_ILi1EEES9_EEENS6_IJNS7_ILi128EEENS7_ILi80EEENS7_ILi256EEEEEELi256ENS_6half_tEfNS_4arch4Sm90ELb0ELb0ELb1ELb0ELb0ELb0ELb0ELb1ELb1ELb0ELb0ELb0EEENS1_21CollectiveEpilogueFwdINS6_IJSB_SD_SC_EEESA_SF_SH_Li256ELb0ELb0ELb0ELb0EEENS1_29StaticPersistentTileSchedulerILb0EEEEEEEEEvNT_6ParamsE --------------------------
	.section	.nv.constant0._ZN7cutlass13device_kernelIN5flash11enable_sm90INS1_16FlashAttnFwdSm90INS1_25CollectiveMainloopFwdSm90ILi2EN4cute5tupleIJNS5_1CILi2EEENS7_ILi1EEES9_EEENS6_IJNS7_ILi128EEENS7_ILi80EEENS7_ILi256EEEEEELi256ENS_6half_tEfNS_4arch4Sm90ELb0ELb0ELb1ELb0ELb0ELb0ELb0ELb1ELb1ELb0ELb0ELb0EEENS1_21CollectiveEpilogueFwdINS6_IJSB_SD_SC_EEESA_SF_SH_Li256ELb0ELb0ELb0ELb0EEENS1_29StaticPersistentTileSchedulerILb0EEEEEEEEEvNT_6ParamsE,"a",@progbits
	.sectionflags	@""
	.align	4
.nv.constant0._ZN7cutlass13device_kernelIN5flash11enable_sm90INS1_16FlashAttnFwdSm90INS1_25CollectiveMainloopFwdSm90ILi2EN4cute5tupleIJNS5_1CILi2EEENS7_ILi1EEES9_EEENS6_IJNS7_ILi128EEENS7_ILi80EEENS7_ILi256EEEEEELi256ENS_6half_tEfNS_4arch4Sm90ELb0ELb0ELb1ELb0ELb0ELb0ELb0ELb1ELb1ELb0ELb0ELb0EEENS1_21CollectiveEpilogueFwdINS6_IJSB_SD_SC_EEESA_SF_SH_Li256ELb0ELb0ELb0ELb0EEENS1_29StaticPersistentTileSchedulerILb0EEEEEEEEEvNT_6ParamsE:
	.zero		3584


//--------------------- .nv.constant0._ZN7cutlass13device_kernelIN5flash11enable_sm90INS1_16FlashAttnFwdSm90INS1_25CollectiveMainloopFwdSm90ILi2EN4cute5tupleIJNS5_1CILi1EEES8_S8_EEENS6_IJNS7_ILi128EEENS7_ILi80EEENS7_ILi256EEEEEELi256ENS_6half_tEfNS_4arch4Sm90ELb0ELb0ELb1ELb1ELb0ELb0ELb0ELb1ELb1ELb0ELb0ELb0EEENS1_21CollectiveEpilogueFwdINS6_IJSA_SC_SB_EEES9_SE_SG_Li256ELb1ELb0ELb0ELb0EEENS1_36VarlenDynamicPersistentTileSchedulerILi128ELi80ELi256ELi32ELb0ELb0ELb1ELb0ELb1ELb1EEEEEEEEEvNT_6ParamsE --------------------------
	.section	.nv.constant0._ZN7cutlass13device_kernelIN5flash11enable_sm90INS1_16FlashAttnFwdSm90INS1_25CollectiveMainloopFwdSm90ILi2EN4cute5tupleIJNS5_1CILi1EEES8_S8_EEENS6_IJNS7_ILi128EEENS7_ILi80EEENS7_ILi256EEEEEELi256ENS_6half_tEfNS_4arch4Sm90ELb0ELb0ELb1ELb1ELb0ELb0ELb0ELb1ELb1ELb0ELb0ELb0EEENS1_21CollectiveEpilogueFwdINS6_IJSA_SC_SB_EEES9_SE_SG_Li256ELb1ELb0ELb0ELb0EEENS1_36VarlenDynamicPersistentTileSchedulerILi128ELi80ELi256ELi32ELb0ELb0ELb1ELb0ELb1ELb1EEEEEEEEEvNT_6ParamsE,"a",@progbits
	.sectionflags	@""
	.align	4
.nv.constant0._ZN7cutlass13device_kernelIN5flash11enable_sm90INS1_16FlashAttnFwdSm90INS1_25CollectiveMainloopFwdSm90ILi2EN4cute5tupleIJNS5_1CILi1EEES8_S8_EEENS6_IJNS7_ILi128EEENS7_ILi80EEENS7_ILi256EEEEEELi256ENS_6half_tEfNS_4arch4Sm90ELb0ELb0ELb1ELb1ELb0ELb0ELb0ELb1ELb1ELb0ELb0ELb0EEENS1_21CollectiveEpilogueFwdINS6_IJSA_SC_SB_EEES9_SE_SG_Li256ELb1ELb0ELb0ELb0EEENS1_36VarlenDynamicPersistentTileSchedulerILi128ELi80ELi256ELi32ELb0ELb0ELb1ELb0ELb1ELb1EEEEEEEEEvNT_6ParamsE:
	.zero		3200


//--------------------- .nv.constant0._ZN7cutlass13device_kernelIN5flash11enable_sm90INS1_16FlashAttnFwdSm90INS1_25CollectiveMainloopFwdSm90ILi2EN4cute5tupleIJNS5_1CILi1EEES8_S8_EEENS6_IJNS7_ILi128EEENS7_ILi80EEENS7_ILi256EEEEEELi256ENS_6half_tEfNS_4arch4Sm90ELb0ELb0ELb1ELb1ELb0ELb1ELb0ELb1ELb1ELb0ELb0ELb0EEENS1_21CollectiveEpilogueFwdINS6_IJSA_SC_SB_EEES9_SE_SG_Li256ELb1ELb0ELb0ELb0EEENS1_36VarlenDynamicPersistentTileSchedulerILi128ELi80ELi256ELi32ELb0ELb0ELb1ELb0ELb1ELb1EEEEEEEEEvNT_6ParamsE --------------------------
	.section	.nv.constant0._ZN7cutlass13device_kernelIN5flash11enable_sm90INS1_16FlashAttnFwdSm90INS1_25CollectiveMainloopFwdSm90ILi2EN4cute5tupleIJNS5_1CILi1EEES8_S8_EEENS6_IJNS7_ILi128EEENS7_ILi80EEENS7_ILi256EEEEEELi256ENS_6half_tEfNS_4arch4Sm90ELb0ELb0ELb1ELb1ELb0ELb1ELb0ELb1ELb1ELb0ELb0ELb0EEENS1_21CollectiveEpilogueFwdINS6_IJSA_SC_SB_EEES9_SE_SG_Li256ELb1ELb0ELb0ELb0EEENS1_36VarlenDynamicPersistentTileSchedulerILi128ELi80ELi256ELi32ELb0ELb0ELb1ELb0ELb1ELb1EEEEEEEEEvNT_6ParamsE,"a",@progbits
	.sectionflags	@""
	.align	4
.nv.constant0._ZN7cutlass13device_kernelIN5flash11enable_sm90INS1_16FlashAttnFwdSm90INS1_25CollectiveMainloopFwdSm90ILi2EN4cute5tupleIJNS5_1CILi1EEES8_S8_EEENS6_IJNS7_ILi128EEENS7_ILi80EEENS7_ILi256EEEEEELi256ENS_6half_tEfNS_4arch4Sm90ELb0ELb0ELb1ELb1ELb0ELb1ELb0ELb1ELb1ELb0ELb0ELb0EEENS1_21CollectiveEpilogueFwdINS6_IJSA_SC_SB_EEES9_SE_SG_Li256ELb1ELb0ELb0ELb0EEENS1_36VarlenDynamicPersistentTileSchedulerILi128ELi80ELi256ELi32ELb0ELb0ELb1ELb0ELb1ELb1EEEEEEEEEvNT_6ParamsE:
	.zero		3200


//--------------------- .nv.constant0._ZN7cutlass13device_kernelIN5flash11enable_sm90INS1_16FlashAttnFwdSm90INS1_25CollectiveMainloopFwdSm90ILi2EN4cute5tupleIJNS5_1CILi1EEES8_S8_EEENS6_IJNS7_ILi128EEENS7_ILi64EEENS7_ILi256EEEEEELi256ENS_6half_tEfNS_4arch4Sm90ELb0ELb1ELb1ELb0ELb0ELb0ELb0ELb1ELb1ELb0ELb0ELb0EEENS1_21CollectiveEpilogueFwdINS6_IJSA_SC_SB_EEES9_SE_SG_Li256ELb0ELb0ELb0ELb0EEENS1_30DynamicPersistentTileSchedulerILi256ELi32ELb0ELb0ELb1EEEEEEEEEvNT_6ParamsE --------------------------
	.section	.nv.constant0._ZN7cutlass13device_kernelIN5flash11enable_sm90INS1_16FlashAttnFwdSm90INS1_25CollectiveMainloopFwdSm90ILi2EN4cute5tupleIJNS5_1CILi1EEES8_S8_EEENS6_IJNS7_ILi128EEENS7_ILi64EEENS7_ILi256EEEEEELi256ENS_6half_tEfNS_4arch4Sm90ELb0ELb1ELb1ELb0ELb0ELb0ELb0ELb1ELb1ELb0ELb0ELb0EEENS1_21CollectiveEpilogueFwdINS6_IJSA_SC_SB_EEES9_SE_SG_Li256ELb0ELb0ELb0ELb0EEENS1_30DynamicPersistentTileSchedulerILi256ELi32ELb0ELb0ELb1EEEEEEEEEvNT_6ParamsE,"a",@progbits
	.sectionflags	@""
	.align	4
.nv.constant0._ZN7cutlass13device_kernelIN5flash11enable_sm90INS1_16FlashAttnFwdSm90INS1_25CollectiveMainloopFwdSm90ILi2EN4cute5tupleIJNS5_1CILi1EEES8_S8_EEENS6_IJNS7_ILi128EEENS7_ILi64EEENS7_ILi256EEEEEELi256ENS_6half_tEfNS_4arch4Sm90ELb0ELb1ELb1ELb0ELb0ELb0ELb0ELb1ELb1ELb0ELb0ELb0EEENS1_21CollectiveEpilogueFwdINS6_IJSA_SC_SB_EEES9_SE_SG_Li256ELb0ELb0ELb0ELb0EEENS1_30DynamicPersistentTileSchedulerILi256ELi32ELb0ELb0ELb1EEEEEEEEEvNT_6ParamsE:
	.zero		3584


//--------------------- .nv.constant0._ZN7cutlass13device_kernelIN5flash11enable_sm90INS1_16FlashAttnFwdSm90INS1_25CollectiveMainloopFwdSm90ILi2EN4cute5tupleIJNS5_1CILi1EEES8_S8_EEENS6_IJNS7_ILi128EEENS7_ILi64EEENS7_ILi256EEEEEELi256ENS_6half_tEfNS_4arch4Sm90ELb0ELb1ELb1ELb1ELb0ELb0ELb0ELb1ELb1ELb0ELb0ELb0EEENS1_21CollectiveEpilogueFwdINS6_IJSA_SC_SB_EEES9_SE_SG_Li256ELb1ELb0ELb0ELb0EEENS1_36VarlenDynamicPersistentTileSchedulerILi128ELi64ELi256ELi32ELb0ELb0ELb1ELb1ELb0ELb1EEEEEEEEEvNT_6ParamsE --------------------------
	.section	.nv.constant0._ZN7cutlass13device_kernelIN5flash11enable_sm90INS1_16FlashAttnFwdSm90INS1_25CollectiveMainloopFwdSm90ILi2EN4cute5tupleIJNS5_1CILi1EEES8_S8_EEENS6_IJNS7_ILi128EEENS7_ILi64EEENS7_ILi256EEEEEELi256ENS_6half_tEfNS_4arch4Sm90ELb0ELb1ELb1ELb1ELb0ELb0ELb0ELb1ELb1ELb0ELb0ELb0EEENS1_21CollectiveEpilogueFwdINS6_IJSA_SC_SB_EEES9_SE_SG_Li256ELb1ELb0ELb0ELb0EEENS1_36VarlenDynamicPersistentTileSchedulerILi128ELi64ELi256ELi32ELb0ELb0ELb1ELb1ELb0ELb1EEEEEEEEEvNT_6ParamsE,"a",@progbits
	.sectionflags	@""
	.align	4
.nv.constant0._ZN7cutlass13device_kernelIN5flash11enable_sm90INS1_16FlashAttnFwdSm90INS1_25CollectiveMainloopFwdSm90ILi2EN4cute5tupleIJNS5_1CILi1EEES8_S8_EEENS6_IJNS7_ILi128EEENS7_ILi64EEENS7_ILi256EEEEEELi256ENS_6half_tEfNS_4arch4Sm90ELb0ELb1ELb1ELb1ELb0ELb0ELb0ELb1ELb1ELb0ELb0ELb0EEENS1_21CollectiveEpilogueFwdINS6_IJSA_SC_SB_EEES9_SE_SG_Li256ELb1ELb0ELb0ELb0EEENS1_36VarlenDynamicPersistentTileSchedulerILi128ELi64ELi256ELi32ELb0ELb0ELb1ELb1ELb0ELb1EEEEEEEEEvNT_6ParamsE:
	.zero		3200


//--------------------- .nv.constant0._ZN7cutlass13device_kernelIN5flash11enable_sm90INS1_16FlashAttnFwdSm90INS1_25CollectiveMainloopFwdSm90ILi2EN4cute5tupleIJNS5_1CILi1EEES8_S8_EEENS6_IJNS7_ILi128EEENS7_ILi64EEENS7_ILi256EEEEEELi256ENS_6half_tEfNS_4arch4Sm90ELb0ELb1ELb1ELb1ELb0ELb1ELb0ELb1ELb1ELb0ELb0ELb0EEENS1_21CollectiveEpilogueFwdINS6_IJSA_SC_SB_EEES9_SE_SG_Li256ELb1ELb0ELb0ELb0EEENS1_36VarlenDynamicPersistentTileSchedulerILi128ELi64ELi256ELi32ELb0ELb0ELb1ELb1ELb0ELb1EEEEEEEEEvNT_6ParamsE --------------------------
	.section	.nv.constant0._ZN7cutlass13device_kernelIN5flash11enable_sm90INS1_16FlashAttnFwdSm90INS1_25CollectiveMainloopFwdSm90ILi2EN4cute5tupleIJNS5_1CILi1EEES8_S8_EEENS6_IJNS7_ILi128EEENS7_ILi64EEENS7_ILi256EEEEEELi256ENS_6half_tEfNS_4arch4Sm90ELb0ELb1ELb1ELb1ELb0ELb1ELb0ELb1ELb1ELb0ELb0ELb0EEENS1_21CollectiveEpilogueFwdINS6_IJSA_SC_SB_EEES9_SE_SG_Li256ELb1ELb0ELb0ELb0EEENS1_36VarlenDynamicPersistentTileSchedulerILi128ELi64ELi256ELi32ELb0ELb0ELb1ELb1ELb0ELb1EEEEEEEEEvNT_6ParamsE,"a",@progbits
	.sectionflags	@""
	.align	4
.nv.constant0._ZN7cutlass13device_kernelIN5flash11enable_sm90INS1_16FlashAttnFwdSm90INS1_25CollectiveMainloopFwdSm90ILi2EN4cute5tupleIJNS5_1CILi1EEES8_S8_EEENS6_IJNS7_ILi128EEENS7_ILi64EEENS7_ILi256EEEEEELi256ENS_6half_tEfNS_4arch4Sm90ELb0ELb1ELb1ELb1ELb0ELb1ELb0ELb1ELb1ELb0ELb0ELb0EEENS1_21CollectiveEpilogueFwdINS6_IJSA_SC_SB_EEES9_SE_SG_Li256ELb1ELb0ELb0ELb0EEENS1_36VarlenDynamicPersistentTileSchedulerILi128ELi64ELi256ELi32ELb0ELb0ELb1ELb1ELb0ELb1EEEEEEEEEvNT_6ParamsE:
	.zero		3200


//--------------------- .nv.constant0._ZN7cutlass13device_kernelIN5flash11enable_sm90INS1_16FlashAttnFwdSm90INS1_25CollectiveMainloopFwdSm90ILi2EN4cute5tupleIJNS5_1CILi1EEES8_S8_EEENS6_IJNS7_ILi128EEENS7_ILi80EEENS7_ILi256EEEEEELi256ENS_6half_tEfNS_4arch4Sm90ELb1ELb0ELb1ELb0ELb0ELb0ELb0ELb1ELb1ELb0ELb0ELb0EEENS1_21CollectiveEpilogueFwdINS6_IJSA_SC_SB_EEES9_SE_SG_Li256ELb0ELb0ELb0ELb0EEENS1_30DynamicPersistentTileSchedulerILi256ELi32ELb0ELb0ELb1EEEEEEEEEvNT_6ParamsE --------------------------
	.section	.nv.constant0._ZN7cutlass13device_kernelIN5flash11enable_sm90INS1_16FlashAttnFwdSm90INS1_25CollectiveMainloopFwdSm90ILi2EN4cute5tupleIJNS5_1CILi1EEES8_S8_EEENS6_IJNS7_ILi128EEENS7_ILi80EEENS7_ILi256EEEEEELi256ENS_6half_tEfNS_4arch4Sm90ELb1ELb0ELb1ELb0ELb0ELb0ELb0ELb1ELb1ELb0ELb0ELb0EEENS1_21CollectiveEpilogueFwdINS6_IJSA_SC_SB_EEES9_SE_SG_Li256ELb0ELb0ELb0ELb0EEENS1_30DynamicPersistentTileSchedulerILi256ELi32ELb0ELb0ELb1EEEEEEEEEvNT_6ParamsE,"a",@progbits
	.sectionflags	@""
	.align	4
.nv.constant0._ZN7cutlass13device_kernelIN5flash11enable_sm90INS1_16FlashAttnFwdSm90INS1_25CollectiveMainloopFwdSm90ILi2EN4cute5tupleIJNS5_1CILi1EEES8_S8_EEENS6_IJNS7_ILi128EEENS7_ILi80EEENS7_ILi256EEEEEELi256ENS_6half_tEfNS_4arch4Sm90ELb1ELb0ELb1ELb0ELb0ELb0ELb0ELb1ELb1ELb0ELb0ELb0EEENS1_21CollectiveEpilogueFwdINS6_IJSA_SC_SB_EEES9_SE_SG_Li256ELb0ELb0ELb0ELb0EEENS1_30DynamicPersistentTileSchedulerILi256ELi32ELb0ELb0ELb1EEEEEEEEEvNT_6ParamsE:
	.zero		3584


//--------------------- .nv.constant0._ZN7cutlass13device_kernelIN5flash11enable_sm90INS1_16FlashAttnFwdSm90INS1_25CollectiveMainloopFwdSm90ILi2EN4cute5tupleIJNS5_1CILi1EEES8_S8_EEENS6_IJNS7_ILi128EEENS7_ILi80EEENS7_ILi256EEEEEELi256ENS_6half_tEfNS_4arch4Sm90ELb1ELb0ELb1ELb1ELb0ELb0ELb0ELb1ELb1ELb0ELb0ELb0EEENS1_21CollectiveEpilogueFwdINS6_IJSA_SC_SB_EEES9_SE_SG_Li256ELb1ELb0ELb0ELb0EEENS1_36VarlenDynamicPersistentTileSchedulerILi128ELi80ELi256ELi32ELb0ELb0ELb1ELb1ELb1ELb1EEEEEEEEEvNT_6ParamsE --------------------------
	.section	.nv.constant0._ZN7cutlass13device_kernelIN5flash11enable_sm90INS1_16FlashAttnFwdSm90INS1_25CollectiveMainloopFwdSm90ILi2EN4cute5tupleIJNS5_1CILi1EEES8_S8_EEENS6_IJNS7_ILi128EEENS7_ILi80EEENS7_ILi256EEEEEELi256ENS_6half_tEfNS_4arch4Sm90ELb1ELb0ELb1ELb1ELb0ELb0ELb0ELb1ELb1ELb0ELb0ELb0EEENS1_21CollectiveEpilogueFwdINS6_IJSA_SC_SB_EEES9_SE_SG_Li256ELb1ELb0ELb0ELb0EEENS1_36VarlenDynamicPersistentTileSchedulerILi128ELi80ELi256ELi32ELb0ELb0ELb1ELb1ELb1ELb1EEEEEEEEEvNT_6ParamsE,"a",@progbits
	.sectionflags	@""
	.align	4
.nv.constant0._ZN7cutlass13device_kernelIN5flash11enable_sm90INS1_16FlashAttnFwdSm90INS1_25CollectiveMainloopFwdSm90ILi2EN4cute5tupleIJNS5_1CILi1EEES8_S8_EEENS6_IJNS7_ILi128EEENS7_ILi80EEENS7_ILi256EEEEEELi256ENS_6half_tEfNS_4arch4Sm90ELb1ELb0ELb1ELb1ELb0ELb0ELb0ELb1ELb1ELb0ELb0ELb0EEENS1_21CollectiveEpilogueFwdINS6_IJSA_SC_SB_EEES9_SE_SG_Li256ELb1ELb0ELb0ELb0EEENS1_36VarlenDynamicPersistentTileSchedulerILi128ELi80ELi256ELi32ELb0ELb0ELb1ELb1ELb1ELb1EEEEEEEEEvNT_6ParamsE:
	.zero		3200


//--------------------- .nv.constant0._ZN7cutlass13device_kernelIN5flash11enable_sm90INS1_16FlashAttnFwdSm90INS1_25CollectiveMainloopFwdSm90ILi2EN4cute5tupleIJNS5_1CILi1EEES8_S8_EEENS6_IJNS7_ILi128EEENS7_ILi80EEENS7_ILi256EEEEEELi256ENS_6half_tEfNS_4arch4Sm90ELb1ELb0ELb1ELb1ELb0ELb1ELb0ELb1ELb1ELb0ELb0ELb0EEENS1_21CollectiveEpilogueFwdINS6_IJSA_SC_SB_EEES9_SE_SG_Li256ELb1ELb0ELb0ELb0EEENS1_36VarlenDynamicPersistentTileSchedulerILi128ELi80ELi256ELi32ELb0ELb0ELb1ELb1ELb1ELb1EEEEEEEEEvNT_6ParamsE --------------------------
	.section	.nv.constant0._ZN7cutlass13device_kernelIN5flash11enable_sm90INS1_16FlashAttnFwdSm90INS1_25CollectiveMainloopFwdSm90ILi2EN4cute5tupleIJNS5_1CILi1EEES8_S8_EEENS6_IJNS7_ILi128EEENS7_ILi80EEENS7_ILi256EEEEEELi256ENS_6half_tEfNS_4arch4Sm90ELb1ELb0ELb1ELb1ELb0ELb1ELb0ELb1ELb1ELb0ELb0ELb0EEENS1_21CollectiveEpilogueFwdINS6_IJSA_SC_SB_EEES9_SE_SG_Li256ELb1ELb0ELb0ELb0EEENS1_36VarlenDynamicPersistentTileSchedulerILi128ELi80ELi256ELi32ELb0ELb0ELb1ELb1ELb1ELb1EEEEEEEEEvNT_6ParamsE,"a",@progbits
	.sectionflags	@""
	.align	4
.nv.constant0._ZN7cutlass13device_kernelIN5flash11enable_sm90INS1_16FlashAttnFwdSm90INS1_25CollectiveMainloopFwdSm90ILi2EN4cute5tupleIJNS5_1CILi1EEES8_S8_EEENS6_IJNS7_ILi128EEENS7_ILi80EEENS7_ILi256EEEEEELi256ENS_6half_tEfNS_4arch4Sm90ELb1ELb0ELb1ELb1ELb0ELb1ELb0ELb1ELb1ELb0ELb0ELb0EEENS1_21CollectiveEpilogueFwdINS6_IJSA_SC_SB_EEES9_SE_SG_Li256ELb1ELb0ELb0ELb0EEENS1_36VarlenDynamicPersistentTileSchedulerILi128ELi80ELi256ELi32ELb0ELb0ELb1ELb1ELb1ELb1EEEEEEEEEvNT_6ParamsE:
	.zero		3200


//--------------------- SYMBOLS --------------------------

	.type		.nv.reservedSmem.offset0,@object
	.size		.nv.reservedSmem.offset0,0x4
	.type		__assertfail,@function
